	.target	sm_80

	.elftype	@"ET_EXEC"


//--------------------- .note.nv.tkinfo           --------------------------
	.section	.note.nv.tkinfo,"",@"SHT_NOTE"
	.sectionflags	@"SHF_NOTE_NV_TKINFO"
	.tkinfo
        /*0018*/ 	.word	0x00000002
        /*0030*/ 	.string	""
        /*0030*/ 	.string	"ptxas"
        /*0030*/ 	.string	"Cuda compilation tools, release 13.0, V13.0.88"
        /*0030*/ 	.string	"Build cuda_13.0.r13.0/compiler.36424714_0"
        /*0030*/ 	.string	"-arch sm_80 -m 64 "



//--------------------- .note.nv.cuinfo           --------------------------
	.section	.note.nv.cuinfo,"",@"SHT_NOTE"
	.sectionflags	@"SHF_NOTE_NV_CUINFO"
        /*0018*/ 	.short	0x0002
        /*001a*/ 	.short	0x0050
        /*001c*/ 	.short	0x0082
	.zero		2


//--------------------- .nv.info                  --------------------------
	.section	.nv.info,"",@"SHT_CUDA_INFO"
	.align	4


	//----- nvinfo : EIATTR_REGCOUNT
	.align		4
        /*0000*/ 	.byte	0x04, 0x2f
        /*0002*/ 	.short	(.L_12 - .L_11)
	.align		4
.L_11:
        /*0004*/ 	.word	index@(_ZN7cutlass13device_kernelIN5flash19enable_sm80_to_sm89INS1_16FlashAttnFwdSm80INS1_25CollectiveMainloopFwdSm80ILi4ELi1ELb0EN4cute5tupleIJNS5_1CILi128EEENS7_ILi48EEENS7_ILi96EEEEEELi96ENS_6half_tEfNS_4arch4Sm80ELb1ELb0ELb0ELb1ELb1ELb1ELb1ELb1EEENS1_21CollectiveEpilogueFwdINS6_IJS8_SA_S9_EEENS6_IJNS7_ILi1EEESI_SI_EEESC_SE_Li128ELb1ELb1ELb1ELb0EEENS1_36VarlenDynamicPersistentTileSchedulerILi128ELi48ELi128ELi128ELb1ELb1ELb0ELb1ELb1ELb1EEEEEEEEEvNT_6ParamsE)
        /*0008*/ 	.word	0x000000ff


	//----- nvinfo : EIATTR_FRAME_SIZE
	.align		4
.L_12:
        /*000c*/ 	.byte	0x04, 0x11
        /*000e*/ 	.short	(.L_14 - .L_13)
	.align		4
.L_13:
        /*0010*/ 	.word	index@($__internal_53_$__cuda_sm70_votesync_ballot)
        /*0014*/ 	.word	0x00000000


	//----- nvinfo : EIATTR_FRAME_SIZE
	.align		4
.L_14:
        /*0018*/ 	.byte	0x04, 0x11
        /*001a*/ 	.short	(.L_16 - .L_15)
	.align		4
.L_15:
        /*001c*/ 	.word	index@($__internal_52_$__cuda_sm70_shflsync_up_p)
        /*0020*/ 	.word	0x00000000


	//----- nvinfo : EIATTR_FRAME_SIZE
	.align		4
.L_16:
        /*0024*/ 	.byte	0x04, 0x11
        /*0026*/ 	.short	(.L_18 - .L_17)
	.align		4
.L_17:
        /*0028*/ 	.word	index@($__internal_51_$__cuda_sm70_shflsync_idx_p)
        /*002c*/ 	.word	0x00000000


	//----- nvinfo : EIATTR_FRAME_SIZE
	.align		4
.L_18:
        /*0030*/ 	.byte	0x04, 0x11
        /*0032*/ 	.short	(.L_20 - .L_19)
	.align		4
.L_19:
        /*0034*/ 	.word	index@($__internal_50_$__cuda_sm70_shflsync_bfly_p)
        /*0038*/ 	.word	0x00000000


	//----- nvinfo : EIATTR_FRAME_SIZE
	.align		4
.L_20:
        /*003c*/ 	.byte	0x04, 0x11
        /*003e*/ 	.short	(.L_22 - .L_21)
	.align		4
.L_21:
        /*0040*/ 	.word	index@(_ZN7cutlass13device_kernelIN5flash19enable_sm80_to_sm89INS1_16FlashAttnFwdSm80INS1_25CollectiveMainloopFwdSm80ILi4ELi1ELb0EN4cute5tupleIJNS5_1CILi128EEENS7_ILi48EEENS7_ILi96EEEEEELi96ENS_6half_tEfNS_4arch4Sm80ELb1ELb0ELb0ELb1ELb1ELb1ELb1ELb1EEENS1_21CollectiveEpilogueFwdINS6_IJS8_SA_S9_EEENS6_IJNS7_ILi1EEESI_SI_EEESC_SE_Li128ELb1ELb1ELb1ELb0EEENS1_36VarlenDynamicPersistentTileSchedulerILi128ELi48ELi128ELi128ELb1ELb1ELb0ELb1ELb1ELb1EEEEEEEEEvNT_6ParamsE)
        /*0044*/ 	.word	0x00000150


	//----- nvinfo : EIATTR_REGCOUNT
	.align		4
.L_22:
        /*0048*/ 	.byte	0x04, 0x2f
        /*004a*/ 	.short	(.L_24 - .L_23)
	.align		4
.L_23:
        /*004c*/ 	.word	index@(_ZN7cutlass13device_kernelIN5flash19enable_sm80_to_sm89INS1_16FlashAttnFwdSm80INS1_25CollectiveMainloopFwdSm80ILi4ELi1ELb0EN4cute5tupleIJNS5_1CILi128EEENS7_ILi48EEENS7_ILi96EEEEEELi96ENS_6half_tEfNS_4arch4Sm80ELb1ELb0ELb0ELb1ELb1ELb0ELb1ELb1EEENS1_21CollectiveEpilogueFwdINS6_IJS8_SA_S9_EEENS6_IJNS7_ILi1EEESI_SI_EEESC_SE_Li128ELb1ELb1ELb1ELb0EEENS1_36VarlenDynamicPersistentTileSchedulerILi128ELi48ELi128ELi128ELb1ELb1ELb0ELb1ELb1ELb1EEEEEEEEEvNT_6ParamsE)
        /*0050*/ 	.word	0x000000ff


	//----- nvinfo : EIATTR_FRAME_SIZE
	.align		4
.L_24:
        /*0054*/ 	.byte	0x04, 0x11
        /*0056*/ 	.short	(.L_26 - .L_25)
	.align		4
.L_25:
        /*0058*/ 	.word	index@($__internal_49_$__cuda_sm70_votesync_ballot)
        /*005c*/ 	.word	0x00000000


	//----- nvinfo : EIATTR_FRAME_SIZE
	.align		4
.L_26:
        /*0060*/ 	.byte	0x04, 0x11
        /*0062*/ 	.short	(.L_28 - .L_27)
	.align		4
.L_27:
        /*0064*/ 	.word	index@($__internal_48_$__cuda_sm70_shflsync_up_p)
        /*0068*/ 	.word	0x00000000


	//----- nvinfo : EIATTR_FRAME_SIZE
	.align		4
.L_28:
        /*006c*/ 	.byte	0x04, 0x11
        /*006e*/ 	.short	(.L_30 - .L_29)
	.align		4
.L_29:
        /*0070*/ 	.word	index@($__internal_47_$__cuda_sm70_shflsync_idx_p)
        /*0074*/ 	.word	0x00000000


	//----- nvinfo : EIATTR_FRAME_SIZE
	.align		4
.L_30:
        /*0078*/ 	.byte	0x04, 0x11
        /*007a*/ 	.short	(.L_32 - .L_31)
	.align		4
.L_31:
        /*007c*/ 	.word	index@($__internal_46_$__cuda_sm70_shflsync_bfly_p)
        /*0080*/ 	.word	0x00000000


	//----- nvinfo : EIATTR_FRAME_SIZE
	.align		4
.L_32:
        /*0084*/ 	.byte	0x04, 0x11
        /*0086*/ 	.short	(.L_34 - .L_33)
	.align		4
.L_33:
        /*0088*/ 	.word	index@(_ZN7cutlass13device_kernelIN5flash19enable_sm80_to_sm89INS1_16FlashAttnFwdSm80INS1_25CollectiveMainloopFwdSm80ILi4ELi1ELb0EN4cute5tupleIJNS5_1CILi128EEENS7_ILi48EEENS7_ILi96EEEEEELi96ENS_6half_tEfNS_4arch4Sm80ELb1ELb0ELb0ELb1ELb1ELb0ELb1ELb1EEENS1_21CollectiveEpilogueFwdINS6_IJS8_SA_S9_EEENS6_IJNS7_ILi1EEESI_SI_EEESC_SE_Li128ELb1ELb1ELb1ELb0EEENS1_36VarlenDynamicPersistentTileSchedulerILi128ELi48ELi128ELi128ELb1ELb1ELb0ELb1ELb1ELb1EEEEEEEEEvNT_6ParamsE)
        /*008c*/ 	.word	0x00000028


	//----- nvinfo : EIATTR_REGCOUNT
	.align		4
.L_34:
        /*0090*/ 	.byte	0x04, 0x2f
        /*0092*/ 	.short	(.L_36 - .L_35)
	.align		4
.L_35:
        /*0094*/ 	.word	index@(_ZN7cutlass13device_kernelIN5flash19enable_sm80_to_sm89INS1_16FlashAttnFwdSm80INS1_25CollectiveMainloopFwdSm80ILi4ELi1ELb0EN4cute5tupleIJNS5_1CILi128EEENS7_ILi64EEENS7_ILi96EEEEEELi96ENS_6half_tEfNS_4arch4Sm80ELb1ELb0ELb0ELb0ELb1ELb0ELb1ELb1EEENS1_21CollectiveEpilogueFwdINS6_IJS8_SA_S9_EEENS6_IJNS7_ILi1EEESI_SI_EEESC_SE_Li128ELb0ELb1ELb1ELb0EEENS1_30DynamicPersistentTileSchedulerILi128ELi128ELb1ELb1ELb0EEEEEEEEEvNT_6ParamsE)
        /*0098*/ 	.word	0x000000ff


	//----- nvinfo : EIATTR_FRAME_SIZE
	.align		4
.L_36:
        /*009c*/ 	.byte	0x04, 0x11
        /*009e*/ 	.short	(.L_38 - .L_37)
	.align		4
.L_37:
        /*00a0*/ 	.word	index@($__internal_45_$__cuda_sm70_shflsync_idx_p)
        /*00a4*/ 	.word	0x00000000


	//----- nvinfo : EIATTR_FRAME_SIZE
	.align		4
.L_38:
        /*00a8*/ 	.byte	0x04, 0x11
        /*00aa*/ 	.short	(.L_40 - .L_39)
	.align		4
.L_39:
        /*00ac*/ 	.word	index@($__internal_44_$__cuda_sm70_shflsync_bfly_p)
        /*00b0*/ 	.word	0x00000000


	//----- nvinfo : EIATTR_FRAME_SIZE
	.align		4
.L_40:
        /*00b4*/ 	.byte	0x04, 0x11
        /*00b6*/ 	.short	(.L_42 - .L_41)
	.align		4
.L_41:
        /*00b8*/ 	.word	index@(_ZN7cutlass13device_kernelIN5flash19enable_sm80_to_sm89INS1_16FlashAttnFwdSm80INS1_25CollectiveMainloopFwdSm80ILi4ELi1ELb0EN4cute5tupleIJNS5_1CILi128EEENS7_ILi64EEENS7_ILi96EEEEEELi96ENS_6half_tEfNS_4arch4Sm80ELb1ELb0ELb0ELb0ELb1ELb0ELb1ELb1EEENS1_21CollectiveEpilogueFwdINS6_IJS8_SA_S9_EEENS6_IJNS7_ILi1EEESI_SI_EEESC_SE_Li128ELb0ELb1ELb1ELb0EEENS1_30DynamicPersistentTileSchedulerILi128ELi128ELb1ELb1ELb0EEEEEEEEEvNT_6ParamsE)
        /*00bc*/ 	.word	0x000000c0


	//----- nvinfo : EIATTR_REGCOUNT
	.align		4
.L_42:
        /*00c0*/ 	.byte	0x04, 0x2f
        /*00c2*/ 	.short	(.L_44 - .L_43)
	.align		4
.L_43:
        /*00c4*/ 	.word	index@(_ZN7cutlass13device_kernelIN5flash19enable_sm80_to_sm89INS1_16FlashAttnFwdSm80INS1_25CollectiveMainloopFwdSm80ILi4ELi1ELb0EN4cute5tupleIJNS5_1CILi128EEENS7_ILi48EEENS7_ILi96EEEEEELi96ENS_6half_tEfNS_4arch4Sm80ELb0ELb1ELb0ELb1ELb1ELb1ELb1ELb1EEENS1_21CollectiveEpilogueFwdINS6_IJS8_SA_S9_EEENS6_IJNS7_ILi1EEESI_SI_EEESC_SE_Li128ELb1ELb1ELb1ELb0EEENS1_36VarlenDynamicPersistentTileSchedulerILi128ELi48ELi128ELi128ELb1ELb1ELb0ELb1ELb0ELb1EEEEEEEEEvNT_6ParamsE)
        /*00c8*/ 	.word	0x000000ff


	//----- nvinfo : EIATTR_FRAME_SIZE
	.align		4
.L_44:
        /*00cc*/ 	.byte	0x04, 0x11
        /*00ce*/ 	.short	(.L_46 - .L_45)
	.align		4
.L_45:
        /*00d0*/ 	.word	index@($__internal_43_$__cuda_sm70_votesync_ballot)
        /*00d4*/ 	.word	0x00000000


	//----- nvinfo : EIATTR_FRAME_SIZE
	.align		4
.L_46:
        /*00d8*/ 	.byte	0x04, 0x11
        /*00da*/ 	.short	(.L_48 - .L_47)
	.align		4
.L_47:
        /*00dc*/ 	.word	index@($__internal_42_$__cuda_sm70_shflsync_up_p)
        /*00e0*/ 	.word	0x00000000


	//----- nvinfo : EIATTR_FRAME_SIZE
	.align		4
.L_48:
        /*00e4*/ 	.byte	0x04, 0x11
        /*00e6*/ 	.short	(.L_50 - .L_49)
	.align		4
.L_49:
        /*00e8*/ 	.word	index@($__internal_41_$__cuda_sm70_shflsync_idx_p)
        /*00ec*/ 	.word	0x00000000


	//----- nvinfo : EIATTR_FRAME_SIZE
	.align		4
.L_50:
        /*00f0*/ 	.byte	0x04, 0x11
        /*00f2*/ 	.short	(.L_52 - .L_51)
	.align		4
.L_51:
        /*00f4*/ 	.word	index@($__internal_40_$__cuda_sm70_shflsync_bfly_p)
        /*00f8*/ 	.word	0x00000000


	//----- nvinfo : EIATTR_FRAME_SIZE
	.align		4
.L_52:
        /*00fc*/ 	.byte	0x04, 0x11
        /*00fe*/ 	.short	(.L_54 - .L_53)
	.align		4
.L_53:
        /*0100*/ 	.word	index@(_ZN7cutlass13device_kernelIN5flash19enable_sm80_to_sm89INS1_16FlashAttnFwdSm80INS1_25CollectiveMainloopFwdSm80ILi4ELi1ELb0EN4cute5tupleIJNS5_1CILi128EEENS7_ILi48EEENS7_ILi96EEEEEELi96ENS_6half_tEfNS_4arch4Sm80ELb0ELb1ELb0ELb1ELb1ELb1ELb1ELb1EEENS1_21CollectiveEpilogueFwdINS6_IJS8_SA_S9_EEENS6_IJNS7_ILi1EEESI_SI_EEESC_SE_Li128ELb1ELb1ELb1ELb0EEENS1_36VarlenDynamicPersistentTileSchedulerILi128ELi48ELi128ELi128ELb1ELb1ELb0ELb1ELb0ELb1EEEEEEEEEvNT_6ParamsE)
        /*0104*/ 	.word	0x000000e8


	//----- nvinfo : EIATTR_REGCOUNT
	.align		4
.L_54:
        /*0108*/ 	.byte	0x04, 0x2f
        /*010a*/ 	.short	(.L_56 - .L_55)
	.align		4
.L_55:
        /*010c*/ 	.word	index@(_ZN7cutlass13device_kernelIN5flash19enable_sm80_to_sm89INS1_16FlashAttnFwdSm80INS1_25CollectiveMainloopFwdSm80ILi4ELi1ELb0EN4cute5tupleIJNS5_1CILi128EEENS7_ILi48EEENS7_ILi96EEEEEELi96ENS_6half_tEfNS_4arch4Sm80ELb0ELb1ELb0ELb1ELb1ELb0ELb1ELb1EEENS1_21CollectiveEpilogueFwdINS6_IJS8_SA_S9_EEENS6_IJNS7_ILi1EEESI_SI_EEESC_SE_Li128ELb1ELb1ELb1ELb0EEENS1_36VarlenDynamicPersistentTileSchedulerILi128ELi48ELi128ELi128ELb1ELb1ELb0ELb1ELb0ELb1EEEEEEEEEvNT_6ParamsE)
        /*0110*/ 	.word	0x000000ff


	//----- nvinfo : EIATTR_FRAME_SIZE
	.align		4
.L_56:
        /*0114*/ 	.byte	0x04, 0x11
        /*0116*/ 	.short	(.L_58 - .L_57)
	.align		4
.L_57:
        /*0118*/ 	.word	index@($__internal_39_$__cuda_sm70_votesync_ballot)
        /*011c*/ 	.word	0x00000000


	//----- nvinfo : EIATTR_FRAME_SIZE
	.align		4
.L_58:
        /*0120*/ 	.byte	0x04, 0x11
        /*0122*/ 	.short	(.L_60 - .L_59)
	.align		4
.L_59:
        /*0124*/ 	.word	index@($__internal_38_$__cuda_sm70_shflsync_up_p)
        /*0128*/ 	.word	0x00000000


	//----- nvinfo : EIATTR_FRAME_SIZE
	.align		4
.L_60:
        /*012c*/ 	.byte	0x04, 0x11
        /*012e*/ 	.short	(.L_62 - .L_61)
	.align		4
.L_61:
        /*0130*/ 	.word	index@($__internal_37_$__cuda_sm70_shflsync_idx_p)
        /*0134*/ 	.word	0x00000000


	//----- nvinfo : EIATTR_FRAME_SIZE
	.align		4
.L_62:
        /*0138*/ 	.byte	0x04, 0x11
        /*013a*/ 	.short	(.L_64 - .L_63)
	.align		4
.L_63:
        /*013c*/ 	.word	index@($__internal_36_$__cuda_sm70_shflsync_bfly_p)
        /*0140*/ 	.word	0x00000000


	//----- nvinfo : EIATTR_FRAME_SIZE
	.align		4
.L_64:
        /*0144*/ 	.byte	0x04, 0x11
        /*0146*/ 	.short	(.L_66 - .L_65)
	.align		4
.L_65:
        /*0148*/ 	.word	index@(_ZN7cutlass13device_kernelIN5flash19enable_sm80_to_sm89INS1_16FlashAttnFwdSm80INS1_25CollectiveMainloopFwdSm80ILi4ELi1ELb0EN4cute5tupleIJNS5_1CILi128EEENS7_ILi48EEENS7_ILi96EEEEEELi96ENS_6half_tEfNS_4arch4Sm80ELb0ELb1ELb0ELb1ELb1ELb0ELb1ELb1EEENS1_21CollectiveEpilogueFwdINS6_IJS8_SA_S9_EEENS6_IJNS7_ILi1EEESI_SI_EEESC_SE_Li128ELb1ELb1ELb1ELb0EEENS1_36VarlenDynamicPersistentTileSchedulerILi128ELi48ELi128ELi128ELb1ELb1ELb0ELb1ELb0ELb1EEEEEEEEEvNT_6ParamsE)
        /*014c*/ 	.word	0x00000040


	//----- nvinfo : EIATTR_REGCOUNT
	.align		4
.L_66:
        /*0150*/ 	.byte	0x04, 0x2f
        /*0152*/ 	.short	(.L_68 - .L_67)
	.align		4
.L_67:
        /*0154*/ 	.word	index@(_ZN7cutlass13device_kernelIN5flash19enable_sm80_to_sm89INS1_16FlashAttnFwdSm80INS1_25CollectiveMainloopFwdSm80ILi4ELi1ELb0EN4cute5tupleIJNS5_1CILi128EEENS7_ILi48EEENS7_ILi96EEEEEELi96ENS_6half_tEfNS_4arch4Sm80ELb0ELb1ELb0ELb0ELb1ELb0ELb1ELb1EEENS1_21CollectiveEpilogueFwdINS6_IJS8_SA_S9_EEENS6_IJNS7_ILi1EEESI_SI_EEESC_SE_Li128ELb0ELb1ELb1ELb0EEENS1_19SingleTileSchedulerILb0ELb1ELb1ELi128EEEEEEEEEvNT_6ParamsE)
        /*0158*/ 	.word	0x000000ff


	//----- nvinfo : EIATTR_FRAME_SIZE
	.align		4
.L_68:
        /*015c*/ 	.byte	0x04, 0x11
        /*015e*/ 	.short	(.L_70 - .L_69)
	.align		4
.L_69:
        /*0160*/ 	.word	index@($__internal_35_$__cuda_sm70_shflsync_idx_p)
        /*0164*/ 	.word	0x00000000


	//----- nvinfo : EIATTR_FRAME_SIZE
	.align		4
.L_70:
        /*0168*/ 	.byte	0x04, 0x11
        /*016a*/ 	.short	(.L_72 - .L_71)
	.align		4
.L_71:
        /*016c*/ 	.word	index@(_ZN7cutlass13device_kernelIN5flash19enable_sm80_to_sm89INS1_16FlashAttnFwdSm80INS1_25CollectiveMainloopFwdSm80ILi4ELi1ELb0EN4cute5tupleIJNS5_1CILi128EEENS7_ILi48EEENS7_ILi96EEEEEELi96ENS_6half_tEfNS_4arch4Sm80ELb0ELb1ELb0ELb0ELb1ELb0ELb1ELb1EEENS1_21CollectiveEpilogueFwdINS6_IJS8_SA_S9_EEENS6_IJNS7_ILi1EEESI_SI_EEESC_SE_Li128ELb0ELb1ELb1ELb0EEENS1_19SingleTileSchedulerILb0ELb1ELb1ELi128EEEEEEEEEvNT_6ParamsE)
        /*0170*/ 	.word	0x00000000


	//----- nvinfo : EIATTR_REGCOUNT
	.align		4
.L_72:
        /*0174*/ 	.byte	0x04, 0x2f
        /*0176*/ 	.short	(.L_74 - .L_73)
	.align		4
.L_73:
        /*0178*/ 	.word	index@(_ZN7cutlass13device_kernelIN5flash19enable_sm80_to_sm89INS1_16FlashAttnFwdSm80INS1_25CollectiveMainloopFwdSm80ILi4ELi1ELb0EN4cute5tupleIJNS5_1CILi128EEENS7_ILi48EEENS7_ILi96EEEEEELi96ENS_6half_tEfNS_4arch4Sm80ELb0ELb0ELb0ELb1ELb1ELb1ELb1ELb1EEENS1_21CollectiveEpilogueFwdINS6_IJS8_SA_S9_EEENS6_IJNS7_ILi1EEESI_SI_EEESC_SE_Li128ELb1ELb1ELb1ELb0EEENS1_36VarlenDynamicPersistentTileSchedulerILi128ELi48ELi128ELi128ELb1ELb1ELb0ELb0ELb1ELb1EEEEEEEEEvNT_6ParamsE)
        /*017c*/ 	.word	0x000000ff


	//----- nvinfo : EIATTR_FRAME_SIZE
	.align		4
.L_74:
        /*0180*/ 	.byte	0x04, 0x11
        /*0182*/ 	.short	(.L_76 - .L_75)
	.align		4
.L_75:
        /*0184*/ 	.word	index@($__internal_34_$__cuda_sm70_votesync_ballot)
        /*0188*/ 	.word	0x00000000


	//----- nvinfo : EIATTR_FRAME_SIZE
	.align		4
.L_76:
        /*018c*/ 	.byte	0x04, 0x11
        /*018e*/ 	.short	(.L_78 - .L_77)
	.align		4
.L_77:
        /*0190*/ 	.word	index@($__internal_33_$__cuda_sm70_shflsync_up_p)
        /*0194*/ 	.word	0x00000000


	//----- nvinfo : EIATTR_FRAME_SIZE
	.align		4
.L_78:
        /*0198*/ 	.byte	0x04, 0x11
        /*019a*/ 	.short	(.L_80 - .L_79)
	.align		4
.L_79:
        /*019c*/ 	.word	index@($__internal_32_$__cuda_sm70_shflsync_idx_p)
        /*01a0*/ 	.word	0x00000000


	//----- nvinfo : EIATTR_FRAME_SIZE
	.align		4
.L_80:
        /*01a4*/ 	.byte	0x04, 0x11
        /*01a6*/ 	.short	(.L_82 - .L_81)
	.align		4
.L_81:
        /*01a8*/ 	.word	index@($__internal_31_$__cuda_sm70_shflsync_bfly_p)
        /*01ac*/ 	.word	0x00000000


	//----- nvinfo : EIATTR_FRAME_SIZE
	.align		4
.L_82:
        /*01b0*/ 	.byte	0x04, 0x11
        /*01b2*/ 	.short	(.L_84 - .L_83)
	.align		4
.L_83:
        /*01b4*/ 	.word	index@(_ZN7cutlass13device_kernelIN5flash19enable_sm80_to_sm89INS1_16FlashAttnFwdSm80INS1_25CollectiveMainloopFwdSm80ILi4ELi1ELb0EN4cute5tupleIJNS5_1CILi128EEENS7_ILi48EEENS7_ILi96EEEEEELi96ENS_6half_tEfNS_4arch4Sm80ELb0ELb0ELb0ELb1ELb1ELb1ELb1ELb1EEENS1_21CollectiveEpilogueFwdINS6_IJS8_SA_S9_EEENS6_IJNS7_ILi1EEESI_SI_EEESC_SE_Li128ELb1ELb1ELb1ELb0EEENS1_36VarlenDynamicPersistentTileSchedulerILi128ELi48ELi128ELi128ELb1ELb1ELb0ELb0ELb1ELb1EEEEEEEEEvNT_6ParamsE)
        /*01b8*/ 	.word	0x00000138


	//----- nvinfo : EIATTR_REGCOUNT
	.align		4
.L_84:
        /*01bc*/ 	.byte	0x04, 0x2f
        /*01be*/ 	.short	(.L_86 - .L_85)
	.align		4
.L_85:
        /*01c0*/ 	.word	index@(_ZN7cutlass13device_kernelIN5flash19enable_sm80_to_sm89INS1_16FlashAttnFwdSm80INS1_25CollectiveMainloopFwdSm80ILi4ELi1ELb0EN4cute5tupleIJNS5_1CILi128EEENS7_ILi48EEENS7_ILi96EEEEEELi96ENS_6half_tEfNS_4arch4Sm80ELb0ELb0ELb0ELb1ELb1ELb0ELb1ELb1EEENS1_21CollectiveEpilogueFwdINS6_IJS8_SA_S9_EEENS6_IJNS7_ILi1EEESI_SI_EEESC_SE_Li128ELb1ELb1ELb1ELb0EEENS1_36VarlenDynamicPersistentTileSchedulerILi128ELi48ELi128ELi128ELb1ELb1ELb0ELb0ELb1ELb1EEEEEEEEEvNT_6ParamsE)
        /*01c4*/ 	.word	0x000000ff


	//----- nvinfo : EIATTR_FRAME_SIZE
	.align		4
.L_86:
        /*01c8*/ 	.byte	0x04, 0x11
        /*01ca*/ 	.short	(.L_88 - .L_87)
	.align		4
.L_87:
        /*01cc*/ 	.word	index@($__internal_30_$__cuda_sm70_votesync_ballot)
        /*01d0*/ 	.word	0x00000000


	//----- nvinfo : EIATTR_FRAME_SIZE
	.align		4
.L_88:
        /*01d4*/ 	.byte	0x04, 0x11
        /*01d6*/ 	.short	(.L_90 - .L_89)
	.align		4
.L_89:
        /*01d8*/ 	.word	index@($__internal_29_$__cuda_sm70_shflsync_up_p)
        /*01dc*/ 	.word	0x00000000


	//----- nvinfo : EIATTR_FRAME_SIZE
	.align		4
.L_90:
        /*01e0*/ 	.byte	0x04, 0x11
        /*01e2*/ 	.short	(.L_92 - .L_91)
	.align		4
.L_91:
        /*01e4*/ 	.word	index@($__internal_28_$__cuda_sm70_shflsync_idx_p)
        /*01e8*/ 	.word	0x00000000


	//----- nvinfo : EIATTR_FRAME_SIZE
	.align		4
.L_92:
        /*01ec*/ 	.byte	0x04, 0x11
        /*01ee*/ 	.short	(.L_94 - .L_93)
	.align		4
.L_93:
        /*01f0*/ 	.word	index@($__internal_27_$__cuda_sm70_shflsync_bfly_p)
        /*01f4*/ 	.word	0x00000000


	//----- nvinfo : EIATTR_FRAME_SIZE
	.align		4
.L_94:
        /*01f8*/ 	.byte	0x04, 0x11
        /*01fa*/ 	.short	(.L_96 - .L_95)
	.align		4
.L_95:
        /*01fc*/ 	.word	index@(_ZN7cutlass13device_kernelIN5flash19enable_sm80_to_sm89INS1_16FlashAttnFwdSm80INS1_25CollectiveMainloopFwdSm80ILi4ELi1ELb0EN4cute5tupleIJNS5_1CILi128EEENS7_ILi48EEENS7_ILi96EEEEEELi96ENS_6half_tEfNS_4arch4Sm80ELb0ELb0ELb0ELb1ELb1ELb0ELb1ELb1EEENS1_21CollectiveEpilogueFwdINS6_IJS8_SA_S9_EEENS6_IJNS7_ILi1EEESI_SI_EEESC_SE_Li128ELb1ELb1ELb1ELb0EEENS1_36VarlenDynamicPersistentTileSchedulerILi128ELi48ELi128ELi128ELb1ELb1ELb0ELb0ELb1ELb1EEEEEEEEEvNT_6ParamsE)
        /*0200*/ 	.word	0x00000068


	//----- nvinfo : EIATTR_REGCOUNT
	.align		4
.L_96:
        /*0204*/ 	.byte	0x04, 0x2f
        /*0206*/ 	.short	(.L_98 - .L_97)
	.align		4
.L_97:
        /*0208*/ 	.word	index@(_ZN7cutlass13device_kernelIN5flash19enable_sm80_to_sm89INS1_16FlashAttnFwdSm80INS1_25CollectiveMainloopFwdSm80ILi4ELi1ELb0EN4cute5tupleIJNS5_1CILi128EEENS7_ILi64EEENS7_ILi96EEEEEELi96ENS_6half_tEfNS_4arch4Sm80ELb0ELb0ELb0ELb0ELb1ELb0ELb1ELb1EEENS1_21CollectiveEpilogueFwdINS6_IJS8_SA_S9_EEENS6_IJNS7_ILi1EEESI_SI_EEESC_SE_Li128ELb0ELb1ELb1ELb0EEENS1_19SingleTileSchedulerILb0ELb1ELb1ELi128EEEEEEEEEvNT_6ParamsE)
        /*020c*/ 	.word	0x000000ff


	//----- nvinfo : EIATTR_FRAME_SIZE
	.align		4
.L_98:
        /*0210*/ 	.byte	0x04, 0x11
        /*0212*/ 	.short	(.L_100 - .L_99)
	.align		4
.L_99:
        /*0214*/ 	.word	index@(_ZN7cutlass13device_kernelIN5flash19enable_sm80_to_sm89INS1_16FlashAttnFwdSm80INS1_25CollectiveMainloopFwdSm80ILi4ELi1ELb0EN4cute5tupleIJNS5_1CILi128EEENS7_ILi64EEENS7_ILi96EEEEEELi96ENS_6half_tEfNS_4arch4Sm80ELb0ELb0ELb0ELb0ELb1ELb0ELb1ELb1EEENS1_21CollectiveEpilogueFwdINS6_IJS8_SA_S9_EEENS6_IJNS7_ILi1EEESI_SI_EEESC_SE_Li128ELb0ELb1ELb1ELb0EEENS1_19SingleTileSchedulerILb0ELb1ELb1ELi128EEEEEEEEEvNT_6ParamsE)
        /*0218*/ 	.word	0x00000028


	//----- nvinfo : EIATTR_REGCOUNT
	.align		4
.L_100:
        /*021c*/ 	.byte	0x04, 0x2f
        /*021e*/ 	.short	(.L_102 - .L_101)
	.align		4
.L_101:
        /*0220*/ 	.word	index@(_ZN7cutlass13device_kernelIN5flash19enable_sm80_to_sm89INS1_16FlashAttnFwdSm80INS1_25CollectiveMainloopFwdSm80ILi4ELi1ELb0EN4cute5tupleIJNS5_1CILi128EEENS7_ILi48EEENS7_ILi96EEEEEELi96ENS_6half_tEfNS_4arch4Sm80ELb1ELb0ELb1ELb1ELb1ELb1ELb1ELb1EEENS1_21CollectiveEpilogueFwdINS6_IJS8_SA_S9_EEENS6_IJNS7_ILi1EEESI_SI_EEESC_SE_Li128ELb1ELb1ELb1ELb0EEENS1_36VarlenDynamicPersistentTileSchedulerILi128ELi48ELi128ELi128ELb1ELb1ELb0ELb1ELb1ELb1EEEEEEEEEvNT_6ParamsE)
        /*0224*/ 	.word	0x000000ff


	//----- nvinfo : EIATTR_FRAME_SIZE
	.align		4
.L_102:
        /*0228*/ 	.byte	0x04, 0x11
        /*022a*/ 	.short	(.L_104 - .L_103)
	.align		4
.L_103:
        /*022c*/ 	.word	index@($__internal_26_$__cuda_sm70_votesync_ballot)
        /*0230*/ 	.word	0x00000000


	//----- nvinfo : EIATTR_FRAME_SIZE
	.align		4
.L_104:
        /*0234*/ 	.byte	0x04, 0x11
        /*0236*/ 	.short	(.L_106 - .L_105)
	.align		4
.L_105:
        /*0238*/ 	.word	index@($__internal_25_$__cuda_sm70_shflsync_up_p)
        /*023c*/ 	.word	0x00000000


	//----- nvinfo : EIATTR_FRAME_SIZE
	.align		4
.L_106:
        /*0240*/ 	.byte	0x04, 0x11
        /*0242*/ 	.short	(.L_108 - .L_107)
	.align		4
.L_107:
        /*0244*/ 	.word	index@($__internal_24_$__cuda_sm70_shflsync_idx_p)
        /*0248*/ 	.word	0x00000000


	//----- nvinfo : EIATTR_FRAME_SIZE
	.align		4
.L_108:
        /*024c*/ 	.byte	0x04, 0x11
        /*024e*/ 	.short	(.L_110 - .L_109)
	.align		4
.L_109:
        /*0250*/ 	.word	index@($__internal_23_$__cuda_sm70_shflsync_bfly_p)
        /*0254*/ 	.word	0x00000000


	//----- nvinfo : EIATTR_FRAME_SIZE
	.align		4
.L_110:
        /*0258*/ 	.byte	0x04, 0x11
        /*025a*/ 	.short	(.L_112 - .L_111)
	.align		4
.L_111:
        /*025c*/ 	.word	index@(_ZN7cutlass13device_kernelIN5flash19enable_sm80_to_sm89INS1_16FlashAttnFwdSm80INS1_25CollectiveMainloopFwdSm80ILi4ELi1ELb0EN4cute5tupleIJNS5_1CILi128EEENS7_ILi48EEENS7_ILi96EEEEEELi96ENS_6half_tEfNS_4arch4Sm80ELb1ELb0ELb1ELb1ELb1ELb1ELb1ELb1EEENS1_21CollectiveEpilogueFwdINS6_IJS8_SA_S9_EEENS6_IJNS7_ILi1EEESI_SI_EEESC_SE_Li128ELb1ELb1ELb1ELb0EEENS1_36VarlenDynamicPersistentTileSchedulerILi128ELi48ELi128ELi128ELb1ELb1ELb0ELb1ELb1ELb1EEEEEEEEEvNT_6ParamsE)
        /*0260*/ 	.word	0x00000150


	//----- nvinfo : EIATTR_REGCOUNT
	.align		4
.L_112:
        /*0264*/ 	.byte	0x04, 0x2f
        /*0266*/ 	.short	(.L_114 - .L_113)
	.align		4
.L_113:
        /*0268*/ 	.word	index@(_ZN7cutlass13device_kernelIN5flash19enable_sm80_to_sm89INS1_16FlashAttnFwdSm80INS1_25CollectiveMainloopFwdSm80ILi4ELi1ELb0EN4cute5tupleIJNS5_1CILi128EEENS7_ILi48EEENS7_ILi96EEEEEELi96ENS_6half_tEfNS_4arch4Sm80ELb1ELb0ELb1ELb1ELb1ELb0ELb1ELb1EEENS1_21CollectiveEpilogueFwdINS6_IJS8_SA_S9_EEENS6_IJNS7_ILi1EEESI_SI_EEESC_SE_Li128ELb1ELb1ELb1ELb0EEENS1_36VarlenDynamicPersistentTileSchedulerILi128ELi48ELi128ELi128ELb1ELb1ELb0ELb1ELb1ELb1EEEEEEEEEvNT_6ParamsE)
        /*026c*/ 	.word	0x000000ff


	//----- nvinfo : EIATTR_FRAME_SIZE
	.align		4
.L_114:
        /*0270*/ 	.byte	0x04, 0x11
        /*0272*/ 	.short	(.L_116 - .L_115)
	.align		4
.L_115:
        /*0274*/ 	.word	index@($__internal_22_$__cuda_sm70_votesync_ballot)
        /*0278*/ 	.word	0x00000000


	//----- nvinfo : EIATTR_FRAME_SIZE
	.align		4
.L_116:
        /*027c*/ 	.byte	0x04, 0x11
        /*027e*/ 	.short	(.L_118 - .L_117)
	.align		4
.L_117:
        /*0280*/ 	.word	index@($__internal_21_$__cuda_sm70_shflsync_up_p)
        /*0284*/ 	.word	0x00000000


	//----- nvinfo : EIATTR_FRAME_SIZE
	.align		4
.L_118:
        /*0288*/ 	.byte	0x04, 0x11
        /*028a*/ 	.short	(.L_120 - .L_119)
	.align		4
.L_119:
        /*028c*/ 	.word	index@($__internal_20_$__cuda_sm70_shflsync_idx_p)
        /*0290*/ 	.word	0x00000000


	//----- nvinfo : EIATTR_FRAME_SIZE
	.align		4
.L_120:
        /*0294*/ 	.byte	0x04, 0x11
        /*0296*/ 	.short	(.L_122 - .L_121)
	.align		4
.L_121:
        /*0298*/ 	.word	index@($__internal_19_$__cuda_sm70_shflsync_bfly_p)
        /*029c*/ 	.word	0x00000000


	//----- nvinfo : EIATTR_FRAME_SIZE
	.align		4
.L_122:
        /*02a0*/ 	.byte	0x04, 0x11
        /*02a2*/ 	.short	(.L_124 - .L_123)
	.align		4
.L_123:
        /*02a4*/ 	.word	index@(_ZN7cutlass13device_kernelIN5flash19enable_sm80_to_sm89INS1_16FlashAttnFwdSm80INS1_25CollectiveMainloopFwdSm80ILi4ELi1ELb0EN4cute5tupleIJNS5_1CILi128EEENS7_ILi48EEENS7_ILi96EEEEEELi96ENS_6half_tEfNS_4arch4Sm80ELb1ELb0ELb1ELb1ELb1ELb0ELb1ELb1EEENS1_21CollectiveEpilogueFwdINS6_IJS8_SA_S9_EEENS6_IJNS7_ILi1EEESI_SI_EEESC_SE_Li128ELb1ELb1ELb1ELb0EEENS1_36VarlenDynamicPersistentTileSchedulerILi128ELi48ELi128ELi128ELb1ELb1ELb0ELb1ELb1ELb1EEEEEEEEEvNT_6ParamsE)
        /*02a8*/ 	.word	0x00000040


	//----- nvinfo : EIATTR_REGCOUNT
	.align		4
.L_124:
        /*02ac*/ 	.byte	0x04, 0x2f
        /*02ae*/ 	.short	(.L_126 - .L_125)
	.align		4
.L_125:
        /*02b0*/ 	.word	index@(_ZN7cutlass13device_kernelIN5flash19enable_sm80_to_sm89INS1_16FlashAttnFwdSm80INS1_25CollectiveMainloopFwdSm80ILi4ELi1ELb0EN4cute5tupleIJNS5_1CILi128EEENS7_ILi64EEENS7_ILi96EEEEEELi96ENS_6half_tEfNS_4arch4Sm80ELb1ELb0ELb1ELb0ELb1ELb0ELb1ELb1EEENS1_21CollectiveEpilogueFwdINS6_IJS8_SA_S9_EEENS6_IJNS7_ILi1EEESI_SI_EEESC_SE_Li128ELb0ELb1ELb1ELb0EEENS1_30DynamicPersistentTileSchedulerILi128ELi128ELb1ELb1ELb0EEEEEEEEEvNT_6ParamsE)
        /*02b4*/ 	.word	0x000000ff


	//----- nvinfo : EIATTR_FRAME_SIZE
	.align		4
.L_126:
        /*02b8*/ 	.byte	0x04, 0x11
        /*02ba*/ 	.short	(.L_128 - .L_127)
	.align		4
.L_127:
        /*02bc*/ 	.word	index@($__internal_18_$__cuda_sm70_shflsync_idx_p)
        /*02c0*/ 	.word	0x00000000


	//----- nvinfo : EIATTR_FRAME_SIZE
	.align		4
.L_128:
        /*02c4*/ 	.byte	0x04, 0x11
        /*02c6*/ 	.short	(.L_130 - .L_129)
	.align		4
.L_129:
        /*02c8*/ 	.word	index@($__internal_17_$__cuda_sm70_shflsync_bfly_p)
        /*02cc*/ 	.word	0x00000000


	//----- nvinfo : EIATTR_FRAME_SIZE
	.align		4
.L_130:
        /*02d0*/ 	.byte	0x04, 0x11
        /*02d2*/ 	.short	(.L_132 - .L_131)
	.align		4
.L_131:
        /*02d4*/ 	.word	index@(_ZN7cutlass13device_kernelIN5flash19enable_sm80_to_sm89INS1_16FlashAttnFwdSm80INS1_25CollectiveMainloopFwdSm80ILi4ELi1ELb0EN4cute5tupleIJNS5_1CILi128EEENS7_ILi64EEENS7_ILi96EEEEEELi96ENS_6half_tEfNS_4arch4Sm80ELb1ELb0ELb1ELb0ELb1ELb0ELb1ELb1EEENS1_21CollectiveEpilogueFwdINS6_IJS8_SA_S9_EEENS6_IJNS7_ILi1EEESI_SI_EEESC_SE_Li128ELb0ELb1ELb1ELb0EEENS1_30DynamicPersistentTileSchedulerILi128ELi128ELb1ELb1ELb0EEEEEEEEEvNT_6ParamsE)
        /*02d8*/ 	.word	0x000000c0


	//----- nvinfo : EIATTR_REGCOUNT
	.align		4
.L_132:
        /*02dc*/ 	.byte	0x04, 0x2f
        /*02de*/ 	.short	(.L_134 - .L_133)
	.align		4
.L_133:
        /*02e0*/ 	.word	index@(_ZN7cutlass13device_kernelIN5flash19enable_sm80_to_sm89INS1_16FlashAttnFwdSm80INS1_25CollectiveMainloopFwdSm80ILi4ELi1ELb0EN4cute5tupleIJNS5_1CILi128EEENS7_ILi48EEENS7_ILi96EEEEEELi96ENS_6half_tEfNS_4arch4Sm80ELb0ELb1ELb1ELb1ELb1ELb1ELb1ELb1EEENS1_21CollectiveEpilogueFwdINS6_IJS8_SA_S9_EEENS6_IJNS7_ILi1EEESI_SI_EEESC_SE_Li128ELb1ELb1ELb1ELb0EEENS1_36VarlenDynamicPersistentTileSchedulerILi128ELi48ELi128ELi128ELb1ELb1ELb0ELb1ELb0ELb1EEEEEEEEEvNT_6ParamsE)
        /*02e4*/ 	.word	0x000000ff


	//----- nvinfo : EIATTR_FRAME_SIZE
	.align		4
.L_134:
        /*02e8*/ 	.byte	0x04, 0x11
        /*02ea*/ 	.short	(.L_136 - .L_135)
	.align		4
.L_135:
        /*02ec*/ 	.word	index@($__internal_16_$__cuda_sm70_votesync_ballot)
        /*02f0*/ 	.word	0x00000000


	//----- nvinfo : EIATTR_FRAME_SIZE
	.align		4
.L_136:
        /*02f4*/ 	.byte	0x04, 0x11
        /*02f6*/ 	.short	(.L_138 - .L_137)
	.align		4
.L_137:
        /*02f8*/ 	.word	index@($__internal_15_$__cuda_sm70_shflsync_up_p)
        /*02fc*/ 	.word	0x00000000


	//----- nvinfo : EIATTR_FRAME_SIZE
	.align		4
.L_138:
        /*0300*/ 	.byte	0x04, 0x11
        /*0302*/ 	.short	(.L_140 - .L_139)
	.align		4
.L_139:
        /*0304*/ 	.word	index@($__internal_14_$__cuda_sm70_shflsync_idx_p)
        /*0308*/ 	.word	0x00000000


	//----- nvinfo : EIATTR_FRAME_SIZE
	.align		4
.L_140:
        /*030c*/ 	.byte	0x04, 0x11
        /*030e*/ 	.short	(.L_142 - .L_141)
	.align		4
.L_141:
        /*0310*/ 	.word	index@($__internal_13_$__cuda_sm70_shflsync_bfly_p)
        /*0314*/ 	.word	0x00000000


	//----- nvinfo : EIATTR_FRAME_SIZE
	.align		4
.L_142:
        /*0318*/ 	.byte	0x04, 0x11
        /*031a*/ 	.short	(.L_144 - .L_143)
	.align		4
.L_143:
        /*031c*/ 	.word	index@(_ZN7cutlass13device_kernelIN5flash19enable_sm80_to_sm89INS1_16FlashAttnFwdSm80INS1_25CollectiveMainloopFwdSm80ILi4ELi1ELb0EN4cute5tupleIJNS5_1CILi128EEENS7_ILi48EEENS7_ILi96EEEEEELi96ENS_6half_tEfNS_4arch4Sm80ELb0ELb1ELb1ELb1ELb1ELb1ELb1ELb1EEENS1_21CollectiveEpilogueFwdINS6_IJS8_SA_S9_EEENS6_IJNS7_ILi1EEESI_SI_EEESC_SE_Li128ELb1ELb1ELb1ELb0EEENS1_36VarlenDynamicPersistentTileSchedulerILi128ELi48ELi128ELi128ELb1ELb1ELb0ELb1ELb0ELb1EEEEEEEEEvNT_6ParamsE)
        /*0320*/ 	.word	0x000000f0


	//----- nvinfo : EIATTR_REGCOUNT
	.align		4
.L_144:
        /*0324*/ 	.byte	0x04, 0x2f
        /*0326*/ 	.short	(.L_146 - .L_145)
	.align		4
.L_145:
        /*0328*/ 	.word	index@(_ZN7cutlass13device_kernelIN5flash19enable_sm80_to_sm89INS1_16FlashAttnFwdSm80INS1_25CollectiveMainloopFwdSm80ILi4ELi1ELb0EN4cute5tupleIJNS5_1CILi128EEENS7_ILi48EEENS7_ILi96EEEEEELi96ENS_6half_tEfNS_4arch4Sm80ELb0ELb1ELb1ELb1ELb1ELb0ELb1ELb1EEENS1_21CollectiveEpilogueFwdINS6_IJS8_SA_S9_EEENS6_IJNS7_ILi1EEESI_SI_EEESC_SE_Li128ELb1ELb1ELb1ELb0EEENS1_36VarlenDynamicPersistentTileSchedulerILi128ELi48ELi128ELi128ELb1ELb1ELb0ELb1ELb0ELb1EEEEEEEEEvNT_6ParamsE)
        /*032c*/ 	.word	0x000000ff


	//----- nvinfo : EIATTR_FRAME_SIZE
	.align		4
.L_146:
        /*0330*/ 	.byte	0x04, 0x11
        /*0332*/ 	.short	(.L_148 - .L_147)
	.align		4
.L_147:
        /*0334*/ 	.word	index@($__internal_12_$__cuda_sm70_votesync_ballot)
        /*0338*/ 	.word	0x00000000


	//----- nvinfo : EIATTR_FRAME_SIZE
	.align		4
.L_148:
        /*033c*/ 	.byte	0x04, 0x11
        /*033e*/ 	.short	(.L_150 - .L_149)
	.align		4
.L_149:
        /*0340*/ 	.word	index@($__internal_11_$__cuda_sm70_shflsync_up_p)
        /*0344*/ 	.word	0x00000000


	//----- nvinfo : EIATTR_FRAME_SIZE
	.align		4
.L_150:
        /*0348*/ 	.byte	0x04, 0x11
        /*034a*/ 	.short	(.L_152 - .L_151)
	.align		4
.L_151:
        /*034c*/ 	.word	index@($__internal_10_$__cuda_sm70_shflsync_idx_p)
        /*0350*/ 	.word	0x00000000


	//----- nvinfo : EIATTR_FRAME_SIZE
	.align		4
.L_152:
        /*0354*/ 	.byte	0x04, 0x11
        /*0356*/ 	.short	(.L_154 - .L_153)
	.align		4
.L_153:
        /*0358*/ 	.word	index@($__internal_9_$__cuda_sm70_shflsync_bfly_p)
        /*035c*/ 	.word	0x00000000


	//----- nvinfo : EIATTR_FRAME_SIZE
	.align		4
.L_154:
        /*0360*/ 	.byte	0x04, 0x11
        /*0362*/ 	.short	(.L_156 - .L_155)
	.align		4
.L_155:
        /*0364*/ 	.word	index@(_ZN7cutlass13device_kernelIN5flash19enable_sm80_to_sm89INS1_16FlashAttnFwdSm80INS1_25CollectiveMainloopFwdSm80ILi4ELi1ELb0EN4cute5tupleIJNS5_1CILi128EEENS7_ILi48EEENS7_ILi96EEEEEELi96ENS_6half_tEfNS_4arch4Sm80ELb0ELb1ELb1ELb1ELb1ELb0ELb1ELb1EEENS1_21CollectiveEpilogueFwdINS6_IJS8_SA_S9_EEENS6_IJNS7_ILi1EEESI_SI_EEESC_SE_Li128ELb1ELb1ELb1ELb0EEENS1_36VarlenDynamicPersistentTileSchedulerILi128ELi48ELi128ELi128ELb1ELb1ELb0ELb1ELb0ELb1EEEEEEEEEvNT_6ParamsE)
        /*0368*/ 	.word	0x00000038


	//----- nvinfo : EIATTR_REGCOUNT
	.align		4
.L_156:
        /*036c*/ 	.byte	0x04, 0x2f
        /*036e*/ 	.short	(.L_158 - .L_157)
	.align		4
.L_157:
        /*0370*/ 	.word	index@(_ZN7cutlass13device_kernelIN5flash19enable_sm80_to_sm89INS1_16FlashAttnFwdSm80INS1_25CollectiveMainloopFwdSm80ILi4ELi1ELb0EN4cute5tupleIJNS5_1CILi128EEENS7_ILi48EEENS7_ILi96EEEEEELi96ENS_6half_tEfNS_4arch4Sm80ELb0ELb1ELb1ELb0ELb1ELb0ELb1ELb1EEENS1_21CollectiveEpilogueFwdINS6_IJS8_SA_S9_EEENS6_IJNS7_ILi1EEESI_SI_EEESC_SE_Li128ELb0ELb1ELb1ELb0EEENS1_19SingleTileSchedulerILb0ELb1ELb1ELi128EEEEEEEEEvNT_6ParamsE)
        /*0374*/ 	.word	0x000000ff


	//----- nvinfo : EIATTR_FRAME_SIZE
	.align		4
.L_158:
        /*0378*/ 	.byte	0x04, 0x11
        /*037a*/ 	.short	(.L_160 - .L_159)
	.align		4
.L_159:
        /*037c*/ 	.word	index@($__internal_8_$__cuda_sm70_shflsync_idx_p)
        /*0380*/ 	.word	0x00000000


	//----- nvinfo : EIATTR_FRAME_SIZE
	.align		4
.L_160:
        /*0384*/ 	.byte	0x04, 0x11
        /*0386*/ 	.short	(.L_162 - .L_161)
	.align		4
.L_161:
        /*0388*/ 	.word	index@(_ZN7cutlass13device_kernelIN5flash19enable_sm80_to_sm89INS1_16FlashAttnFwdSm80INS1_25CollectiveMainloopFwdSm80ILi4ELi1ELb0EN4cute5tupleIJNS5_1CILi128EEENS7_ILi48EEENS7_ILi96EEEEEELi96ENS_6half_tEfNS_4arch4Sm80ELb0ELb1ELb1ELb0ELb1ELb0ELb1ELb1EEENS1_21CollectiveEpilogueFwdINS6_IJS8_SA_S9_EEENS6_IJNS7_ILi1EEESI_SI_EEESC_SE_Li128ELb0ELb1ELb1ELb0EEENS1_19SingleTileSchedulerILb0ELb1ELb1ELi128EEEEEEEEEvNT_6ParamsE)
        /*038c*/ 	.word	0x00000000


	//----- nvinfo : EIATTR_REGCOUNT
	.align		4
.L_162:
        /*0390*/ 	.byte	0x04, 0x2f
        /*0392*/ 	.short	(.L_164 - .L_163)
	.align		4
.L_163:
        /*0394*/ 	.word	index@(_ZN7cutlass13device_kernelIN5flash19enable_sm80_to_sm89INS1_16FlashAttnFwdSm80INS1_25CollectiveMainloopFwdSm80ILi4ELi1ELb0EN4cute5tupleIJNS5_1CILi128EEENS7_ILi48EEENS7_ILi96EEEEEELi96ENS_6half_tEfNS_4arch4Sm80ELb0ELb0ELb1ELb1ELb1ELb1ELb1ELb1EEENS1_21CollectiveEpilogueFwdINS6_IJS8_SA_S9_EEENS6_IJNS7_ILi1EEESI_SI_EEESC_SE_Li128ELb1ELb1ELb1ELb0EEENS1_36VarlenDynamicPersistentTileSchedulerILi128ELi48ELi128ELi128ELb1ELb1ELb0ELb0ELb1ELb1EEEEEEEEEvNT_6ParamsE)
        /*0398*/ 	.word	0x000000ff


	//----- nvinfo : EIATTR_FRAME_SIZE
	.align		4
.L_164:
        /*039c*/ 	.byte	0x04, 0x11
        /*039e*/ 	.short	(.L_166 - .L_165)
	.align		4
.L_165:
        /*03a0*/ 	.word	index@($__internal_7_$__cuda_sm70_votesync_ballot)
        /*03a4*/ 	.word	0x00000000


	//----- nvinfo : EIATTR_FRAME_SIZE
	.align		4
.L_166:
        /*03a8*/ 	.byte	0x04, 0x11
        /*03aa*/ 	.short	(.L_168 - .L_167)
	.align		4
.L_167:
        /*03ac*/ 	.word	index@($__internal_6_$__cuda_sm70_shflsync_up_p)
        /*03b0*/ 	.word	0x00000000


	//----- nvinfo : EIATTR_FRAME_SIZE
	.align		4
.L_168:
        /*03b4*/ 	.byte	0x04, 0x11
        /*03b6*/ 	.short	(.L_170 - .L_169)
	.align		4
.L_169:
        /*03b8*/ 	.word	index@($__internal_5_$__cuda_sm70_shflsync_idx_p)
        /*03bc*/ 	.word	0x00000000


	//----- nvinfo : EIATTR_FRAME_SIZE
	.align		4
.L_170:
        /*03c0*/ 	.byte	0x04, 0x11
        /*03c2*/ 	.short	(.L_172 - .L_171)
	.align		4
.L_171:
        /*03c4*/ 	.word	index@($__internal_4_$__cuda_sm70_shflsync_bfly_p)
        /*03c8*/ 	.word	0x00000000


	//----- nvinfo : EIATTR_FRAME_SIZE
	.align		4
.L_172:
        /*03cc*/ 	.byte	0x04, 0x11
        /*03ce*/ 	.short	(.L_174 - .L_173)
	.align		4
.L_173:
        /*03d0*/ 	.word	index@(_ZN7cutlass13device_kernelIN5flash19enable_sm80_to_sm89INS1_16FlashAttnFwdSm80INS1_25CollectiveMainloopFwdSm80ILi4ELi1ELb0EN4cute5tupleIJNS5_1CILi128EEENS7_ILi48EEENS7_ILi96EEEEEELi96ENS_6half_tEfNS_4arch4Sm80ELb0ELb0ELb1ELb1ELb1ELb1ELb1ELb1EEENS1_21CollectiveEpilogueFwdINS6_IJS8_SA_S9_EEENS6_IJNS7_ILi1EEESI_SI_EEESC_SE_Li128ELb1ELb1ELb1ELb0EEENS1_36VarlenDynamicPersistentTileSchedulerILi128ELi48ELi128ELi128ELb1ELb1ELb0ELb0ELb1ELb1EEEEEEEEEvNT_6ParamsE)
        /*03d4*/ 	.word	0x00000130


	//----- nvinfo : EIATTR_REGCOUNT
	.align		4
.L_174:
        /*03d8*/ 	.byte	0x04, 0x2f
        /*03da*/ 	.short	(.L_176 - .L_175)
	.align		4
.L_175:
        /*03dc*/ 	.word	index@(_ZN7cutlass13device_kernelIN5flash19enable_sm80_to_sm89INS1_16FlashAttnFwdSm80INS1_25CollectiveMainloopFwdSm80ILi4ELi1ELb0EN4cute5tupleIJNS5_1CILi128EEENS7_ILi48EEENS7_ILi96EEEEEELi96ENS_6half_tEfNS_4arch4Sm80ELb0ELb0ELb1ELb1ELb1ELb0ELb1ELb1EEENS1_21CollectiveEpilogueFwdINS6_IJS8_SA_S9_EEENS6_IJNS7_ILi1EEESI_SI_EEESC_SE_Li128ELb1ELb1ELb1ELb0EEENS1_36VarlenDynamicPersistentTileSchedulerILi128ELi48ELi128ELi128ELb1ELb1ELb0ELb0ELb1ELb1EEEEEEEEEvNT_6ParamsE)
        /*03e0*/ 	.word	0x000000ff


	//----- nvinfo : EIATTR_FRAME_SIZE
	.align		4
.L_176:
        /*03e4*/ 	.byte	0x04, 0x11
        /*03e6*/ 	.short	(.L_178 - .L_177)
	.align		4
.L_177:
        /*03e8*/ 	.word	index@($__internal_3_$__cuda_sm70_votesync_ballot)
        /*03ec*/ 	.word	0x00000000


	//----- nvinfo : EIATTR_FRAME_SIZE
	.align		4
.L_178:
        /*03f0*/ 	.byte	0x04, 0x11
        /*03f2*/ 	.short	(.L_180 - .L_179)
	.align		4
.L_179:
        /*03f4*/ 	.word	index@($__internal_2_$__cuda_sm70_shflsync_up_p)
        /*03f8*/ 	.word	0x00000000


	//----- nvinfo : EIATTR_FRAME_SIZE
	.align		4
.L_180:
        /*03fc*/ 	.byte	0x04, 0x11
        /*03fe*/ 	.short	(.L_182 - .L_181)
	.align		4
.L_181:
        /*0400*/ 	.word	index@($__internal_1_$__cuda_sm70_shflsync_idx_p)
        /*0404*/ 	.word	0x00000000


	//----- nvinfo : EIATTR_FRAME_SIZE
	.align		4
.L_182:
        /*0408*/ 	.byte	0x04, 0x11
        /*040a*/ 	.short	(.L_184 - .L_183)
	.align		4
.L_183:
        /*040c*/ 	.word	index@($__internal_0_$__cuda_sm70_shflsync_bfly_p)
        /*0410*/ 	.word	0x00000000


	//----- nvinfo : EIATTR_FRAME_SIZE
	.align		4
.L_184:
        /*0414*/ 	.byte	0x04, 0x11
        /*0416*/ 	.short	(.L_186 - .L_185)
	.align		4
.L_185:
        /*0418*/ 	.word	index@(_ZN7cutlass13device_kernelIN5flash19enable_sm80_to_sm89INS1_16FlashAttnFwdSm80INS1_25CollectiveMainloopFwdSm80ILi4ELi1ELb0EN4cute5tupleIJNS5_1CILi128EEENS7_ILi48EEENS7_ILi96EEEEEELi96ENS_6half_tEfNS_4arch4Sm80ELb0ELb0ELb1ELb1ELb1ELb0ELb1ELb1EEENS1_21CollectiveEpilogueFwdINS6_IJS8_SA_S9_EEENS6_IJNS7_ILi1EEESI_SI_EEESC_SE_Li128ELb1ELb1ELb1ELb0EEENS1_36VarlenDynamicPersistentTileSchedulerILi128ELi48ELi128ELi128ELb1ELb1ELb0ELb0ELb1ELb1EEEEEEEEEvNT_6ParamsE)
        /*041c*/ 	.word	0x00000098


	//----- nvinfo : EIATTR_REGCOUNT
	.align		4
.L_186:
        /*0420*/ 	.byte	0x04, 0x2f
        /*0422*/ 	.short	(.L_188 - .L_187)
	.align		4
.L_187:
        /*0424*/ 	.word	index@(_ZN7cutlass13device_kernelIN5flash19enable_sm80_to_sm89INS1_16FlashAttnFwdSm80INS1_25CollectiveMainloopFwdSm80ILi4ELi1ELb0EN4cute5tupleIJNS5_1CILi128EEENS7_ILi64EEENS7_ILi96EEEEEELi96ENS_6half_tEfNS_4arch4Sm80ELb0ELb0ELb1ELb0ELb1ELb0ELb1ELb1EEENS1_21CollectiveEpilogueFwdINS6_IJS8_SA_S9_EEENS6_IJNS7_ILi1EEESI_SI_EEESC_SE_Li128ELb0ELb1ELb1ELb0EEENS1_19SingleTileSchedulerILb0ELb1ELb1ELi128EEEEEEEEEvNT_6ParamsE)
        /*0428*/ 	.word	0x000000ff


	//----- nvinfo : EIATTR_FRAME_SIZE
	.align		4
.L_188:
        /*042c*/ 	.byte	0x04, 0x11
        /*042e*/ 	.short	(.L_190 - .L_189)
	.align		4
.L_189:
        /*0430*/ 	.word	index@(_ZN7cutlass13device_kernelIN5flash19enable_sm80_to_sm89INS1_16FlashAttnFwdSm80INS1_25CollectiveMainloopFwdSm80ILi4ELi1ELb0EN4cute5tupleIJNS5_1CILi128EEENS7_ILi64EEENS7_ILi96EEEEEELi96ENS_6half_tEfNS_4arch4Sm80ELb0ELb0ELb1ELb0ELb1ELb0ELb1ELb1EEENS1_21CollectiveEpilogueFwdINS6_IJS8_SA_S9_EEENS6_IJNS7_ILi1EEESI_SI_EEESC_SE_Li128ELb0ELb1ELb1ELb0EEENS1_19SingleTileSchedulerILb0ELb1ELb1ELi128EEEEEEEEEvNT_6ParamsE)
        /*0434*/ 	.word	0x00000060


	//----- nvinfo : EIATTR_MIN_STACK_SIZE
	.align		4
.L_190:
        /*0438*/ 	.byte	0x04, 0x12
        /*043a*/ 	.short	(.L_192 - .L_191)
	.align		4
.L_191:
        /*043c*/ 	.word	index@(_ZN7cutlass13device_kernelIN5flash19enable_sm80_to_sm89INS1_16FlashAttnFwdSm80INS1_25CollectiveMainloopFwdSm80ILi4ELi1ELb0EN4cute5tupleIJNS5_1CILi128EEENS7_ILi64EEENS7_ILi96EEEEEELi96ENS_6half_tEfNS_4arch4Sm80ELb0ELb0ELb1ELb0ELb1ELb0ELb1ELb1EEENS1_21CollectiveEpilogueFwdINS6_IJS8_SA_S9_EEENS6_IJNS7_ILi1EEESI_SI_EEESC_SE_Li128ELb0ELb1ELb1ELb0EEENS1_19SingleTileSchedulerILb0ELb1ELb1ELi128EEEEEEEEEvNT_6ParamsE)
        /*0440*/ 	.word	0x00000060


	//----- nvinfo : EIATTR_MIN_STACK_SIZE
	.align		4
.L_192:
        /*0444*/ 	.byte	0x04, 0x12
        /*0446*/ 	.short	(.L_194 - .L_193)
	.align		4
.L_193:
        /*0448*/ 	.word	index@(_ZN7cutlass13device_kernelIN5flash19enable_sm80_to_sm89INS1_16FlashAttnFwdSm80INS1_25CollectiveMainloopFwdSm80ILi4ELi1ELb0EN4cute5tupleIJNS5_1CILi128EEENS7_ILi48EEENS7_ILi96EEEEEELi96ENS_6half_tEfNS_4arch4Sm80ELb0ELb0ELb1ELb1ELb1ELb0ELb1ELb1EEENS1_21CollectiveEpilogueFwdINS6_IJS8_SA_S9_EEENS6_IJNS7_ILi1EEESI_SI_EEESC_SE_Li128ELb1ELb1ELb1ELb0EEENS1_36VarlenDynamicPersistentTileSchedulerILi128ELi48ELi128ELi128ELb1ELb1ELb0ELb0ELb1ELb1EEEEEEEEEvNT_6ParamsE)
        /*044c*/ 	.word	0x00000098


	//----- nvinfo : EIATTR_MIN_STACK_SIZE
	.align		4
.L_194:
        /*0450*/ 	.byte	0x04, 0x12
        /*0452*/ 	.short	(.L_196 - .L_195)
	.align		4
.L_195:
        /*0454*/ 	.word	index@(_ZN7cutlass13device_kernelIN5flash19enable_sm80_to_sm89INS1_16FlashAttnFwdSm80INS1_25CollectiveMainloopFwdSm80ILi4ELi1ELb0EN4cute5tupleIJNS5_1CILi128EEENS7_ILi48EEENS7_ILi96EEEEEELi96ENS_6half_tEfNS_4arch4Sm80ELb0ELb0ELb1ELb1ELb1ELb1ELb1ELb1EEENS1_21CollectiveEpilogueFwdINS6_IJS8_SA_S9_EEENS6_IJNS7_ILi1EEESI_SI_EEESC_SE_Li128ELb1ELb1ELb1ELb0EEENS1_36VarlenDynamicPersistentTileSchedulerILi128ELi48ELi128ELi128ELb1ELb1ELb0ELb0ELb1ELb1EEEEEEEEEvNT_6ParamsE)
        /*0458*/ 	.word	0x00000130


	//----- nvinfo : EIATTR_MIN_STACK_SIZE
	.align		4
.L_196:
        /*045c*/ 	.byte	0x04, 0x12
        /*045e*/ 	.short	(.L_198 - .L_197)
	.align		4
.L_197:
        /*0460*/ 	.word	index@(_ZN7cutlass13device_kernelIN5flash19enable_sm80_to_sm89INS1_16FlashAttnFwdSm80INS1_25CollectiveMainloopFwdSm80ILi4ELi1ELb0EN4cute5tupleIJNS5_1CILi128EEENS7_ILi48EEENS7_ILi96EEEEEELi96ENS_6half_tEfNS_4arch4Sm80ELb0ELb1ELb1ELb0ELb1ELb0ELb1ELb1EEENS1_21CollectiveEpilogueFwdINS6_IJS8_SA_S9_EEENS6_IJNS7_ILi1EEESI_SI_EEESC_SE_Li128ELb0ELb1ELb1ELb0EEENS1_19SingleTileSchedulerILb0ELb1ELb1ELi128EEEEEEEEEvNT_6ParamsE)
        /*0464*/ 	.word	0x00000000


	//----- nvinfo : EIATTR_MIN_STACK_SIZE
	.align		4
.L_198:
        /*0468*/ 	.byte	0x04, 0x12
        /*046a*/ 	.short	(.L_200 - .L_199)
	.align		4
.L_199:
        /*046c*/ 	.word	index@(_ZN7cutlass13device_kernelIN5flash19enable_sm80_to_sm89INS1_16FlashAttnFwdSm80INS1_25CollectiveMainloopFwdSm80ILi4ELi1ELb0EN4cute5tupleIJNS5_1CILi128EEENS7_ILi48EEENS7_ILi96EEEEEELi96ENS_6half_tEfNS_4arch4Sm80ELb0ELb1ELb1ELb1ELb1ELb0ELb1ELb1EEENS1_21CollectiveEpilogueFwdINS6_IJS8_SA_S9_EEENS6_IJNS7_ILi1EEESI_SI_EEESC_SE_Li128ELb1ELb1ELb1ELb0EEENS1_36VarlenDynamicPersistentTileSchedulerILi128ELi48ELi128ELi128ELb1ELb1ELb0ELb1ELb0ELb1EEEEEEEEEvNT_6ParamsE)
        /*0470*/ 	.word	0x00000038


	//----- nvinfo : EIATTR_MIN_STACK_SIZE
	.align		4
.L_200:
        /*0474*/ 	.byte	0x04, 0x12
        /*0476*/ 	.short	(.L_202 - .L_201)
	.align		4
.L_201:
        /*0478*/ 	.word	index@(_ZN7cutlass13device_kernelIN5flash19enable_sm80_to_sm89INS1_16FlashAttnFwdSm80INS1_25CollectiveMainloopFwdSm80ILi4ELi1ELb0EN4cute5tupleIJNS5_1CILi128EEENS7_ILi48EEENS7_ILi96EEEEEELi96ENS_6half_tEfNS_4arch4Sm80ELb0ELb1ELb1ELb1ELb1ELb1ELb1ELb1EEENS1_21CollectiveEpilogueFwdINS6_IJS8_SA_S9_EEENS6_IJNS7_ILi1EEESI_SI_EEESC_SE_Li128ELb1ELb1ELb1ELb0EEENS1_36VarlenDynamicPersistentTileSchedulerILi128ELi48ELi128ELi128ELb1ELb1ELb0ELb1ELb0ELb1EEEEEEEEEvNT_6ParamsE)
        /*047c*/ 	.word	0x000000f0


	//----- nvinfo : EIATTR_MIN_STACK_SIZE
	.align		4
.L_202:
        /*0480*/ 	.byte	0x04, 0x12
        /*0482*/ 	.short	(.L_204 - .L_203)
	.align		4
.L_203:
        /*0484*/ 	.word	index@(_ZN7cutlass13device_kernelIN5flash19enable_sm80_to_sm89INS1_16FlashAttnFwdSm80INS1_25CollectiveMainloopFwdSm80ILi4ELi1ELb0EN4cute5tupleIJNS5_1CILi128EEENS7_ILi64EEENS7_ILi96EEEEEELi96ENS_6half_tEfNS_4arch4Sm80ELb1ELb0ELb1ELb0ELb1ELb0ELb1ELb1EEENS1_21CollectiveEpilogueFwdINS6_IJS8_SA_S9_EEENS6_IJNS7_ILi1EEESI_SI_EEESC_SE_Li128ELb0ELb1ELb1ELb0EEENS1_30DynamicPersistentTileSchedulerILi128ELi128ELb1ELb1ELb0EEEEEEEEEvNT_6ParamsE)
        /*0488*/ 	.word	0x000000c0


	//----- nvinfo : EIATTR_MIN_STACK_SIZE
	.align		4
.L_204:
        /*048c*/ 	.byte	0x04, 0x12
        /*048e*/ 	.short	(.L_206 - .L_205)
	.align		4
.L_205:
        /*0490*/ 	.word	index@(_ZN7cutlass13device_kernelIN5flash19enable_sm80_to_sm89INS1_16FlashAttnFwdSm80INS1_25CollectiveMainloopFwdSm80ILi4ELi1ELb0EN4cute5tupleIJNS5_1CILi128EEENS7_ILi48EEENS7_ILi96EEEEEELi96ENS_6half_tEfNS_4arch4Sm80ELb1ELb0ELb1ELb1ELb1ELb0ELb1ELb1EEENS1_21CollectiveEpilogueFwdINS6_IJS8_SA_S9_EEENS6_IJNS7_ILi1EEESI_SI_EEESC_SE_Li128ELb1ELb1ELb1ELb0EEENS1_36VarlenDynamicPersistentTileSchedulerILi128ELi48ELi128ELi128ELb1ELb1ELb0ELb1ELb1ELb1EEEEEEEEEvNT_6ParamsE)
        /*0494*/ 	.word	0x00000040


	//----- nvinfo : EIATTR_MIN_STACK_SIZE
	.align		4
.L_206:
        /*0498*/ 	.byte	0x04, 0x12
        /*049a*/ 	.short	(.L_208 - .L_207)
	.align		4
.L_207:
        /*049c*/ 	.word	index@(_ZN7cutlass13device_kernelIN5flash19enable_sm80_to_sm89INS1_16FlashAttnFwdSm80INS1_25CollectiveMainloopFwdSm80ILi4ELi1ELb0EN4cute5tupleIJNS5_1CILi128EEENS7_ILi48EEENS7_ILi96EEEEEELi96ENS_6half_tEfNS_4arch4Sm80ELb1ELb0ELb1ELb1ELb1ELb1ELb1ELb1EEENS1_21CollectiveEpilogueFwdINS6_IJS8_SA_S9_EEENS6_IJNS7_ILi1EEESI_SI_EEESC_SE_Li128ELb1ELb1ELb1ELb0EEENS1_36VarlenDynamicPersistentTileSchedulerILi128ELi48ELi128ELi128ELb1ELb1ELb0ELb1ELb1ELb1EEEEEEEEEvNT_6ParamsE)
        /*04a0*/ 	.word	0x00000150


	//----- nvinfo : EIATTR_MIN_STACK_SIZE
	.align		4
.L_208:
        /*04a4*/ 	.byte	0x04, 0x12
        /*04a6*/ 	.short	(.L_210 - .L_209)
	.align		4
.L_209:
        /*04a8*/ 	.word	index@(_ZN7cutlass13device_kernelIN5flash19enable_sm80_to_sm89INS1_16FlashAttnFwdSm80INS1_25CollectiveMainloopFwdSm80ILi4ELi1ELb0EN4cute5tupleIJNS5_1CILi128EEENS7_ILi64EEENS7_ILi96EEEEEELi96ENS_6half_tEfNS_4arch4Sm80ELb0ELb0ELb0ELb0ELb1ELb0ELb1ELb1EEENS1_21CollectiveEpilogueFwdINS6_IJS8_SA_S9_EEENS6_IJNS7_ILi1EEESI_SI_EEESC_SE_Li128ELb0ELb1ELb1ELb0EEENS1_19SingleTileSchedulerILb0ELb1ELb1ELi128EEEEEEEEEvNT_6ParamsE)
        /*04ac*/ 	.word	0x00000028


	//----- nvinfo : EIATTR_MIN_STACK_SIZE
	.align		4
.L_210:
        /*04b0*/ 	.byte	0x04, 0x12
        /*04b2*/ 	.short	(.L_212 - .L_211)
	.align		4
.L_211:
        /*04b4*/ 	.word	index@(_ZN7cutlass13device_kernelIN5flash19enable_sm80_to_sm89INS1_16FlashAttnFwdSm80INS1_25CollectiveMainloopFwdSm80ILi4ELi1ELb0EN4cute5tupleIJNS5_1CILi128EEENS7_ILi48EEENS7_ILi96EEEEEELi96ENS_6half_tEfNS_4arch4Sm80ELb0ELb0ELb0ELb1ELb1ELb0ELb1ELb1EEENS1_21CollectiveEpilogueFwdINS6_IJS8_SA_S9_EEENS6_IJNS7_ILi1EEESI_SI_EEESC_SE_Li128ELb1ELb1ELb1ELb0EEENS1_36VarlenDynamicPersistentTileSchedulerILi128ELi48ELi128ELi128ELb1ELb1ELb0ELb0ELb1ELb1EEEEEEEEEvNT_6ParamsE)
        /*04b8*/ 	.word	0x00000068


	//----- nvinfo : EIATTR_MIN_STACK_SIZE
	.align		4
.L_212:
        /*04bc*/ 	.byte	0x04, 0x12
        /*04be*/ 	.short	(.L_214 - .L_213)
	.align		4
.L_213:
        /*04c0*/ 	.word	index@(_ZN7cutlass13device_kernelIN5flash19enable_sm80_to_sm89INS1_16FlashAttnFwdSm80INS1_25CollectiveMainloopFwdSm80ILi4ELi1ELb0EN4cute5tupleIJNS5_1CILi128EEENS7_ILi48EEENS7_ILi96EEEEEELi96ENS_6half_tEfNS_4arch4Sm80ELb0ELb0ELb0ELb1ELb1ELb1ELb1ELb1EEENS1_21CollectiveEpilogueFwdINS6_IJS8_SA_S9_EEENS6_IJNS7_ILi1EEESI_SI_EEESC_SE_Li128ELb1ELb1ELb1ELb0EEENS1_36VarlenDynamicPersistentTileSchedulerILi128ELi48ELi128ELi128ELb1ELb1ELb0ELb0ELb1ELb1EEEEEEEEEvNT_6ParamsE)
        /*04c4*/ 	.word	0x00000138


	//----- nvinfo : EIATTR_MIN_STACK_SIZE
	.align		4
.L_214:
        /*04c8*/ 	.byte	0x04, 0x12
        /*04ca*/ 	.short	(.L_216 - .L_215)
	.align		4
.L_215:
        /*04cc*/ 	.word	index@(_ZN7cutlass13device_kernelIN5flash19enable_sm80_to_sm89INS1_16FlashAttnFwdSm80INS1_25CollectiveMainloopFwdSm80ILi4ELi1ELb0EN4cute5tupleIJNS5_1CILi128EEENS7_ILi48EEENS7_ILi96EEEEEELi96ENS_6half_tEfNS_4arch4Sm80ELb0ELb1ELb0ELb0ELb1ELb0ELb1ELb1EEENS1_21CollectiveEpilogueFwdINS6_IJS8_SA_S9_EEENS6_IJNS7_ILi1EEESI_SI_EEESC_SE_Li128ELb0ELb1ELb1ELb0EEENS1_19SingleTileSchedulerILb0ELb1ELb1ELi128EEEEEEEEEvNT_6ParamsE)
        /*04d0*/ 	.word	0x00000000


	//----- nvinfo : EIATTR_MIN_STACK_SIZE
	.align		4
.L_216:
        /*04d4*/ 	.byte	0x04, 0x12
        /*04d6*/ 	.short	(.L_218 - .L_217)
	.align		4
.L_217:
        /*04d8*/ 	.word	index@(_ZN7cutlass13device_kernelIN5flash19enable_sm80_to_sm89INS1_16FlashAttnFwdSm80INS1_25CollectiveMainloopFwdSm80ILi4ELi1ELb0EN4cute5tupleIJNS5_1CILi128EEENS7_ILi48EEENS7_ILi96EEEEEELi96ENS_6half_tEfNS_4arch4Sm80ELb0ELb1ELb0ELb1ELb1ELb0ELb1ELb1EEENS1_21CollectiveEpilogueFwdINS6_IJS8_SA_S9_EEENS6_IJNS7_ILi1EEESI_SI_EEESC_SE_Li128ELb1ELb1ELb1ELb0EEENS1_36VarlenDynamicPersistentTileSchedulerILi128ELi48ELi128ELi128ELb1ELb1ELb0ELb1ELb0ELb1EEEEEEEEEvNT_6ParamsE)
        /*04dc*/ 	.word	0x00000040


	//----- nvinfo : EIATTR_MIN_STACK_SIZE
	.align		4
.L_218:
        /*04e0*/ 	.byte	0x04, 0x12
        /*04e2*/ 	.short	(.L_220 - .L_219)
	.align		4
.L_219:
        /*04e4*/ 	.word	index@(_ZN7cutlass13device_kernelIN5flash19enable_sm80_to_sm89INS1_16FlashAttnFwdSm80INS1_25CollectiveMainloopFwdSm80ILi4ELi1ELb0EN4cute5tupleIJNS5_1CILi128EEENS7_ILi48EEENS7_ILi96EEEEEELi96ENS_6half_tEfNS_4arch4Sm80ELb0ELb1ELb0ELb1ELb1ELb1ELb1ELb1EEENS1_21CollectiveEpilogueFwdINS6_IJS8_SA_S9_EEENS6_IJNS7_ILi1EEESI_SI_EEESC_SE_Li128ELb1ELb1ELb1ELb0EEENS1_36VarlenDynamicPersistentTileSchedulerILi128ELi48ELi128ELi128ELb1ELb1ELb0ELb1ELb0ELb1EEEEEEEEEvNT_6ParamsE)
        /*04e8*/ 	.word	0x000000e8


	//----- nvinfo : EIATTR_MIN_STACK_SIZE
	.align		4
.L_220:
        /*04ec*/ 	.byte	0x04, 0x12
        /*04ee*/ 	.short	(.L_222 - .L_221)
	.align		4
.L_221:
        /*04f0*/ 	.word	index@(_ZN7cutlass13device_kernelIN5flash19enable_sm80_to_sm89INS1_16FlashAttnFwdSm80INS1_25CollectiveMainloopFwdSm80ILi4ELi1ELb0EN4cute5tupleIJNS5_1CILi128EEENS7_ILi64EEENS7_ILi96EEEEEELi96ENS_6half_tEfNS_4arch4Sm80ELb1ELb0ELb0ELb0ELb1ELb0ELb1ELb1EEENS1_21CollectiveEpilogueFwdINS6_IJS8_SA_S9_EEENS6_IJNS7_ILi1EEESI_SI_EEESC_SE_Li128ELb0ELb1ELb1ELb0EEENS1_30DynamicPersistentTileSchedulerILi128ELi128ELb1ELb1ELb0EEEEEEEEEvNT_6ParamsE)
        /*04f4*/ 	.word	0x000000c0


	//----- nvinfo : EIATTR_MIN_STACK_SIZE
	.align		4
.L_222:
        /*04f8*/ 	.byte	0x04, 0x12
        /*04fa*/ 	.short	(.L_224 - .L_223)
	.align		4
.L_223:
        /*04fc*/ 	.word	index@(_ZN7cutlass13device_kernelIN5flash19enable_sm80_to_sm89INS1_16FlashAttnFwdSm80INS1_25CollectiveMainloopFwdSm80ILi4ELi1ELb0EN4cute5tupleIJNS5_1CILi128EEENS7_ILi48EEENS7_ILi96EEEEEELi96ENS_6half_tEfNS_4arch4Sm80ELb1ELb0ELb0ELb1ELb1ELb0ELb1ELb1EEENS1_21CollectiveEpilogueFwdINS6_IJS8_SA_S9_EEENS6_IJNS7_ILi1EEESI_SI_EEESC_SE_Li128ELb1ELb1ELb1ELb0EEENS1_36VarlenDynamicPersistentTileSchedulerILi128ELi48ELi128ELi128ELb1ELb1ELb0ELb1ELb1ELb1EEEEEEEEEvNT_6ParamsE)
        /*0500*/ 	.word	0x00000028


	//----- nvinfo : EIATTR_MIN_STACK_SIZE
	.align		4
.L_224:
        /*0504*/ 	.byte	0x04, 0x12
        /*0506*/ 	.short	(.L_226 - .L_225)
	.align		4
.L_225:
        /*0508*/ 	.word	index@(_ZN7cutlass13device_kernelIN5flash19enable_sm80_to_sm89INS1_16FlashAttnFwdSm80INS1_25CollectiveMainloopFwdSm80ILi4ELi1ELb0EN4cute5tupleIJNS5_1CILi128EEENS7_ILi48EEENS7_ILi96EEEEEELi96ENS_6half_tEfNS_4arch4Sm80ELb1ELb0ELb0ELb1ELb1ELb1ELb1ELb1EEENS1_21CollectiveEpilogueFwdINS6_IJS8_SA_S9_EEENS6_IJNS7_ILi1EEESI_SI_EEESC_SE_Li128ELb1ELb1ELb1ELb0EEENS1_36VarlenDynamicPersistentTileSchedulerILi128ELi48ELi128ELi128ELb1ELb1ELb0ELb1ELb1ELb1EEEEEEEEEvNT_6ParamsE)
        /*050c*/ 	.word	0x00000150
.L_226:


//--------------------- .nv.info._ZN7cutlass13device_kernelIN5flash19enable_sm80_to_sm89INS1_16FlashAttnFwdSm80INS1_25CollectiveMainloopFwdSm80ILi4ELi1ELb0EN4cute5tupleIJNS5_1CILi128EEENS7_ILi64EEENS7_ILi96EEEEEELi96ENS_6half_tEfNS_4arch4Sm80ELb0ELb0ELb1ELb0ELb1ELb0ELb1ELb1EEENS1_21CollectiveEpilogueFwdINS6_IJS8_SA_S9_EEENS6_IJNS7_ILi1EEESI_SI_EEESC_SE_Li128ELb0ELb1ELb1ELb0EEENS1_19SingleTileSchedulerILb0ELb1ELb1ELi128EEEEEEEEEvNT_6ParamsE --------------------------
	.section	.nv.info._ZN7cutlass13device_kernelIN5flash19enable_sm80_to_sm89INS1_16FlashAttnFwdSm80INS1_25CollectiveMainloopFwdSm80ILi4ELi1ELb0EN4cute5tupleIJNS5_1CILi128EEENS7_ILi64EEENS7_ILi96EEEEEELi96ENS_6half_tEfNS_4arch4Sm80ELb0ELb0ELb1ELb0ELb1ELb0ELb1ELb1EEENS1_21CollectiveEpilogueFwdINS6_IJS8_SA_S9_EEENS6_IJNS7_ILi1EEESI_SI_EEESC_SE_Li128ELb0ELb1ELb1ELb0EEENS1_19SingleTileSchedulerILb0ELb1ELb1ELi128EEEEEEEEEvNT_6ParamsE,"",@"SHT_CUDA_INFO"
	.sectionflags	@""
	.align	4


	//----- nvinfo : EIATTR_CUDA_API_VERSION
	.align		4
        /*0000*/ 	.byte	0x04, 0x37
        /*0002*/ 	.short	(.L_228 - .L_227)
.L_227:
        /*0004*/ 	.word	0x00000082


	//----- nvinfo : EIATTR_SW2861232_WAR
	.align		4
.L_228:
        /*0008*/ 	.byte	0x01, 0x35
	.zero		2


	//----- nvinfo : EIATTR_PARAM_CBANK
	.align		4
        /*000c*/ 	.byte	0x04, 0x0a
        /*000e*/ 	.short	(.L_230 - .L_229)
	.align		4
.L_229:
        /*0010*/ 	.word	index@(.nv.constant0._ZN7cutlass13device_kernelIN5flash19enable_sm80_to_sm89INS1_16FlashAttnFwdSm80INS1_25CollectiveMainloopFwdSm80ILi4ELi1ELb0EN4cute5tupleIJNS5_1CILi128EEENS7_ILi64EEENS7_ILi96EEEEEELi96ENS_6half_tEfNS_4arch4Sm80ELb0ELb0ELb1ELb0ELb1ELb0ELb1ELb1EEENS1_21CollectiveEpilogueFwdINS6_IJS8_SA_S9_EEENS6_IJNS7_ILi1EEESI_SI_EEESC_SE_Li128ELb0ELb1ELb1ELb0EEENS1_19SingleTileSchedulerILb0ELb1ELb1ELi128EEEEEEEEEvNT_6ParamsE)
        /*0014*/ 	.short	0x0160
        /*0016*/ 	.short	0x0418


	//----- nvinfo : EIATTR_CBANK_PARAM_SIZE
	.align		4
.L_230:
        /*0018*/ 	.byte	0x03, 0x19
        /*001a*/ 	.short	0x0418


	//----- nvinfo : EIATTR_KPARAM_INFO
	.align		4
        /*001c*/ 	.byte	0x04, 0x17
        /*001e*/ 	.short	(.L_232 - .L_231)
.L_231:
        /*0020*/ 	.word	0x00000000
        /*0024*/ 	.short	0x0000
        /*0026*/ 	.short	0x0000
        /*0028*/ 	.byte	0x00, 0xf0, 0x61, 0x10


	//----- nvinfo : EIATTR_MAXREG_COUNT
	.align		4
.L_232:
        /*002c*/ 	.byte	0x03, 0x1b
        /*002e*/ 	.short	0x00ff


	//----- nvinfo : EIATTR_NUM_BARRIERS
	.align		4
        /*0030*/ 	.byte	0x02, 0x4c
        /*0032*/ 	.byte	0x02
	.zero		1


	//----- nvinfo : EIATTR_ANNOTATIONS
	.align		4
        /*0034*/ 	.byte	0x04, 0x55
        /*0036*/ 	.short	(.L_234 - .L_233)


	//   ....[0]....
.L_233:
        /*0038*/ 	.word	0x00000001
        /*003c*/ 	.byte	0x90, 0x00, 0x00, 0x00, 0x01, 0x00, 0x00, 0x00, 0xf0, 0x00, 0x00, 0x00, 0x01, 0x00, 0x00, 0x00
        /* <DEDUP_REMOVED lines=24> */
        /*01cc*/ 	.byte	0x50, 0x9b, 0x00, 0x00, 0x01, 0x00, 0x00, 0x00, 0x00, 0xb6, 0x00, 0x00


	//----- nvinfo : EIATTR_MERCURY_ISA_VERSION
	.align		4
.L_234:
        /*01d8*/ 	.byte	0x03, 0x5f
        /*01da*/ 	.short	0x0000


	//----- nvinfo : EIATTR_COOP_GROUP_MASK_REGIDS
	.align		4
        /*01dc*/ 	.byte	0x04, 0x29
        /*01de*/ 	.short	(.L_236 - .L_235)


	//   ....[0]....
.L_235:
        /*01e0*/ 	.word	0xffffffff


	//   ....[1]....
        /*01e4*/ 	.word	0xffffffff


	//   ....[2]....
        /*01e8*/ 	.word	0xffffffff


	//   ....[3]....
        /*01ec*/ 	.word	0xffffffff


	//   ....[4]....
        /*01f0*/ 	.word	0xffffffff


	//   ....[5]....
        /*01f4*/ 	.word	0xffffffff


	//   ....[6]....
        /*01f8*/ 	.word	0xffffffff


	//   ....[7]....
        /*01fc*/ 	.word	0xffffffff


	//   ....[8]....
        /*0200*/ 	.word	0xffffffff


	//   ....[9]....
        /*0204*/ 	.word	0xffffffff


	//   ....[10]....
        /*0208*/ 	.word	0xffffffff


	//   ....[11]....
        /*020c*/ 	.word	0xffffffff


	//   ....[12]....
        /*0210*/ 	.word	0xffffffff


	//   ....[13]....
        /*0214*/ 	.word	0xffffffff


	//   ....[14]....
        /*0218*/ 	.word	0xffffffff


	//   ....[15]....
        /*021c*/ 	.word	0xffffffff


	//   ....[16]....
        /*0220*/ 	.word	0xffffffff


	//   ....[17]....
        /*0224*/ 	.word	0xffffffff


	//   ....[18]....
        /*0228*/ 	.word	0xffffffff


	//   ....[19]....
        /*022c*/ 	.word	0xffffffff


	//   ....[20]....
        /*0230*/ 	.word	0xffffffff


	//   ....[21]....
        /*0234*/ 	.word	0xffffffff


	//   ....[22]....
        /*0238*/ 	.word	0xffffffff


	//   ....[23]....
        /*023c*/ 	.word	0xffffffff


	//   ....[24]....
        /*0240*/ 	.word	0xffffffff


	//   ....[25]....
        /*0244*/ 	.word	0xffffffff


	//   ....[26]....
        /*0248*/ 	.word	0xffffffff


	//   ....[27]....
        /*024c*/ 	.word	0xffffffff


	//   ....[28]....
        /*0250*/ 	.word	0xffffffff


	//   ....[29]....
        /*0254*/ 	.word	0xffffffff


	//   ....[30]....
        /*0258*/ 	.word	0xffffffff


	//   ....[31]....
        /*025c*/ 	.word	0xffffffff


	//   ....[32]....
        /*0260*/ 	.word	0xffffffff


	//   ....[33]....
        /*0264*/ 	.word	0xffffffff


	//   ....[34]....
        /*0268*/ 	.word	0xffffffff


	//   ....[35]....
        /*026c*/ 	.word	0xffffffff


	//   ....[36]....
        /*0270*/ 	.word	0xffffffff


	//   ....[37]....
        /*0274*/ 	.word	0xffffffff


	//   ....[38]....
        /*0278*/ 	.word	0xffffffff


	//   ....[39]....
        /*027c*/ 	.word	0xffffffff


	//   ....[40]....
        /*0280*/ 	.word	0xffffffff


	//   ....[41]....
        /*0284*/ 	.word	0xffffffff


	//   ....[42]....
        /*0288*/ 	.word	0xffffffff


	//   ....[43]....
        /*028c*/ 	.word	0xffffffff


	//   ....[44]....
        /*0290*/ 	.word	0xffffffff


	//   ....[45]....
        /*0294*/ 	.word	0xffffffff


	//   ....[46]....
        /*0298*/ 	.word	0xffffffff


	//   ....[47]....
        /*029c*/ 	.word	0xffffffff


	//   ....[48]....
        /*02a0*/ 	.word	0xffffffff


	//   ....[49]....
        /*02a4*/ 	.word	0xffffffff


	//   ....[50]....
        /*02a8*/ 	.word	0xffffffff


	//   ....[51]....
        /*02ac*/ 	.word	0xffffffff


	//   ....[52]....
        /*02b0*/ 	.word	0xffffffff


	//   ....[53]....
        /*02b4*/ 	.word	0xffffffff


	//   ....[54]....
        /*02b8*/ 	.word	0xffffffff


	//   ....[55]....
        /*02bc*/ 	.word	0xffffffff


	//   ....[56]....
        /*02c0*/ 	.word	0xffffffff


	//   ....[57]....
        /*02c4*/ 	.word	0xffffffff


	//   ....[58]....
        /*02c8*/ 	.word	0xffffffff


	//   ....[59]....
        /*02cc*/ 	.word	0xffffffff


	//   ....[60]....
        /*02d0*/ 	.word	0xffffffff


	//   ....[61]....
        /*02d4*/ 	.word	0xffffffff


	//   ....[62]....
        /*02d8*/ 	.word	0xffffffff


	//   ....[63]....
        /*02dc*/ 	.word	0xffffffff


	//   ....[64]....
        /*02e0*/ 	.word	0xffffffff


	//   ....[65]....
        /*02e4*/ 	.word	0xffffffff


	//   ....[66]....
        /*02e8*/ 	.word	0xffffffff


	//   ....[67]....
        /*02ec*/ 	.word	0xffffffff


	//   ....[68]....
        /*02f0*/ 	.word	0xffffffff


	//----- nvinfo : EIATTR_COOP_GROUP_INSTR_OFFSETS
	.align		4
.L_236:
        /*02f4*/ 	.byte	0x04, 0x28
        /*02f6*/ 	.short	(.L_238 - .L_237)


	//   ....[0]....
.L_237:
        /*02f8*/ 	.word	0x00000060


	//   ....[1]....
        /*02fc*/ 	.word	0x00000ce0


	//   ....[2]....
        /*0300*/ 	.word	0x00000d10


	//   ....[3]....
        /*0304*/ 	.word	0x00000ec0


	//   ....[4]....
        /*0308*/ 	.word	0x00000ef0


	//   ....[5]....
        /*030c*/ 	.word	0x00001010


	//   ....[6]....
        /*0310*/ 	.word	0x00001040


	//   ....[7]....
        /*0314*/ 	.word	0x00001160


	//   ....[8]....
        /*0318*/ 	.word	0x000011a0


	//   ....[9]....
        /*031c*/ 	.word	0x000016e0


	//   ....[10]....
        /*0320*/ 	.word	0x00001710


	//   ....[11]....
        /*0324*/ 	.word	0x000017f0


	//   ....[12]....
        /*0328*/ 	.word	0x00001830


	//   ....[13]....
        /*032c*/ 	.word	0x00001860


	//   ....[14]....
        /*0330*/ 	.word	0x00001870


	//   ....[15]....
        /*0334*/ 	.word	0x00001930


	//   ....[16]....
        /*0338*/ 	.word	0x00001960


	//   ....[17]....
        /*033c*/ 	.word	0x00003070


	//   ....[18]....
        /*0340*/ 	.word	0x00003080


	//   ....[19]....
        /*0344*/ 	.word	0x00003090


	//   ....[20]....
        /*0348*/ 	.word	0x000030a0


	//   ....[21]....
        /*034c*/ 	.word	0x00003940


	//   ....[22]....
        /*0350*/ 	.word	0x00003a40


	//   ....[23]....
        /*0354*/ 	.word	0x00003aa0


	//   ....[24]....
        /*0358*/ 	.word	0x00003b80


	//   ....[25]....
        /*035c*/ 	.word	0x00003bb0


	//   ....[26]....
        /*0360*/ 	.word	0x00003cf0


	//   ....[27]....
        /*0364*/ 	.word	0x00003d10


	//   ....[28]....
        /*0368*/ 	.word	0x00003e40


	//   ....[29]....
        /*036c*/ 	.word	0x000057c0


	//   ....[30]....
        /*0370*/ 	.word	0x000057d0


	//   ....[31]....
        /*0374*/ 	.word	0x000057e0


	//   ....[32]....
        /*0378*/ 	.word	0x000057f0


	//   ....[33]....
        /*037c*/ 	.word	0x00005d20


	//   ....[34]....
        /*0380*/ 	.word	0x00005d40


	//   ....[35]....
        /*0384*/ 	.word	0x00005d60


	//   ....[36]....
        /*0388*/ 	.word	0x00005d80


	//   ....[37]....
        /*038c*/ 	.word	0x00006f00


	//   ....[38]....
        /*0390*/ 	.word	0x00007010


	//   ....[39]....
        /*0394*/ 	.word	0x00007050


	//   ....[40]....
        /*0398*/ 	.word	0x000070d0


	//   ....[41]....
        /*039c*/ 	.word	0x00007100


	//   ....[42]....
        /*03a0*/ 	.word	0x00007120


	//   ....[43]....
        /*03a4*/ 	.word	0x00007260


	//   ....[44]....
        /*03a8*/ 	.word	0x000076d0


	//   ....[45]....
        /*03ac*/ 	.word	0x00009240


	//   ....[46]....
        /*03b0*/ 	.word	0x00009250


	//   ....[47]....
        /*03b4*/ 	.word	0x00009260


	//   ....[48]....
        /*03b8*/ 	.word	0x00009270


	//   ....[49]....
        /*03bc*/ 	.word	0x000092a0


	//   ....[50]....
        /*03c0*/ 	.word	0x000092c0


	//   ....[51]....
        /*03c4*/ 	.word	0x000092e0


	//   ....[52]....
        /*03c8*/ 	.word	0x000092f0


	//   ....[53]....
        /*03cc*/ 	.word	0x0000a0d0


	//   ....[54]....
        /*03d0*/ 	.word	0x0000a120


	//   ....[55]....
        /*03d4*/ 	.word	0x0000a150


	//   ....[56]....
        /*03d8*/ 	.word	0x0000a180


	//   ....[57]....
        /*03dc*/ 	.word	0x0000a1b0


	//   ....[58]....
        /*03e0*/ 	.word	0x0000a1e0


	//   ....[59]....
        /*03e4*/ 	.word	0x0000a210


	//   ....[60]....
        /*03e8*/ 	.word	0x0000a230


	//   ....[61]....
        /*03ec*/ 	.word	0x0000a250


	//   ....[62]....
        /*03f0*/ 	.word	0x0000a260


	//   ....[63]....
        /*03f4*/ 	.word	0x0000a790


	//   ....[64]....
        /*03f8*/ 	.word	0x0000a7b0


	//   ....[65]....
        /*03fc*/ 	.word	0x0000ac30


	//   ....[66]....
        /*0400*/ 	.word	0x0000ac50


	//   ....[67]....
        /*0404*/ 	.word	0x0000b0d0


	//   ....[68]....
        /*0408*/ 	.word	0x0000b0e0


	//----- nvinfo : EIATTR_EXIT_INSTR_OFFSETS
	.align		4
.L_238:
        /*040c*/ 	.byte	0x04, 0x1c
        /*040e*/ 	.short	(.L_240 - .L_239)


	//   ....[0]....
.L_239:
        /*0410*/ 	.word	0x000001b0


	//   ....[1]....
        /*0414*/ 	.word	0x0000b0f0


	//   ....[2]....
        /*0418*/ 	.word	0x0000b510


	//   ....[3]....
        /*041c*/ 	.word	0x0000b560


	//   ....[4]....
        /*0420*/ 	.word	0x0000b590


	//   ....[5]....
        /*0424*/ 	.word	0x0000b5f0


	//   ....[6]....
        /*0428*/ 	.word	0x0000b850


	//----- nvinfo : EIATTR_CTAIDZ_USED
	.align		4
.L_240:
        /*042c*/ 	.byte	0x01, 0x04
	.zero		2


	//----- nvinfo : EIATTR_MAX_THREADS
	.align		4
        /*0430*/ 	.byte	0x04, 0x05
        /*0432*/ 	.short	(.L_242 - .L_241)
.L_241:
        /*0434*/ 	.word	0x00000080
        /*0438*/ 	.word	0x00000001
        /*043c*/ 	.word	0x00000001


	//----- nvinfo : EIATTR_CRS_STACK_SIZE
	.align		4
.L_242:
        /*0440*/ 	.byte	0x04, 0x1e
        /*0442*/ 	.short	(.L_244 - .L_243)
.L_243:
        /*0444*/ 	.word	0x00000000
.L_244:


//--------------------- .nv.info._ZN7cutlass13device_kernelIN5flash19enable_sm80_to_sm89INS1_16FlashAttnFwdSm80INS1_25CollectiveMainloopFwdSm80ILi4ELi1ELb0EN4cute5tupleIJNS5_1CILi128EEENS7_ILi48EEENS7_ILi96EEEEEELi96ENS_6half_tEfNS_4arch4Sm80ELb0ELb0ELb1ELb1ELb1ELb0ELb1ELb1EEENS1_21CollectiveEpilogueFwdINS6_IJS8_SA_S9_EEENS6_IJNS7_ILi1EEESI_SI_EEESC_SE_Li128ELb1ELb1ELb1ELb0EEENS1_36VarlenDynamicPersistentTileSchedulerILi128ELi48ELi128ELi128ELb1ELb1ELb0ELb0ELb1ELb1EEEEEEEEEvNT_6ParamsE --------------------------
	.section	.nv.info._ZN7cutlass13device_kernelIN5flash19enable_sm80_to_sm89INS1_16FlashAttnFwdSm80INS1_25CollectiveMainloopFwdSm80ILi4ELi1ELb0EN4cute5tupleIJNS5_1CILi128EEENS7_ILi48EEENS7_ILi96EEEEEELi96ENS_6half_tEfNS_4arch4Sm80ELb0ELb0ELb1ELb1ELb1ELb0ELb1ELb1EEENS1_21CollectiveEpilogueFwdINS6_IJS8_SA_S9_EEENS6_IJNS7_ILi1EEESI_SI_EEESC_SE_Li128ELb1ELb1ELb1ELb0EEENS1_36VarlenDynamicPersistentTileSchedulerILi128ELi48ELi128ELi128ELb1ELb1ELb0ELb0ELb1ELb1EEEEEEEEEvNT_6ParamsE,"",@"SHT_CUDA_INFO"
	.sectionflags	@""
	.align	4


	//----- nvinfo : EIATTR_CUDA_API_VERSION
	.align		4
        /*0000*/ 	.byte	0x04, 0x37
        /*0002*/ 	.short	(.L_246 - .L_245)
.L_245:
        /*0004*/ 	.word	0x00000082


	//----- nvinfo : EIATTR_SW2861232_WAR
	.align		4
.L_246:
        /*0008*/ 	.byte	0x01, 0x35
	.zero		2


	//----- nvinfo : EIATTR_PARAM_CBANK
	.align		4
        /*000c*/ 	.byte	0x04, 0x0a
        /*000e*/ 	.short	(.L_248 - .L_247)
	.align		4
.L_247:
        /*0010*/ 	.word	index@(.nv.constant0._ZN7cutlass13device_kernelIN5flash19enable_sm80_to_sm89INS1_16FlashAttnFwdSm80INS1_25CollectiveMainloopFwdSm80ILi4ELi1ELb0EN4cute5tupleIJNS5_1CILi128EEENS7_ILi48EEENS7_ILi96EEEEEELi96ENS_6half_tEfNS_4arch4Sm80ELb0ELb0ELb1ELb1ELb1ELb0ELb1ELb1EEENS1_21CollectiveEpilogueFwdINS6_IJS8_SA_S9_EEENS6_IJNS7_ILi1EEESI_SI_EEESC_SE_Li128ELb1ELb1ELb1ELb0EEENS1_36VarlenDynamicPersistentTileSchedulerILi128ELi48ELi128ELi128ELb1ELb1ELb0ELb0ELb1ELb1EEEEEEEEEvNT_6ParamsE)
        /*0014*/ 	.short	0x0160
        /*0016*/ 	.short	0x0438


	//----- nvinfo : EIATTR_CBANK_PARAM_SIZE
	.align		4
.L_248:
        /*0018*/ 	.byte	0x03, 0x19
        /*001a*/ 	.short	0x0438


	//----- nvinfo : EIATTR_KPARAM_INFO
	.align		4
        /*001c*/ 	.byte	0x04, 0x17
        /*001e*/ 	.short	(.L_250 - .L_249)
.L_249:
        /*0020*/ 	.word	0x00000000
        /*0024*/ 	.short	0x0000
        /*0026*/ 	.short	0x0000
        /*0028*/ 	.byte	0x00, 0xf0, 0xe1, 0x10


	//----- nvinfo : EIATTR_MAXREG_COUNT
	.align		4
.L_250:
        /*002c*/ 	.byte	0x03, 0x1b
        /*002e*/ 	.short	0x00ff


	//----- nvinfo : EIATTR_NUM_BARRIERS
	.align		4
        /*0030*/ 	.byte	0x02, 0x4c
        /*0032*/ 	.byte	0x06
	.zero		1


	//----- nvinfo : EIATTR_ANNOTATIONS
	.align		4
        /*0034*/ 	.byte	0x04, 0x55
        /*0036*/ 	.short	(.L_252 - .L_251)


	//   ....[0]....
.L_251:
        /* <DEDUP_REMOVED lines=98> */
        /*064c*/ 	.byte	0x00, 0xde, 0x00, 0x00


	//----- nvinfo : EIATTR_MERCURY_ISA_VERSION
	.align		4
.L_252:
        /*0650*/ 	.byte	0x03, 0x5f
        /*0652*/ 	.short	0x0000


	//----- nvinfo : EIATTR_INT_WARP_WIDE_INSTR_OFFSETS
	.align		4
        /*0654*/ 	.byte	0x04, 0x31
        /*0656*/ 	.short	(.L_254 - .L_253)


	//   ....[0]....
.L_253:
        /*0658*/ 	.word	0x00009830


	//   ....[1]....
        /*065c*/ 	.word	0x000098b0


	//----- nvinfo : EIATTR_COOP_GROUP_MASK_REGIDS
	.align		4
.L_254:
        /*0660*/ 	.byte	0x04, 0x29
        /*0662*/ 	.short	(.L_256 - .L_255)


	//   ....[0]....
.L_255:
        /*0664*/ 	.word	0xffffffff


	//   ....[1]....
        /*0668*/ 	.word	0xffffffff


	//   ....[2]....
        /*066c*/ 	.word	0xffffffff


	//   ....[3]....
        /*0670*/ 	.word	0xffffffff


	//   ....[4]....
        /*0674*/ 	.word	0xffffffff


	//   ....[5]....
        /*0678*/ 	.word	0xffffffff


	//   ....[6]....
        /*067c*/ 	.word	0xffffffff


	//   ....[7]....
        /*0680*/ 	.word	0xffffffff


	//   ....[8]....
        /*0684*/ 	.word	0xffffffff


	//   ....[9]....
        /*0688*/ 	.word	0xffffffff


	//   ....[10]....
        /*068c*/ 	.word	0xffffffff


	//   ....[11]....
        /*0690*/ 	.word	0xffffffff


	//   ....[12]....
        /*0694*/ 	.word	0xffffffff


	//   ....[13]....
        /*0698*/ 	.word	0xffffffff


	//   ....[14]....
        /*069c*/ 	.word	0xffffffff


	//   ....[15]....
        /*06a0*/ 	.word	0xffffffff


	//   ....[16]....
        /*06a4*/ 	.word	0xffffffff


	//   ....[17]....
        /*06a8*/ 	.word	0xffffffff


	//   ....[18]....
        /*06ac*/ 	.word	0xffffffff


	//   ....[19]....
        /*06b0*/ 	.word	0xffffffff


	//   ....[20]....
        /*06b4*/ 	.word	0xffffffff


	//   ....[21]....
        /*06b8*/ 	.word	0xffffffff


	//   ....[22]....
        /*06bc*/ 	.word	0xffffffff


	//   ....[23]....
        /*06c0*/ 	.word	0xffffffff


	//   ....[24]....
        /*06c4*/ 	.word	0xffffffff


	//   ....[25]....
        /*06c8*/ 	.word	0xffffffff


	//   ....[26]....
        /*06cc*/ 	.word	0xffffffff


	//   ....[27]....
        /*06d0*/ 	.word	0xffffffff


	//   ....[28]....
        /*06d4*/ 	.word	0xffffffff


	//   ....[29]....
        /*06d8*/ 	.word	0xffffffff


	//   ....[30]....
        /*06dc*/ 	.word	0xffffffff


	//   ....[31]....
        /*06e0*/ 	.word	0xffffffff


	//   ....[32]....
        /*06e4*/ 	.word	0xffffffff


	//   ....[33]....
        /*06e8*/ 	.word	0xffffffff


	//   ....[34]....
        /*06ec*/ 	.word	0xffffffff


	//   ....[35]....
        /*06f0*/ 	.word	0xffffffff


	//   ....[36]....
        /*06f4*/ 	.word	0xffffffff


	//   ....[37]....
        /*06f8*/ 	.word	0xffffffff


	//   ....[38]....
        /*06fc*/ 	.word	0xffffffff


	//   ....[39]....
        /*0700*/ 	.word	0xffffffff


	//   ....[40]....
        /*0704*/ 	.word	0xffffffff


	//   ....[41]....
        /*0708*/ 	.word	0xffffffff


	//   ....[42]....
        /*070c*/ 	.word	0xffffffff


	//   ....[43]....
        /*0710*/ 	.word	0xffffffff


	//   ....[44]....
        /*0714*/ 	.word	0xffffffff


	//   ....[45]....
        /*0718*/ 	.word	0xffffffff


	//   ....[46]....
        /*071c*/ 	.word	0xffffffff


	//   ....[47]....
        /*0720*/ 	.word	0xffffffff


	//   ....[48]....
        /*0724*/ 	.word	0xffffffff


	//   ....[49]....
        /*0728*/ 	.word	0xffffffff


	//   ....[50]....
        /*072c*/ 	.word	0xffffffff


	//   ....[51]....
        /*0730*/ 	.word	0xffffffff


	//   ....[52]....
        /*0734*/ 	.word	0xffffffff


	//   ....[53]....
        /*0738*/ 	.word	0xffffffff


	//   ....[54]....
        /*073c*/ 	.word	0xffffffff


	//   ....[55]....
        /*0740*/ 	.word	0xffffffff


	//   ....[56]....
        /*0744*/ 	.word	0xffffffff


	//   ....[57]....
        /*0748*/ 	.word	0xffffffff


	//   ....[58]....
        /*074c*/ 	.word	0xffffffff


	//   ....[59]....
        /*0750*/ 	.word	0xffffffff


	//   ....[60]....
        /*0754*/ 	.word	0xffffffff


	//   ....[61]....
        /*0758*/ 	.word	0xffffffff


	//   ....[62]....
        /*075c*/ 	.word	0xffffffff


	//   ....[63]....
        /*0760*/ 	.word	0xffffffff


	//   ....[64]....
        /*0764*/ 	.word	0xffffffff


	//   ....[65]....
        /*0768*/ 	.word	0xffffffff


	//   ....[66]....
        /*076c*/ 	.word	0xffffffff


	//   ....[67]....
        /*0770*/ 	.word	0xffffffff


	//   ....[68]....
        /*0774*/ 	.word	0xffffffff


	//   ....[69]....
        /*0778*/ 	.word	0xffffffff


	//   ....[70]....
        /*077c*/ 	.word	0xffffffff


	//   ....[71]....
        /*0780*/ 	.word	0xffffffff


	//   ....[72]....
        /*0784*/ 	.word	0xffffffff


	//   ....[73]....
        /*0788*/ 	.word	0xffffffff


	//   ....[74]....
        /*078c*/ 	.word	0xffffffff


	//   ....[75]....
        /*0790*/ 	.word	0xffffffff


	//   ....[76]....
        /*0794*/ 	.word	0xffffffff


	//   ....[77]....
        /*0798*/ 	.word	0xffffffff


	//   ....[78]....
        /*079c*/ 	.word	0xffffffff


	//   ....[79]....
        /*07a0*/ 	.word	0xffffffff


	//   ....[80]....
        /*07a4*/ 	.word	0xffffffff


	//   ....[81]....
        /*07a8*/ 	.word	0xffffffff


	//   ....[82]....
        /*07ac*/ 	.word	0xffffffff


	//   ....[83]....
        /*07b0*/ 	.word	0xffffffff


	//   ....[84]....
        /*07b4*/ 	.word	0xffffffff


	//   ....[85]....
        /*07b8*/ 	.word	0xffffffff


	//   ....[86]....
        /*07bc*/ 	.word	0xffffffff


	//   ....[87]....
        /*07c0*/ 	.word	0xffffffff


	//   ....[88]....
        /*07c4*/ 	.word	0xffffffff


	//   ....[89]....
        /*07c8*/ 	.word	0xffffffff


	//   ....[90]....
        /*07cc*/ 	.word	0xffffffff


	//   ....[91]....
        /*07d0*/ 	.word	0xffffffff


	//   ....[92]....
        /*07d4*/ 	.word	0xffffffff


	//   ....[93]....
        /*07d8*/ 	.word	0xffffffff


	//   ....[94]....
        /*07dc*/ 	.word	0xffffffff


	//   ....[95]....
        /*07e0*/ 	.word	0xffffffff


	//   ....[96]....
        /*07e4*/ 	.word	0xffffffff


	//   ....[97]....
        /*07e8*/ 	.word	0xffffffff


	//   ....[98]....
        /*07ec*/ 	.word	0xffffffff


	//   ....[99]....
        /*07f0*/ 	.word	0xffffffff


	//   ....[100]....
        /*07f4*/ 	.word	0xffffffff


	//   ....[101]....
        /*07f8*/ 	.word	0xffffffff


	//   ....[102]....
        /*07fc*/ 	.word	0xffffffff


	//   ....[103]....
        /*0800*/ 	.word	0xffffffff


	//   ....[104]....
        /*0804*/ 	.word	0xffffffff


	//   ....[105]....
        /*0808*/ 	.word	0xffffffff


	//   ....[106]....
        /*080c*/ 	.word	0xffffffff


	//   ....[107]....
        /*0810*/ 	.word	0xffffffff


	//   ....[108]....
        /*0814*/ 	.word	0xffffffff


	//   ....[109]....
        /*0818*/ 	.word	0xffffffff


	//   ....[110]....
        /*081c*/ 	.word	0xffffffff


	//   ....[111]....
        /*0820*/ 	.word	0xffffffff


	//   ....[112]....
        /*0824*/ 	.word	0xffffffff


	//   ....[113]....
        /*0828*/ 	.word	0xffffffff


	//   ....[114]....
        /*082c*/ 	.word	0xffffffff


	//   ....[115]....
        /*0830*/ 	.word	0xffffffff


	//   ....[116]....
        /*0834*/ 	.word	0xffffffff


	//   ....[117]....
        /*0838*/ 	.word	0xffffffff


	//   ....[118]....
        /*083c*/ 	.word	0xffffffff


	//   ....[119]....
        /*0840*/ 	.word	0xffffffff


	//   ....[120]....
        /*0844*/ 	.word	0xffffffff


	//   ....[121]....
        /*0848*/ 	.word	0xffffffff


	//   ....[122]....
        /*084c*/ 	.word	0xffffffff


	//   ....[123]....
        /*0850*/ 	.word	0xffffffff


	//   ....[124]....
        /*0854*/ 	.word	0xffffffff


	//   ....[125]....
        /*0858*/ 	.word	0xffffffff


	//   ....[126]....
        /*085c*/ 	.word	0xffffffff


	//   ....[127]....
        /*0860*/ 	.word	0xffffffff


	//   ....[128]....
        /*0864*/ 	.word	0xffffffff


	//   ....[129]....
        /*0868*/ 	.word	0xffffffff


	//   ....[130]....
        /*086c*/ 	.word	0xffffffff


	//   ....[131]....
        /*0870*/ 	.word	0xffffffff


	//   ....[132]....
        /*0874*/ 	.word	0xffffffff


	//   ....[133]....
        /*0878*/ 	.word	0xffffffff


	//   ....[134]....
        /*087c*/ 	.word	0xffffffff


	//   ....[135]....
        /*0880*/ 	.word	0xffffffff


	//   ....[136]....
        /*0884*/ 	.word	0xffffffff


	//   ....[137]....
        /*0888*/ 	.word	0xffffffff


	//   ....[138]....
        /*088c*/ 	.word	0xffffffff


	//   ....[139]....
        /*0890*/ 	.word	0xffffffff


	//   ....[140]....
        /*0894*/ 	.word	0xffffffff


	//   ....[141]....
        /*0898*/ 	.word	0xffffffff


	//   ....[142]....
        /*089c*/ 	.word	0xffffffff


	//   ....[143]....
        /*08a0*/ 	.word	0xffffffff


	//   ....[144]....
        /*08a4*/ 	.word	0xffffffff


	//   ....[145]....
        /*08a8*/ 	.word	0xffffffff


	//   ....[146]....
        /*08ac*/ 	.word	0xffffffff


	//   ....[147]....
        /*08b0*/ 	.word	0xffffffff


	//   ....[148]....
        /*08b4*/ 	.word	0xffffffff


	//   ....[149]....
        /*08b8*/ 	.word	0xffffffff


	//   ....[150]....
        /*08bc*/ 	.word	0xffffffff


	//   ....[151]....
        /*08c0*/ 	.word	0xffffffff


	//   ....[152]....
        /*08c4*/ 	.word	0xffffffff


	//   ....[153]....
        /*08c8*/ 	.word	0xffffffff


	//   ....[154]....
        /*08cc*/ 	.word	0xffffffff


	//   ....[155]....
        /*08d0*/ 	.word	0xffffffff


	//   ....[156]....
        /*08d4*/ 	.word	0xffffffff


	//   ....[157]....
        /*08d8*/ 	.word	0xffffffff


	//   ....[158]....
        /*08dc*/ 	.word	0xffffffff


	//   ....[159]....
        /*08e0*/ 	.word	0xffffffff


	//   ....[160]....
        /*08e4*/ 	.word	0xffffffff


	//   ....[161]....
        /*08e8*/ 	.word	0xffffffff


	//   ....[162]....
        /*08ec*/ 	.word	0xffffffff


	//   ....[163]....
        /*08f0*/ 	.word	0xffffffff


	//   ....[164]....
        /*08f4*/ 	.word	0xffffffff


	//   ....[165]....
        /*08f8*/ 	.word	0xffffffff


	//   ....[166]....
        /*08fc*/ 	.word	0xffffffff


	//   ....[167]....
        /*0900*/ 	.word	0xffffffff


	//   ....[168]....
        /*0904*/ 	.word	0xffffffff


	//   ....[169]....
        /*0908*/ 	.word	0xffffffff


	//   ....[170]....
        /*090c*/ 	.word	0xffffffff


	//   ....[171]....
        /*0910*/ 	.word	0xffffffff


	//   ....[172]....
        /*0914*/ 	.word	0xffffffff


	//   ....[173]....
        /*0918*/ 	.word	0xffffffff


	//   ....[174]....
        /*091c*/ 	.word	0xffffffff


	//   ....[175]....
        /*0920*/ 	.word	0xffffffff


	//   ....[176]....
        /*0924*/ 	.word	0xffffffff


	//   ....[177]....
        /*0928*/ 	.word	0xffffffff


	//   ....[178]....
        /*092c*/ 	.word	0xffffffff


	//   ....[179]....
        /*0930*/ 	.word	0xffffffff


	//   ....[180]....
        /*0934*/ 	.word	0xffffffff


	//   ....[181]....
        /*0938*/ 	.word	0xffffffff


	//   ....[182]....
        /*093c*/ 	.word	0xffffffff


	//   ....[183]....
        /*0940*/ 	.word	0xffffffff


	//   ....[184]....
        /*0944*/ 	.word	0xffffffff


	//   ....[185]....
        /*0948*/ 	.word	0xffffffff


	//   ....[186]....
        /*094c*/ 	.word	0xffffffff


	//   ....[187]....
        /*0950*/ 	.word	0xffffffff


	//   ....[188]....
        /*0954*/ 	.word	0xffffffff


	//   ....[189]....
        /*0958*/ 	.word	0xffffffff


	//   ....[190]....
        /*095c*/ 	.word	0xffffffff


	//   ....[191]....
        /*0960*/ 	.word	0xffffffff


	//   ....[192]....
        /*0964*/ 	.word	0xffffffff


	//   ....[193]....
        /*0968*/ 	.word	0xffffffff


	//   ....[194]....
        /*096c*/ 	.word	0xffffffff


	//   ....[195]....
        /*0970*/ 	.word	0xffffffff


	//   ....[196]....
        /*0974*/ 	.word	0xffffffff


	//   ....[197]....
        /*0978*/ 	.word	0xffffffff


	//   ....[198]....
        /*097c*/ 	.word	0xffffffff


	//   ....[199]....
        /*0980*/ 	.word	0xffffffff


	//   ....[200]....
        /*0984*/ 	.word	0xffffffff


	//   ....[201]....
        /*0988*/ 	.word	0xffffffff


	//   ....[202]....
        /*098c*/ 	.word	0xffffffff


	//   ....[203]....
        /*0990*/ 	.word	0xffffffff


	//   ....[204]....
        /*0994*/ 	.word	0xffffffff


	//   ....[205]....
        /*0998*/ 	.word	0xffffffff


	//   ....[206]....
        /*099c*/ 	.word	0xffffffff


	//   ....[207]....
        /*09a0*/ 	.word	0xffffffff


	//   ....[208]....
        /*09a4*/ 	.word	0xffffffff


	//   ....[209]....
        /*09a8*/ 	.word	0xffffffff


	//   ....[210]....
        /*09ac*/ 	.word	0xffffffff


	//   ....[211]....
        /*09b0*/ 	.word	0xffffffff


	//   ....[212]....
        /*09b4*/ 	.word	0xffffffff


	//   ....[213]....
        /*09b8*/ 	.word	0xffffffff


	//   ....[214]....
        /*09bc*/ 	.word	0xffffffff


	//   ....[215]....
        /*09c0*/ 	.word	0xffffffff


	//----- nvinfo : EIATTR_COOP_GROUP_INSTR_OFFSETS
	.align		4
.L_256:
        /*09c4*/ 	.byte	0x04, 0x28
        /*09c6*/ 	.short	(.L_258 - .L_257)


	//   ....[0]....
.L_257:
        /*09c8*/ 	.word	0x00000050


	//   ....[1]....
        /*09cc*/ 	.word	0x00000200


	//   ....[2]....
        /*09d0*/ 	.word	0x00000230


	//   ....[3]....
        /*09d4*/ 	.word	0x00000260


	//   ....[4]....
        /*09d8*/ 	.word	0x00000290


	//   ....[5]....
        /*09dc*/ 	.word	0x000002c0


	//   ....[6]....
        /*09e0*/ 	.word	0x000002f0


	//   ....[7]....
        /*09e4*/ 	.word	0x00000460


	//   ....[8]....
        /*09e8*/ 	.word	0x000004a0


	//   ....[9]....
        /*09ec*/ 	.word	0x000004d0


	//   ....[10]....
        /*09f0*/ 	.word	0x00000500


	//   ....[11]....
        /*09f4*/ 	.word	0x00000530


	//   ....[12]....
        /*09f8*/ 	.word	0x00000560


	//   ....[13]....
        /*09fc*/ 	.word	0x000005f0


	//   ....[14]....
        /*0a00*/ 	.word	0x00000620


	//   ....[15]....
        /*0a04*/ 	.word	0x00000640


	//   ....[16]....
        /*0a08*/ 	.word	0x000006a0


	//   ....[17]....
        /*0a0c*/ 	.word	0x00002460


	//   ....[18]....
        /*0a10*/ 	.word	0x00002480


	//   ....[19]....
        /*0a14*/ 	.word	0x00002620


	//   ....[20]....
        /*0a18*/ 	.word	0x00002630


	//   ....[21]....
        /*0a1c*/ 	.word	0x000027b0


	//   ....[22]....
        /*0a20*/ 	.word	0x000027d0


	//   ....[23]....
        /*0a24*/ 	.word	0x00002950


	//   ....[24]....
        /*0a28*/ 	.word	0x00002960


	//   ....[25]....
        /*0a2c*/ 	.word	0x00002df0


	//   ....[26]....
        /*0a30*/ 	.word	0x00002e20


	//   ....[27]....
        /*0a34*/ 	.word	0x00002e40


	//   ....[28]....
        /*0a38*/ 	.word	0x00002e60


	//   ....[29]....
        /*0a3c*/ 	.word	0x00002ee0


	//   ....[30]....
        /*0a40*/ 	.word	0x00002f30


	//   ....[31]....
        /*0a44*/ 	.word	0x00003290


	//   ....[32]....
        /*0a48*/ 	.word	0x000032a0


	//   ....[33]....
        /*0a4c*/ 	.word	0x00004230


	//   ....[34]....
        /*0a50*/ 	.word	0x00004250


	//   ....[35]....
        /*0a54*/ 	.word	0x000043a0


	//   ....[36]....
        /*0a58*/ 	.word	0x000043b0


	//   ....[37]....
        /*0a5c*/ 	.word	0x00004b90


	//   ....[38]....
        /*0a60*/ 	.word	0x00004bc0


	//   ....[39]....
        /*0a64*/ 	.word	0x00004bd0


	//   ....[40]....
        /*0a68*/ 	.word	0x00004be0


	//   ....[41]....
        /*0a6c*/ 	.word	0x00004bf0


	//   ....[42]....
        /*0a70*/ 	.word	0x00004c20


	//   ....[43]....
        /*0a74*/ 	.word	0x00004c40


	//   ....[44]....
        /*0a78*/ 	.word	0x00004c60


	//   ....[45]....
        /*0a7c*/ 	.word	0x00005f90


	//   ....[46]....
        /*0a80*/ 	.word	0x00005fb0


	//   ....[47]....
        /*0a84*/ 	.word	0x000060f0


	//   ....[48]....
        /*0a88*/ 	.word	0x00006100


	//   ....[49]....
        /*0a8c*/ 	.word	0x00007060


	//   ....[50]....
        /*0a90*/ 	.word	0x00007080


	//   ....[51]....
        /*0a94*/ 	.word	0x000071a0


	//   ....[52]....
        /*0a98*/ 	.word	0x000071b0


	//   ....[53]....
        /*0a9c*/ 	.word	0x000075e0


	//   ....[54]....
        /*0aa0*/ 	.word	0x00007610


	//   ....[55]....
        /*0aa4*/ 	.word	0x00007620


	//   ....[56]....
        /*0aa8*/ 	.word	0x00007630


	//   ....[57]....
        /*0aac*/ 	.word	0x00007670


	//   ....[58]....
        /*0ab0*/ 	.word	0x00007680


	//   ....[59]....
        /*0ab4*/ 	.word	0x00007690


	//   ....[60]....
        /*0ab8*/ 	.word	0x000076a0


	//   ....[61]....
        /*0abc*/ 	.word	0x00008e80


	//   ....[62]....
        /*0ac0*/ 	.word	0x00008e90


	//   ....[63]....
        /*0ac4*/ 	.word	0x00008ea0


	//   ....[64]....
        /*0ac8*/ 	.word	0x00008eb0


	//   ....[65]....
        /*0acc*/ 	.word	0x00008ee0


	//   ....[66]....
        /*0ad0*/ 	.word	0x00008f00


	//   ....[67]....
        /*0ad4*/ 	.word	0x00008f20


	//   ....[68]....
        /*0ad8*/ 	.word	0x00008f30


	//   ....[69]....
        /*0adc*/ 	.word	0x0000a4c0


	//   ....[70]....
        /*0ae0*/ 	.word	0x0000a4d0


	//   ....[71]....
        /*0ae4*/ 	.word	0x0000a4e0


	//   ....[72]....
        /*0ae8*/ 	.word	0x0000a4f0


	//   ....[73]....
        /*0aec*/ 	.word	0x0000a500


	//   ....[74]....
        /*0af0*/ 	.word	0x0000a510


	//   ....[75]....
        /*0af4*/ 	.word	0x0000a520


	//   ....[76]....
        /*0af8*/ 	.word	0x0000a540


	//   ....[77]....
        /*0afc*/ 	.word	0x0000a940


	//   ....[78]....
        /*0b00*/ 	.word	0x0000a960


	//   ....[79]....
        /*0b04*/ 	.word	0x0000aad0


	//   ....[80]....
        /*0b08*/ 	.word	0x0000aae0


	//   ....[81]....
        /*0b0c*/ 	.word	0x0000ac40


	//   ....[82]....
        /*0b10*/ 	.word	0x0000ac60


	//   ....[83]....
        /*0b14*/ 	.word	0x0000adc0


	//   ....[84]....
        /*0b18*/ 	.word	0x0000add0


	//   ....[85]....
        /*0b1c*/ 	.word	0x0000b120


	//   ....[86]....
        /*0b20*/ 	.word	0x0000b140


	//   ....[87]....
        /*0b24*/ 	.word	0x0000b610


	//   ....[88]....
        /*0b28*/ 	.word	0x0000b620


	//   ....[89]....
        /*0b2c*/ 	.word	0x0000baf0


	//   ....[90]....
        /*0b30*/ 	.word	0x0000bb10


	//   ....[91]....
        /*0b34*/ 	.word	0x0000bfe0


	//   ....[92]....
        /*0b38*/ 	.word	0x0000bff0


	//   ....[93]....
        /*0b3c*/ 	.word	0x0000cc00


	//   ....[94]....
        /*0b40*/ 	.word	0x0000cc20


	//   ....[95]....
        /*0b44*/ 	.word	0x0000cda0


	//   ....[96]....
        /*0b48*/ 	.word	0x0000cdb0


	//   ....[97]....
        /*0b4c*/ 	.word	0x0000cf10


	//   ....[98]....
        /*0b50*/ 	.word	0x0000cf30


	//   ....[99]....
        /*0b54*/ 	.word	0x0000d090


	//   ....[100]....
        /*0b58*/ 	.word	0x0000d0a0


	//   ....[101]....
        /*0b5c*/ 	.word	0x0000d2c0


	//   ....[102]....
        /*0b60*/ 	.word	0x0000d2e0


	//   ....[103]....
        /*0b64*/ 	.word	0x0000d410


	//   ....[104]....
        /*0b68*/ 	.word	0x0000d450


	//   ....[105]....
        /*0b6c*/ 	.word	0x0000d480


	//   ....[106]....
        /*0b70*/ 	.word	0x0000d4b0


	//   ....[107]....
        /*0b74*/ 	.word	0x0000d4e0


	//   ....[108]....
        /*0b78*/ 	.word	0x0000d510


	//   ....[109]....
        /*0b7c*/ 	.word	0x0000d670


	//   ....[110]....
        /*0b80*/ 	.word	0x0000d6b0


	//   ....[111]....
        /*0b84*/ 	.word	0x0000d6e0


	//   ....[112]....
        /*0b88*/ 	.word	0x0000d710


	//   ....[113]....
        /*0b8c*/ 	.word	0x0000d740


	//   ....[114]....
        /*0b90*/ 	.word	0x0000d770


	//   ....[115]....
        /*0b94*/ 	.word	0x0000d800


	//   ....[116]....
        /*0b98*/ 	.word	0x0000d830


	//   ....[117]....
        /*0b9c*/ 	.word	0x0000d840


	//   ....[118]....
        /*0ba0*/ 	.word	0x0000d8a0


	//   ....[119]....
        /*0ba4*/ 	.word	0x0000de80


	//   ....[120]....
        /*0ba8*/ 	.word	0x0000dee0


	//   ....[121]....
        /*0bac*/ 	.word	0x0000df30


	//   ....[122]....
        /*0bb0*/ 	.word	0x0000df80


	//   ....[123]....
        /*0bb4*/ 	.word	0x0000dfd0


	//   ....[124]....
        /*0bb8*/ 	.word	0x0000e040


	//   ....[125]....
        /*0bbc*/ 	.word	0x0000e090


	//   ....[126]....
        /*0bc0*/ 	.word	0x0000e0f0


	//   ....[127]....
        /*0bc4*/ 	.word	0x0000e160


	//   ....[128]....
        /*0bc8*/ 	.word	0x0000e1c0


	//   ....[129]....
        /*0bcc*/ 	.word	0x0000e230


	//   ....[130]....
        /*0bd0*/ 	.word	0x0000e2a0


	//   ....[131]....
        /*0bd4*/ 	.word	0x0000e310


	//   ....[132]....
        /*0bd8*/ 	.word	0x0000e370


	//   ....[133]....
        /*0bdc*/ 	.word	0x0000e3e0


	//   ....[134]....
        /*0be0*/ 	.word	0x0000e450


	//   ....[135]....
        /*0be4*/ 	.word	0x0000e4c0


	//   ....[136]....
        /*0be8*/ 	.word	0x0000e520


	//   ....[137]....
        /*0bec*/ 	.word	0x0000e590


	//   ....[138]....
        /*0bf0*/ 	.word	0x0000e5f0


	//   ....[139]....
        /*0bf4*/ 	.word	0x0000e660


	//   ....[140]....
        /*0bf8*/ 	.word	0x0000e6d0


	//   ....[141]....
        /*0bfc*/ 	.word	0x0000e740


	//   ....[142]....
        /*0c00*/ 	.word	0x0000e7a0


	//   ....[143]....
        /*0c04*/ 	.word	0x0000e800


	//   ....[144]....
        /*0c08*/ 	.word	0x0000e850


	//   ....[145]....
        /*0c0c*/ 	.word	0x0000e8a0


	//   ....[146]....
        /*0c10*/ 	.word	0x0000e8f0


	//   ....[147]....
        /*0c14*/ 	.word	0x0000e940


	//   ....[148]....
        /*0c18*/ 	.word	0x0000e990


	//   ....[149]....
        /*0c1c*/ 	.word	0x0000e9e0


	//   ....[150]....
        /*0c20*/ 	.word	0x0000ea30


	//   ....[151]....
        /*0c24*/ 	.word	0x0000ea90


	//   ....[152]....
        /*0c28*/ 	.word	0x0000eb00


	//   ....[153]....
        /*0c2c*/ 	.word	0x0000eb60


	//   ....[154]....
        /*0c30*/ 	.word	0x0000ebd0


	//   ....[155]....
        /*0c34*/ 	.word	0x0000ec40


	//   ....[156]....
        /*0c38*/ 	.word	0x0000ecb0


	//   ....[157]....
        /*0c3c*/ 	.word	0x0000ed10


	//   ....[158]....
        /*0c40*/ 	.word	0x0000ed60


	//   ....[159]....
        /*0c44*/ 	.word	0x0000edc0


	//   ....[160]....
        /*0c48*/ 	.word	0x0000ee10


	//   ....[161]....
        /*0c4c*/ 	.word	0x0000ee50


	//   ....[162]....
        /*0c50*/ 	.word	0x0000eea0


	//   ....[163]....
        /*0c54*/ 	.word	0x0000eee0


	//   ....[164]....
        /*0c58*/ 	.word	0x0000ef30


	//   ....[165]....
        /*0c5c*/ 	.word	0x0000ef70


	//   ....[166]....
        /*0c60*/ 	.word	0x0000efd0


	//   ....[167]....
        /*0c64*/ 	.word	0x0000f010


	//   ....[168]....
        /*0c68*/ 	.word	0x0000f060


	//   ....[169]....
        /*0c6c*/ 	.word	0x0000f0b0


	//   ....[170]....
        /*0c70*/ 	.word	0x0000f100


	//   ....[171]....
        /*0c74*/ 	.word	0x0000f150


	//   ....[172]....
        /*0c78*/ 	.word	0x0000f1a0


	//   ....[173]....
        /*0c7c*/ 	.word	0x0000f1e0


	//   ....[174]....
        /*0c80*/ 	.word	0x0000f240


	//   ....[175]....
        /*0c84*/ 	.word	0x0000f2b0


	//   ....[176]....
        /*0c88*/ 	.word	0x0000f320


	//   ....[177]....
        /*0c8c*/ 	.word	0x0000f380


	//   ....[178]....
        /*0c90*/ 	.word	0x0000f3f0


	//   ....[179]....
        /*0c94*/ 	.word	0x0000f460


	//   ....[180]....
        /*0c98*/ 	.word	0x0000f4d0


	//   ....[181]....
        /*0c9c*/ 	.word	0x0000f530


	//   ....[182]....
        /*0ca0*/ 	.word	0x0000f5a0


	//   ....[183]....
        /*0ca4*/ 	.word	0x0000f610


	//   ....[184]....
        /*0ca8*/ 	.word	0x0000f680


	//   ....[185]....
        /*0cac*/ 	.word	0x0000f6e0


	//   ....[186]....
        /*0cb0*/ 	.word	0x0000f750


	//   ....[187]....
        /*0cb4*/ 	.word	0x0000f7c0


	//   ....[188]....
        /*0cb8*/ 	.word	0x0000f830


	//   ....[189]....
        /*0cbc*/ 	.word	0x0000f890


	//   ....[190]....
        /*0cc0*/ 	.word	0x0000f900


	//   ....[191]....
        /*0cc4*/ 	.word	0x0000f970


	//   ....[192]....
        /*0cc8*/ 	.word	0x0000f9e0


	//   ....[193]....
        /*0ccc*/ 	.word	0x0000fa40


	//   ....[194]....
        /*0cd0*/ 	.word	0x0000fab0


	//   ....[195]....
        /*0cd4*/ 	.word	0x0000fb20


	//   ....[196]....
        /*0cd8*/ 	.word	0x0000fb90


	//   ....[197]....
        /*0cdc*/ 	.word	0x0000fbf0


	//   ....[198]....
        /*0ce0*/ 	.word	0x0000fc60


	//   ....[199]....
        /*0ce4*/ 	.word	0x0000fcd0


	//   ....[200]....
        /*0ce8*/ 	.word	0x0000fd20


	//   ....[201]....
        /*0cec*/ 	.word	0x0000fd60


	//   ....[202]....
        /*0cf0*/ 	.word	0x0000fdb0


	//   ....[203]....
        /*0cf4*/ 	.word	0x0000fe00


	//   ....[204]....
        /*0cf8*/ 	.word	0x0000fe50


	//   ....[205]....
        /*0cfc*/ 	.word	0x0000fec0


	//   ....[206]....
        /*0d00*/ 	.word	0x0000ff10


	//   ....[207]....
        /*0d04*/ 	.word	0x0000ff60


	//   ....[208]....
        /*0d08*/ 	.word	0x0000ffb0


	//   ....[209]....
        /*0d0c*/ 	.word	0x00010000


	//   ....[210]....
        /*0d10*/ 	.word	0x00010050


	//   ....[211]....
        /*0d14*/ 	.word	0x000100c0


	//   ....[212]....
        /*0d18*/ 	.word	0x00010110


	//   ....[213]....
        /*0d1c*/ 	.word	0x00010170


	//   ....[214]....
        /*0d20*/ 	.word	0x000101d0


	//   ....[215]....
        /*0d24*/ 	.word	0x00010240


	//----- nvinfo : EIATTR_EXIT_INSTR_OFFSETS
	.align		4
.L_258:
        /*0d28*/ 	.byte	0x04, 0x1c
        /*0d2a*/ 	.short	(.L_260 - .L_259)


	//   ....[0]....
.L_259:
        /*0d2c*/ 	.word	0x00000c10


	//   ....[1]....
        /*0d30*/ 	.word	0x0000de40


	//----- nvinfo : EIATTR_MAX_THREADS
	.align		4
.L_260:
        /*0d34*/ 	.byte	0x04, 0x05
        /*0d36*/ 	.short	(.L_262 - .L_261)
.L_261:
        /*0d38*/ 	.word	0x00000080
        /*0d3c*/ 	.word	0x00000001
        /*0d40*/ 	.word	0x00000001


	//----- nvinfo : EIATTR_CRS_STACK_SIZE
	.align		4
.L_262:
        /*0d44*/ 	.byte	0x04, 0x1e
        /*0d46*/ 	.short	(.L_264 - .L_263)
.L_263:
        /*0d48*/ 	.word	0x00000000
.L_264:


//--------------------- .nv.info._ZN7cutlass13device_kernelIN5flash19enable_sm80_to_sm89INS1_16FlashAttnFwdSm80INS1_25CollectiveMainloopFwdSm80ILi4ELi1ELb0EN4cute5tupleIJNS5_1CILi128EEENS7_ILi48EEENS7_ILi96EEEEEELi96ENS_6half_tEfNS_4arch4Sm80ELb0ELb0ELb1ELb1ELb1ELb1ELb1ELb1EEENS1_21CollectiveEpilogueFwdINS6_IJS8_SA_S9_EEENS6_IJNS7_ILi1EEESI_SI_EEESC_SE_Li128ELb1ELb1ELb1ELb0EEENS1_36VarlenDynamicPersistentTileSchedulerILi128ELi48ELi128ELi128ELb1ELb1ELb0ELb0ELb1ELb1EEEEEEEEEvNT_6ParamsE --------------------------
	.section	.nv.info._ZN7cutlass13device_kernelIN5flash19enable_sm80_to_sm89INS1_16FlashAttnFwdSm80INS1_25CollectiveMainloopFwdSm80ILi4ELi1ELb0EN4cute5tupleIJNS5_1CILi128EEENS7_ILi48EEENS7_ILi96EEEEEELi96ENS_6half_tEfNS_4arch4Sm80ELb0ELb0ELb1ELb1ELb1ELb1ELb1ELb1EEENS1_21CollectiveEpilogueFwdINS6_IJS8_SA_S9_EEENS6_IJNS7_ILi1EEESI_SI_EEESC_SE_Li128ELb1ELb1ELb1ELb0EEENS1_36VarlenDynamicPersistentTileSchedulerILi128ELi48ELi128ELi128ELb1ELb1ELb0ELb0ELb1ELb1EEEEEEEEEvNT_6ParamsE,"",@"SHT_CUDA_INFO"
	.sectionflags	@""
	.align	4


	//----- nvinfo : EIATTR_CUDA_API_VERSION
	.align		4
        /*0000*/ 	.byte	0x04, 0x37
        /*0002*/ 	.short	(.L_266 - .L_265)
.L_265:
        /*0004*/ 	.word	0x00000082


	//----- nvinfo : EIATTR_SW2861232_WAR
	.align		4
.L_266:
        /*0008*/ 	.byte	0x01, 0x35
	.zero		2


	//----- nvinfo : EIATTR_PARAM_CBANK
	.align		4
        /*000c*/ 	.byte	0x04, 0x0a
        /*000e*/ 	.short	(.L_268 - .L_267)
	.align		4
.L_267:
        /*0010*/ 	.word	index@(.nv.constant0._ZN7cutlass13device_kernelIN5flash19enable_sm80_to_sm89INS1_16FlashAttnFwdSm80INS1_25CollectiveMainloopFwdSm80ILi4ELi1ELb0EN4cute5tupleIJNS5_1CILi128EEENS7_ILi48EEENS7_ILi96EEEEEELi96ENS_6half_tEfNS_4arch4Sm80ELb0ELb0ELb1ELb1ELb1ELb1ELb1ELb1EEENS1_21CollectiveEpilogueFwdINS6_IJS8_SA_S9_EEENS6_IJNS7_ILi1EEESI_SI_EEESC_SE_Li128ELb1ELb1ELb1ELb0EEENS1_36VarlenDynamicPersistentTileSchedulerILi128ELi48ELi128ELi128ELb1ELb1ELb0ELb0ELb1ELb1EEEEEEEEEvNT_6ParamsE)
        /*0014*/ 	.short	0x0160
        /*0016*/ 	.short	0x0438


	//----- nvinfo : EIATTR_CBANK_PARAM_SIZE
	.align		4
.L_268:
        /*0018*/ 	.byte	0x03, 0x19
        /*001a*/ 	.short	0x0438


	//----- nvinfo : EIATTR_KPARAM_INFO
	.align		4
        /*001c*/ 	.byte	0x04, 0x17
        /*001e*/ 	.short	(.L_270 - .L_269)
.L_269:
        /*0020*/ 	.word	0x00000000
        /*0024*/ 	.short	0x0000
        /*0026*/ 	.short	0x0000
        /*0028*/ 	.byte	0x00, 0xf0, 0xe1, 0x10


	//----- nvinfo : EIATTR_MAXREG_COUNT
	.align		4
.L_270:
        /*002c*/ 	.byte	0x03, 0x1b
        /*002e*/ 	.short	0x00ff


	//----- nvinfo : EIATTR_NUM_BARRIERS
	.align		4
        /*0030*/ 	.byte	0x02, 0x4c
        /*0032*/ 	.byte	0x06
	.zero		1


	//----- nvinfo : EIATTR_ANNOTATIONS
	.align		4
        /*0034*/ 	.byte	0x04, 0x55
        /*0036*/ 	.short	(.L_272 - .L_271)


	//   ....[0]....
.L_271:
        /* <DEDUP_REMOVED lines=144> */


	//----- nvinfo : EIATTR_MERCURY_ISA_VERSION
	.align		4
.L_272:
        /*0920*/ 	.byte	0x03, 0x5f
        /*0922*/ 	.short	0x0000


	//----- nvinfo : EIATTR_INT_WARP_WIDE_INSTR_OFFSETS
	.align		4
        /*0924*/ 	.byte	0x04, 0x31
        /*0926*/ 	.short	(.L_274 - .L_273)


	//   ....[0]....
.L_273:
        /*0928*/ 	.word	0x000150f0


	//   ....[1]....
        /*092c*/ 	.word	0x00015170


	//----- nvinfo : EIATTR_COOP_GROUP_MASK_REGIDS
	.align		4
.L_274:
        /*0930*/ 	.byte	0x04, 0x29
        /*0932*/ 	.short	(.L_276 - .L_275)


	//   ....[0]....
.L_275:
        /*0934*/ 	.word	0xffffffff


	//   ....[1]....
        /*0938*/ 	.word	0xffffffff


	//   ....[2]....
        /*093c*/ 	.word	0xffffffff


	//   ....[3]....
        /*0940*/ 	.word	0xffffffff


	//   ....[4]....
        /*0944*/ 	.word	0xffffffff


	//   ....[5]....
        /*0948*/ 	.word	0xffffffff


	//   ....[6]....
        /*094c*/ 	.word	0xffffffff


	//   ....[7]....
        /*0950*/ 	.word	0xffffffff


	//   ....[8]....
        /*0954*/ 	.word	0xffffffff


	//   ....[9]....
        /*0958*/ 	.word	0xffffffff


	//   ....[10]....
        /*095c*/ 	.word	0xffffffff


	//   ....[11]....
        /*0960*/ 	.word	0xffffffff


	//   ....[12]....
        /*0964*/ 	.word	0xffffffff


	//   ....[13]....
        /*0968*/ 	.word	0xffffffff


	//   ....[14]....
        /*096c*/ 	.word	0xffffffff


	//   ....[15]....
        /*0970*/ 	.word	0xffffffff


	//   ....[16]....
        /*0974*/ 	.word	0xffffffff


	//   ....[17]....
        /*0978*/ 	.word	0xffffffff


	//   ....[18]....
        /*097c*/ 	.word	0xffffffff


	//   ....[19]....
        /*0980*/ 	.word	0xffffffff


	//   ....[20]....
        /*0984*/ 	.word	0xffffffff


	//   ....[21]....
        /*0988*/ 	.word	0xffffffff


	//   ....[22]....
        /*098c*/ 	.word	0xffffffff


	//   ....[23]....
        /*0990*/ 	.word	0xffffffff


	//   ....[24]....
        /*0994*/ 	.word	0xffffffff


	//   ....[25]....
        /*0998*/ 	.word	0xffffffff


	//   ....[26]....
        /*099c*/ 	.word	0xffffffff


	//   ....[27]....
        /*09a0*/ 	.word	0xffffffff


	//   ....[28]....
        /*09a4*/ 	.word	0xffffffff


	//   ....[29]....
        /*09a8*/ 	.word	0xffffffff


	//   ....[30]....
        /*09ac*/ 	.word	0xffffffff


	//   ....[31]....
        /*09b0*/ 	.word	0xffffffff


	//   ....[32]....
        /*09b4*/ 	.word	0xffffffff


	//   ....[33]....
        /*09b8*/ 	.word	0xffffffff


	//   ....[34]....
        /*09bc*/ 	.word	0xffffffff


	//   ....[35]....
        /*09c0*/ 	.word	0xffffffff


	//   ....[36]....
        /*09c4*/ 	.word	0xffffffff


	//   ....[37]....
        /*09c8*/ 	.word	0xffffffff


	//   ....[38]....
        /*09cc*/ 	.word	0xffffffff


	//   ....[39]....
        /*09d0*/ 	.word	0xffffffff


	//   ....[40]....
        /*09d4*/ 	.word	0xffffffff


	//   ....[41]....
        /*09d8*/ 	.word	0xffffffff


	//   ....[42]....
        /*09dc*/ 	.word	0xffffffff


	//   ....[43]....
        /*09e0*/ 	.word	0xffffffff


	//   ....[44]....
        /*09e4*/ 	.word	0xffffffff


	//   ....[45]....
        /*09e8*/ 	.word	0xffffffff


	//   ....[46]....
        /*09ec*/ 	.word	0xffffffff


	//   ....[47]....
        /*09f0*/ 	.word	0xffffffff


	//   ....[48]....
        /*09f4*/ 	.word	0xffffffff


	//   ....[49]....
        /*09f8*/ 	.word	0xffffffff


	//   ....[50]....
        /*09fc*/ 	.word	0xffffffff


	//   ....[51]....
        /*0a00*/ 	.word	0xffffffff


	//   ....[52]....
        /*0a04*/ 	.word	0xffffffff


	//   ....[53]....
        /*0a08*/ 	.word	0xffffffff


	//   ....[54]....
        /*0a0c*/ 	.word	0xffffffff


	//   ....[55]....
        /*0a10*/ 	.word	0xffffffff


	//   ....[56]....
        /*0a14*/ 	.word	0xffffffff


	//   ....[57]....
        /*0a18*/ 	.word	0xffffffff


	//   ....[58]....
        /*0a1c*/ 	.word	0xffffffff


	//   ....[59]....
        /*0a20*/ 	.word	0xffffffff


	//   ....[60]....
        /*0a24*/ 	.word	0xffffffff


	//   ....[61]....
        /*0a28*/ 	.word	0xffffffff


	//   ....[62]....
        /*0a2c*/ 	.word	0xffffffff


	//   ....[63]....
        /*0a30*/ 	.word	0xffffffff


	//   ....[64]....
        /*0a34*/ 	.word	0xffffffff


	//   ....[65]....
        /*0a38*/ 	.word	0xffffffff


	//   ....[66]....
        /*0a3c*/ 	.word	0xffffffff


	//   ....[67]....
        /*0a40*/ 	.word	0xffffffff


	//   ....[68]....
        /*0a44*/ 	.word	0xffffffff


	//   ....[69]....
        /*0a48*/ 	.word	0xffffffff


	//   ....[70]....
        /*0a4c*/ 	.word	0xffffffff


	//   ....[71]....
        /*0a50*/ 	.word	0xffffffff


	//   ....[72]....
        /*0a54*/ 	.word	0xffffffff


	//   ....[73]....
        /*0a58*/ 	.word	0xffffffff


	//   ....[74]....
        /*0a5c*/ 	.word	0xffffffff


	//   ....[75]....
        /*0a60*/ 	.word	0xffffffff


	//   ....[76]....
        /*0a64*/ 	.word	0xffffffff


	//   ....[77]....
        /*0a68*/ 	.word	0xffffffff


	//   ....[78]....
        /*0a6c*/ 	.word	0xffffffff


	//   ....[79]....
        /*0a70*/ 	.word	0xffffffff


	//   ....[80]....
        /*0a74*/ 	.word	0xffffffff


	//   ....[81]....
        /*0a78*/ 	.word	0xffffffff


	//   ....[82]....
        /*0a7c*/ 	.word	0xffffffff


	//   ....[83]....
        /*0a80*/ 	.word	0xffffffff


	//   ....[84]....
        /*0a84*/ 	.word	0xffffffff


	//   ....[85]....
        /*0a88*/ 	.word	0xffffffff


	//   ....[86]....
        /*0a8c*/ 	.word	0xffffffff


	//   ....[87]....
        /*0a90*/ 	.word	0xffffffff


	//   ....[88]....
        /*0a94*/ 	.word	0xffffffff


	//   ....[89]....
        /*0a98*/ 	.word	0xffffffff


	//   ....[90]....
        /*0a9c*/ 	.word	0xffffffff


	//   ....[91]....
        /*0aa0*/ 	.word	0xffffffff


	//   ....[92]....
        /*0aa4*/ 	.word	0xffffffff


	//   ....[93]....
        /*0aa8*/ 	.word	0xffffffff


	//   ....[94]....
        /*0aac*/ 	.word	0xffffffff


	//   ....[95]....
        /*0ab0*/ 	.word	0xffffffff


	//   ....[96]....
        /*0ab4*/ 	.word	0xffffffff


	//   ....[97]....
        /*0ab8*/ 	.word	0xffffffff


	//   ....[98]....
        /*0abc*/ 	.word	0xffffffff


	//   ....[99]....
        /*0ac0*/ 	.word	0xffffffff


	//   ....[100]....
        /*0ac4*/ 	.word	0xffffffff


	//   ....[101]....
        /*0ac8*/ 	.word	0xffffffff


	//   ....[102]....
        /*0acc*/ 	.word	0xffffffff


	//   ....[103]....
        /*0ad0*/ 	.word	0xffffffff


	//   ....[104]....
        /*0ad4*/ 	.word	0xffffffff


	//   ....[105]....
        /*0ad8*/ 	.word	0xffffffff


	//   ....[106]....
        /*0adc*/ 	.word	0xffffffff


	//   ....[107]....
        /*0ae0*/ 	.word	0xffffffff


	//   ....[108]....
        /*0ae4*/ 	.word	0xffffffff


	//   ....[109]....
        /*0ae8*/ 	.word	0xffffffff


	//   ....[110]....
        /*0aec*/ 	.word	0xffffffff


	//   ....[111]....
        /*0af0*/ 	.word	0xffffffff


	//   ....[112]....
        /*0af4*/ 	.word	0xffffffff


	//   ....[113]....
        /*0af8*/ 	.word	0xffffffff


	//   ....[114]....
        /*0afc*/ 	.word	0xffffffff


	//   ....[115]....
        /*0b00*/ 	.word	0xffffffff


	//   ....[116]....
        /*0b04*/ 	.word	0xffffffff


	//   ....[117]....
        /*0b08*/ 	.word	0xffffffff


	//   ....[118]....
        /*0b0c*/ 	.word	0xffffffff


	//   ....[119]....
        /*0b10*/ 	.word	0xffffffff


	//   ....[120]....
        /*0b14*/ 	.word	0xffffffff


	//   ....[121]....
        /*0b18*/ 	.word	0xffffffff


	//   ....[122]....
        /*0b1c*/ 	.word	0xffffffff


	//   ....[123]....
        /*0b20*/ 	.word	0xffffffff


	//   ....[124]....
        /*0b24*/ 	.word	0xffffffff


	//   ....[125]....
        /*0b28*/ 	.word	0xffffffff


	//   ....[126]....
        /*0b2c*/ 	.word	0xffffffff


	//   ....[127]....
        /*0b30*/ 	.word	0xffffffff


	//   ....[128]....
        /*0b34*/ 	.word	0xffffffff


	//   ....[129]....
        /*0b38*/ 	.word	0xffffffff


	//   ....[130]....
        /*0b3c*/ 	.word	0xffffffff


	//   ....[131]....
        /*0b40*/ 	.word	0xffffffff


	//   ....[132]....
        /*0b44*/ 	.word	0xffffffff


	//   ....[133]....
        /*0b48*/ 	.word	0xffffffff


	//   ....[134]....
        /*0b4c*/ 	.word	0xffffffff


	//   ....[135]....
        /*0b50*/ 	.word	0xffffffff


	//   ....[136]....
        /*0b54*/ 	.word	0xffffffff


	//   ....[137]....
        /*0b58*/ 	.word	0xffffffff


	//   ....[138]....
        /*0b5c*/ 	.word	0xffffffff


	//   ....[139]....
        /*0b60*/ 	.word	0xffffffff


	//   ....[140]....
        /*0b64*/ 	.word	0xffffffff


	//   ....[141]....
        /*0b68*/ 	.word	0xffffffff


	//   ....[142]....
        /*0b6c*/ 	.word	0xffffffff


	//   ....[143]....
        /*0b70*/ 	.word	0xffffffff


	//   ....[144]....
        /*0b74*/ 	.word	0xffffffff


	//   ....[145]....
        /*0b78*/ 	.word	0xffffffff


	//   ....[146]....
        /*0b7c*/ 	.word	0xffffffff


	//   ....[147]....
        /*0b80*/ 	.word	0xffffffff


	//   ....[148]....
        /*0b84*/ 	.word	0xffffffff


	//   ....[149]....
        /*0b88*/ 	.word	0xffffffff


	//   ....[150]....
        /*0b8c*/ 	.word	0xffffffff


	//   ....[151]....
        /*0b90*/ 	.word	0xffffffff


	//   ....[152]....
        /*0b94*/ 	.word	0xffffffff


	//   ....[153]....
        /*0b98*/ 	.word	0xffffffff


	//   ....[154]....
        /*0b9c*/ 	.word	0xffffffff


	//   ....[155]....
        /*0ba0*/ 	.word	0xffffffff


	//   ....[156]....
        /*0ba4*/ 	.word	0xffffffff


	//   ....[157]....
        /*0ba8*/ 	.word	0xffffffff


	//   ....[158]....
        /*0bac*/ 	.word	0xffffffff


	//   ....[159]....
        /*0bb0*/ 	.word	0xffffffff


	//   ....[160]....
        /*0bb4*/ 	.word	0xffffffff


	//   ....[161]....
        /*0bb8*/ 	.word	0xffffffff


	//   ....[162]....
        /*0bbc*/ 	.word	0xffffffff


	//   ....[163]....
        /*0bc0*/ 	.word	0xffffffff


	//   ....[164]....
        /*0bc4*/ 	.word	0xffffffff


	//   ....[165]....
        /*0bc8*/ 	.word	0xffffffff


	//   ....[166]....
        /*0bcc*/ 	.word	0xffffffff


	//   ....[167]....
        /*0bd0*/ 	.word	0xffffffff


	//   ....[168]....
        /*0bd4*/ 	.word	0xffffffff


	//   ....[169]....
        /*0bd8*/ 	.word	0xffffffff


	//   ....[170]....
        /*0bdc*/ 	.word	0xffffffff


	//   ....[171]....
        /*0be0*/ 	.word	0xffffffff


	//   ....[172]....
        /*0be4*/ 	.word	0xffffffff


	//   ....[173]....
        /*0be8*/ 	.word	0xffffffff


	//   ....[174]....
        /*0bec*/ 	.word	0xffffffff


	//   ....[175]....
        /*0bf0*/ 	.word	0xffffffff


	//   ....[176]....
        /*0bf4*/ 	.word	0xffffffff


	//   ....[177]....
        /*0bf8*/ 	.word	0xffffffff


	//   ....[178]....
        /*0bfc*/ 	.word	0xffffffff


	//   ....[179]....
        /*0c00*/ 	.word	0xffffffff


	//   ....[180]....
        /*0c04*/ 	.word	0xffffffff


	//   ....[181]....
        /*0c08*/ 	.word	0xffffffff


	//   ....[182]....
        /*0c0c*/ 	.word	0xffffffff


	//   ....[183]....
        /*0c10*/ 	.word	0xffffffff


	//   ....[184]....
        /*0c14*/ 	.word	0xffffffff


	//   ....[185]....
        /*0c18*/ 	.word	0xffffffff


	//   ....[186]....
        /*0c1c*/ 	.word	0xffffffff


	//   ....[187]....
        /*0c20*/ 	.word	0xffffffff


	//   ....[188]....
        /*0c24*/ 	.word	0xffffffff


	//   ....[189]....
        /*0c28*/ 	.word	0xffffffff


	//   ....[190]....
        /*0c2c*/ 	.word	0xffffffff


	//   ....[191]....
        /*0c30*/ 	.word	0xffffffff


	//   ....[192]....
        /*0c34*/ 	.word	0xffffffff


	//   ....[193]....
        /*0c38*/ 	.word	0xffffffff


	//   ....[194]....
        /*0c3c*/ 	.word	0xffffffff


	//   ....[195]....
        /*0c40*/ 	.word	0xffffffff


	//   ....[196]....
        /*0c44*/ 	.word	0xffffffff


	//   ....[197]....
        /*0c48*/ 	.word	0xffffffff


	//   ....[198]....
        /*0c4c*/ 	.word	0xffffffff


	//   ....[199]....
        /*0c50*/ 	.word	0xffffffff


	//   ....[200]....
        /*0c54*/ 	.word	0xffffffff


	//   ....[201]....
        /*0c58*/ 	.word	0xffffffff


	//   ....[202]....
        /*0c5c*/ 	.word	0xffffffff


	//   ....[203]....
        /*0c60*/ 	.word	0xffffffff


	//   ....[204]....
        /*0c64*/ 	.word	0xffffffff


	//   ....[205]....
        /*0c68*/ 	.word	0xffffffff


	//   ....[206]....
        /*0c6c*/ 	.word	0xffffffff


	//   ....[207]....
        /*0c70*/ 	.word	0xffffffff


	//   ....[208]....
        /*0c74*/ 	.word	0xffffffff


	//   ....[209]....
        /*0c78*/ 	.word	0xffffffff


	//   ....[210]....
        /*0c7c*/ 	.word	0xffffffff


	//   ....[211]....
        /*0c80*/ 	.word	0xffffffff


	//   ....[212]....
        /*0c84*/ 	.word	0xffffffff


	//   ....[213]....
        /*0c88*/ 	.word	0xffffffff


	//   ....[214]....
        /*0c8c*/ 	.word	0xffffffff


	//   ....[215]....
        /*0c90*/ 	.word	0xffffffff


	//   ....[216]....
        /*0c94*/ 	.word	0xffffffff


	//   ....[217]....
        /*0c98*/ 	.word	0xffffffff


	//   ....[218]....
        /*0c9c*/ 	.word	0xffffffff


	//   ....[219]....
        /*0ca0*/ 	.word	0xffffffff


	//   ....[220]....
        /*0ca4*/ 	.word	0xffffffff


	//   ....[221]....
        /*0ca8*/ 	.word	0xffffffff


	//   ....[222]....
        /*0cac*/ 	.word	0xffffffff


	//   ....[223]....
        /*0cb0*/ 	.word	0xffffffff


	//   ....[224]....
        /*0cb4*/ 	.word	0xffffffff


	//   ....[225]....
        /*0cb8*/ 	.word	0xffffffff


	//   ....[226]....
        /*0cbc*/ 	.word	0xffffffff


	//   ....[227]....
        /*0cc0*/ 	.word	0xffffffff


	//   ....[228]....
        /*0cc4*/ 	.word	0xffffffff


	//   ....[229]....
        /*0cc8*/ 	.word	0xffffffff


	//   ....[230]....
        /*0ccc*/ 	.word	0xffffffff


	//   ....[231]....
        /*0cd0*/ 	.word	0xffffffff


	//----- nvinfo : EIATTR_COOP_GROUP_INSTR_OFFSETS
	.align		4
.L_276:
        /*0cd4*/ 	.byte	0x04, 0x28
        /*0cd6*/ 	.short	(.L_278 - .L_277)


	//   ....[0]....
.L_277:
        /*0cd8*/ 	.word	0x00000050


	//   ....[1]....
        /*0cdc*/ 	.word	0x00000200


	//   ....[2]....
        /*0ce0*/ 	.word	0x00000230


	//   ....[3]....
        /*0ce4*/ 	.word	0x00000260


	//   ....[4]....
        /*0ce8*/ 	.word	0x00000290


	//   ....[5]....
        /*0cec*/ 	.word	0x000002c0


	//   ....[6]....
        /*0cf0*/ 	.word	0x000002f0


	//   ....[7]....
        /*0cf4*/ 	.word	0x00000460


	//   ....[8]....
        /*0cf8*/ 	.word	0x000004a0


	//   ....[9]....
        /*0cfc*/ 	.word	0x000004d0


	//   ....[10]....
        /*0d00*/ 	.word	0x00000500


	//   ....[11]....
        /*0d04*/ 	.word	0x00000530


	//   ....[12]....
        /*0d08*/ 	.word	0x00000560


	//   ....[13]....
        /*0d0c*/ 	.word	0x000005f0


	//   ....[14]....
        /*0d10*/ 	.word	0x00000620


	//   ....[15]....
        /*0d14*/ 	.word	0x00000640


	//   ....[16]....
        /*0d18*/ 	.word	0x000006a0


	//   ....[17]....
        /*0d1c*/ 	.word	0x00003ab0


	//   ....[18]....
        /*0d20*/ 	.word	0x00003ac0


	//   ....[19]....
        /*0d24*/ 	.word	0x00005670


	//   ....[20]....
        /*0d28*/ 	.word	0x00005680


	//   ....[21]....
        /*0d2c*/ 	.word	0x00006ff0


	//   ....[22]....
        /*0d30*/ 	.word	0x00007010


	//   ....[23]....
        /*0d34*/ 	.word	0x00007600


	//   ....[24]....
        /*0d38*/ 	.word	0x00007620


	//   ....[25]....
        /*0d3c*/ 	.word	0x00008520


	//   ....[26]....
        /*0d40*/ 	.word	0x00008540


	//   ....[27]....
        /*0d44*/ 	.word	0x00008680


	//   ....[28]....
        /*0d48*/ 	.word	0x00008690


	//   ....[29]....
        /*0d4c*/ 	.word	0x000087d0


	//   ....[30]....
        /*0d50*/ 	.word	0x000087f0


	//   ....[31]....
        /*0d54*/ 	.word	0x00008930


	//   ....[32]....
        /*0d58*/ 	.word	0x00008940


	//   ....[33]....
        /*0d5c*/ 	.word	0x00008e10


	//   ....[34]....
        /*0d60*/ 	.word	0x00008e20


	//   ....[35]....
        /*0d64*/ 	.word	0x00008e30


	//   ....[36]....
        /*0d68*/ 	.word	0x00008e40


	//   ....[37]....
        /*0d6c*/ 	.word	0x00009150


	//   ....[38]....
        /*0d70*/ 	.word	0x00009190


	//   ....[39]....
        /*0d74*/ 	.word	0x000091d0


	//   ....[40]....
        /*0d78*/ 	.word	0x00009210


	//   ....[41]....
        /*0d7c*/ 	.word	0x0000bbc0


	//   ....[42]....
        /*0d80*/ 	.word	0x0000bc00


	//   ....[43]....
        /*0d84*/ 	.word	0x0000bc40


	//   ....[44]....
        /*0d88*/ 	.word	0x0000bc80


	//   ....[45]....
        /*0d8c*/ 	.word	0x0000e920


	//   ....[46]....
        /*0d90*/ 	.word	0x0000e930


	//   ....[47]....
        /*0d94*/ 	.word	0x0000eb00


	//   ....[48]....
        /*0d98*/ 	.word	0x0000eb10


	//   ....[49]....
        /*0d9c*/ 	.word	0x0000fb10


	//   ....[50]....
        /*0da0*/ 	.word	0x0000fb30


	//   ....[51]....
        /*0da4*/ 	.word	0x0000fc60


	//   ....[52]....
        /*0da8*/ 	.word	0x0000fc70


	//   ....[53]....
        /*0dac*/ 	.word	0x00010430


	//   ....[54]....
        /*0db0*/ 	.word	0x00010460


	//   ....[55]....
        /*0db4*/ 	.word	0x00010470


	//   ....[56]....
        /*0db8*/ 	.word	0x00010480


	//   ....[57]....
        /*0dbc*/ 	.word	0x00010490


	//   ....[58]....
        /*0dc0*/ 	.word	0x000104c0


	//   ....[59]....
        /*0dc4*/ 	.word	0x000104e0


	//   ....[60]....
        /*0dc8*/ 	.word	0x00010500


	//   ....[61]....
        /*0dcc*/ 	.word	0x00011860


	//   ....[62]....
        /*0dd0*/ 	.word	0x00011870


	//   ....[63]....
        /*0dd4*/ 	.word	0x00011980


	//   ....[64]....
        /*0dd8*/ 	.word	0x00011990


	//   ....[65]....
        /*0ddc*/ 	.word	0x00012970


	//   ....[66]....
        /*0de0*/ 	.word	0x00012990


	//   ....[67]....
        /*0de4*/ 	.word	0x00012a80


	//   ....[68]....
        /*0de8*/ 	.word	0x00012a90


	//   ....[69]....
        /*0dec*/ 	.word	0x00012e90


	//   ....[70]....
        /*0df0*/ 	.word	0x00012ec0


	//   ....[71]....
        /*0df4*/ 	.word	0x00012ee0


	//   ....[72]....
        /*0df8*/ 	.word	0x00012f00


	//   ....[73]....
        /*0dfc*/ 	.word	0x00012f20


	//   ....[74]....
        /*0e00*/ 	.word	0x00012f40


	//   ....[75]....
        /*0e04*/ 	.word	0x00012f60


	//   ....[76]....
        /*0e08*/ 	.word	0x00012f80


	//   ....[77]....
        /*0e0c*/ 	.word	0x00014740


	//   ....[78]....
        /*0e10*/ 	.word	0x00014750


	//   ....[79]....
        /*0e14*/ 	.word	0x00014760


	//   ....[80]....
        /*0e18*/ 	.word	0x00014770


	//   ....[81]....
        /*0e1c*/ 	.word	0x000147a0


	//   ....[82]....
        /*0e20*/ 	.word	0x000147c0


	//   ....[83]....
        /*0e24*/ 	.word	0x000147e0


	//   ....[84]....
        /*0e28*/ 	.word	0x000147f0


	//   ....[85]....
        /*0e2c*/ 	.word	0x00015dd0


	//   ....[86]....
        /*0e30*/ 	.word	0x00015de0


	//   ....[87]....
        /*0e34*/ 	.word	0x00015e00


	//   ....[88]....
        /*0e38*/ 	.word	0x00015e10


	//   ....[89]....
        /*0e3c*/ 	.word	0x00015e20


	//   ....[90]....
        /*0e40*/ 	.word	0x00015e30


	//   ....[91]....
        /*0e44*/ 	.word	0x00015e50


	//   ....[92]....
        /*0e48*/ 	.word	0x00015e60


	//   ....[93]....
        /*0e4c*/ 	.word	0x000162d0


	//   ....[94]....
        /*0e50*/ 	.word	0x000162f0


	//   ....[95]....
        /*0e54*/ 	.word	0x00016410


	//   ....[96]....
        /*0e58*/ 	.word	0x00016420


	//   ....[97]....
        /*0e5c*/ 	.word	0x00016550


	//   ....[98]....
        /*0e60*/ 	.word	0x00016570


	//   ....[99]....
        /*0e64*/ 	.word	0x000166a0


	//   ....[100]....
        /*0e68*/ 	.word	0x000166b0


	//   ....[101]....
        /*0e6c*/ 	.word	0x000169e0


	//   ....[102]....
        /*0e70*/ 	.word	0x00016a00


	//   ....[103]....
        /*0e74*/ 	.word	0x00016ed0


	//   ....[104]....
        /*0e78*/ 	.word	0x00016ee0


	//   ....[105]....
        /*0e7c*/ 	.word	0x000173b0


	//   ....[106]....
        /*0e80*/ 	.word	0x000173d0


	//   ....[107]....
        /*0e84*/ 	.word	0x000178b0


	//   ....[108]....
        /*0e88*/ 	.word	0x000178c0


	//   ....[109]....
        /*0e8c*/ 	.word	0x000185a0


	//   ....[110]....
        /*0e90*/ 	.word	0x000185c0


	//   ....[111]....
        /*0e94*/ 	.word	0x000186f0


	//   ....[112]....
        /*0e98*/ 	.word	0x00018700


	//   ....[113]....
        /*0e9c*/ 	.word	0x00018830


	//   ....[114]....
        /*0ea0*/ 	.word	0x00018850


	//   ....[115]....
        /*0ea4*/ 	.word	0x00018980


	//   ....[116]....
        /*0ea8*/ 	.word	0x00018990


	//   ....[117]....
        /*0eac*/ 	.word	0x00018b80


	//   ....[118]....
        /*0eb0*/ 	.word	0x00018ba0


	//   ....[119]....
        /*0eb4*/ 	.word	0x00018cd0


	//   ....[120]....
        /*0eb8*/ 	.word	0x00018d10


	//   ....[121]....
        /*0ebc*/ 	.word	0x00018d40


	//   ....[122]....
        /*0ec0*/ 	.word	0x00018d70


	//   ....[123]....
        /*0ec4*/ 	.word	0x00018da0


	//   ....[124]....
        /*0ec8*/ 	.word	0x00018dd0


	//   ....[125]....
        /*0ecc*/ 	.word	0x00018f40


	//   ....[126]....
        /*0ed0*/ 	.word	0x00018f80


	//   ....[127]....
        /*0ed4*/ 	.word	0x00018fb0


	//   ....[128]....
        /*0ed8*/ 	.word	0x00018fe0


	//   ....[129]....
        /*0edc*/ 	.word	0x00019010


	//   ....[130]....
        /*0ee0*/ 	.word	0x00019040


	//   ....[131]....
        /*0ee4*/ 	.word	0x000190d0


	//   ....[132]....
        /*0ee8*/ 	.word	0x00019100


	//   ....[133]....
        /*0eec*/ 	.word	0x00019110


	//   ....[134]....
        /*0ef0*/ 	.word	0x00019170


	//   ....[135]....
        /*0ef4*/ 	.word	0x00019750


	//   ....[136]....
        /*0ef8*/ 	.word	0x000197b0


	//   ....[137]....
        /*0efc*/ 	.word	0x00019800


	//   ....[138]....
        /*0f00*/ 	.word	0x00019850


	//   ....[139]....
        /*0f04*/ 	.word	0x000198a0


	//   ....[140]....
        /*0f08*/ 	.word	0x00019910


	//   ....[141]....
        /*0f0c*/ 	.word	0x00019950


	//   ....[142]....
        /*0f10*/ 	.word	0x000199c0


	//   ....[143]....
        /*0f14*/ 	.word	0x00019a30


	//   ....[144]....
        /*0f18*/ 	.word	0x00019a90


	//   ....[145]....
        /*0f1c*/ 	.word	0x00019b00


	//   ....[146]....
        /*0f20*/ 	.word	0x00019b70


	//   ....[147]....
        /*0f24*/ 	.word	0x00019bd0


	//   ....[148]....
        /*0f28*/ 	.word	0x00019c30


	//   ....[149]....
        /*0f2c*/ 	.word	0x00019c90


	//   ....[150]....
        /*0f30*/ 	.word	0x00019d00


	//   ....[151]....
        /*0f34*/ 	.word	0x00019d60


	//   ....[152]....
        /*0f38*/ 	.word	0x00019dc0


	//   ....[153]....
        /*0f3c*/ 	.word	0x00019e30


	//   ....[154]....
        /*0f40*/ 	.word	0x00019e90


	//   ....[155]....
        /*0f44*/ 	.word	0x00019ef0


	//   ....[156]....
        /*0f48*/ 	.word	0x00019f60


	//   ....[157]....
        /*0f4c*/ 	.word	0x00019fc0


	//   ....[158]....
        /*0f50*/ 	.word	0x0001a020


	//   ....[159]....
        /*0f54*/ 	.word	0x0001a060


	//   ....[160]....
        /*0f58*/ 	.word	0x0001a0a0


	//   ....[161]....
        /*0f5c*/ 	.word	0x0001a0f0


	//   ....[162]....
        /*0f60*/ 	.word	0x0001a140


	//   ....[163]....
        /*0f64*/ 	.word	0x0001a190


	//   ....[164]....
        /*0f68*/ 	.word	0x0001a1e0


	//   ....[165]....
        /*0f6c*/ 	.word	0x0001a230


	//   ....[166]....
        /*0f70*/ 	.word	0x0001a280


	//   ....[167]....
        /*0f74*/ 	.word	0x0001a2f0


	//   ....[168]....
        /*0f78*/ 	.word	0x0001a350


	//   ....[169]....
        /*0f7c*/ 	.word	0x0001a3b0


	//   ....[170]....
        /*0f80*/ 	.word	0x0001a410


	//   ....[171]....
        /*0f84*/ 	.word	0x0001a480


	//   ....[172]....
        /*0f88*/ 	.word	0x0001a4e0


	//   ....[173]....
        /*0f8c*/ 	.word	0x0001a540


	//   ....[174]....
        /*0f90*/ 	.word	0x0001a580


	//   ....[175]....
        /*0f94*/ 	.word	0x0001a5c0


	//   ....[176]....
        /*0f98*/ 	.word	0x0001a610


	//   ....[177]....
        /*0f9c*/ 	.word	0x0001a650


	//   ....[178]....
        /*0fa0*/ 	.word	0x0001a6a0


	//   ....[179]....
        /*0fa4*/ 	.word	0x0001a6e0


	//   ....[180]....
        /*0fa8*/ 	.word	0x0001a730


	//   ....[181]....
        /*0fac*/ 	.word	0x0001a770


	//   ....[182]....
        /*0fb0*/ 	.word	0x0001a7c0


	//   ....[183]....
        /*0fb4*/ 	.word	0x0001a800


	//   ....[184]....
        /*0fb8*/ 	.word	0x0001a850


	//   ....[185]....
        /*0fbc*/ 	.word	0x0001a8a0


	//   ....[186]....
        /*0fc0*/ 	.word	0x0001a8f0


	//   ....[187]....
        /*0fc4*/ 	.word	0x0001a940


	//   ....[188]....
        /*0fc8*/ 	.word	0x0001a990


	//   ....[189]....
        /*0fcc*/ 	.word	0x0001a9d0


	//   ....[190]....
        /*0fd0*/ 	.word	0x0001aa40


	//   ....[191]....
        /*0fd4*/ 	.word	0x0001aab0


	//   ....[192]....
        /*0fd8*/ 	.word	0x0001ab10


	//   ....[193]....
        /*0fdc*/ 	.word	0x0001ab70


	//   ....[194]....
        /*0fe0*/ 	.word	0x0001abd0


	//   ....[195]....
        /*0fe4*/ 	.word	0x0001ac40


	//   ....[196]....
        /*0fe8*/ 	.word	0x0001aca0


	//   ....[197]....
        /*0fec*/ 	.word	0x0001ad00


	//   ....[198]....
        /*0ff0*/ 	.word	0x0001ad60


	//   ....[199]....
        /*0ff4*/ 	.word	0x0001add0


	//   ....[200]....
        /*0ff8*/ 	.word	0x0001ae30


	//   ....[201]....
        /*0ffc*/ 	.word	0x0001ae90


	//   ....[202]....
        /*1000*/ 	.word	0x0001aef0


	//   ....[203]....
        /*1004*/ 	.word	0x0001af60


	//   ....[204]....
        /*1008*/ 	.word	0x0001afc0


	//   ....[205]....
        /*100c*/ 	.word	0x0001b020


	//   ....[206]....
        /*1010*/ 	.word	0x0001b080


	//   ....[207]....
        /*1014*/ 	.word	0x0001b0f0


	//   ....[208]....
        /*1018*/ 	.word	0x0001b150


	//   ....[209]....
        /*101c*/ 	.word	0x0001b1b0


	//   ....[210]....
        /*1020*/ 	.word	0x0001b210


	//   ....[211]....
        /*1024*/ 	.word	0x0001b280


	//   ....[212]....
        /*1028*/ 	.word	0x0001b2e0


	//   ....[213]....
        /*102c*/ 	.word	0x0001b340


	//   ....[214]....
        /*1030*/ 	.word	0x0001b3a0


	//   ....[215]....
        /*1034*/ 	.word	0x0001b410


	//   ....[216]....
        /*1038*/ 	.word	0x0001b460


	//   ....[217]....
        /*103c*/ 	.word	0x0001b4a0


	//   ....[218]....
        /*1040*/ 	.word	0x0001b4f0


	//   ....[219]....
        /*1044*/ 	.word	0x0001b540


	//   ....[220]....
        /*1048*/ 	.word	0x0001b590


	//   ....[221]....
        /*104c*/ 	.word	0x0001b600


	//   ....[222]....
        /*1050*/ 	.word	0x0001b640


	//   ....[223]....
        /*1054*/ 	.word	0x0001b690


	//   ....[224]....
        /*1058*/ 	.word	0x0001b6e0


	//   ....[225]....
        /*105c*/ 	.word	0x0001b730


	//   ....[226]....
        /*1060*/ 	.word	0x0001b780


	//   ....[227]....
        /*1064*/ 	.word	0x0001b7f0


	//   ....[228]....
        /*1068*/ 	.word	0x0001b830


	//   ....[229]....
        /*106c*/ 	.word	0x0001b8a0


	//   ....[230]....
        /*1070*/ 	.word	0x0001b900


	//   ....[231]....
        /*1074*/ 	.word	0x0001b970


	//----- nvinfo : EIATTR_EXIT_INSTR_OFFSETS
	.align		4
.L_278:
        /*1078*/ 	.byte	0x04, 0x1c
        /*107a*/ 	.short	(.L_280 - .L_279)


	//   ....[0]....
.L_279:
        /*107c*/ 	.word	0x00000c10


	//   ....[1]....
        /*1080*/ 	.word	0x00019710


	//----- nvinfo : EIATTR_MAX_THREADS
	.align		4
.L_280:
        /*1084*/ 	.byte	0x04, 0x05
        /*1086*/ 	.short	(.L_282 - .L_281)
.L_281:
        /*1088*/ 	.word	0x00000080
        /*108c*/ 	.word	0x00000001
        /*1090*/ 	.word	0x00000001


	//----- nvinfo : EIATTR_CRS_STACK_SIZE
	.align		4
.L_282:
        /*1094*/ 	.byte	0x04, 0x1e
        /*1096*/ 	.short	(.L_284 - .L_283)
.L_283:
        /*1098*/ 	.word	0x00000000
.L_284:


//--------------------- .nv.info._ZN7cutlass13device_kernelIN5flash19enable_sm80_to_sm89INS1_16FlashAttnFwdSm80INS1_25CollectiveMainloopFwdSm80ILi4ELi1ELb0EN4cute5tupleIJNS5_1CILi128EEENS7_ILi48EEENS7_ILi96EEEEEELi96ENS_6half_tEfNS_4arch4Sm80ELb0ELb1ELb1ELb0ELb1ELb0ELb1ELb1EEENS1_21CollectiveEpilogueFwdINS6_IJS8_SA_S9_EEENS6_IJNS7_ILi1EEESI_SI_EEESC_SE_Li128ELb0ELb1ELb1ELb0EEENS1_19SingleTileSchedulerILb0ELb1ELb1ELi128EEEEEEEEEvNT_6ParamsE --------------------------
	.section	.nv.info._ZN7cutlass13device_kernelIN5flash19enable_sm80_to_sm89INS1_16FlashAttnFwdSm80INS1_25CollectiveMainloopFwdSm80ILi4ELi1ELb0EN4cute5tupleIJNS5_1CILi128EEENS7_ILi48EEENS7_ILi96EEEEEELi96ENS_6half_tEfNS_4arch4Sm80ELb0ELb1ELb1ELb0ELb1ELb0ELb1ELb1EEENS1_21CollectiveEpilogueFwdINS6_IJS8_SA_S9_EEENS6_IJNS7_ILi1EEESI_SI_EEESC_SE_Li128ELb0ELb1ELb1ELb0EEENS1_19SingleTileSchedulerILb0ELb1ELb1ELi128EEEEEEEEEvNT_6ParamsE,"",@"SHT_CUDA_INFO"
	.sectionflags	@""
	.align	4


	//----- nvinfo : EIATTR_CUDA_API_VERSION
	.align		4
        /*0000*/ 	.byte	0x04, 0x37
        /*0002*/ 	.short	(.L_286 - .L_285)
.L_285:
        /*0004*/ 	.word	0x00000082


	//----- nvinfo : EIATTR_SW2861232_WAR
	.align		4
.L_286:
        /*0008*/ 	.byte	0x01, 0x35
	.zero		2


	//----- nvinfo : EIATTR_PARAM_CBANK
	.align		4
        /*000c*/ 	.byte	0x04, 0x0a
        /*000e*/ 	.short	(.L_288 - .L_287)
	.align		4
.L_287:
        /*0010*/ 	.word	index@(.nv.constant0._ZN7cutlass13device_kernelIN5flash19enable_sm80_to_sm89INS1_16FlashAttnFwdSm80INS1_25CollectiveMainloopFwdSm80ILi4ELi1ELb0EN4cute5tupleIJNS5_1CILi128EEENS7_ILi48EEENS7_ILi96EEEEEELi96ENS_6half_tEfNS_4arch4Sm80ELb0ELb1ELb1ELb0ELb1ELb0ELb1ELb1EEENS1_21CollectiveEpilogueFwdINS6_IJS8_SA_S9_EEENS6_IJNS7_ILi1EEESI_SI_EEESC_SE_Li128ELb0ELb1ELb1ELb0EEENS1_19SingleTileSchedulerILb0ELb1ELb1ELi128EEEEEEEEEvNT_6ParamsE)
        /*0014*/ 	.short	0x0160
        /*0016*/ 	.short	0x0418


	//----- nvinfo : EIATTR_CBANK_PARAM_SIZE
	.align		4
.L_288:
        /*0018*/ 	.byte	0x03, 0x19
        /*001a*/ 	.short	0x0418


	//----- nvinfo : EIATTR_KPARAM_INFO
	.align		4
        /*001c*/ 	.byte	0x04, 0x17
        /*001e*/ 	.short	(.L_290 - .L_289)
.L_289:
        /*0020*/ 	.word	0x00000000
        /*0024*/ 	.short	0x0000
        /*0026*/ 	.short	0x0000
        /*0028*/ 	.byte	0x00, 0xf0, 0x61, 0x10


	//----- nvinfo : EIATTR_MAXREG_COUNT
	.align		4
.L_290:
        /*002c*/ 	.byte	0x03, 0x1b
        /*002e*/ 	.short	0x00ff


	//----- nvinfo : EIATTR_NUM_BARRIERS
	.align		4
        /*0030*/ 	.byte	0x02, 0x4c
        /*0032*/ 	.byte	0x02
	.zero		1


	//----- nvinfo : EIATTR_MERCURY_ISA_VERSION
	.align		4
        /*0034*/ 	.byte	0x03, 0x5f
        /*0036*/ 	.short	0x0000


	//----- nvinfo : EIATTR_COOP_GROUP_MASK_REGIDS
	.align		4
        /*0038*/ 	.byte	0x04, 0x29
        /*003a*/ 	.short	(.L_292 - .L_291)


	//   ....[0]....
.L_291:
        /*003c*/ 	.word	0xffffffff


	//   ....[1]....
        /*0040*/ 	.word	0xffffffff


	//   ....[2]....
        /*0044*/ 	.word	0xffffffff


	//   ....[3]....
        /*0048*/ 	.word	0xffffffff


	//   ....[4]....
        /*004c*/ 	.word	0xffffffff


	//   ....[5]....
        /*0050*/ 	.word	0xffffffff


	//   ....[6]....
        /*0054*/ 	.word	0xffffffff


	//   ....[7]....
        /*0058*/ 	.word	0xffffffff


	//   ....[8]....
        /*005c*/ 	.word	0xffffffff


	//   ....[9]....
        /*0060*/ 	.word	0xffffffff


	//   ....[10]....
        /*0064*/ 	.word	0xffffffff


	//   ....[11]....
        /*0068*/ 	.word	0xffffffff


	//   ....[12]....
        /*006c*/ 	.word	0xffffffff


	//   ....[13]....
        /*0070*/ 	.word	0xffffffff


	//   ....[14]....
        /*0074*/ 	.word	0xffffffff


	//   ....[15]....
        /*0078*/ 	.word	0xffffffff


	//   ....[16]....
        /*007c*/ 	.word	0xffffffff


	//   ....[17]....
        /*0080*/ 	.word	0xffffffff


	//   ....[18]....
        /*0084*/ 	.word	0xffffffff


	//   ....[19]....
        /*0088*/ 	.word	0xffffffff


	//   ....[20]....
        /*008c*/ 	.word	0xffffffff


	//   ....[21]....
        /*0090*/ 	.word	0xffffffff


	//   ....[22]....
        /*0094*/ 	.word	0xffffffff


	//   ....[23]....
        /*0098*/ 	.word	0xffffffff


	//   ....[24]....
        /*009c*/ 	.word	0xffffffff


	//   ....[25]....
        /*00a0*/ 	.word	0xffffffff


	//   ....[26]....
        /*00a4*/ 	.word	0xffffffff


	//   ....[27]....
        /*00a8*/ 	.word	0xffffffff


	//   ....[28]....
        /*00ac*/ 	.word	0xffffffff


	//   ....[29]....
        /*00b0*/ 	.word	0xffffffff


	//   ....[30]....
        /*00b4*/ 	.word	0xffffffff


	//   ....[31]....
        /*00b8*/ 	.word	0xffffffff


	//   ....[32]....
        /*00bc*/ 	.word	0xffffffff


	//   ....[33]....
        /*00c0*/ 	.word	0xffffffff


	//   ....[34]....
        /*00c4*/ 	.word	0xffffffff


	//   ....[35]....
        /*00c8*/ 	.word	0xffffffff


	//   ....[36]....
        /*00cc*/ 	.word	0xffffffff


	//   ....[37]....
        /*00d0*/ 	.word	0xffffffff


	//   ....[38]....
        /*00d4*/ 	.word	0xffffffff


	//   ....[39]....
        /*00d8*/ 	.word	0xffffffff


	//   ....[40]....
        /*00dc*/ 	.word	0xffffffff


	//   ....[41]....
        /*00e0*/ 	.word	0xffffffff


	//   ....[42]....
        /*00e4*/ 	.word	0xffffffff


	//   ....[43]....
        /*00e8*/ 	.word	0xffffffff


	//   ....[44]....
        /*00ec*/ 	.word	0xffffffff


	//   ....[45]....
        /*00f0*/ 	.word	0xffffffff


	//   ....[46]....
        /*00f4*/ 	.word	0xffffffff


	//   ....[47]....
        /*00f8*/ 	.word	0xffffffff


	//   ....[48]....
        /*00fc*/ 	.word	0xffffffff


	//   ....[49]....
        /*0100*/ 	.word	0xffffffff


	//   ....[50]....
        /*0104*/ 	.word	0xffffffff


	//   ....[51]....
        /*0108*/ 	.word	0xffffffff


	//   ....[52]....
        /*010c*/ 	.word	0xffffffff


	//   ....[53]....
        /*0110*/ 	.word	0xffffffff


	//   ....[54]....
        /*0114*/ 	.word	0xffffffff


	//   ....[55]....
        /*0118*/ 	.word	0xffffffff


	//   ....[56]....
        /*011c*/ 	.word	0xffffffff


	//   ....[57]....
        /*0120*/ 	.word	0xffffffff


	//   ....[58]....
        /*0124*/ 	.word	0xffffffff


	//   ....[59]....
        /*0128*/ 	.word	0xffffffff


	//   ....[60]....
        /*012c*/ 	.word	0xffffffff


	//   ....[61]....
        /*0130*/ 	.word	0xffffffff


	//   ....[62]....
        /*0134*/ 	.word	0xffffffff


	//   ....[63]....
        /*0138*/ 	.word	0xffffffff


	//   ....[64]....
        /*013c*/ 	.word	0xffffffff


	//   ....[65]....
        /*0140*/ 	.word	0xffffffff


	//   ....[66]....
        /*0144*/ 	.word	0xffffffff


	//   ....[67]....
        /*0148*/ 	.word	0xffffffff


	//   ....[68]....
        /*014c*/ 	.word	0xffffffff


	//   ....[69]....
        /*0150*/ 	.word	0xffffffff


	//   ....[70]....
        /*0154*/ 	.word	0xffffffff


	//   ....[71]....
        /*0158*/ 	.word	0xffffffff


	//   ....[72]....
        /*015c*/ 	.word	0xffffffff


	//   ....[73]....
        /*0160*/ 	.word	0xffffffff


	//   ....[74]....
        /*0164*/ 	.word	0xffffffff


	//   ....[75]....
        /*0168*/ 	.word	0xffffffff


	//   ....[76]....
        /*016c*/ 	.word	0xffffffff


	//   ....[77]....
        /*0170*/ 	.word	0xffffffff


	//   ....[78]....
        /*0174*/ 	.word	0xffffffff


	//   ....[79]....
        /*0178*/ 	.word	0xffffffff


	//   ....[80]....
        /*017c*/ 	.word	0xffffffff


	//   ....[81]....
        /*0180*/ 	.word	0xffffffff


	//   ....[82]....
        /*0184*/ 	.word	0xffffffff


	//   ....[83]....
        /*0188*/ 	.word	0xffffffff


	//   ....[84]....
        /*018c*/ 	.word	0xffffffff


	//   ....[85]....
        /*0190*/ 	.word	0xffffffff


	//   ....[86]....
        /*0194*/ 	.word	0xffffffff


	//   ....[87]....
        /*0198*/ 	.word	0xffffffff


	//   ....[88]....
        /*019c*/ 	.word	0xffffffff


	//   ....[89]....
        /*01a0*/ 	.word	0xffffffff


	//   ....[90]....
        /*01a4*/ 	.word	0xffffffff


	//   ....[91]....
        /*01a8*/ 	.word	0xffffffff


	//   ....[92]....
        /*01ac*/ 	.word	0xffffffff


	//   ....[93]....
        /*01b0*/ 	.word	0xffffffff


	//   ....[94]....
        /*01b4*/ 	.word	0xffffffff


	//   ....[95]....
        /*01b8*/ 	.word	0xffffffff


	//   ....[96]....
        /*01bc*/ 	.word	0xffffffff


	//   ....[97]....
        /*01c0*/ 	.word	0xffffffff


	//   ....[98]....
        /*01c4*/ 	.word	0xffffffff


	//   ....[99]....
        /*01c8*/ 	.word	0xffffffff


	//   ....[100]....
        /*01cc*/ 	.word	0xffffffff


	//   ....[101]....
        /*01d0*/ 	.word	0xffffffff


	//   ....[102]....
        /*01d4*/ 	.word	0xffffffff


	//   ....[103]....
        /*01d8*/ 	.word	0xffffffff


	//   ....[104]....
        /*01dc*/ 	.word	0xffffffff


	//   ....[105]....
        /*01e0*/ 	.word	0xffffffff


	//   ....[106]....
        /*01e4*/ 	.word	0xffffffff


	//   ....[107]....
        /*01e8*/ 	.word	0xffffffff


	//   ....[108]....
        /*01ec*/ 	.word	0xffffffff


	//   ....[109]....
        /*01f0*/ 	.word	0xffffffff


	//   ....[110]....
        /*01f4*/ 	.word	0xffffffff


	//   ....[111]....
        /*01f8*/ 	.word	0xffffffff


	//   ....[112]....
        /*01fc*/ 	.word	0xffffffff


	//   ....[113]....
        /*0200*/ 	.word	0xffffffff


	//   ....[114]....
        /*0204*/ 	.word	0xffffffff


	//   ....[115]....
        /*0208*/ 	.word	0xffffffff


	//   ....[116]....
        /*020c*/ 	.word	0xffffffff


	//   ....[117]....
        /*0210*/ 	.word	0xffffffff


	//   ....[118]....
        /*0214*/ 	.word	0xffffffff


	//   ....[119]....
        /*0218*/ 	.word	0xffffffff


	//   ....[120]....
        /*021c*/ 	.word	0xffffffff


	//----- nvinfo : EIATTR_COOP_GROUP_INSTR_OFFSETS
	.align		4
.L_292:
        /*0220*/ 	.byte	0x04, 0x28
        /*0222*/ 	.short	(.L_294 - .L_293)


	//   ....[0]....
.L_293:
        /*0224*/ 	.word	0x00000050


	//   ....[1]....
        /*0228*/ 	.word	0x00001270


	//   ....[2]....
        /*022c*/ 	.word	0x000012a0


	//   ....[3]....
        /*0230*/ 	.word	0x000014b0


	//   ....[4]....
        /*0234*/ 	.word	0x000014e0


	//   ....[5]....
        /*0238*/ 	.word	0x00001600


	//   ....[6]....
        /*023c*/ 	.word	0x00001630


	//   ....[7]....
        /*0240*/ 	.word	0x00001750


	//   ....[8]....
        /*0244*/ 	.word	0x00001790


	//   ....[9]....
        /*0248*/ 	.word	0x00001d90


	//   ....[10]....
        /*024c*/ 	.word	0x00001dd0


	//   ....[11]....
        /*0250*/ 	.word	0x00001e00


	//   ....[12]....
        /*0254*/ 	.word	0x00001e40


	//   ....[13]....
        /*0258*/ 	.word	0x000020b0


	//   ....[14]....
        /*025c*/ 	.word	0x00002170


	//   ....[15]....
        /*0260*/ 	.word	0x00002330


	//   ....[16]....
        /*0264*/ 	.word	0x00002340


	//   ....[17]....
        /*0268*/ 	.word	0x00002ce0


	//   ....[18]....
        /*026c*/ 	.word	0x00002d00


	//   ....[19]....
        /*0270*/ 	.word	0x00002de0


	//   ....[20]....
        /*0274*/ 	.word	0x00002e00


	//   ....[21]....
        /*0278*/ 	.word	0x00003210


	//   ....[22]....
        /*027c*/ 	.word	0x00003470


	//   ....[23]....
        /*0280*/ 	.word	0x00003af0


	//   ....[24]....
        /*0284*/ 	.word	0x000044a0


	//   ....[25]....
        /*0288*/ 	.word	0x00004b90


	//   ....[26]....
        /*028c*/ 	.word	0x00004c70


	//   ....[27]....
        /*0290*/ 	.word	0x00004ca0


	//   ....[28]....
        /*0294*/ 	.word	0x00004cd0


	//   ....[29]....
        /*0298*/ 	.word	0x00004d10


	//   ....[30]....
        /*029c*/ 	.word	0x00004e20


	//   ....[31]....
        /*02a0*/ 	.word	0x00005060


	//   ....[32]....
        /*02a4*/ 	.word	0x000051f0


	//   ....[33]....
        /*02a8*/ 	.word	0x00006230


	//   ....[34]....
        /*02ac*/ 	.word	0x00006250


	//   ....[35]....
        /*02b0*/ 	.word	0x00006330


	//   ....[36]....
        /*02b4*/ 	.word	0x00006340


	//   ....[37]....
        /*02b8*/ 	.word	0x00007260


	//   ....[38]....
        /*02bc*/ 	.word	0x00007280


	//   ....[39]....
        /*02c0*/ 	.word	0x000072a0


	//   ....[40]....
        /*02c4*/ 	.word	0x00007340


	//   ....[41]....
        /*02c8*/ 	.word	0x000074a0


	//   ....[42]....
        /*02cc*/ 	.word	0x00007a10


	//   ....[43]....
        /*02d0*/ 	.word	0x00007e90


	//   ....[44]....
        /*02d4*/ 	.word	0x000080b0


	//   ....[45]....
        /*02d8*/ 	.word	0x00008890


	//   ....[46]....
        /*02dc*/ 	.word	0x00008920


	//   ....[47]....
        /*02e0*/ 	.word	0x00008a20


	//   ....[48]....
        /*02e4*/ 	.word	0x00008a70


	//   ....[49]....
        /*02e8*/ 	.word	0x00008ab0


	//   ....[50]....
        /*02ec*/ 	.word	0x00008bf0


	//   ....[51]....
        /*02f0*/ 	.word	0x00008d90


	//   ....[52]....
        /*02f4*/ 	.word	0x00008ed0


	//   ....[53]....
        /*02f8*/ 	.word	0x0000a970


	//   ....[54]....
        /*02fc*/ 	.word	0x0000a9a0


	//   ....[55]....
        /*0300*/ 	.word	0x0000aa80


	//   ....[56]....
        /*0304*/ 	.word	0x0000aa90


	//   ....[57]....
        /*0308*/ 	.word	0x0000b9b0


	//   ....[58]....
        /*030c*/ 	.word	0x0000b9d0


	//   ....[59]....
        /*0310*/ 	.word	0x0000b9f0


	//   ....[60]....
        /*0314*/ 	.word	0x0000ba90


	//   ....[61]....
        /*0318*/ 	.word	0x0000bd40


	//   ....[62]....
        /*031c*/ 	.word	0x0000bdd0


	//   ....[63]....
        /*0320*/ 	.word	0x0000be20


	//   ....[64]....
        /*0324*/ 	.word	0x0000bea0


	//   ....[65]....
        /*0328*/ 	.word	0x0000beb0


	//   ....[66]....
        /*032c*/ 	.word	0x0000bec0


	//   ....[67]....
        /*0330*/ 	.word	0x0000bff0


	//   ....[68]....
        /*0334*/ 	.word	0x0000c120


	//   ....[69]....
        /*0338*/ 	.word	0x0000d990


	//   ....[70]....
        /*033c*/ 	.word	0x0000d9b0


	//   ....[71]....
        /*0340*/ 	.word	0x0000db20


	//   ....[72]....
        /*0344*/ 	.word	0x0000db30


	//   ....[73]....
        /*0348*/ 	.word	0x0000ea60


	//   ....[74]....
        /*034c*/ 	.word	0x0000ea70


	//   ....[75]....
        /*0350*/ 	.word	0x0000ea80


	//   ....[76]....
        /*0354*/ 	.word	0x0000eb20


	//   ....[77]....
        /*0358*/ 	.word	0x0000ecb0


	//   ....[78]....
        /*035c*/ 	.word	0x0000f1d0


	//   ....[79]....
        /*0360*/ 	.word	0x0000f640


	//   ....[80]....
        /*0364*/ 	.word	0x0000fa80


	//   ....[81]....
        /*0368*/ 	.word	0x0000ffd0


	//   ....[82]....
        /*036c*/ 	.word	0x00010100


	//   ....[83]....
        /*0370*/ 	.word	0x00010150


	//   ....[84]....
        /*0374*/ 	.word	0x00010230


	//   ....[85]....
        /*0378*/ 	.word	0x00010280


	//   ....[86]....
        /*037c*/ 	.word	0x00010400


	//   ....[87]....
        /*0380*/ 	.word	0x00010510


	//   ....[88]....
        /*0384*/ 	.word	0x00010690


	//   ....[89]....
        /*0388*/ 	.word	0x00011c30


	//   ....[90]....
        /*038c*/ 	.word	0x00011c50


	//   ....[91]....
        /*0390*/ 	.word	0x00011c60


	//   ....[92]....
        /*0394*/ 	.word	0x00011c80


	//   ....[93]....
        /*0398*/ 	.word	0x00011ca0


	//   ....[94]....
        /*039c*/ 	.word	0x00011cc0


	//   ....[95]....
        /*03a0*/ 	.word	0x00011cd0


	//   ....[96]....
        /*03a4*/ 	.word	0x00011d00


	//   ....[97]....
        /*03a8*/ 	.word	0x00012b60


	//   ....[98]....
        /*03ac*/ 	.word	0x00012bb0


	//   ....[99]....
        /*03b0*/ 	.word	0x00012bf0


	//   ....[100]....
        /*03b4*/ 	.word	0x00012c30


	//   ....[101]....
        /*03b8*/ 	.word	0x00012c70


	//   ....[102]....
        /*03bc*/ 	.word	0x00012cb0


	//   ....[103]....
        /*03c0*/ 	.word	0x00012ce0


	//   ....[104]....
        /*03c4*/ 	.word	0x00012d10


	//   ....[105]....
        /*03c8*/ 	.word	0x00012d60


	//   ....[106]....
        /*03cc*/ 	.word	0x00012d80


	//   ....[107]....
        /*03d0*/ 	.word	0x00013250


	//   ....[108]....
        /*03d4*/ 	.word	0x00013270


	//   ....[109]....
        /*03d8*/ 	.word	0x000136f0


	//   ....[110]....
        /*03dc*/ 	.word	0x00013710


	//   ....[111]....
        /*03e0*/ 	.word	0x00013ba0


	//   ....[112]....
        /*03e4*/ 	.word	0x00013bb0


	//   ....[113]....
        /*03e8*/ 	.word	0x00014390


	//   ....[114]....
        /*03ec*/ 	.word	0x000143f0


	//   ....[115]....
        /*03f0*/ 	.word	0x00014440


	//   ....[116]....
        /*03f4*/ 	.word	0x000144a0


	//   ....[117]....
        /*03f8*/ 	.word	0x000144f0


	//   ....[118]....
        /*03fc*/ 	.word	0x00014550


	//   ....[119]....
        /*0400*/ 	.word	0x000145a0


	//   ....[120]....
        /*0404*/ 	.word	0x00014600


	//----- nvinfo : EIATTR_EXIT_INSTR_OFFSETS
	.align		4
.L_294:
        /*0408*/ 	.byte	0x04, 0x1c
        /*040a*/ 	.short	(.L_296 - .L_295)


	//   ....[0]....
.L_295:
        /*040c*/ 	.word	0x000001b0


	//   ....[1]....
        /*0410*/ 	.word	0x00013bc0


	//   ....[2]....
        /*0414*/ 	.word	0x00013fe0


	//   ....[3]....
        /*0418*/ 	.word	0x00014030


	//   ....[4]....
        /*041c*/ 	.word	0x00014060


	//   ....[5]....
        /*0420*/ 	.word	0x000140c0


	//   ....[6]....
        /*0424*/ 	.word	0x00014350


	//----- nvinfo : EIATTR_CTAIDZ_USED
	.align		4
.L_296:
        /*0428*/ 	.byte	0x01, 0x04
	.zero		2


	//----- nvinfo : EIATTR_MAX_THREADS
	.align		4
        /*042c*/ 	.byte	0x04, 0x05
        /*042e*/ 	.short	(.L_298 - .L_297)
.L_297:
        /*0430*/ 	.word	0x00000080
        /*0434*/ 	.word	0x00000001
        /*0438*/ 	.word	0x00000001


	//----- nvinfo : EIATTR_CRS_STACK_SIZE
	.align		4
.L_298:
        /*043c*/ 	.byte	0x04, 0x1e
        /*043e*/ 	.short	(.L_300 - .L_299)
.L_299:
        /*0440*/ 	.word	0x00000000
.L_300:


//--------------------- .nv.info._ZN7cutlass13device_kernelIN5flash19enable_sm80_to_sm89INS1_16FlashAttnFwdSm80INS1_25CollectiveMainloopFwdSm80ILi4ELi1ELb0EN4cute5tupleIJNS5_1CILi128EEENS7_ILi48EEENS7_ILi96EEEEEELi96ENS_6half_tEfNS_4arch4Sm80ELb0ELb1ELb1ELb1ELb1ELb0ELb1ELb1EEENS1_21CollectiveEpilogueFwdINS6_IJS8_SA_S9_EEENS6_IJNS7_ILi1EEESI_SI_EEESC_SE_Li128ELb1ELb1ELb1ELb0EEENS1_36VarlenDynamicPersistentTileSchedulerILi128ELi48ELi128ELi128ELb1ELb1ELb0ELb1ELb0ELb1EEEEEEEEEvNT_6ParamsE --------------------------
	.section	.nv.info._ZN7cutlass13device_kernelIN5flash19enable_sm80_to_sm89INS1_16FlashAttnFwdSm80INS1_25CollectiveMainloopFwdSm80ILi4ELi1ELb0EN4cute5tupleIJNS5_1CILi128EEENS7_ILi48EEENS7_ILi96EEEEEELi96ENS_6half_tEfNS_4arch4Sm80ELb0ELb1ELb1ELb1ELb1ELb0ELb1ELb1EEENS1_21CollectiveEpilogueFwdINS6_IJS8_SA_S9_EEENS6_IJNS7_ILi1EEESI_SI_EEESC_SE_Li128ELb1ELb1ELb1ELb0EEENS1_36VarlenDynamicPersistentTileSchedulerILi128ELi48ELi128ELi128ELb1ELb1ELb0ELb1ELb0ELb1EEEEEEEEEvNT_6ParamsE,"",@"SHT_CUDA_INFO"
	.sectionflags	@""
	.align	4


	//----- nvinfo : EIATTR_CUDA_API_VERSION
	.align		4
        /*0000*/ 	.byte	0x04, 0x37
        /*0002*/ 	.short	(.L_302 - .L_301)
.L_301:
        /*0004*/ 	.word	0x00000082


	//----- nvinfo : EIATTR_SW2861232_WAR
	.align		4
.L_302:
        /*0008*/ 	.byte	0x01, 0x35
	.zero		2


	//----- nvinfo : EIATTR_PARAM_CBANK
	.align		4
        /*000c*/ 	.byte	0x04, 0x0a
        /*000e*/ 	.short	(.L_304 - .L_303)
	.align		4
.L_303:
        /*0010*/ 	.word	index@(.nv.constant0._ZN7cutlass13device_kernelIN5flash19enable_sm80_to_sm89INS1_16FlashAttnFwdSm80INS1_25CollectiveMainloopFwdSm80ILi4ELi1ELb0EN4cute5tupleIJNS5_1CILi128EEENS7_ILi48EEENS7_ILi96EEEEEELi96ENS_6half_tEfNS_4arch4Sm80ELb0ELb1ELb1ELb1ELb1ELb0ELb1ELb1EEENS1_21CollectiveEpilogueFwdINS6_IJS8_SA_S9_EEENS6_IJNS7_ILi1EEESI_SI_EEESC_SE_Li128ELb1ELb1ELb1ELb0EEENS1_36VarlenDynamicPersistentTileSchedulerILi128ELi48ELi128ELi128ELb1ELb1ELb0ELb1ELb0ELb1EEEEEEEEEvNT_6ParamsE)
        /*0014*/ 	.short	0x0160
        /*0016*/ 	.short	0x0438


	//----- nvinfo : EIATTR_CBANK_PARAM_SIZE
	.align		4
.L_304:
        /*0018*/ 	.byte	0x03, 0x19
        /*001a*/ 	.short	0x0438


	//----- nvinfo : EIATTR_KPARAM_INFO
	.align		4
        /*001c*/ 	.byte	0x04, 0x17
        /*001e*/ 	.short	(.L_306 - .L_305)
.L_305:
        /*0020*/ 	.word	0x00000000
        /*0024*/ 	.short	0x0000
        /*0026*/ 	.short	0x0000
        /*0028*/ 	.byte	0x00, 0xf0, 0xe1, 0x10


	//----- nvinfo : EIATTR_MAXREG_COUNT
	.align		4
.L_306:
        /*002c*/ 	.byte	0x03, 0x1b
        /*002e*/ 	.short	0x00ff


	//----- nvinfo : EIATTR_NUM_BARRIERS
	.align		4
        /*0030*/ 	.byte	0x02, 0x4c
        /*0032*/ 	.byte	0x06
	.zero		1


	//----- nvinfo : EIATTR_ANNOTATIONS
	.align		4
        /*0034*/ 	.byte	0x04, 0x55
        /*0036*/ 	.short	(.L_308 - .L_307)


	//   ....[0]....
.L_307:
        /* <DEDUP_REMOVED lines=38> */


	//----- nvinfo : EIATTR_MERCURY_ISA_VERSION
	.align		4
.L_308:
        /*0288*/ 	.byte	0x03, 0x5f
        /*028a*/ 	.short	0x0000


	//----- nvinfo : EIATTR_INT_WARP_WIDE_INSTR_OFFSETS
	.align		4
        /*028c*/ 	.byte	0x04, 0x31
        /*028e*/ 	.short	(.L_310 - .L_309)


	//   ....[0]....
.L_309:
        /*0290*/ 	.word	0x000143b0


	//   ....[1]....
        /*0294*/ 	.word	0x00014430


	//----- nvinfo : EIATTR_COOP_GROUP_MASK_REGIDS
	.align		4
.L_310:
        /*0298*/ 	.byte	0x04, 0x29
        /*029a*/ 	.short	(.L_312 - .L_311)


	//   ....[0]....
.L_311:
        /*029c*/ 	.word	0xffffffff


	//   ....[1]....
        /*02a0*/ 	.word	0xffffffff


	//   ....[2]....
        /*02a4*/ 	.word	0xffffffff


	//   ....[3]....
        /*02a8*/ 	.word	0xffffffff


	//   ....[4]....
        /*02ac*/ 	.word	0xffffffff


	//   ....[5]....
        /*02b0*/ 	.word	0xffffffff


	//   ....[6]....
        /*02b4*/ 	.word	0xffffffff


	//   ....[7]....
        /*02b8*/ 	.word	0xffffffff


	//   ....[8]....
        /*02bc*/ 	.word	0xffffffff


	//   ....[9]....
        /*02c0*/ 	.word	0xffffffff


	//   ....[10]....
        /*02c4*/ 	.word	0xffffffff


	//   ....[11]....
        /*02c8*/ 	.word	0xffffffff


	//   ....[12]....
        /*02cc*/ 	.word	0xffffffff


	//   ....[13]....
        /*02d0*/ 	.word	0xffffffff


	//   ....[14]....
        /*02d4*/ 	.word	0xffffffff


	//   ....[15]....
        /*02d8*/ 	.word	0xffffffff


	//   ....[16]....
        /*02dc*/ 	.word	0xffffffff


	//   ....[17]....
        /*02e0*/ 	.word	0xffffffff


	//   ....[18]....
        /*02e4*/ 	.word	0xffffffff


	//   ....[19]....
        /*02e8*/ 	.word	0xffffffff


	//   ....[20]....
        /*02ec*/ 	.word	0xffffffff


	//   ....[21]....
        /*02f0*/ 	.word	0xffffffff


	//   ....[22]....
        /*02f4*/ 	.word	0xffffffff


	//   ....[23]....
        /*02f8*/ 	.word	0xffffffff


	//   ....[24]....
        /*02fc*/ 	.word	0xffffffff


	//   ....[25]....
        /*0300*/ 	.word	0xffffffff


	//   ....[26]....
        /*0304*/ 	.word	0xffffffff


	//   ....[27]....
        /*0308*/ 	.word	0xffffffff


	//   ....[28]....
        /*030c*/ 	.word	0xffffffff


	//   ....[29]....
        /*0310*/ 	.word	0xffffffff


	//   ....[30]....
        /*0314*/ 	.word	0xffffffff


	//   ....[31]....
        /*0318*/ 	.word	0xffffffff


	//   ....[32]....
        /*031c*/ 	.word	0xffffffff


	//   ....[33]....
        /*0320*/ 	.word	0xffffffff


	//   ....[34]....
        /*0324*/ 	.word	0xffffffff


	//   ....[35]....
        /*0328*/ 	.word	0xffffffff


	//   ....[36]....
        /*032c*/ 	.word	0xffffffff


	//   ....[37]....
        /*0330*/ 	.word	0xffffffff


	//   ....[38]....
        /*0334*/ 	.word	0xffffffff


	//   ....[39]....
        /*0338*/ 	.word	0xffffffff


	//   ....[40]....
        /*033c*/ 	.word	0xffffffff


	//   ....[41]....
        /*0340*/ 	.word	0xffffffff


	//   ....[42]....
        /*0344*/ 	.word	0xffffffff


	//   ....[43]....
        /*0348*/ 	.word	0xffffffff


	//   ....[44]....
        /*034c*/ 	.word	0xffffffff


	//   ....[45]....
        /*0350*/ 	.word	0xffffffff


	//   ....[46]....
        /*0354*/ 	.word	0xffffffff


	//   ....[47]....
        /*0358*/ 	.word	0xffffffff


	//   ....[48]....
        /*035c*/ 	.word	0xffffffff


	//   ....[49]....
        /*0360*/ 	.word	0xffffffff


	//   ....[50]....
        /*0364*/ 	.word	0xffffffff


	//   ....[51]....
        /*0368*/ 	.word	0xffffffff


	//   ....[52]....
        /*036c*/ 	.word	0xffffffff


	//   ....[53]....
        /*0370*/ 	.word	0xffffffff


	//   ....[54]....
        /*0374*/ 	.word	0xffffffff


	//   ....[55]....
        /*0378*/ 	.word	0xffffffff


	//   ....[56]....
        /*037c*/ 	.word	0xffffffff


	//   ....[57]....
        /*0380*/ 	.word	0xffffffff


	//   ....[58]....
        /*0384*/ 	.word	0xffffffff


	//   ....[59]....
        /*0388*/ 	.word	0xffffffff


	//   ....[60]....
        /*038c*/ 	.word	0xffffffff


	//   ....[61]....
        /*0390*/ 	.word	0xffffffff


	//   ....[62]....
        /*0394*/ 	.word	0xffffffff


	//   ....[63]....
        /*0398*/ 	.word	0xffffffff


	//   ....[64]....
        /*039c*/ 	.word	0xffffffff


	//   ....[65]....
        /*03a0*/ 	.word	0xffffffff


	//   ....[66]....
        /*03a4*/ 	.word	0xffffffff


	//   ....[67]....
        /*03a8*/ 	.word	0xffffffff


	//   ....[68]....
        /*03ac*/ 	.word	0xffffffff


	//   ....[69]....
        /*03b0*/ 	.word	0xffffffff


	//   ....[70]....
        /*03b4*/ 	.word	0xffffffff


	//   ....[71]....
        /*03b8*/ 	.word	0xffffffff


	//   ....[72]....
        /*03bc*/ 	.word	0xffffffff


	//   ....[73]....
        /*03c0*/ 	.word	0xffffffff


	//   ....[74]....
        /*03c4*/ 	.word	0xffffffff


	//   ....[75]....
        /*03c8*/ 	.word	0xffffffff


	//   ....[76]....
        /*03cc*/ 	.word	0xffffffff


	//   ....[77]....
        /*03d0*/ 	.word	0xffffffff


	//   ....[78]....
        /*03d4*/ 	.word	0xffffffff


	//   ....[79]....
        /*03d8*/ 	.word	0xffffffff


	//   ....[80]....
        /*03dc*/ 	.word	0xffffffff


	//   ....[81]....
        /*03e0*/ 	.word	0xffffffff


	//   ....[82]....
        /*03e4*/ 	.word	0xffffffff


	//   ....[83]....
        /*03e8*/ 	.word	0xffffffff


	//   ....[84]....
        /*03ec*/ 	.word	0xffffffff


	//   ....[85]....
        /*03f0*/ 	.word	0xffffffff


	//   ....[86]....
        /*03f4*/ 	.word	0xffffffff


	//   ....[87]....
        /*03f8*/ 	.word	0xffffffff


	//   ....[88]....
        /*03fc*/ 	.word	0xffffffff


	//   ....[89]....
        /*0400*/ 	.word	0xffffffff


	//   ....[90]....
        /*0404*/ 	.word	0xffffffff


	//   ....[91]....
        /*0408*/ 	.word	0xffffffff


	//   ....[92]....
        /*040c*/ 	.word	0xffffffff


	//   ....[93]....
        /*0410*/ 	.word	0xffffffff


	//   ....[94]....
        /*0414*/ 	.word	0xffffffff


	//   ....[95]....
        /*0418*/ 	.word	0xffffffff


	//   ....[96]....
        /*041c*/ 	.word	0xffffffff


	//   ....[97]....
        /*0420*/ 	.word	0xffffffff


	//   ....[98]....
        /*0424*/ 	.word	0xffffffff


	//   ....[99]....
        /*0428*/ 	.word	0xffffffff


	//   ....[100]....
        /*042c*/ 	.word	0xffffffff


	//   ....[101]....
        /*0430*/ 	.word	0xffffffff


	//   ....[102]....
        /*0434*/ 	.word	0xffffffff


	//   ....[103]....
        /*0438*/ 	.word	0xffffffff


	//   ....[104]....
        /*043c*/ 	.word	0xffffffff


	//   ....[105]....
        /*0440*/ 	.word	0xffffffff


	//   ....[106]....
        /*0444*/ 	.word	0xffffffff


	//   ....[107]....
        /*0448*/ 	.word	0xffffffff


	//   ....[108]....
        /*044c*/ 	.word	0xffffffff


	//   ....[109]....
        /*0450*/ 	.word	0xffffffff


	//   ....[110]....
        /*0454*/ 	.word	0xffffffff


	//   ....[111]....
        /*0458*/ 	.word	0xffffffff


	//   ....[112]....
        /*045c*/ 	.word	0xffffffff


	//   ....[113]....
        /*0460*/ 	.word	0xffffffff


	//   ....[114]....
        /*0464*/ 	.word	0xffffffff


	//   ....[115]....
        /*0468*/ 	.word	0xffffffff


	//   ....[116]....
        /*046c*/ 	.word	0xffffffff


	//   ....[117]....
        /*0470*/ 	.word	0xffffffff


	//   ....[118]....
        /*0474*/ 	.word	0xffffffff


	//   ....[119]....
        /*0478*/ 	.word	0xffffffff


	//   ....[120]....
        /*047c*/ 	.word	0xffffffff


	//   ....[121]....
        /*0480*/ 	.word	0xffffffff


	//   ....[122]....
        /*0484*/ 	.word	0xffffffff


	//   ....[123]....
        /*0488*/ 	.word	0xffffffff


	//   ....[124]....
        /*048c*/ 	.word	0xffffffff


	//   ....[125]....
        /*0490*/ 	.word	0xffffffff


	//   ....[126]....
        /*0494*/ 	.word	0xffffffff


	//   ....[127]....
        /*0498*/ 	.word	0xffffffff


	//   ....[128]....
        /*049c*/ 	.word	0xffffffff


	//   ....[129]....
        /*04a0*/ 	.word	0xffffffff


	//   ....[130]....
        /*04a4*/ 	.word	0xffffffff


	//   ....[131]....
        /*04a8*/ 	.word	0xffffffff


	//   ....[132]....
        /*04ac*/ 	.word	0xffffffff


	//   ....[133]....
        /*04b0*/ 	.word	0xffffffff


	//   ....[134]....
        /*04b4*/ 	.word	0xffffffff


	//   ....[135]....
        /*04b8*/ 	.word	0xffffffff


	//   ....[136]....
        /*04bc*/ 	.word	0xffffffff


	//   ....[137]....
        /*04c0*/ 	.word	0xffffffff


	//   ....[138]....
        /*04c4*/ 	.word	0xffffffff


	//   ....[139]....
        /*04c8*/ 	.word	0xffffffff


	//   ....[140]....
        /*04cc*/ 	.word	0xffffffff


	//   ....[141]....
        /*04d0*/ 	.word	0xffffffff


	//   ....[142]....
        /*04d4*/ 	.word	0xffffffff


	//   ....[143]....
        /*04d8*/ 	.word	0xffffffff


	//   ....[144]....
        /*04dc*/ 	.word	0xffffffff


	//   ....[145]....
        /*04e0*/ 	.word	0xffffffff


	//   ....[146]....
        /*04e4*/ 	.word	0xffffffff


	//   ....[147]....
        /*04e8*/ 	.word	0xffffffff


	//   ....[148]....
        /*04ec*/ 	.word	0xffffffff


	//   ....[149]....
        /*04f0*/ 	.word	0xffffffff


	//   ....[150]....
        /*04f4*/ 	.word	0xffffffff


	//   ....[151]....
        /*04f8*/ 	.word	0xffffffff


	//   ....[152]....
        /*04fc*/ 	.word	0xffffffff


	//   ....[153]....
        /*0500*/ 	.word	0xffffffff


	//   ....[154]....
        /*0504*/ 	.word	0xffffffff


	//   ....[155]....
        /*0508*/ 	.word	0xffffffff


	//   ....[156]....
        /*050c*/ 	.word	0xffffffff


	//   ....[157]....
        /*0510*/ 	.word	0xffffffff


	//   ....[158]....
        /*0514*/ 	.word	0xffffffff


	//   ....[159]....
        /*0518*/ 	.word	0xffffffff


	//   ....[160]....
        /*051c*/ 	.word	0xffffffff


	//   ....[161]....
        /*0520*/ 	.word	0xffffffff


	//   ....[162]....
        /*0524*/ 	.word	0xffffffff


	//   ....[163]....
        /*0528*/ 	.word	0xffffffff


	//   ....[164]....
        /*052c*/ 	.word	0xffffffff


	//   ....[165]....
        /*0530*/ 	.word	0xffffffff


	//   ....[166]....
        /*0534*/ 	.word	0xffffffff


	//   ....[167]....
        /*0538*/ 	.word	0xffffffff


	//   ....[168]....
        /*053c*/ 	.word	0xffffffff


	//   ....[169]....
        /*0540*/ 	.word	0xffffffff


	//   ....[170]....
        /*0544*/ 	.word	0xffffffff


	//   ....[171]....
        /*0548*/ 	.word	0xffffffff


	//   ....[172]....
        /*054c*/ 	.word	0xffffffff


	//   ....[173]....
        /*0550*/ 	.word	0xffffffff


	//   ....[174]....
        /*0554*/ 	.word	0xffffffff


	//   ....[175]....
        /*0558*/ 	.word	0xffffffff


	//   ....[176]....
        /*055c*/ 	.word	0xffffffff


	//   ....[177]....
        /*0560*/ 	.word	0xffffffff


	//   ....[178]....
        /*0564*/ 	.word	0xffffffff


	//   ....[179]....
        /*0568*/ 	.word	0xffffffff


	//   ....[180]....
        /*056c*/ 	.word	0xffffffff


	//   ....[181]....
        /*0570*/ 	.word	0xffffffff


	//   ....[182]....
        /*0574*/ 	.word	0xffffffff


	//   ....[183]....
        /*0578*/ 	.word	0xffffffff


	//   ....[184]....
        /*057c*/ 	.word	0xffffffff


	//   ....[185]....
        /*0580*/ 	.word	0xffffffff


	//   ....[186]....
        /*0584*/ 	.word	0xffffffff


	//   ....[187]....
        /*0588*/ 	.word	0xffffffff


	//   ....[188]....
        /*058c*/ 	.word	0xffffffff


	//   ....[189]....
        /*0590*/ 	.word	0xffffffff


	//   ....[190]....
        /*0594*/ 	.word	0xffffffff


	//   ....[191]....
        /*0598*/ 	.word	0xffffffff


	//   ....[192]....
        /*059c*/ 	.word	0xffffffff


	//   ....[193]....
        /*05a0*/ 	.word	0xffffffff


	//   ....[194]....
        /*05a4*/ 	.word	0xffffffff


	//   ....[195]....
        /*05a8*/ 	.word	0xffffffff


	//   ....[196]....
        /*05ac*/ 	.word	0xffffffff


	//   ....[197]....
        /*05b0*/ 	.word	0xffffffff


	//   ....[198]....
        /*05b4*/ 	.word	0xffffffff


	//   ....[199]....
        /*05b8*/ 	.word	0xffffffff


	//   ....[200]....
        /*05bc*/ 	.word	0xffffffff


	//   ....[201]....
        /*05c0*/ 	.word	0xffffffff


	//   ....[202]....
        /*05c4*/ 	.word	0xffffffff


	//   ....[203]....
        /*05c8*/ 	.word	0xffffffff


	//   ....[204]....
        /*05cc*/ 	.word	0xffffffff


	//   ....[205]....
        /*05d0*/ 	.word	0xffffffff


	//   ....[206]....
        /*05d4*/ 	.word	0xffffffff


	//   ....[207]....
        /*05d8*/ 	.word	0xffffffff


	//   ....[208]....
        /*05dc*/ 	.word	0xffffffff


	//   ....[209]....
        /*05e0*/ 	.word	0xffffffff


	//   ....[210]....
        /*05e4*/ 	.word	0xffffffff


	//   ....[211]....
        /*05e8*/ 	.word	0xffffffff


	//   ....[212]....
        /*05ec*/ 	.word	0xffffffff


	//   ....[213]....
        /*05f0*/ 	.word	0xffffffff


	//   ....[214]....
        /*05f4*/ 	.word	0xffffffff


	//   ....[215]....
        /*05f8*/ 	.word	0xffffffff


	//   ....[216]....
        /*05fc*/ 	.word	0xffffffff


	//   ....[217]....
        /*0600*/ 	.word	0xffffffff


	//   ....[218]....
        /*0604*/ 	.word	0xffffffff


	//   ....[219]....
        /*0608*/ 	.word	0xffffffff


	//   ....[220]....
        /*060c*/ 	.word	0xffffffff


	//   ....[221]....
        /*0610*/ 	.word	0xffffffff


	//   ....[222]....
        /*0614*/ 	.word	0xffffffff


	//   ....[223]....
        /*0618*/ 	.word	0xffffffff


	//   ....[224]....
        /*061c*/ 	.word	0xffffffff


	//   ....[225]....
        /*0620*/ 	.word	0xffffffff


	//   ....[226]....
        /*0624*/ 	.word	0xffffffff


	//   ....[227]....
        /*0628*/ 	.word	0xffffffff


	//   ....[228]....
        /*062c*/ 	.word	0xffffffff


	//   ....[229]....
        /*0630*/ 	.word	0xffffffff


	//   ....[230]....
        /*0634*/ 	.word	0xffffffff


	//   ....[231]....
        /*0638*/ 	.word	0xffffffff


	//   ....[232]....
        /*063c*/ 	.word	0xffffffff


	//   ....[233]....
        /*0640*/ 	.word	0xffffffff


	//   ....[234]....
        /*0644*/ 	.word	0xffffffff


	//   ....[235]....
        /*0648*/ 	.word	0xffffffff


	//   ....[236]....
        /*064c*/ 	.word	0xffffffff


	//   ....[237]....
        /*0650*/ 	.word	0xffffffff


	//   ....[238]....
        /*0654*/ 	.word	0xffffffff


	//   ....[239]....
        /*0658*/ 	.word	0xffffffff


	//   ....[240]....
        /*065c*/ 	.word	0xffffffff


	//   ....[241]....
        /*0660*/ 	.word	0xffffffff


	//   ....[242]....
        /*0664*/ 	.word	0xffffffff


	//   ....[243]....
        /*0668*/ 	.word	0xffffffff


	//   ....[244]....
        /*066c*/ 	.word	0xffffffff


	//   ....[245]....
        /*0670*/ 	.word	0xffffffff


	//   ....[246]....
        /*0674*/ 	.word	0xffffffff


	//   ....[247]....
        /*0678*/ 	.word	0xffffffff


	//   ....[248]....
        /*067c*/ 	.word	0xffffffff


	//   ....[249]....
        /*0680*/ 	.word	0xffffffff


	//   ....[250]....
        /*0684*/ 	.word	0xffffffff


	//   ....[251]....
        /*0688*/ 	.word	0xffffffff


	//   ....[252]....
        /*068c*/ 	.word	0xffffffff


	//   ....[253]....
        /*0690*/ 	.word	0xffffffff


	//   ....[254]....
        /*0694*/ 	.word	0xffffffff


	//   ....[255]....
        /*0698*/ 	.word	0xffffffff


	//   ....[0]....
        /*069c*/ 	.word	0xffffffff


	//   ....[1]....
        /*06a0*/ 	.word	0xffffffff


	//   ....[2]....
        /*06a4*/ 	.word	0xffffffff


	//   ....[3]....
        /*06a8*/ 	.word	0xffffffff


	//   ....[4]....
        /*06ac*/ 	.word	0xffffffff


	//   ....[5]....
        /*06b0*/ 	.word	0xffffffff


	//   ....[6]....
        /*06b4*/ 	.word	0xffffffff


	//   ....[7]....
        /*06b8*/ 	.word	0xffffffff


	//   ....[8]....
        /*06bc*/ 	.word	0xffffffff


	//   ....[9]....
        /*06c0*/ 	.word	0xffffffff


	//   ....[10]....
        /*06c4*/ 	.word	0xffffffff


	//   ....[11]....
        /*06c8*/ 	.word	0xffffffff


	//   ....[12]....
        /*06cc*/ 	.word	0xffffffff


	//   ....[13]....
        /*06d0*/ 	.word	0xffffffff


	//   ....[14]....
        /*06d4*/ 	.word	0xffffffff


	//   ....[15]....
        /*06d8*/ 	.word	0xffffffff


	//   ....[16]....
        /*06dc*/ 	.word	0xffffffff


	//   ....[17]....
        /*06e0*/ 	.word	0xffffffff


	//   ....[18]....
        /*06e4*/ 	.word	0xffffffff


	//   ....[19]....
        /*06e8*/ 	.word	0xffffffff


	//   ....[20]....
        /*06ec*/ 	.word	0xffffffff


	//   ....[21]....
        /*06f0*/ 	.word	0xffffffff


	//   ....[22]....
        /*06f4*/ 	.word	0xffffffff


	//   ....[23]....
        /*06f8*/ 	.word	0xffffffff


	//   ....[24]....
        /*06fc*/ 	.word	0xffffffff


	//   ....[25]....
        /*0700*/ 	.word	0xffffffff


	//   ....[26]....
        /*0704*/ 	.word	0xffffffff


	//   ....[27]....
        /*0708*/ 	.word	0xffffffff


	//   ....[28]....
        /*070c*/ 	.word	0xffffffff


	//   ....[29]....
        /*0710*/ 	.word	0xffffffff


	//   ....[30]....
        /*0714*/ 	.word	0xffffffff


	//   ....[31]....
        /*0718*/ 	.word	0xffffffff


	//   ....[32]....
        /*071c*/ 	.word	0xffffffff


	//   ....[33]....
        /*0720*/ 	.word	0xffffffff


	//   ....[34]....
        /*0724*/ 	.word	0xffffffff


	//   ....[35]....
        /*0728*/ 	.word	0xffffffff


	//   ....[36]....
        /*072c*/ 	.word	0xffffffff


	//   ....[37]....
        /*0730*/ 	.word	0xffffffff


	//   ....[38]....
        /*0734*/ 	.word	0xffffffff


	//   ....[39]....
        /*0738*/ 	.word	0xffffffff


	//   ....[40]....
        /*073c*/ 	.word	0xffffffff


	//   ....[41]....
        /*0740*/ 	.word	0xffffffff


	//   ....[42]....
        /*0744*/ 	.word	0xffffffff


	//   ....[43]....
        /*0748*/ 	.word	0xffffffff


	//   ....[44]....
        /*074c*/ 	.word	0xffffffff


	//   ....[45]....
        /*0750*/ 	.word	0xffffffff


	//   ....[46]....
        /*0754*/ 	.word	0xffffffff


	//   ....[47]....
        /*0758*/ 	.word	0xffffffff


	//----- nvinfo : EIATTR_COOP_GROUP_INSTR_OFFSETS
	.align		4
.L_312:
        /*075c*/ 	.byte	0x04, 0x28
        /*075e*/ 	.short	(.L_314 - .L_313)


	//   ....[0]....
.L_313:
        /*0760*/ 	.word	0x00000050


	//   ....[1]....
        /*0764*/ 	.word	0x00000200


	//   ....[2]....
        /*0768*/ 	.word	0x00000230


	//   ....[3]....
        /*076c*/ 	.word	0x00000260


	//   ....[4]....
        /*0770*/ 	.word	0x00000290


	//   ....[5]....
        /*0774*/ 	.word	0x000002c0


	//   ....[6]....
        /*0778*/ 	.word	0x000002f0


	//   ....[7]....
        /*077c*/ 	.word	0x00000450


	//   ....[8]....
        /*0780*/ 	.word	0x00000490


	//   ....[9]....
        /*0784*/ 	.word	0x000004c0


	//   ....[10]....
        /*0788*/ 	.word	0x000004f0


	//   ....[11]....
        /*078c*/ 	.word	0x00000520


	//   ....[12]....
        /*0790*/ 	.word	0x00000550


	//   ....[13]....
        /*0794*/ 	.word	0x000005e0


	//   ....[14]....
        /*0798*/ 	.word	0x00000630


	//   ....[15]....
        /*079c*/ 	.word	0x00000650


	//   ....[16]....
        /*07a0*/ 	.word	0x000006b0


	//   ....[17]....
        /*07a4*/ 	.word	0x00002b00


	//   ....[18]....
        /*07a8*/ 	.word	0x00002b20


	//   ....[19]....
        /*07ac*/ 	.word	0x00002cb0


	//   ....[20]....
        /*07b0*/ 	.word	0x00002cc0


	//   ....[21]....
        /*07b4*/ 	.word	0x00002e40


	//   ....[22]....
        /*07b8*/ 	.word	0x00002e60


	//   ....[23]....
        /*07bc*/ 	.word	0x00002fe0


	//   ....[24]....
        /*07c0*/ 	.word	0x00002ff0


	//   ....[25]....
        /*07c4*/ 	.word	0x00003510


	//   ....[26]....
        /*07c8*/ 	.word	0x00003520


	//   ....[27]....
        /*07cc*/ 	.word	0x00003530


	//   ....[28]....
        /*07d0*/ 	.word	0x00003540


	//   ....[29]....
        /*07d4*/ 	.word	0x000036e0


	//   ....[30]....
        /*07d8*/ 	.word	0x00003710


	//   ....[31]....
        /*07dc*/ 	.word	0x00003a30


	//   ....[32]....
        /*07e0*/ 	.word	0x00003a40


	//   ....[33]....
        /*07e4*/ 	.word	0x000049b0


	//   ....[34]....
        /*07e8*/ 	.word	0x000049d0


	//   ....[35]....
        /*07ec*/ 	.word	0x00004b50


	//   ....[36]....
        /*07f0*/ 	.word	0x00004b60


	//   ....[37]....
        /*07f4*/ 	.word	0x00004db0


	//   ....[38]....
        /*07f8*/ 	.word	0x00005330


	//   ....[39]....
        /*07fc*/ 	.word	0x00005790


	//   ....[40]....
        /*0800*/ 	.word	0x00005bf0


	//   ....[41]....
        /*0804*/ 	.word	0x00006310


	//   ....[42]....
        /*0808*/ 	.word	0x00006340


	//   ....[43]....
        /*080c*/ 	.word	0x00006350


	//   ....[44]....
        /*0810*/ 	.word	0x00006360


	//   ....[45]....
        /*0814*/ 	.word	0x00006370


	//   ....[46]....
        /*0818*/ 	.word	0x000063a0


	//   ....[47]....
        /*081c*/ 	.word	0x000063c0


	//   ....[48]....
        /*0820*/ 	.word	0x000063e0


	//   ....[49]....
        /*0824*/ 	.word	0x00007a40


	//   ....[50]....
        /*0828*/ 	.word	0x00007a60


	//   ....[51]....
        /*082c*/ 	.word	0x00007be0


	//   ....[52]....
        /*0830*/ 	.word	0x00007bf0


	//   ....[53]....
        /*0834*/ 	.word	0x00008b50


	//   ....[54]....
        /*0838*/ 	.word	0x00008b70


	//   ....[55]....
        /*083c*/ 	.word	0x00008cf0


	//   ....[56]....
        /*0840*/ 	.word	0x00008d00


	//   ....[57]....
        /*0844*/ 	.word	0x00008f30


	//   ....[58]....
        /*0848*/ 	.word	0x00009500


	//   ....[59]....
        /*084c*/ 	.word	0x000099a0


	//   ....[60]....
        /*0850*/ 	.word	0x00009e40


	//   ....[61]....
        /*0854*/ 	.word	0x0000a5e0


	//   ....[62]....
        /*0858*/ 	.word	0x0000a610


	//   ....[63]....
        /*085c*/ 	.word	0x0000a630


	//   ....[64]....
        /*0860*/ 	.word	0x0000a650


	//   ....[65]....
        /*0864*/ 	.word	0x0000a670


	//   ....[66]....
        /*0868*/ 	.word	0x0000a690


	//   ....[67]....
        /*086c*/ 	.word	0x0000a6b0


	//   ....[68]....
        /*0870*/ 	.word	0x0000a6d0


	//   ....[69]....
        /*0874*/ 	.word	0x0000c390


	//   ....[70]....
        /*0878*/ 	.word	0x0000c3b0


	//   ....[71]....
        /*087c*/ 	.word	0x0000c530


	//   ....[72]....
        /*0880*/ 	.word	0x0000c540


	//   ....[73]....
        /*0884*/ 	.word	0x0000d4b0


	//   ....[74]....
        /*0888*/ 	.word	0x0000d4d0


	//   ....[75]....
        /*088c*/ 	.word	0x0000d650


	//   ....[76]....
        /*0890*/ 	.word	0x0000d660


	//   ....[77]....
        /*0894*/ 	.word	0x0000daf0


	//   ....[78]....
        /*0898*/ 	.word	0x0000db20


	//   ....[79]....
        /*089c*/ 	.word	0x0000db40


	//   ....[80]....
        /*08a0*/ 	.word	0x0000db60


	//   ....[81]....
        /*08a4*/ 	.word	0x0000db80


	//   ....[82]....
        /*08a8*/ 	.word	0x0000dba0


	//   ....[83]....
        /*08ac*/ 	.word	0x0000dbc0


	//   ....[84]....
        /*08b0*/ 	.word	0x0000dbe0


	//   ....[85]....
        /*08b4*/ 	.word	0x0000f590


	//   ....[86]....
        /*08b8*/ 	.word	0x0000f5a0


	//   ....[87]....
        /*08bc*/ 	.word	0x0000f720


	//   ....[88]....
        /*08c0*/ 	.word	0x0000f730


	//   ....[89]....
        /*08c4*/ 	.word	0x00010690


	//   ....[90]....
        /*08c8*/ 	.word	0x000106b0


	//   ....[91]....
        /*08cc*/ 	.word	0x000107d0


	//   ....[92]....
        /*08d0*/ 	.word	0x000107e0


	//   ....[93]....
        /*08d4*/ 	.word	0x000109b0


	//   ....[94]....
        /*08d8*/ 	.word	0x00010f80


	//   ....[95]....
        /*08dc*/ 	.word	0x00011420


	//   ....[96]....
        /*08e0*/ 	.word	0x000118c0


	//   ....[97]....
        /*08e4*/ 	.word	0x00012060


	//   ....[98]....
        /*08e8*/ 	.word	0x00012090


	//   ....[99]....
        /*08ec*/ 	.word	0x000120a0


	//   ....[100]....
        /*08f0*/ 	.word	0x000120b0


	//   ....[101]....
        /*08f4*/ 	.word	0x000120f0


	//   ....[102]....
        /*08f8*/ 	.word	0x00012100


	//   ....[103]....
        /*08fc*/ 	.word	0x00012110


	//   ....[104]....
        /*0900*/ 	.word	0x00012150


	//   ....[105]....
        /*0904*/ 	.word	0x000139f0


	//   ....[106]....
        /*0908*/ 	.word	0x00013a20


	//   ....[107]....
        /*090c*/ 	.word	0x00013a30


	//   ....[108]....
        /*0910*/ 	.word	0x00013a40


	//   ....[109]....
        /*0914*/ 	.word	0x00013a50


	//   ....[110]....
        /*0918*/ 	.word	0x00013a80


	//   ....[111]....
        /*091c*/ 	.word	0x00013aa0


	//   ....[112]....
        /*0920*/ 	.word	0x00013ac0


	//   ....[113]....
        /*0924*/ 	.word	0x00015030


	//   ....[114]....
        /*0928*/ 	.word	0x00015050


	//   ....[115]....
        /*092c*/ 	.word	0x00015070


	//   ....[116]....
        /*0930*/ 	.word	0x00015080


	//   ....[117]....
        /*0934*/ 	.word	0x00015090


	//   ....[118]....
        /*0938*/ 	.word	0x000150a0


	//   ....[119]....
        /*093c*/ 	.word	0x000150c0


	//   ....[120]....
        /*0940*/ 	.word	0x000150d0


	//   ....[121]....
        /*0944*/ 	.word	0x000154d0


	//   ....[122]....
        /*0948*/ 	.word	0x000154f0


	//   ....[123]....
        /*094c*/ 	.word	0x00015650


	//   ....[124]....
        /*0950*/ 	.word	0x00015660


	//   ....[125]....
        /*0954*/ 	.word	0x000157c0


	//   ....[126]....
        /*0958*/ 	.word	0x000157e0


	//   ....[127]....
        /*095c*/ 	.word	0x00015940


	//   ....[128]....
        /*0960*/ 	.word	0x00015950


	//   ....[129]....
        /*0964*/ 	.word	0x00015ca0


	//   ....[130]....
        /*0968*/ 	.word	0x00015cc0


	//   ....[131]....
        /*096c*/ 	.word	0x00016230


	//   ....[132]....
        /*0970*/ 	.word	0x00016240


	//   ....[133]....
        /*0974*/ 	.word	0x000167b0


	//   ....[134]....
        /*0978*/ 	.word	0x000167d0


	//   ....[135]....
        /*097c*/ 	.word	0x00016d50


	//   ....[136]....
        /*0980*/ 	.word	0x00016d60


	//   ....[137]....
        /*0984*/ 	.word	0x00017a10


	//   ....[138]....
        /*0988*/ 	.word	0x00017a30


	//   ....[139]....
        /*098c*/ 	.word	0x00017ba0


	//   ....[140]....
        /*0990*/ 	.word	0x00017bb0


	//   ....[141]....
        /*0994*/ 	.word	0x00017d10


	//   ....[142]....
        /*0998*/ 	.word	0x00017d30


	//   ....[143]....
        /*099c*/ 	.word	0x00017e90


	//   ....[144]....
        /*09a0*/ 	.word	0x00017ea0


	//   ....[145]....
        /*09a4*/ 	.word	0x000180c0


	//   ....[146]....
        /*09a8*/ 	.word	0x000180e0


	//   ....[147]....
        /*09ac*/ 	.word	0x00018210


	//   ....[148]....
        /*09b0*/ 	.word	0x00018250


	//   ....[149]....
        /*09b4*/ 	.word	0x00018280


	//   ....[150]....
        /*09b8*/ 	.word	0x000182b0


	//   ....[151]....
        /*09bc*/ 	.word	0x000182e0


	//   ....[152]....
        /*09c0*/ 	.word	0x00018310


	//   ....[153]....
        /*09c4*/ 	.word	0x00018470


	//   ....[154]....
        /*09c8*/ 	.word	0x000184b0


	//   ....[155]....
        /*09cc*/ 	.word	0x000184e0


	//   ....[156]....
        /*09d0*/ 	.word	0x00018510


	//   ....[157]....
        /*09d4*/ 	.word	0x00018540


	//   ....[158]....
        /*09d8*/ 	.word	0x00018570


	//   ....[159]....
        /*09dc*/ 	.word	0x00018600


	//   ....[160]....
        /*09e0*/ 	.word	0x00018660


	//   ....[161]....
        /*09e4*/ 	.word	0x00018670


	//   ....[162]....
        /*09e8*/ 	.word	0x000186d0


	//   ....[163]....
        /*09ec*/ 	.word	0x00019130


	//   ....[164]....
        /*09f0*/ 	.word	0x00019190


	//   ....[165]....
        /*09f4*/ 	.word	0x000191e0


	//   ....[166]....
        /*09f8*/ 	.word	0x00019230


	//   ....[167]....
        /*09fc*/ 	.word	0x00019280


	//   ....[168]....
        /*0a00*/ 	.word	0x000192f0


	//   ....[169]....
        /*0a04*/ 	.word	0x00019340


	//   ....[170]....
        /*0a08*/ 	.word	0x000193b0


	//   ....[171]....
        /*0a0c*/ 	.word	0x00019420


	//   ....[172]....
        /*0a10*/ 	.word	0x00019490


	//   ....[173]....
        /*0a14*/ 	.word	0x00019500


	//   ....[174]....
        /*0a18*/ 	.word	0x00019570


	//   ....[175]....
        /*0a1c*/ 	.word	0x000195e0


	//   ....[176]....
        /*0a20*/ 	.word	0x00019640


	//   ....[177]....
        /*0a24*/ 	.word	0x000196b0


	//   ....[178]....
        /*0a28*/ 	.word	0x00019720


	//   ....[179]....
        /*0a2c*/ 	.word	0x00019790


	//   ....[180]....
        /*0a30*/ 	.word	0x000197f0


	//   ....[181]....
        /*0a34*/ 	.word	0x00019860


	//   ....[182]....
        /*0a38*/ 	.word	0x000198c0


	//   ....[183]....
        /*0a3c*/ 	.word	0x00019930


	//   ....[184]....
        /*0a40*/ 	.word	0x000199a0


	//   ....[185]....
        /*0a44*/ 	.word	0x00019a10


	//   ....[186]....
        /*0a48*/ 	.word	0x00019a70


	//   ....[187]....
        /*0a4c*/ 	.word	0x00019ad0


	//   ....[188]....
        /*0a50*/ 	.word	0x00019b30


	//   ....[189]....
        /*0a54*/ 	.word	0x00019b90


	//   ....[190]....
        /*0a58*/ 	.word	0x00019bf0


	//   ....[191]....
        /*0a5c*/ 	.word	0x00019c40


	//   ....[192]....
        /*0a60*/ 	.word	0x00019c80


	//   ....[193]....
        /*0a64*/ 	.word	0x00019cd0


	//   ....[194]....
        /*0a68*/ 	.word	0x00019d20


	//   ....[195]....
        /*0a6c*/ 	.word	0x00019d70


	//   ....[196]....
        /*0a70*/ 	.word	0x00019dc0


	//   ....[197]....
        /*0a74*/ 	.word	0x00019e10


	//   ....[198]....
        /*0a78*/ 	.word	0x00019e60


	//   ....[199]....
        /*0a7c*/ 	.word	0x00019ed0


	//   ....[200]....
        /*0a80*/ 	.word	0x00019f40


	//   ....[201]....
        /*0a84*/ 	.word	0x00019fb0


	//   ....[202]....
        /*0a88*/ 	.word	0x0001a010


	//   ....[203]....
        /*0a8c*/ 	.word	0x0001a080


	//   ....[204]....
        /*0a90*/ 	.word	0x0001a0f0


	//   ....[205]....
        /*0a94*/ 	.word	0x0001a160


	//   ....[206]....
        /*0a98*/ 	.word	0x0001a1c0


	//   ....[207]....
        /*0a9c*/ 	.word	0x0001a220


	//   ....[208]....
        /*0aa0*/ 	.word	0x0001a280


	//   ....[209]....
        /*0aa4*/ 	.word	0x0001a2e0


	//   ....[210]....
        /*0aa8*/ 	.word	0x0001a340


	//   ....[211]....
        /*0aac*/ 	.word	0x0001a390


	//   ....[212]....
        /*0ab0*/ 	.word	0x0001a3d0


	//   ....[213]....
        /*0ab4*/ 	.word	0x0001a420


	//   ....[214]....
        /*0ab8*/ 	.word	0x0001a460


	//   ....[215]....
        /*0abc*/ 	.word	0x0001a4b0


	//   ....[216]....
        /*0ac0*/ 	.word	0x0001a4f0


	//   ....[217]....
        /*0ac4*/ 	.word	0x0001a540


	//   ....[218]....
        /*0ac8*/ 	.word	0x0001a580


	//   ....[219]....
        /*0acc*/ 	.word	0x0001a5e0


	//   ....[220]....
        /*0ad0*/ 	.word	0x0001a650


	//   ....[221]....
        /*0ad4*/ 	.word	0x0001a6c0


	//   ....[222]....
        /*0ad8*/ 	.word	0x0001a720


	//   ....[223]....
        /*0adc*/ 	.word	0x0001a790


	//   ....[224]....
        /*0ae0*/ 	.word	0x0001a800


	//   ....[225]....
        /*0ae4*/ 	.word	0x0001a870


	//   ....[226]....
        /*0ae8*/ 	.word	0x0001a8d0


	//   ....[227]....
        /*0aec*/ 	.word	0x0001a920


	//   ....[228]....
        /*0af0*/ 	.word	0x0001a960


	//   ....[229]....
        /*0af4*/ 	.word	0x0001a9b0


	//   ....[230]....
        /*0af8*/ 	.word	0x0001a9f0


	//   ....[231]....
        /*0afc*/ 	.word	0x0001aa40


	//   ....[232]....
        /*0b00*/ 	.word	0x0001aa80


	//   ....[233]....
        /*0b04*/ 	.word	0x0001aad0


	//   ....[234]....
        /*0b08*/ 	.word	0x0001ab10


	//   ....[235]....
        /*0b0c*/ 	.word	0x0001ab60


	//   ....[236]....
        /*0b10*/ 	.word	0x0001abc0


	//   ....[237]....
        /*0b14*/ 	.word	0x0001ac20


	//   ....[238]....
        /*0b18*/ 	.word	0x0001ac90


	//   ....[239]....
        /*0b1c*/ 	.word	0x0001ad00


	//   ....[240]....
        /*0b20*/ 	.word	0x0001ad70


	//   ....[241]....
        /*0b24*/ 	.word	0x0001add0


	//   ....[242]....
        /*0b28*/ 	.word	0x0001ae30


	//   ....[243]....
        /*0b2c*/ 	.word	0x0001ae90


	//   ....[244]....
        /*0b30*/ 	.word	0x0001aef0


	//   ....[245]....
        /*0b34*/ 	.word	0x0001af50


	//   ....[246]....
        /*0b38*/ 	.word	0x0001afa0


	//   ....[247]....
        /*0b3c*/ 	.word	0x0001afe0


	//   ....[248]....
        /*0b40*/ 	.word	0x0001b030


	//   ....[249]....
        /*0b44*/ 	.word	0x0001b070


	//   ....[250]....
        /*0b48*/ 	.word	0x0001b0c0


	//   ....[251]....
        /*0b4c*/ 	.word	0x0001b100


	//   ....[252]....
        /*0b50*/ 	.word	0x0001b150


	//   ....[253]....
        /*0b54*/ 	.word	0x0001b190


	//   ....[254]....
        /*0b58*/ 	.word	0x0001b1e0


	//   ....[255]....
        /*0b5c*/ 	.word	0x0001b230


	//   ....[0]....
        /*0b60*/ 	.word	0x0001b280


	//   ....[1]....
        /*0b64*/ 	.word	0x0001b2c0


	//   ....[2]....
        /*0b68*/ 	.word	0x0001b310


	//   ....[3]....
        /*0b6c*/ 	.word	0x0001b360


	//   ....[4]....
        /*0b70*/ 	.word	0x0001b3b0


	//   ....[5]....
        /*0b74*/ 	.word	0x0001b3f0


	//   ....[6]....
        /*0b78*/ 	.word	0x0001b460


	//   ....[7]....
        /*0b7c*/ 	.word	0x0001b4d0


	//   ....[8]....
        /*0b80*/ 	.word	0x0001b540


	//   ....[9]....
        /*0b84*/ 	.word	0x0001b5a0


	//   ....[10]....
        /*0b88*/ 	.word	0x0001b610


	//   ....[11]....
        /*0b8c*/ 	.word	0x0001b680


	//   ....[12]....
        /*0b90*/ 	.word	0x0001b6f0


	//   ....[13]....
        /*0b94*/ 	.word	0x0001b750


	//   ....[14]....
        /*0b98*/ 	.word	0x0001b7c0


	//   ....[15]....
        /*0b9c*/ 	.word	0x0001b830


	//   ....[16]....
        /*0ba0*/ 	.word	0x0001b8a0


	//   ....[17]....
        /*0ba4*/ 	.word	0x0001b900


	//   ....[18]....
        /*0ba8*/ 	.word	0x0001b970


	//   ....[19]....
        /*0bac*/ 	.word	0x0001b9e0


	//   ....[20]....
        /*0bb0*/ 	.word	0x0001ba50


	//   ....[21]....
        /*0bb4*/ 	.word	0x0001bab0


	//   ....[22]....
        /*0bb8*/ 	.word	0x0001bb20


	//   ....[23]....
        /*0bbc*/ 	.word	0x0001bb90


	//   ....[24]....
        /*0bc0*/ 	.word	0x0001bc00


	//   ....[25]....
        /*0bc4*/ 	.word	0x0001bc60


	//   ....[26]....
        /*0bc8*/ 	.word	0x0001bcd0


	//   ....[27]....
        /*0bcc*/ 	.word	0x0001bd40


	//   ....[28]....
        /*0bd0*/ 	.word	0x0001bdb0


	//   ....[29]....
        /*0bd4*/ 	.word	0x0001be10


	//   ....[30]....
        /*0bd8*/ 	.word	0x0001be80


	//   ....[31]....
        /*0bdc*/ 	.word	0x0001bef0


	//   ....[32]....
        /*0be0*/ 	.word	0x0001bf40


	//   ....[33]....
        /*0be4*/ 	.word	0x0001bf80


	//   ....[34]....
        /*0be8*/ 	.word	0x0001bfd0


	//   ....[35]....
        /*0bec*/ 	.word	0x0001c020


	//   ....[36]....
        /*0bf0*/ 	.word	0x0001c070


	//   ....[37]....
        /*0bf4*/ 	.word	0x0001c0e0


	//   ....[38]....
        /*0bf8*/ 	.word	0x0001c130


	//   ....[39]....
        /*0bfc*/ 	.word	0x0001c180


	//   ....[40]....
        /*0c00*/ 	.word	0x0001c1d0


	//   ....[41]....
        /*0c04*/ 	.word	0x0001c220


	//   ....[42]....
        /*0c08*/ 	.word	0x0001c270


	//   ....[43]....
        /*0c0c*/ 	.word	0x0001c2e0


	//   ....[44]....
        /*0c10*/ 	.word	0x0001c330


	//   ....[45]....
        /*0c14*/ 	.word	0x0001c3a0


	//   ....[46]....
        /*0c18*/ 	.word	0x0001c400


	//   ....[47]....
        /*0c1c*/ 	.word	0x0001c470


	//----- nvinfo : EIATTR_EXIT_INSTR_OFFSETS
	.align		4
.L_314:
        /*0c20*/ 	.byte	0x04, 0x1c
        /*0c22*/ 	.short	(.L_316 - .L_315)


	//   ....[0]....
.L_315:
        /*0c24*/ 	.word	0x000010d0


	//   ....[1]....
        /*0c28*/ 	.word	0x000190f0


	//----- nvinfo : EIATTR_MAX_THREADS
	.align		4
.L_316:
        /*0c2c*/ 	.byte	0x04, 0x05
        /*0c2e*/ 	.short	(.L_318 - .L_317)
.L_317:
        /*0c30*/ 	.word	0x00000080
        /*0c34*/ 	.word	0x00000001
        /*0c38*/ 	.word	0x00000001


	//----- nvinfo : EIATTR_CRS_STACK_SIZE
	.align		4
.L_318:
        /*0c3c*/ 	.byte	0x04, 0x1e
        /*0c3e*/ 	.short	(.L_320 - .L_319)
.L_319:
        /*0c40*/ 	.word	0x00000000
.L_320:


//--------------------- .nv.info._ZN7cutlass13device_kernelIN5flash19enable_sm80_to_sm89INS1_16FlashAttnFwdSm80INS1_25CollectiveMainloopFwdSm80ILi4ELi1ELb0EN4cute5tupleIJNS5_1CILi128EEENS7_ILi48EEENS7_ILi96EEEEEELi96ENS_6half_tEfNS_4arch4Sm80ELb0ELb1ELb1ELb1ELb1ELb1ELb1ELb1EEENS1_21CollectiveEpilogueFwdINS6_IJS8_SA_S9_EEENS6_IJNS7_ILi1EEESI_SI_EEESC_SE_Li128ELb1ELb1ELb1ELb0EEENS1_36VarlenDynamicPersistentTileSchedulerILi128ELi48ELi128ELi128ELb1ELb1ELb0ELb1ELb0ELb1EEEEEEEEEvNT_6ParamsE --------------------------
	.section	.nv.info._ZN7cutlass13device_kernelIN5flash19enable_sm80_to_sm89INS1_16FlashAttnFwdSm80INS1_25CollectiveMainloopFwdSm80ILi4ELi1ELb0EN4cute5tupleIJNS5_1CILi128EEENS7_ILi48EEENS7_ILi96EEEEEELi96ENS_6half_tEfNS_4arch4Sm80ELb0ELb1ELb1ELb1ELb1ELb1ELb1ELb1EEENS1_21CollectiveEpilogueFwdINS6_IJS8_SA_S9_EEENS6_IJNS7_ILi1EEESI_SI_EEESC_SE_Li128ELb1ELb1ELb1ELb0EEENS1_36VarlenDynamicPersistentTileSchedulerILi128ELi48ELi128ELi128ELb1ELb1ELb0ELb1ELb0ELb1EEEEEEEEEvNT_6ParamsE,"",@"SHT_CUDA_INFO"
	.sectionflags	@""
	.align	4


	//----- nvinfo : EIATTR_CUDA_API_VERSION
	.align		4
        /*0000*/ 	.byte	0x04, 0x37
        /*0002*/ 	.short	(.L_322 - .L_321)
.L_321:
        /*0004*/ 	.word	0x00000082


	//----- nvinfo : EIATTR_SW2861232_WAR
	.align		4
.L_322:
        /*0008*/ 	.byte	0x01, 0x35
	.zero		2


	//----- nvinfo : EIATTR_PARAM_CBANK
	.align		4
        /*000c*/ 	.byte	0x04, 0x0a
        /*000e*/ 	.short	(.L_324 - .L_323)
	.align		4
.L_323:
        /*0010*/ 	.word	index@(.nv.constant0._ZN7cutlass13device_kernelIN5flash19enable_sm80_to_sm89INS1_16FlashAttnFwdSm80INS1_25CollectiveMainloopFwdSm80ILi4ELi1ELb0EN4cute5tupleIJNS5_1CILi128EEENS7_ILi48EEENS7_ILi96EEEEEELi96ENS_6half_tEfNS_4arch4Sm80ELb0ELb1ELb1ELb1ELb1ELb1ELb1ELb1EEENS1_21CollectiveEpilogueFwdINS6_IJS8_SA_S9_EEENS6_IJNS7_ILi1EEESI_SI_EEESC_SE_Li128ELb1ELb1ELb1ELb0EEENS1_36VarlenDynamicPersistentTileSchedulerILi128ELi48ELi128ELi128ELb1ELb1ELb0ELb1ELb0ELb1EEEEEEEEEvNT_6ParamsE)
        /*0014*/ 	.short	0x0160
        /*0016*/ 	.short	0x0438


	//----- nvinfo : EIATTR_CBANK_PARAM_SIZE
	.align		4
.L_324:
        /*0018*/ 	.byte	0x03, 0x19
        /*001a*/ 	.short	0x0438


	//----- nvinfo : EIATTR_KPARAM_INFO
	.align		4
        /*001c*/ 	.byte	0x04, 0x17
        /*001e*/ 	.short	(.L_326 - .L_325)
.L_325:
        /*0020*/ 	.word	0x00000000
        /*0024*/ 	.short	0x0000
        /*0026*/ 	.short	0x0000
        /*0028*/ 	.byte	0x00, 0xf0, 0xe1, 0x10


	//----- nvinfo : EIATTR_MAXREG_COUNT
	.align		4
.L_326:
        /*002c*/ 	.byte	0x03, 0x1b
        /*002e*/ 	.short	0x00ff


	//----- nvinfo : EIATTR_NUM_BARRIERS
	.align		4
        /*0030*/ 	.byte	0x02, 0x4c
        /*0032*/ 	.byte	0x06
	.zero		1


	//----- nvinfo : EIATTR_ANNOTATIONS
	.align		4
        /*0034*/ 	.byte	0x04, 0x55
        /*0036*/ 	.short	(.L_328 - .L_327)


	//   ....[0]....
.L_327:
        /* <DEDUP_REMOVED lines=162> */


	//----- nvinfo : EIATTR_MERCURY_ISA_VERSION
	.align		4
.L_328:
        /*0a40*/ 	.byte	0x03, 0x5f
        /*0a42*/ 	.short	0x0000


	//----- nvinfo : EIATTR_INT_WARP_WIDE_INSTR_OFFSETS
	.align		4
        /*0a44*/ 	.byte	0x04, 0x31
        /*0a46*/ 	.short	(.L_330 - .L_329)


	//   ....[0]....
.L_329:
        /*0a48*/ 	.word	0x00021650


	//   ....[1]....
        /*0a4c*/ 	.word	0x000216d0


	//----- nvinfo : EIATTR_COOP_GROUP_MASK_REGIDS
	.align		4
.L_330:
        /*0a50*/ 	.byte	0x04, 0x29
        /*0a52*/ 	.short	(.L_332 - .L_331)


	//   ....[0]....
.L_331:
        /*0a54*/ 	.word	0xffffffff


	//   ....[1]....
        /*0a58*/ 	.word	0xffffffff


	//   ....[2]....
        /*0a5c*/ 	.word	0xffffffff


	//   ....[3]....
        /*0a60*/ 	.word	0xffffffff


	//   ....[4]....
        /*0a64*/ 	.word	0xffffffff


	//   ....[5]....
        /*0a68*/ 	.word	0xffffffff


	//   ....[6]....
        /*0a6c*/ 	.word	0xffffffff


	//   ....[7]....
        /*0a70*/ 	.word	0xffffffff


	//   ....[8]....
        /*0a74*/ 	.word	0xffffffff


	//   ....[9]....
        /*0a78*/ 	.word	0xffffffff


	//   ....[10]....
        /*0a7c*/ 	.word	0xffffffff


	//   ....[11]....
        /*0a80*/ 	.word	0xffffffff


	//   ....[12]....
        /*0a84*/ 	.word	0xffffffff


	//   ....[13]....
        /*0a88*/ 	.word	0xffffffff


	//   ....[14]....
        /*0a8c*/ 	.word	0xffffffff


	//   ....[15]....
        /*0a90*/ 	.word	0xffffffff


	//   ....[16]....
        /*0a94*/ 	.word	0xffffffff


	//   ....[17]....
        /*0a98*/ 	.word	0xffffffff


	//   ....[18]....
        /*0a9c*/ 	.word	0xffffffff


	//   ....[19]....
        /*0aa0*/ 	.word	0xffffffff


	//   ....[20]....
        /*0aa4*/ 	.word	0xffffffff


	//   ....[21]....
        /*0aa8*/ 	.word	0xffffffff


	//   ....[22]....
        /*0aac*/ 	.word	0xffffffff


	//   ....[23]....
        /*0ab0*/ 	.word	0xffffffff


	//   ....[24]....
        /*0ab4*/ 	.word	0xffffffff


	//   ....[25]....
        /*0ab8*/ 	.word	0xffffffff


	//   ....[26]....
        /*0abc*/ 	.word	0xffffffff


	//   ....[27]....
        /*0ac0*/ 	.word	0xffffffff


	//   ....[28]....
        /*0ac4*/ 	.word	0xffffffff


	//   ....[29]....
        /*0ac8*/ 	.word	0xffffffff


	//   ....[30]....
        /*0acc*/ 	.word	0xffffffff


	//   ....[31]....
        /*0ad0*/ 	.word	0xffffffff


	//   ....[32]....
        /*0ad4*/ 	.word	0xffffffff


	//   ....[33]....
        /*0ad8*/ 	.word	0xffffffff


	//   ....[34]....
        /*0adc*/ 	.word	0xffffffff


	//   ....[35]....
        /*0ae0*/ 	.word	0xffffffff


	//   ....[36]....
        /*0ae4*/ 	.word	0xffffffff


	//   ....[37]....
        /*0ae8*/ 	.word	0xffffffff


	//   ....[38]....
        /*0aec*/ 	.word	0xffffffff


	//   ....[39]....
        /*0af0*/ 	.word	0xffffffff


	//   ....[40]....
        /*0af4*/ 	.word	0xffffffff


	//   ....[41]....
        /*0af8*/ 	.word	0xffffffff


	//   ....[42]....
        /*0afc*/ 	.word	0xffffffff


	//   ....[43]....
        /*0b00*/ 	.word	0xffffffff


	//   ....[44]....
        /*0b04*/ 	.word	0xffffffff


	//   ....[45]....
        /*0b08*/ 	.word	0xffffffff


	//   ....[46]....
        /*0b0c*/ 	.word	0xffffffff


	//   ....[47]....
        /*0b10*/ 	.word	0xffffffff


	//   ....[48]....
        /*0b14*/ 	.word	0xffffffff


	//   ....[49]....
        /*0b18*/ 	.word	0xffffffff


	//   ....[50]....
        /*0b1c*/ 	.word	0xffffffff


	//   ....[51]....
        /*0b20*/ 	.word	0xffffffff


	//   ....[52]....
        /*0b24*/ 	.word	0xffffffff


	//   ....[53]....
        /*0b28*/ 	.word	0xffffffff


	//   ....[54]....
        /*0b2c*/ 	.word	0xffffffff


	//   ....[55]....
        /*0b30*/ 	.word	0xffffffff


	//   ....[56]....
        /*0b34*/ 	.word	0xffffffff


	//   ....[57]....
        /*0b38*/ 	.word	0xffffffff


	//   ....[58]....
        /*0b3c*/ 	.word	0xffffffff


	//   ....[59]....
        /*0b40*/ 	.word	0xffffffff


	//   ....[60]....
        /*0b44*/ 	.word	0xffffffff


	//   ....[61]....
        /*0b48*/ 	.word	0xffffffff


	//   ....[62]....
        /*0b4c*/ 	.word	0xffffffff


	//   ....[63]....
        /*0b50*/ 	.word	0xffffffff


	//   ....[64]....
        /*0b54*/ 	.word	0xffffffff


	//   ....[65]....
        /*0b58*/ 	.word	0xffffffff


	//   ....[66]....
        /*0b5c*/ 	.word	0xffffffff


	//   ....[67]....
        /*0b60*/ 	.word	0xffffffff


	//   ....[68]....
        /*0b64*/ 	.word	0xffffffff


	//   ....[69]....
        /*0b68*/ 	.word	0xffffffff


	//   ....[70]....
        /*0b6c*/ 	.word	0xffffffff


	//   ....[71]....
        /*0b70*/ 	.word	0xffffffff


	//   ....[72]....
        /*0b74*/ 	.word	0xffffffff


	//   ....[73]....
        /*0b78*/ 	.word	0xffffffff


	//   ....[74]....
        /*0b7c*/ 	.word	0xffffffff


	//   ....[75]....
        /*0b80*/ 	.word	0xffffffff


	//   ....[76]....
        /*0b84*/ 	.word	0xffffffff


	//   ....[77]....
        /*0b88*/ 	.word	0xffffffff


	//   ....[78]....
        /*0b8c*/ 	.word	0xffffffff


	//   ....[79]....
        /*0b90*/ 	.word	0xffffffff


	//   ....[80]....
        /*0b94*/ 	.word	0xffffffff


	//   ....[81]....
        /*0b98*/ 	.word	0xffffffff


	//   ....[82]....
        /*0b9c*/ 	.word	0xffffffff


	//   ....[83]....
        /*0ba0*/ 	.word	0xffffffff


	//   ....[84]....
        /*0ba4*/ 	.word	0xffffffff


	//   ....[85]....
        /*0ba8*/ 	.word	0xffffffff


	//   ....[86]....
        /*0bac*/ 	.word	0xffffffff


	//   ....[87]....
        /*0bb0*/ 	.word	0xffffffff


	//   ....[88]....
        /*0bb4*/ 	.word	0xffffffff


	//   ....[89]....
        /*0bb8*/ 	.word	0xffffffff


	//   ....[90]....
        /*0bbc*/ 	.word	0xffffffff


	//   ....[91]....
        /*0bc0*/ 	.word	0xffffffff


	//   ....[92]....
        /*0bc4*/ 	.word	0xffffffff


	//   ....[93]....
        /*0bc8*/ 	.word	0xffffffff


	//   ....[94]....
        /*0bcc*/ 	.word	0xffffffff


	//   ....[95]....
        /*0bd0*/ 	.word	0xffffffff


	//   ....[96]....
        /*0bd4*/ 	.word	0xffffffff


	//   ....[97]....
        /*0bd8*/ 	.word	0xffffffff


	//   ....[98]....
        /*0bdc*/ 	.word	0xffffffff


	//   ....[99]....
        /*0be0*/ 	.word	0xffffffff


	//   ....[100]....
        /*0be4*/ 	.word	0xffffffff


	//   ....[101]....
        /*0be8*/ 	.word	0xffffffff


	//   ....[102]....
        /*0bec*/ 	.word	0xffffffff


	//   ....[103]....
        /*0bf0*/ 	.word	0xffffffff


	//   ....[104]....
        /*0bf4*/ 	.word	0xffffffff


	//   ....[105]....
        /*0bf8*/ 	.word	0xffffffff


	//   ....[106]....
        /*0bfc*/ 	.word	0xffffffff


	//   ....[107]....
        /*0c00*/ 	.word	0xffffffff


	//   ....[108]....
        /*0c04*/ 	.word	0xffffffff


	//   ....[109]....
        /*0c08*/ 	.word	0xffffffff


	//   ....[110]....
        /*0c0c*/ 	.word	0xffffffff


	//   ....[111]....
        /*0c10*/ 	.word	0xffffffff


	//   ....[112]....
        /*0c14*/ 	.word	0xffffffff


	//   ....[113]....
        /*0c18*/ 	.word	0xffffffff


	//   ....[114]....
        /*0c1c*/ 	.word	0xffffffff


	//   ....[115]....
        /*0c20*/ 	.word	0xffffffff


	//   ....[116]....
        /*0c24*/ 	.word	0xffffffff


	//   ....[117]....
        /*0c28*/ 	.word	0xffffffff


	//   ....[118]....
        /*0c2c*/ 	.word	0xffffffff


	//   ....[119]....
        /*0c30*/ 	.word	0xffffffff


	//   ....[120]....
        /*0c34*/ 	.word	0xffffffff


	//   ....[121]....
        /*0c38*/ 	.word	0xffffffff


	//   ....[122]....
        /*0c3c*/ 	.word	0xffffffff


	//   ....[123]....
        /*0c40*/ 	.word	0xffffffff


	//   ....[124]....
        /*0c44*/ 	.word	0xffffffff


	//   ....[125]....
        /*0c48*/ 	.word	0xffffffff


	//   ....[126]....
        /*0c4c*/ 	.word	0xffffffff


	//   ....[127]....
        /*0c50*/ 	.word	0xffffffff


	//   ....[128]....
        /*0c54*/ 	.word	0xffffffff


	//   ....[129]....
        /*0c58*/ 	.word	0xffffffff


	//   ....[130]....
        /*0c5c*/ 	.word	0xffffffff


	//   ....[131]....
        /*0c60*/ 	.word	0xffffffff


	//   ....[132]....
        /*0c64*/ 	.word	0xffffffff


	//   ....[133]....
        /*0c68*/ 	.word	0xffffffff


	//   ....[134]....
        /*0c6c*/ 	.word	0xffffffff


	//   ....[135]....
        /*0c70*/ 	.word	0xffffffff


	//   ....[136]....
        /*0c74*/ 	.word	0xffffffff


	//   ....[137]....
        /*0c78*/ 	.word	0xffffffff


	//   ....[138]....
        /*0c7c*/ 	.word	0xffffffff


	//   ....[139]....
        /*0c80*/ 	.word	0xffffffff


	//   ....[140]....
        /*0c84*/ 	.word	0xffffffff


	//   ....[141]....
        /*0c88*/ 	.word	0xffffffff


	//   ....[142]....
        /*0c8c*/ 	.word	0xffffffff


	//   ....[143]....
        /*0c90*/ 	.word	0xffffffff


	//   ....[144]....
        /*0c94*/ 	.word	0xffffffff


	//   ....[145]....
        /*0c98*/ 	.word	0xffffffff


	//   ....[146]....
        /*0c9c*/ 	.word	0xffffffff


	//   ....[147]....
        /*0ca0*/ 	.word	0xffffffff


	//   ....[148]....
        /*0ca4*/ 	.word	0xffffffff


	//   ....[149]....
        /*0ca8*/ 	.word	0xffffffff


	//   ....[150]....
        /*0cac*/ 	.word	0xffffffff


	//   ....[151]....
        /*0cb0*/ 	.word	0xffffffff


	//   ....[152]....
        /*0cb4*/ 	.word	0xffffffff


	//   ....[153]....
        /*0cb8*/ 	.word	0xffffffff


	//   ....[154]....
        /*0cbc*/ 	.word	0xffffffff


	//   ....[155]....
        /*0cc0*/ 	.word	0xffffffff


	//   ....[156]....
        /*0cc4*/ 	.word	0xffffffff


	//   ....[157]....
        /*0cc8*/ 	.word	0xffffffff


	//   ....[158]....
        /*0ccc*/ 	.word	0xffffffff


	//   ....[159]....
        /*0cd0*/ 	.word	0xffffffff


	//   ....[160]....
        /*0cd4*/ 	.word	0xffffffff


	//   ....[161]....
        /*0cd8*/ 	.word	0xffffffff


	//   ....[162]....
        /*0cdc*/ 	.word	0xffffffff


	//   ....[163]....
        /*0ce0*/ 	.word	0xffffffff


	//   ....[164]....
        /*0ce4*/ 	.word	0xffffffff


	//   ....[165]....
        /*0ce8*/ 	.word	0xffffffff


	//   ....[166]....
        /*0cec*/ 	.word	0xffffffff


	//   ....[167]....
        /*0cf0*/ 	.word	0xffffffff


	//   ....[168]....
        /*0cf4*/ 	.word	0xffffffff


	//   ....[169]....
        /*0cf8*/ 	.word	0xffffffff


	//   ....[170]....
        /*0cfc*/ 	.word	0xffffffff


	//   ....[171]....
        /*0d00*/ 	.word	0xffffffff


	//   ....[172]....
        /*0d04*/ 	.word	0xffffffff


	//   ....[173]....
        /*0d08*/ 	.word	0xffffffff


	//   ....[174]....
        /*0d0c*/ 	.word	0xffffffff


	//   ....[175]....
        /*0d10*/ 	.word	0xffffffff


	//   ....[176]....
        /*0d14*/ 	.word	0xffffffff


	//   ....[177]....
        /*0d18*/ 	.word	0xffffffff


	//   ....[178]....
        /*0d1c*/ 	.word	0xffffffff


	//   ....[179]....
        /*0d20*/ 	.word	0xffffffff


	//   ....[180]....
        /*0d24*/ 	.word	0xffffffff


	//   ....[181]....
        /*0d28*/ 	.word	0xffffffff


	//   ....[182]....
        /*0d2c*/ 	.word	0xffffffff


	//   ....[183]....
        /*0d30*/ 	.word	0xffffffff


	//   ....[184]....
        /*0d34*/ 	.word	0xffffffff


	//   ....[185]....
        /*0d38*/ 	.word	0xffffffff


	//   ....[186]....
        /*0d3c*/ 	.word	0xffffffff


	//   ....[187]....
        /*0d40*/ 	.word	0xffffffff


	//   ....[188]....
        /*0d44*/ 	.word	0xffffffff


	//   ....[189]....
        /*0d48*/ 	.word	0xffffffff


	//   ....[190]....
        /*0d4c*/ 	.word	0xffffffff


	//   ....[191]....
        /*0d50*/ 	.word	0xffffffff


	//   ....[192]....
        /*0d54*/ 	.word	0xffffffff


	//   ....[193]....
        /*0d58*/ 	.word	0xffffffff


	//   ....[194]....
        /*0d5c*/ 	.word	0xffffffff


	//   ....[195]....
        /*0d60*/ 	.word	0xffffffff


	//   ....[196]....
        /*0d64*/ 	.word	0xffffffff


	//   ....[197]....
        /*0d68*/ 	.word	0xffffffff


	//   ....[198]....
        /*0d6c*/ 	.word	0xffffffff


	//   ....[199]....
        /*0d70*/ 	.word	0xffffffff


	//   ....[200]....
        /*0d74*/ 	.word	0xffffffff


	//   ....[201]....
        /*0d78*/ 	.word	0xffffffff


	//   ....[202]....
        /*0d7c*/ 	.word	0xffffffff


	//   ....[203]....
        /*0d80*/ 	.word	0xffffffff


	//   ....[204]....
        /*0d84*/ 	.word	0xffffffff


	//   ....[205]....
        /*0d88*/ 	.word	0xffffffff


	//   ....[206]....
        /*0d8c*/ 	.word	0xffffffff


	//   ....[207]....
        /*0d90*/ 	.word	0xffffffff


	//   ....[208]....
        /*0d94*/ 	.word	0xffffffff


	//   ....[209]....
        /*0d98*/ 	.word	0xffffffff


	//   ....[210]....
        /*0d9c*/ 	.word	0xffffffff


	//   ....[211]....
        /*0da0*/ 	.word	0xffffffff


	//   ....[212]....
        /*0da4*/ 	.word	0xffffffff


	//   ....[213]....
        /*0da8*/ 	.word	0xffffffff


	//   ....[214]....
        /*0dac*/ 	.word	0xffffffff


	//   ....[215]....
        /*0db0*/ 	.word	0xffffffff


	//   ....[216]....
        /*0db4*/ 	.word	0xffffffff


	//   ....[217]....
        /*0db8*/ 	.word	0xffffffff


	//   ....[218]....
        /*0dbc*/ 	.word	0xffffffff


	//   ....[219]....
        /*0dc0*/ 	.word	0xffffffff


	//   ....[220]....
        /*0dc4*/ 	.word	0xffffffff


	//   ....[221]....
        /*0dc8*/ 	.word	0xffffffff


	//   ....[222]....
        /*0dcc*/ 	.word	0xffffffff


	//   ....[223]....
        /*0dd0*/ 	.word	0xffffffff


	//   ....[224]....
        /*0dd4*/ 	.word	0xffffffff


	//   ....[225]....
        /*0dd8*/ 	.word	0xffffffff


	//   ....[226]....
        /*0ddc*/ 	.word	0xffffffff


	//   ....[227]....
        /*0de0*/ 	.word	0xffffffff


	//   ....[228]....
        /*0de4*/ 	.word	0xffffffff


	//   ....[229]....
        /*0de8*/ 	.word	0xffffffff


	//   ....[230]....
        /*0dec*/ 	.word	0xffffffff


	//   ....[231]....
        /*0df0*/ 	.word	0xffffffff


	//   ....[232]....
        /*0df4*/ 	.word	0xffffffff


	//   ....[233]....
        /*0df8*/ 	.word	0xffffffff


	//   ....[234]....
        /*0dfc*/ 	.word	0xffffffff


	//   ....[235]....
        /*0e00*/ 	.word	0xffffffff


	//   ....[236]....
        /*0e04*/ 	.word	0xffffffff


	//   ....[237]....
        /*0e08*/ 	.word	0xffffffff


	//   ....[238]....
        /*0e0c*/ 	.word	0xffffffff


	//   ....[239]....
        /*0e10*/ 	.word	0xffffffff


	//   ....[240]....
        /*0e14*/ 	.word	0xffffffff


	//   ....[241]....
        /*0e18*/ 	.word	0xffffffff


	//   ....[242]....
        /*0e1c*/ 	.word	0xffffffff


	//   ....[243]....
        /*0e20*/ 	.word	0xffffffff


	//   ....[244]....
        /*0e24*/ 	.word	0xffffffff


	//   ....[245]....
        /*0e28*/ 	.word	0xffffffff


	//   ....[246]....
        /*0e2c*/ 	.word	0xffffffff


	//   ....[247]....
        /*0e30*/ 	.word	0xffffffff


	//   ....[248]....
        /*0e34*/ 	.word	0xffffffff


	//   ....[249]....
        /*0e38*/ 	.word	0xffffffff


	//   ....[250]....
        /*0e3c*/ 	.word	0xffffffff


	//   ....[251]....
        /*0e40*/ 	.word	0xffffffff


	//   ....[252]....
        /*0e44*/ 	.word	0xffffffff


	//   ....[253]....
        /*0e48*/ 	.word	0xffffffff


	//   ....[254]....
        /*0e4c*/ 	.word	0xffffffff


	//   ....[255]....
        /*0e50*/ 	.word	0xffffffff


	//   ....[0]....
        /*0e54*/ 	.word	0xffffffff


	//   ....[1]....
        /*0e58*/ 	.word	0xffffffff


	//   ....[2]....
        /*0e5c*/ 	.word	0xffffffff


	//   ....[3]....
        /*0e60*/ 	.word	0xffffffff


	//   ....[4]....
        /*0e64*/ 	.word	0xffffffff


	//   ....[5]....
        /*0e68*/ 	.word	0xffffffff


	//   ....[6]....
        /*0e6c*/ 	.word	0xffffffff


	//   ....[7]....
        /*0e70*/ 	.word	0xffffffff


	//   ....[8]....
        /*0e74*/ 	.word	0xffffffff


	//   ....[9]....
        /*0e78*/ 	.word	0xffffffff


	//   ....[10]....
        /*0e7c*/ 	.word	0xffffffff


	//   ....[11]....
        /*0e80*/ 	.word	0xffffffff


	//   ....[12]....
        /*0e84*/ 	.word	0xffffffff


	//   ....[13]....
        /*0e88*/ 	.word	0xffffffff


	//   ....[14]....
        /*0e8c*/ 	.word	0xffffffff


	//   ....[15]....
        /*0e90*/ 	.word	0xffffffff


	//   ....[16]....
        /*0e94*/ 	.word	0xffffffff


	//   ....[17]....
        /*0e98*/ 	.word	0xffffffff


	//   ....[18]....
        /*0e9c*/ 	.word	0xffffffff


	//   ....[19]....
        /*0ea0*/ 	.word	0xffffffff


	//   ....[20]....
        /*0ea4*/ 	.word	0xffffffff


	//   ....[21]....
        /*0ea8*/ 	.word	0xffffffff


	//   ....[22]....
        /*0eac*/ 	.word	0xffffffff


	//   ....[23]....
        /*0eb0*/ 	.word	0xffffffff


	//   ....[24]....
        /*0eb4*/ 	.word	0xffffffff


	//   ....[25]....
        /*0eb8*/ 	.word	0xffffffff


	//   ....[26]....
        /*0ebc*/ 	.word	0xffffffff


	//   ....[27]....
        /*0ec0*/ 	.word	0xffffffff


	//   ....[28]....
        /*0ec4*/ 	.word	0xffffffff


	//   ....[29]....
        /*0ec8*/ 	.word	0xffffffff


	//   ....[30]....
        /*0ecc*/ 	.word	0xffffffff


	//   ....[31]....
        /*0ed0*/ 	.word	0xffffffff


	//   ....[32]....
        /*0ed4*/ 	.word	0xffffffff


	//   ....[33]....
        /*0ed8*/ 	.word	0xffffffff


	//   ....[34]....
        /*0edc*/ 	.word	0xffffffff


	//   ....[35]....
        /*0ee0*/ 	.word	0xffffffff


	//   ....[36]....
        /*0ee4*/ 	.word	0xffffffff


	//   ....[37]....
        /*0ee8*/ 	.word	0xffffffff


	//   ....[38]....
        /*0eec*/ 	.word	0xffffffff


	//   ....[39]....
        /*0ef0*/ 	.word	0xffffffff


	//   ....[40]....
        /*0ef4*/ 	.word	0xffffffff


	//   ....[41]....
        /*0ef8*/ 	.word	0xffffffff


	//   ....[42]....
        /*0efc*/ 	.word	0xffffffff


	//   ....[43]....
        /*0f00*/ 	.word	0xffffffff


	//   ....[44]....
        /*0f04*/ 	.word	0xffffffff


	//   ....[45]....
        /*0f08*/ 	.word	0xffffffff


	//   ....[46]....
        /*0f0c*/ 	.word	0xffffffff


	//   ....[47]....
        /*0f10*/ 	.word	0xffffffff


	//   ....[48]....
        /*0f14*/ 	.word	0xffffffff


	//   ....[49]....
        /*0f18*/ 	.word	0xffffffff


	//   ....[50]....
        /*0f1c*/ 	.word	0xffffffff


	//   ....[51]....
        /*0f20*/ 	.word	0xffffffff


	//   ....[52]....
        /*0f24*/ 	.word	0xffffffff


	//   ....[53]....
        /*0f28*/ 	.word	0xffffffff


	//   ....[54]....
        /*0f2c*/ 	.word	0xffffffff


	//   ....[55]....
        /*0f30*/ 	.word	0xffffffff


	//   ....[56]....
        /*0f34*/ 	.word	0xffffffff


	//   ....[57]....
        /*0f38*/ 	.word	0xffffffff


	//   ....[58]....
        /*0f3c*/ 	.word	0xffffffff


	//   ....[59]....
        /*0f40*/ 	.word	0xffffffff


	//   ....[60]....
        /*0f44*/ 	.word	0xffffffff


	//   ....[61]....
        /*0f48*/ 	.word	0xffffffff


	//   ....[62]....
        /*0f4c*/ 	.word	0xffffffff


	//   ....[63]....
        /*0f50*/ 	.word	0xffffffff


	//   ....[64]....
        /*0f54*/ 	.word	0xffffffff


	//   ....[65]....
        /*0f58*/ 	.word	0xffffffff


	//   ....[66]....
        /*0f5c*/ 	.word	0xffffffff


	//   ....[67]....
        /*0f60*/ 	.word	0xffffffff


	//   ....[68]....
        /*0f64*/ 	.word	0xffffffff


	//   ....[69]....
        /*0f68*/ 	.word	0xffffffff


	//   ....[70]....
        /*0f6c*/ 	.word	0xffffffff


	//   ....[71]....
        /*0f70*/ 	.word	0xffffffff


	//----- nvinfo : EIATTR_COOP_GROUP_INSTR_OFFSETS
	.align		4
.L_332:
        /*0f74*/ 	.byte	0x04, 0x28
        /*0f76*/ 	.short	(.L_334 - .L_333)


	//   ....[0]....
.L_333:
        /*0f78*/ 	.word	0x00000050


	//   ....[1]....
        /*0f7c*/ 	.word	0x00000200


	//   ....[2]....
        /*0f80*/ 	.word	0x00000230


	//   ....[3]....
        /*0f84*/ 	.word	0x00000260


	//   ....[4]....
        /*0f88*/ 	.word	0x00000290


	//   ....[5]....
        /*0f8c*/ 	.word	0x000002c0


	//   ....[6]....
        /*0f90*/ 	.word	0x000002f0


	//   ....[7]....
        /*0f94*/ 	.word	0x00000450


	//   ....[8]....
        /*0f98*/ 	.word	0x00000490


	//   ....[9]....
        /*0f9c*/ 	.word	0x000004c0


	//   ....[10]....
        /*0fa0*/ 	.word	0x000004f0


	//   ....[11]....
        /*0fa4*/ 	.word	0x00000520


	//   ....[12]....
        /*0fa8*/ 	.word	0x00000550


	//   ....[13]....
        /*0fac*/ 	.word	0x000005e0


	//   ....[14]....
        /*0fb0*/ 	.word	0x00000630


	//   ....[15]....
        /*0fb4*/ 	.word	0x00000650


	//   ....[16]....
        /*0fb8*/ 	.word	0x000006b0


	//   ....[17]....
        /*0fbc*/ 	.word	0x00004140


	//   ....[18]....
        /*0fc0*/ 	.word	0x00004150


	//   ....[19]....
        /*0fc4*/ 	.word	0x00005db0


	//   ....[20]....
        /*0fc8*/ 	.word	0x00005dc0


	//   ....[21]....
        /*0fcc*/ 	.word	0x00007730


	//   ....[22]....
        /*0fd0*/ 	.word	0x00007750


	//   ....[23]....
        /*0fd4*/ 	.word	0x00007dd0


	//   ....[24]....
        /*0fd8*/ 	.word	0x00007df0


	//   ....[25]....
        /*0fdc*/ 	.word	0x00009170


	//   ....[26]....
        /*0fe0*/ 	.word	0x00009190


	//   ....[27]....
        /*0fe4*/ 	.word	0x00009320


	//   ....[28]....
        /*0fe8*/ 	.word	0x00009330


	//   ....[29]....
        /*0fec*/ 	.word	0x000094c0


	//   ....[30]....
        /*0ff0*/ 	.word	0x000094e0


	//   ....[31]....
        /*0ff4*/ 	.word	0x00009670


	//   ....[32]....
        /*0ff8*/ 	.word	0x00009680


	//   ....[33]....
        /*0ffc*/ 	.word	0x00009bb0


	//   ....[34]....
        /*1000*/ 	.word	0x00009bc0


	//   ....[35]....
        /*1004*/ 	.word	0x00009bd0


	//   ....[36]....
        /*1008*/ 	.word	0x00009be0


	//   ....[37]....
        /*100c*/ 	.word	0x0000a090


	//   ....[38]....
        /*1010*/ 	.word	0x0000a0b0


	//   ....[39]....
        /*1014*/ 	.word	0x0000a0d0


	//   ....[40]....
        /*1018*/ 	.word	0x0000a0f0


	//   ....[41]....
        /*101c*/ 	.word	0x0000a610


	//   ....[42]....
        /*1020*/ 	.word	0x0000a880


	//   ....[43]....
        /*1024*/ 	.word	0x0000a8c0


	//   ....[44]....
        /*1028*/ 	.word	0x0000a8f0


	//   ....[45]....
        /*102c*/ 	.word	0x0000d4e0


	//   ....[46]....
        /*1030*/ 	.word	0x0000d500


	//   ....[47]....
        /*1034*/ 	.word	0x0000d520


	//   ....[48]....
        /*1038*/ 	.word	0x0000d540


	//   ....[49]....
        /*103c*/ 	.word	0x0000d890


	//   ....[50]....
        /*1040*/ 	.word	0x0000db00


	//   ....[51]....
        /*1044*/ 	.word	0x0000db40


	//   ....[52]....
        /*1048*/ 	.word	0x0000db80


	//   ....[53]....
        /*104c*/ 	.word	0x00010950


	//   ....[54]....
        /*1050*/ 	.word	0x00010970


	//   ....[55]....
        /*1054*/ 	.word	0x00010b50


	//   ....[56]....
        /*1058*/ 	.word	0x00010b60


	//   ....[57]....
        /*105c*/ 	.word	0x00011b70


	//   ....[58]....
        /*1060*/ 	.word	0x00011b90


	//   ....[59]....
        /*1064*/ 	.word	0x00011d00


	//   ....[60]....
        /*1068*/ 	.word	0x00011d10


	//   ....[61]....
        /*106c*/ 	.word	0x00011f70


	//   ....[62]....
        /*1070*/ 	.word	0x000124f0


	//   ....[63]....
        /*1074*/ 	.word	0x00012950


	//   ....[64]....
        /*1078*/ 	.word	0x00012db0


	//   ....[65]....
        /*107c*/ 	.word	0x000134d0


	//   ....[66]....
        /*1080*/ 	.word	0x00013500


	//   ....[67]....
        /*1084*/ 	.word	0x00013510


	//   ....[68]....
        /*1088*/ 	.word	0x00013520


	//   ....[69]....
        /*108c*/ 	.word	0x00013530


	//   ....[70]....
        /*1090*/ 	.word	0x00013560


	//   ....[71]....
        /*1094*/ 	.word	0x00013580


	//   ....[72]....
        /*1098*/ 	.word	0x000135a0


	//   ....[73]....
        /*109c*/ 	.word	0x00014b60


	//   ....[74]....
        /*10a0*/ 	.word	0x00014b80


	//   ....[75]....
        /*10a4*/ 	.word	0x00014ce0


	//   ....[76]....
        /*10a8*/ 	.word	0x00014cf0


	//   ....[77]....
        /*10ac*/ 	.word	0x00015cd0


	//   ....[78]....
        /*10b0*/ 	.word	0x00015cf0


	//   ....[79]....
        /*10b4*/ 	.word	0x00015e60


	//   ....[80]....
        /*10b8*/ 	.word	0x00015e70


	//   ....[81]....
        /*10bc*/ 	.word	0x000160b0


	//   ....[82]....
        /*10c0*/ 	.word	0x00016680


	//   ....[83]....
        /*10c4*/ 	.word	0x00016b20


	//   ....[84]....
        /*10c8*/ 	.word	0x00016fc0


	//   ....[85]....
        /*10cc*/ 	.word	0x00017760


	//   ....[86]....
        /*10d0*/ 	.word	0x00017790


	//   ....[87]....
        /*10d4*/ 	.word	0x000177b0


	//   ....[88]....
        /*10d8*/ 	.word	0x000177d0


	//   ....[89]....
        /*10dc*/ 	.word	0x000177f0


	//   ....[90]....
        /*10e0*/ 	.word	0x00017810


	//   ....[91]....
        /*10e4*/ 	.word	0x00017830


	//   ....[92]....
        /*10e8*/ 	.word	0x00017850


	//   ....[93]....
        /*10ec*/ 	.word	0x00019580


	//   ....[94]....
        /*10f0*/ 	.word	0x000195a0


	//   ....[95]....
        /*10f4*/ 	.word	0x00019700


	//   ....[96]....
        /*10f8*/ 	.word	0x00019710


	//   ....[97]....
        /*10fc*/ 	.word	0x0001a700


	//   ....[98]....
        /*1100*/ 	.word	0x0001a720


	//   ....[99]....
        /*1104*/ 	.word	0x0001a890


	//   ....[100]....
        /*1108*/ 	.word	0x0001a8a0


	//   ....[101]....
        /*110c*/ 	.word	0x0001ad20


	//   ....[102]....
        /*1110*/ 	.word	0x0001ad50


	//   ....[103]....
        /*1114*/ 	.word	0x0001ad70


	//   ....[104]....
        /*1118*/ 	.word	0x0001ad90


	//   ....[105]....
        /*111c*/ 	.word	0x0001adb0


	//   ....[106]....
        /*1120*/ 	.word	0x0001add0


	//   ....[107]....
        /*1124*/ 	.word	0x0001adf0


	//   ....[108]....
        /*1128*/ 	.word	0x0001ae10


	//   ....[109]....
        /*112c*/ 	.word	0x0001c7f0


	//   ....[110]....
        /*1130*/ 	.word	0x0001c840


	//   ....[111]....
        /*1134*/ 	.word	0x0001c960


	//   ....[112]....
        /*1138*/ 	.word	0x0001c970


	//   ....[113]....
        /*113c*/ 	.word	0x0001d950


	//   ....[114]....
        /*1140*/ 	.word	0x0001d970


	//   ....[115]....
        /*1144*/ 	.word	0x0001da60


	//   ....[116]....
        /*1148*/ 	.word	0x0001da70


	//   ....[117]....
        /*114c*/ 	.word	0x0001dc30


	//   ....[118]....
        /*1150*/ 	.word	0x0001e200


	//   ....[119]....
        /*1154*/ 	.word	0x0001e6a0


	//   ....[120]....
        /*1158*/ 	.word	0x0001eb40


	//   ....[121]....
        /*115c*/ 	.word	0x0001f2e0


	//   ....[122]....
        /*1160*/ 	.word	0x0001f310


	//   ....[123]....
        /*1164*/ 	.word	0x0001f330


	//   ....[124]....
        /*1168*/ 	.word	0x0001f350


	//   ....[125]....
        /*116c*/ 	.word	0x0001f370


	//   ....[126]....
        /*1170*/ 	.word	0x0001f390


	//   ....[127]....
        /*1174*/ 	.word	0x0001f3b0


	//   ....[128]....
        /*1178*/ 	.word	0x0001f3d0


	//   ....[129]....
        /*117c*/ 	.word	0x00020c90


	//   ....[130]....
        /*1180*/ 	.word	0x00020cc0


	//   ....[131]....
        /*1184*/ 	.word	0x00020cd0


	//   ....[132]....
        /*1188*/ 	.word	0x00020ce0


	//   ....[133]....
        /*118c*/ 	.word	0x00020cf0


	//   ....[134]....
        /*1190*/ 	.word	0x00020d20


	//   ....[135]....
        /*1194*/ 	.word	0x00020d40


	//   ....[136]....
        /*1198*/ 	.word	0x00020d60


	//   ....[137]....
        /*119c*/ 	.word	0x00022300


	//   ....[138]....
        /*11a0*/ 	.word	0x00022310


	//   ....[139]....
        /*11a4*/ 	.word	0x00022330


	//   ....[140]....
        /*11a8*/ 	.word	0x00022340


	//   ....[141]....
        /*11ac*/ 	.word	0x00022350


	//   ....[142]....
        /*11b0*/ 	.word	0x00022360


	//   ....[143]....
        /*11b4*/ 	.word	0x00022380


	//   ....[144]....
        /*11b8*/ 	.word	0x00022390


	//   ....[145]....
        /*11bc*/ 	.word	0x00022800


	//   ....[146]....
        /*11c0*/ 	.word	0x00022820


	//   ....[147]....
        /*11c4*/ 	.word	0x00022980


	//   ....[148]....
        /*11c8*/ 	.word	0x00022990


	//   ....[149]....
        /*11cc*/ 	.word	0x00022b00


	//   ....[150]....
        /*11d0*/ 	.word	0x00022b20


	//   ....[151]....
        /*11d4*/ 	.word	0x00022c90


	//   ....[152]....
        /*11d8*/ 	.word	0x00022ca0


	//   ....[153]....
        /*11dc*/ 	.word	0x00023000


	//   ....[154]....
        /*11e0*/ 	.word	0x00023020


	//   ....[155]....
        /*11e4*/ 	.word	0x00023590


	//   ....[156]....
        /*11e8*/ 	.word	0x000235a0


	//   ....[157]....
        /*11ec*/ 	.word	0x00023b10


	//   ....[158]....
        /*11f0*/ 	.word	0x00023b30


	//   ....[159]....
        /*11f4*/ 	.word	0x000240b0


	//   ....[160]....
        /*11f8*/ 	.word	0x000240c0


	//   ....[161]....
        /*11fc*/ 	.word	0x00024e10


	//   ....[162]....
        /*1200*/ 	.word	0x00024e30


	//   ....[163]....
        /*1204*/ 	.word	0x00024fa0


	//   ....[164]....
        /*1208*/ 	.word	0x00024fb0


	//   ....[165]....
        /*120c*/ 	.word	0x00025120


	//   ....[166]....
        /*1210*/ 	.word	0x00025140


	//   ....[167]....
        /*1214*/ 	.word	0x000252b0


	//   ....[168]....
        /*1218*/ 	.word	0x000252c0


	//   ....[169]....
        /*121c*/ 	.word	0x000254f0


	//   ....[170]....
        /*1220*/ 	.word	0x00025510


	//   ....[171]....
        /*1224*/ 	.word	0x00025640


	//   ....[172]....
        /*1228*/ 	.word	0x00025680


	//   ....[173]....
        /*122c*/ 	.word	0x000256b0


	//   ....[174]....
        /*1230*/ 	.word	0x000256e0


	//   ....[175]....
        /*1234*/ 	.word	0x00025710


	//   ....[176]....
        /*1238*/ 	.word	0x00025740


	//   ....[177]....
        /*123c*/ 	.word	0x000258b0


	//   ....[178]....
        /*1240*/ 	.word	0x000258f0


	//   ....[179]....
        /*1244*/ 	.word	0x00025920


	//   ....[180]....
        /*1248*/ 	.word	0x00025950


	//   ....[181]....
        /*124c*/ 	.word	0x00025980


	//   ....[182]....
        /*1250*/ 	.word	0x000259b0


	//   ....[183]....
        /*1254*/ 	.word	0x00025a40


	//   ....[184]....
        /*1258*/ 	.word	0x00025aa0


	//   ....[185]....
        /*125c*/ 	.word	0x00025ab0


	//   ....[186]....
        /*1260*/ 	.word	0x00025b10


	//   ....[187]....
        /*1264*/ 	.word	0x00026570


	//   ....[188]....
        /*1268*/ 	.word	0x000265d0


	//   ....[189]....
        /*126c*/ 	.word	0x00026620


	//   ....[190]....
        /*1270*/ 	.word	0x00026670


	//   ....[191]....
        /*1274*/ 	.word	0x000266c0


	//   ....[192]....
        /*1278*/ 	.word	0x00026730


	//   ....[193]....
        /*127c*/ 	.word	0x00026780


	//   ....[194]....
        /*1280*/ 	.word	0x000267f0


	//   ....[195]....
        /*1284*/ 	.word	0x00026860


	//   ....[196]....
        /*1288*/ 	.word	0x000268d0


	//   ....[197]....
        /*128c*/ 	.word	0x00026940


	//   ....[198]....
        /*1290*/ 	.word	0x000269b0


	//   ....[199]....
        /*1294*/ 	.word	0x00026a20


	//   ....[200]....
        /*1298*/ 	.word	0x00026a80


	//   ....[201]....
        /*129c*/ 	.word	0x00026af0


	//   ....[202]....
        /*12a0*/ 	.word	0x00026b60


	//   ....[203]....
        /*12a4*/ 	.word	0x00026bd0


	//   ....[204]....
        /*12a8*/ 	.word	0x00026c30


	//   ....[205]....
        /*12ac*/ 	.word	0x00026ca0


	//   ....[206]....
        /*12b0*/ 	.word	0x00026d00


	//   ....[207]....
        /*12b4*/ 	.word	0x00026d70


	//   ....[208]....
        /*12b8*/ 	.word	0x00026de0


	//   ....[209]....
        /*12bc*/ 	.word	0x00026e50


	//   ....[210]....
        /*12c0*/ 	.word	0x00026eb0


	//   ....[211]....
        /*12c4*/ 	.word	0x00026f20


	//   ....[212]....
        /*12c8*/ 	.word	0x00026f90


	//   ....[213]....
        /*12cc*/ 	.word	0x00027000


	//   ....[214]....
        /*12d0*/ 	.word	0x00027070


	//   ....[215]....
        /*12d4*/ 	.word	0x000270c0


	//   ....[216]....
        /*12d8*/ 	.word	0x00027100


	//   ....[217]....
        /*12dc*/ 	.word	0x00027150


	//   ....[218]....
        /*12e0*/ 	.word	0x000271a0


	//   ....[219]....
        /*12e4*/ 	.word	0x000271f0


	//   ....[220]....
        /*12e8*/ 	.word	0x00027240


	//   ....[221]....
        /*12ec*/ 	.word	0x00027290


	//   ....[222]....
        /*12f0*/ 	.word	0x000272e0


	//   ....[223]....
        /*12f4*/ 	.word	0x00027350


	//   ....[224]....
        /*12f8*/ 	.word	0x000273c0


	//   ....[225]....
        /*12fc*/ 	.word	0x00027430


	//   ....[226]....
        /*1300*/ 	.word	0x00027490


	//   ....[227]....
        /*1304*/ 	.word	0x00027500


	//   ....[228]....
        /*1308*/ 	.word	0x00027570


	//   ....[229]....
        /*130c*/ 	.word	0x000275e0


	//   ....[230]....
        /*1310*/ 	.word	0x00027640


	//   ....[231]....
        /*1314*/ 	.word	0x000276b0


	//   ....[232]....
        /*1318*/ 	.word	0x00027720


	//   ....[233]....
        /*131c*/ 	.word	0x00027790


	//   ....[234]....
        /*1320*/ 	.word	0x00027800


	//   ....[235]....
        /*1324*/ 	.word	0x00027850


	//   ....[236]....
        /*1328*/ 	.word	0x00027890


	//   ....[237]....
        /*132c*/ 	.word	0x000278e0


	//   ....[238]....
        /*1330*/ 	.word	0x00027920


	//   ....[239]....
        /*1334*/ 	.word	0x00027970


	//   ....[240]....
        /*1338*/ 	.word	0x000279b0


	//   ....[241]....
        /*133c*/ 	.word	0x00027a00


	//   ....[242]....
        /*1340*/ 	.word	0x00027a40


	//   ....[243]....
        /*1344*/ 	.word	0x00027aa0


	//   ....[244]....
        /*1348*/ 	.word	0x00027b10


	//   ....[245]....
        /*134c*/ 	.word	0x00027b80


	//   ....[246]....
        /*1350*/ 	.word	0x00027be0


	//   ....[247]....
        /*1354*/ 	.word	0x00027c50


	//   ....[248]....
        /*1358*/ 	.word	0x00027cc0


	//   ....[249]....
        /*135c*/ 	.word	0x00027d30


	//   ....[250]....
        /*1360*/ 	.word	0x00027d90


	//   ....[251]....
        /*1364*/ 	.word	0x00027de0


	//   ....[252]....
        /*1368*/ 	.word	0x00027e20


	//   ....[253]....
        /*136c*/ 	.word	0x00027e70


	//   ....[254]....
        /*1370*/ 	.word	0x00027eb0


	//   ....[255]....
        /*1374*/ 	.word	0x00027f00


	//   ....[0]....
        /*1378*/ 	.word	0x00027f40


	//   ....[1]....
        /*137c*/ 	.word	0x00027f90


	//   ....[2]....
        /*1380*/ 	.word	0x00027fd0


	//   ....[3]....
        /*1384*/ 	.word	0x00028030


	//   ....[4]....
        /*1388*/ 	.word	0x000280a0


	//   ....[5]....
        /*138c*/ 	.word	0x00028100


	//   ....[6]....
        /*1390*/ 	.word	0x00028170


	//   ....[7]....
        /*1394*/ 	.word	0x000281e0


	//   ....[8]....
        /*1398*/ 	.word	0x00028250


	//   ....[9]....
        /*139c*/ 	.word	0x000282b0


	//   ....[10]....
        /*13a0*/ 	.word	0x00028320


	//   ....[11]....
        /*13a4*/ 	.word	0x00028390


	//   ....[12]....
        /*13a8*/ 	.word	0x00028400


	//   ....[13]....
        /*13ac*/ 	.word	0x00028470


	//   ....[14]....
        /*13b0*/ 	.word	0x000284c0


	//   ....[15]....
        /*13b4*/ 	.word	0x00028500


	//   ....[16]....
        /*13b8*/ 	.word	0x00028550


	//   ....[17]....
        /*13bc*/ 	.word	0x00028590


	//   ....[18]....
        /*13c0*/ 	.word	0x000285e0


	//   ....[19]....
        /*13c4*/ 	.word	0x00028620


	//   ....[20]....
        /*13c8*/ 	.word	0x00028670


	//   ....[21]....
        /*13cc*/ 	.word	0x000286b0


	//   ....[22]....
        /*13d0*/ 	.word	0x00028700


	//   ....[23]....
        /*13d4*/ 	.word	0x00028740


	//   ....[24]....
        /*13d8*/ 	.word	0x00028790


	//   ....[25]....
        /*13dc*/ 	.word	0x000287d0


	//   ....[26]....
        /*13e0*/ 	.word	0x00028820


	//   ....[27]....
        /*13e4*/ 	.word	0x00028870


	//   ....[28]....
        /*13e8*/ 	.word	0x000288c0


	//   ....[29]....
        /*13ec*/ 	.word	0x00028910


	//   ....[30]....
        /*13f0*/ 	.word	0x00028980


	//   ....[31]....
        /*13f4*/ 	.word	0x000289f0


	//   ....[32]....
        /*13f8*/ 	.word	0x00028a60


	//   ....[33]....
        /*13fc*/ 	.word	0x00028ac0


	//   ....[34]....
        /*1400*/ 	.word	0x00028b30


	//   ....[35]....
        /*1404*/ 	.word	0x00028ba0


	//   ....[36]....
        /*1408*/ 	.word	0x00028c10


	//   ....[37]....
        /*140c*/ 	.word	0x00028c70


	//   ....[38]....
        /*1410*/ 	.word	0x00028ce0


	//   ....[39]....
        /*1414*/ 	.word	0x00028d50


	//   ....[40]....
        /*1418*/ 	.word	0x00028dc0


	//   ....[41]....
        /*141c*/ 	.word	0x00028e20


	//   ....[42]....
        /*1420*/ 	.word	0x00028e90


	//   ....[43]....
        /*1424*/ 	.word	0x00028f00


	//   ....[44]....
        /*1428*/ 	.word	0x00028f70


	//   ....[45]....
        /*142c*/ 	.word	0x00028fd0


	//   ....[46]....
        /*1430*/ 	.word	0x00029040


	//   ....[47]....
        /*1434*/ 	.word	0x000290b0


	//   ....[48]....
        /*1438*/ 	.word	0x00029120


	//   ....[49]....
        /*143c*/ 	.word	0x00029180


	//   ....[50]....
        /*1440*/ 	.word	0x000291f0


	//   ....[51]....
        /*1444*/ 	.word	0x00029260


	//   ....[52]....
        /*1448*/ 	.word	0x000292d0


	//   ....[53]....
        /*144c*/ 	.word	0x00029330


	//   ....[54]....
        /*1450*/ 	.word	0x000293a0


	//   ....[55]....
        /*1454*/ 	.word	0x00029410


	//   ....[56]....
        /*1458*/ 	.word	0x00029460


	//   ....[57]....
        /*145c*/ 	.word	0x000294a0


	//   ....[58]....
        /*1460*/ 	.word	0x000294f0


	//   ....[59]....
        /*1464*/ 	.word	0x00029540


	//   ....[60]....
        /*1468*/ 	.word	0x00029590


	//   ....[61]....
        /*146c*/ 	.word	0x00029600


	//   ....[62]....
        /*1470*/ 	.word	0x00029650


	//   ....[63]....
        /*1474*/ 	.word	0x000296a0


	//   ....[64]....
        /*1478*/ 	.word	0x000296f0


	//   ....[65]....
        /*147c*/ 	.word	0x00029740


	//   ....[66]....
        /*1480*/ 	.word	0x00029790


	//   ....[67]....
        /*1484*/ 	.word	0x00029800


	//   ....[68]....
        /*1488*/ 	.word	0x00029850


	//   ....[69]....
        /*148c*/ 	.word	0x000298c0


	//   ....[70]....
        /*1490*/ 	.word	0x00029920


	//   ....[71]....
        /*1494*/ 	.word	0x00029990


	//----- nvinfo : EIATTR_EXIT_INSTR_OFFSETS
	.align		4
.L_334:
        /*1498*/ 	.byte	0x04, 0x1c
        /*149a*/ 	.short	(.L_336 - .L_335)


	//   ....[0]....
.L_335:
        /*149c*/ 	.word	0x000010d0


	//   ....[1]....
        /*14a0*/ 	.word	0x00026530


	//----- nvinfo : EIATTR_MAX_THREADS
	.align		4
.L_336:
        /*14a4*/ 	.byte	0x04, 0x05
        /*14a6*/ 	.short	(.L_338 - .L_337)
.L_337:
        /*14a8*/ 	.word	0x00000080
        /*14ac*/ 	.word	0x00000001
        /*14b0*/ 	.word	0x00000001


	//----- nvinfo : EIATTR_CRS_STACK_SIZE
	.align		4
.L_338:
        /*14b4*/ 	.byte	0x04, 0x1e
        /*14b6*/ 	.short	(.L_340 - .L_339)
.L_339:
        /*14b8*/ 	.word	0x00000000
.L_340:


//--------------------- .nv.info._ZN7cutlass13device_kernelIN5flash19enable_sm80_to_sm89INS1_16FlashAttnFwdSm80INS1_25CollectiveMainloopFwdSm80ILi4ELi1ELb0EN4cute5tupleIJNS5_1CILi128EEENS7_ILi64EEENS7_ILi96EEEEEELi96ENS_6half_tEfNS_4arch4Sm80ELb1ELb0ELb1ELb0ELb1ELb0ELb1ELb1EEENS1_21CollectiveEpilogueFwdINS6_IJS8_SA_S9_EEENS6_IJNS7_ILi1EEESI_SI_EEESC_SE_Li128ELb0ELb1ELb1ELb0EEENS1_30DynamicPersistentTileSchedulerILi128ELi128ELb1ELb1ELb0EEEEEEEEEvNT_6ParamsE --------------------------
	.section	.nv.info._ZN7cutlass13device_kernelIN5flash19enable_sm80_to_sm89INS1_16FlashAttnFwdSm80INS1_25CollectiveMainloopFwdSm80ILi4ELi1ELb0EN4cute5tupleIJNS5_1CILi128EEENS7_ILi64EEENS7_ILi96EEEEEELi96ENS_6half_tEfNS_4arch4Sm80ELb1ELb0ELb1ELb0ELb1ELb0ELb1ELb1EEENS1_21CollectiveEpilogueFwdINS6_IJS8_SA_S9_EEENS6_IJNS7_ILi1EEESI_SI_EEESC_SE_Li128ELb0ELb1ELb1ELb0EEENS1_30DynamicPersistentTileSchedulerILi128ELi128ELb1ELb1ELb0EEEEEEEEEvNT_6ParamsE,"",@"SHT_CUDA_INFO"
	.sectionflags	@""
	.align	4


	//----- nvinfo : EIATTR_CUDA_API_VERSION
	.align		4
        /*0000*/ 	.byte	0x04, 0x37
        /*0002*/ 	.short	(.L_342 - .L_341)
.L_341:
        /*0004*/ 	.word	0x00000082


	//----- nvinfo : EIATTR_SW2861232_WAR
	.align		4
.L_342:
        /*0008*/ 	.byte	0x01, 0x35
	.zero		2


	//----- nvinfo : EIATTR_PARAM_CBANK
	.align		4
        /*000c*/ 	.byte	0x04, 0x0a
        /*000e*/ 	.short	(.L_344 - .L_343)
	.align		4
.L_343:
        /*0010*/ 	.word	index@(.nv.constant0._ZN7cutlass13device_kernelIN5flash19enable_sm80_to_sm89INS1_16FlashAttnFwdSm80INS1_25CollectiveMainloopFwdSm80ILi4ELi1ELb0EN4cute5tupleIJNS5_1CILi128EEENS7_ILi64EEENS7_ILi96EEEEEELi96ENS_6half_tEfNS_4arch4Sm80ELb1ELb0ELb1ELb0ELb1ELb0ELb1ELb1EEENS1_21CollectiveEpilogueFwdINS6_IJS8_SA_S9_EEENS6_IJNS7_ILi1EEESI_SI_EEESC_SE_Li128ELb0ELb1ELb1ELb0EEENS1_30DynamicPersistentTileSchedulerILi128ELi128ELb1ELb1ELb0EEEEEEEEEvNT_6ParamsE)
        /*0014*/ 	.short	0x0160
        /*0016*/ 	.short	0x0428


	//----- nvinfo : EIATTR_CBANK_PARAM_SIZE
	.align		4
.L_344:
        /*0018*/ 	.byte	0x03, 0x19
        /*001a*/ 	.short	0x0428


	//----- nvinfo : EIATTR_KPARAM_INFO
	.align		4
        /*001c*/ 	.byte	0x04, 0x17
        /*001e*/ 	.short	(.L_346 - .L_345)
.L_345:
        /*0020*/ 	.word	0x00000000
        /*0024*/ 	.short	0x0000
        /*0026*/ 	.short	0x0000
        /*0028*/ 	.byte	0x00, 0xf0, 0xa1, 0x10


	//----- nvinfo : EIATTR_MAXREG_COUNT
	.align		4
.L_346:
        /*002c*/ 	.byte	0x03, 0x1b
        /*002e*/ 	.short	0x00ff


	//----- nvinfo : EIATTR_NUM_BARRIERS
	.align		4
        /*0030*/ 	.byte	0x02, 0x4c
        /*0032*/ 	.byte	0x06
	.zero		1


	//----- nvinfo : EIATTR_ANNOTATIONS
	.align		4
        /*0034*/ 	.byte	0x04, 0x55
        /*0036*/ 	.short	(.L_348 - .L_347)


	//   ....[0]....
.L_347:
        /* <DEDUP_REMOVED lines=63> */


	//----- nvinfo : EIATTR_MERCURY_ISA_VERSION
	.align		4
.L_348:
        /*0410*/ 	.byte	0x03, 0x5f
        /*0412*/ 	.short	0x0000


	//----- nvinfo : EIATTR_INT_WARP_WIDE_INSTR_OFFSETS
	.align		4
        /*0414*/ 	.byte	0x04, 0x31
        /*0416*/ 	.short	(.L_350 - .L_349)


	//   ....[0]....
.L_349:
        /*0418*/ 	.word	0x0000f320


	//   ....[1]....
        /*041c*/ 	.word	0x0000f3a0


	//----- nvinfo : EIATTR_COOP_GROUP_MASK_REGIDS
	.align		4
.L_350:
        /*0420*/ 	.byte	0x04, 0x29
        /*0422*/ 	.short	(.L_352 - .L_351)


	//   ....[0]....
.L_351:
        /*0424*/ 	.word	0xffffffff


	//   ....[1]....
        /*0428*/ 	.word	0xffffffff


	//   ....[2]....
        /*042c*/ 	.word	0xffffffff


	//   ....[3]....
        /*0430*/ 	.word	0xffffffff


	//   ....[4]....
        /*0434*/ 	.word	0xffffffff


	//   ....[5]....
        /*0438*/ 	.word	0xffffffff


	//   ....[6]....
        /*043c*/ 	.word	0xffffffff


	//   ....[7]....
        /*0440*/ 	.word	0xffffffff


	//   ....[8]....
        /*0444*/ 	.word	0xffffffff


	//   ....[9]....
        /*0448*/ 	.word	0xffffffff


	//   ....[10]....
        /*044c*/ 	.word	0xffffffff


	//   ....[11]....
        /*0450*/ 	.word	0xffffffff


	//   ....[12]....
        /*0454*/ 	.word	0xffffffff


	//   ....[13]....
        /*0458*/ 	.word	0xffffffff


	//   ....[14]....
        /*045c*/ 	.word	0xffffffff


	//   ....[15]....
        /*0460*/ 	.word	0xffffffff


	//   ....[16]....
        /*0464*/ 	.word	0xffffffff


	//   ....[17]....
        /*0468*/ 	.word	0xffffffff


	//   ....[18]....
        /*046c*/ 	.word	0xffffffff


	//   ....[19]....
        /*0470*/ 	.word	0xffffffff


	//   ....[20]....
        /*0474*/ 	.word	0xffffffff


	//   ....[21]....
        /*0478*/ 	.word	0xffffffff


	//   ....[22]....
        /*047c*/ 	.word	0xffffffff


	//   ....[23]....
        /*0480*/ 	.word	0xffffffff


	//   ....[24]....
        /*0484*/ 	.word	0xffffffff


	//   ....[25]....
        /*0488*/ 	.word	0xffffffff


	//   ....[26]....
        /*048c*/ 	.word	0xffffffff


	//   ....[27]....
        /*0490*/ 	.word	0xffffffff


	//   ....[28]....
        /*0494*/ 	.word	0xffffffff


	//   ....[29]....
        /*0498*/ 	.word	0xffffffff


	//   ....[30]....
        /*049c*/ 	.word	0xffffffff


	//   ....[31]....
        /*04a0*/ 	.word	0xffffffff


	//   ....[32]....
        /*04a4*/ 	.word	0xffffffff


	//   ....[33]....
        /*04a8*/ 	.word	0xffffffff


	//   ....[34]....
        /*04ac*/ 	.word	0xffffffff


	//   ....[35]....
        /*04b0*/ 	.word	0xffffffff


	//   ....[36]....
        /*04b4*/ 	.word	0xffffffff


	//   ....[37]....
        /*04b8*/ 	.word	0xffffffff


	//   ....[38]....
        /*04bc*/ 	.word	0xffffffff


	//   ....[39]....
        /*04c0*/ 	.word	0xffffffff


	//   ....[40]....
        /*04c4*/ 	.word	0xffffffff


	//   ....[41]....
        /*04c8*/ 	.word	0xffffffff


	//   ....[42]....
        /*04cc*/ 	.word	0xffffffff


	//   ....[43]....
        /*04d0*/ 	.word	0xffffffff


	//   ....[44]....
        /*04d4*/ 	.word	0xffffffff


	//   ....[45]....
        /*04d8*/ 	.word	0xffffffff


	//   ....[46]....
        /*04dc*/ 	.word	0xffffffff


	//   ....[47]....
        /*04e0*/ 	.word	0xffffffff


	//   ....[48]....
        /*04e4*/ 	.word	0xffffffff


	//   ....[49]....
        /*04e8*/ 	.word	0xffffffff


	//   ....[50]....
        /*04ec*/ 	.word	0xffffffff


	//   ....[51]....
        /*04f0*/ 	.word	0xffffffff


	//   ....[52]....
        /*04f4*/ 	.word	0xffffffff


	//   ....[53]....
        /*04f8*/ 	.word	0xffffffff


	//   ....[54]....
        /*04fc*/ 	.word	0xffffffff


	//   ....[55]....
        /*0500*/ 	.word	0xffffffff


	//   ....[56]....
        /*0504*/ 	.word	0xffffffff


	//   ....[57]....
        /*0508*/ 	.word	0xffffffff


	//   ....[58]....
        /*050c*/ 	.word	0xffffffff


	//   ....[59]....
        /*0510*/ 	.word	0xffffffff


	//   ....[60]....
        /*0514*/ 	.word	0xffffffff


	//   ....[61]....
        /*0518*/ 	.word	0xffffffff


	//   ....[62]....
        /*051c*/ 	.word	0xffffffff


	//   ....[63]....
        /*0520*/ 	.word	0xffffffff


	//   ....[64]....
        /*0524*/ 	.word	0xffffffff


	//   ....[65]....
        /*0528*/ 	.word	0xffffffff


	//   ....[66]....
        /*052c*/ 	.word	0xffffffff


	//   ....[67]....
        /*0530*/ 	.word	0xffffffff


	//   ....[68]....
        /*0534*/ 	.word	0xffffffff


	//   ....[69]....
        /*0538*/ 	.word	0xffffffff


	//   ....[70]....
        /*053c*/ 	.word	0xffffffff


	//   ....[71]....
        /*0540*/ 	.word	0xffffffff


	//   ....[72]....
        /*0544*/ 	.word	0xffffffff


	//   ....[73]....
        /*0548*/ 	.word	0xffffffff


	//   ....[74]....
        /*054c*/ 	.word	0xffffffff


	//   ....[75]....
        /*0550*/ 	.word	0xffffffff


	//   ....[76]....
        /*0554*/ 	.word	0xffffffff


	//   ....[77]....
        /*0558*/ 	.word	0xffffffff


	//   ....[78]....
        /*055c*/ 	.word	0xffffffff


	//   ....[79]....
        /*0560*/ 	.word	0xffffffff


	//   ....[80]....
        /*0564*/ 	.word	0xffffffff


	//   ....[81]....
        /*0568*/ 	.word	0xffffffff


	//   ....[82]....
        /*056c*/ 	.word	0xffffffff


	//   ....[83]....
        /*0570*/ 	.word	0xffffffff


	//   ....[84]....
        /*0574*/ 	.word	0xffffffff


	//   ....[85]....
        /*0578*/ 	.word	0xffffffff


	//   ....[86]....
        /*057c*/ 	.word	0xffffffff


	//   ....[87]....
        /*0580*/ 	.word	0xffffffff


	//   ....[88]....
        /*0584*/ 	.word	0xffffffff


	//   ....[89]....
        /*0588*/ 	.word	0xffffffff


	//   ....[90]....
        /*058c*/ 	.word	0xffffffff


	//   ....[91]....
        /*0590*/ 	.word	0xffffffff


	//   ....[92]....
        /*0594*/ 	.word	0xffffffff


	//   ....[93]....
        /*0598*/ 	.word	0xffffffff


	//   ....[94]....
        /*059c*/ 	.word	0xffffffff


	//   ....[95]....
        /*05a0*/ 	.word	0xffffffff


	//   ....[96]....
        /*05a4*/ 	.word	0xffffffff


	//   ....[97]....
        /*05a8*/ 	.word	0xffffffff


	//   ....[98]....
        /*05ac*/ 	.word	0xffffffff


	//   ....[99]....
        /*05b0*/ 	.word	0xffffffff


	//   ....[100]....
        /*05b4*/ 	.word	0xffffffff


	//   ....[101]....
        /*05b8*/ 	.word	0xffffffff


	//   ....[102]....
        /*05bc*/ 	.word	0xffffffff


	//   ....[103]....
        /*05c0*/ 	.word	0xffffffff


	//   ....[104]....
        /*05c4*/ 	.word	0xffffffff


	//   ....[105]....
        /*05c8*/ 	.word	0xffffffff


	//   ....[106]....
        /*05cc*/ 	.word	0xffffffff


	//   ....[107]....
        /*05d0*/ 	.word	0xffffffff


	//   ....[108]....
        /*05d4*/ 	.word	0xffffffff


	//   ....[109]....
        /*05d8*/ 	.word	0xffffffff


	//   ....[110]....
        /*05dc*/ 	.word	0xffffffff


	//   ....[111]....
        /*05e0*/ 	.word	0xffffffff


	//   ....[112]....
        /*05e4*/ 	.word	0xffffffff


	//   ....[113]....
        /*05e8*/ 	.word	0xffffffff


	//   ....[114]....
        /*05ec*/ 	.word	0xffffffff


	//   ....[115]....
        /*05f0*/ 	.word	0xffffffff


	//   ....[116]....
        /*05f4*/ 	.word	0xffffffff


	//   ....[117]....
        /*05f8*/ 	.word	0xffffffff


	//   ....[118]....
        /*05fc*/ 	.word	0xffffffff


	//   ....[119]....
        /*0600*/ 	.word	0xffffffff


	//   ....[120]....
        /*0604*/ 	.word	0xffffffff


	//   ....[121]....
        /*0608*/ 	.word	0xffffffff


	//   ....[122]....
        /*060c*/ 	.word	0xffffffff


	//   ....[123]....
        /*0610*/ 	.word	0xffffffff


	//   ....[124]....
        /*0614*/ 	.word	0xffffffff


	//   ....[125]....
        /*0618*/ 	.word	0xffffffff


	//   ....[126]....
        /*061c*/ 	.word	0xffffffff


	//   ....[127]....
        /*0620*/ 	.word	0xffffffff


	//   ....[128]....
        /*0624*/ 	.word	0xffffffff


	//   ....[129]....
        /*0628*/ 	.word	0xffffffff


	//   ....[130]....
        /*062c*/ 	.word	0xffffffff


	//   ....[131]....
        /*0630*/ 	.word	0xffffffff


	//   ....[132]....
        /*0634*/ 	.word	0xffffffff


	//   ....[133]....
        /*0638*/ 	.word	0xffffffff


	//   ....[134]....
        /*063c*/ 	.word	0xffffffff


	//   ....[135]....
        /*0640*/ 	.word	0xffffffff


	//   ....[136]....
        /*0644*/ 	.word	0xffffffff


	//   ....[137]....
        /*0648*/ 	.word	0xffffffff


	//   ....[138]....
        /*064c*/ 	.word	0xffffffff


	//   ....[139]....
        /*0650*/ 	.word	0xffffffff


	//   ....[140]....
        /*0654*/ 	.word	0xffffffff


	//   ....[141]....
        /*0658*/ 	.word	0xffffffff


	//   ....[142]....
        /*065c*/ 	.word	0xffffffff


	//   ....[143]....
        /*0660*/ 	.word	0xffffffff


	//   ....[144]....
        /*0664*/ 	.word	0xffffffff


	//   ....[145]....
        /*0668*/ 	.word	0xffffffff


	//   ....[146]....
        /*066c*/ 	.word	0xffffffff


	//   ....[147]....
        /*0670*/ 	.word	0xffffffff


	//   ....[148]....
        /*0674*/ 	.word	0xffffffff


	//   ....[149]....
        /*0678*/ 	.word	0xffffffff


	//   ....[150]....
        /*067c*/ 	.word	0xffffffff


	//   ....[151]....
        /*0680*/ 	.word	0xffffffff


	//   ....[152]....
        /*0684*/ 	.word	0xffffffff


	//   ....[153]....
        /*0688*/ 	.word	0xffffffff


	//   ....[154]....
        /*068c*/ 	.word	0xffffffff


	//   ....[155]....
        /*0690*/ 	.word	0xffffffff


	//   ....[156]....
        /*0694*/ 	.word	0xffffffff


	//   ....[157]....
        /*0698*/ 	.word	0xffffffff


	//   ....[158]....
        /*069c*/ 	.word	0xffffffff


	//   ....[159]....
        /*06a0*/ 	.word	0xffffffff


	//   ....[160]....
        /*06a4*/ 	.word	0xffffffff


	//----- nvinfo : EIATTR_COOP_GROUP_INSTR_OFFSETS
	.align		4
.L_352:
        /*06a8*/ 	.byte	0x04, 0x28
        /*06aa*/ 	.short	(.L_354 - .L_353)


	//   ....[0]....
.L_353:
        /*06ac*/ 	.word	0x00000050


	//   ....[1]....
        /*06b0*/ 	.word	0x000018a0


	//   ....[2]....
        /*06b4*/ 	.word	0x000018c0


	//   ....[3]....
        /*06b8*/ 	.word	0x00001af0


	//   ....[4]....
        /*06bc*/ 	.word	0x00001b00


	//   ....[5]....
        /*06c0*/ 	.word	0x00001cc0


	//   ....[6]....
        /*06c4*/ 	.word	0x00001ce0


	//   ....[7]....
        /*06c8*/ 	.word	0x00001ea0


	//   ....[8]....
        /*06cc*/ 	.word	0x00001eb0


	//   ....[9]....
        /*06d0*/ 	.word	0x00002440


	//   ....[10]....
        /*06d4*/ 	.word	0x00002450


	//   ....[11]....
        /*06d8*/ 	.word	0x00002460


	//   ....[12]....
        /*06dc*/ 	.word	0x00002470


	//   ....[13]....
        /*06e0*/ 	.word	0x00002740


	//   ....[14]....
        /*06e4*/ 	.word	0x00002750


	//   ....[15]....
        /*06e8*/ 	.word	0x00002760


	//   ....[16]....
        /*06ec*/ 	.word	0x00002770


	//   ....[17]....
        /*06f0*/ 	.word	0x00003be0


	//   ....[18]....
        /*06f4*/ 	.word	0x00003c00


	//   ....[19]....
        /*06f8*/ 	.word	0x00003d20


	//   ....[20]....
        /*06fc*/ 	.word	0x00003d40


	//   ....[21]....
        /*0700*/ 	.word	0x00003fb0


	//   ....[22]....
        /*0704*/ 	.word	0x000041f0


	//   ....[23]....
        /*0708*/ 	.word	0x00004200


	//   ....[24]....
        /*070c*/ 	.word	0x00004210


	//   ....[25]....
        /*0710*/ 	.word	0x00004c10


	//   ....[26]....
        /*0714*/ 	.word	0x00004c40


	//   ....[27]....
        /*0718*/ 	.word	0x00004c60


	//   ....[28]....
        /*071c*/ 	.word	0x00004c70


	//   ....[29]....
        /*0720*/ 	.word	0x00004ca0


	//   ....[30]....
        /*0724*/ 	.word	0x00004cc0


	//   ....[31]....
        /*0728*/ 	.word	0x00004ce0


	//   ....[32]....
        /*072c*/ 	.word	0x00004cf0


	//   ....[33]....
        /*0730*/ 	.word	0x00006770


	//   ....[34]....
        /*0734*/ 	.word	0x00006790


	//   ....[35]....
        /*0738*/ 	.word	0x000068b0


	//   ....[36]....
        /*073c*/ 	.word	0x000068c0


	//   ....[37]....
        /*0740*/ 	.word	0x00007d30


	//   ....[38]....
        /*0744*/ 	.word	0x00007d50


	//   ....[39]....
        /*0748*/ 	.word	0x00007e40


	//   ....[40]....
        /*074c*/ 	.word	0x00007e80


	//   ....[41]....
        /*0750*/ 	.word	0x000080e0


	//   ....[42]....
        /*0754*/ 	.word	0x00008320


	//   ....[43]....
        /*0758*/ 	.word	0x00008350


	//   ....[44]....
        /*075c*/ 	.word	0x00008380


	//   ....[45]....
        /*0760*/ 	.word	0x00008860


	//   ....[46]....
        /*0764*/ 	.word	0x00008960


	//   ....[47]....
        /*0768*/ 	.word	0x00008a50


	//   ....[48]....
        /*076c*/ 	.word	0x00008b50


	//   ....[49]....
        /*0770*/ 	.word	0x00008c40


	//   ....[50]....
        /*0774*/ 	.word	0x00008d10


	//   ....[51]....
        /*0778*/ 	.word	0x00008e30


	//   ....[52]....
        /*077c*/ 	.word	0x00008e50


	//   ....[53]....
        /*0780*/ 	.word	0x0000af90


	//   ....[54]....
        /*0784*/ 	.word	0x0000afb0


	//   ....[55]....
        /*0788*/ 	.word	0x0000b010


	//   ....[56]....
        /*078c*/ 	.word	0x0000b060


	//   ....[57]....
        /*0790*/ 	.word	0x0000c4b0


	//   ....[58]....
        /*0794*/ 	.word	0x0000c4d0


	//   ....[59]....
        /*0798*/ 	.word	0x0000c5a0


	//   ....[60]....
        /*079c*/ 	.word	0x0000c5c0


	//   ....[61]....
        /*07a0*/ 	.word	0x0000cb00


	//   ....[62]....
        /*07a4*/ 	.word	0x0000cb20


	//   ....[63]....
        /*07a8*/ 	.word	0x0000cb30


	//   ....[64]....
        /*07ac*/ 	.word	0x0000cb60


	//   ....[65]....
        /*07b0*/ 	.word	0x0000cb70


	//   ....[66]....
        /*07b4*/ 	.word	0x0000cb90


	//   ....[67]....
        /*07b8*/ 	.word	0x0000cbc0


	//   ....[68]....
        /*07bc*/ 	.word	0x0000cbe0


	//   ....[69]....
        /*07c0*/ 	.word	0x0000e960


	//   ....[70]....
        /*07c4*/ 	.word	0x0000e990


	//   ....[71]....
        /*07c8*/ 	.word	0x0000e9a0


	//   ....[72]....
        /*07cc*/ 	.word	0x0000e9b0


	//   ....[73]....
        /*07d0*/ 	.word	0x0000e9c0


	//   ....[74]....
        /*07d4*/ 	.word	0x0000e9f0


	//   ....[75]....
        /*07d8*/ 	.word	0x0000ea10


	//   ....[76]....
        /*07dc*/ 	.word	0x0000ea30


	//   ....[77]....
        /*07e0*/ 	.word	0x0000f4f0


	//   ....[78]....
        /*07e4*/ 	.word	0x0000faa0


	//   ....[79]....
        /*07e8*/ 	.word	0x0000fab0


	//   ....[80]....
        /*07ec*/ 	.word	0x0000fac0


	//   ....[81]....
        /*07f0*/ 	.word	0x0000faf0


	//   ....[82]....
        /*07f4*/ 	.word	0x0000fb50


	//   ....[83]....
        /*07f8*/ 	.word	0x0000fb80


	//   ....[84]....
        /*07fc*/ 	.word	0x0000fba0


	//   ....[85]....
        /*0800*/ 	.word	0x0000fbb0


	//   ....[86]....
        /*0804*/ 	.word	0x0000fca0


	//   ....[87]....
        /*0808*/ 	.word	0x0000fcd0


	//   ....[88]....
        /*080c*/ 	.word	0x00010030


	//   ....[89]....
        /*0810*/ 	.word	0x00010050


	//   ....[90]....
        /*0814*/ 	.word	0x00010380


	//   ....[91]....
        /*0818*/ 	.word	0x000103a0


	//   ....[92]....
        /*081c*/ 	.word	0x000106d0


	//   ....[93]....
        /*0820*/ 	.word	0x000106e0


	//   ....[94]....
        /*0824*/ 	.word	0x00010d80


	//   ....[95]....
        /*0828*/ 	.word	0x00010e90


	//   ....[96]....
        /*082c*/ 	.word	0x00010f00


	//   ....[97]....
        /*0830*/ 	.word	0x00010f60


	//   ....[98]....
        /*0834*/ 	.word	0x00010fc0


	//   ....[99]....
        /*0838*/ 	.word	0x00011020


	//   ....[100]....
        /*083c*/ 	.word	0x00011090


	//   ....[101]....
        /*0840*/ 	.word	0x000110f0


	//   ....[102]....
        /*0844*/ 	.word	0x00011150


	//   ....[103]....
        /*0848*/ 	.word	0x000111b0


	//   ....[104]....
        /*084c*/ 	.word	0x00011220


	//   ....[105]....
        /*0850*/ 	.word	0x000113b0


	//   ....[106]....
        /*0854*/ 	.word	0x00011410


	//   ....[107]....
        /*0858*/ 	.word	0x00011470


	//   ....[108]....
        /*085c*/ 	.word	0x000114d0


	//   ....[109]....
        /*0860*/ 	.word	0x00011740


	//   ....[110]....
        /*0864*/ 	.word	0x000119b0


	//   ....[111]....
        /*0868*/ 	.word	0x00011fd0


	//   ....[112]....
        /*086c*/ 	.word	0x00012020


	//   ....[113]....
        /*0870*/ 	.word	0x00012070


	//   ....[114]....
        /*0874*/ 	.word	0x000120c0


	//   ....[115]....
        /*0878*/ 	.word	0x00012110


	//   ....[116]....
        /*087c*/ 	.word	0x00012160


	//   ....[117]....
        /*0880*/ 	.word	0x000121b0


	//   ....[118]....
        /*0884*/ 	.word	0x00012200


	//   ....[119]....
        /*0888*/ 	.word	0x00012270


	//   ....[120]....
        /*088c*/ 	.word	0x000122e0


	//   ....[121]....
        /*0890*/ 	.word	0x00012470


	//   ....[122]....
        /*0894*/ 	.word	0x000124d0


	//   ....[123]....
        /*0898*/ 	.word	0x00012530


	//   ....[124]....
        /*089c*/ 	.word	0x000125a0


	//   ....[125]....
        /*08a0*/ 	.word	0x00012730


	//   ....[126]....
        /*08a4*/ 	.word	0x00012790


	//   ....[127]....
        /*08a8*/ 	.word	0x000127e0


	//   ....[128]....
        /*08ac*/ 	.word	0x00012830


	//   ....[129]....
        /*08b0*/ 	.word	0x00012a80


	//   ....[130]....
        /*08b4*/ 	.word	0x00012cd0


	//   ....[131]....
        /*08b8*/ 	.word	0x00013310


	//   ....[132]....
        /*08bc*/ 	.word	0x00013350


	//   ....[133]....
        /*08c0*/ 	.word	0x000133a0


	//   ....[134]....
        /*08c4*/ 	.word	0x000133e0


	//   ....[135]....
        /*08c8*/ 	.word	0x00013430


	//   ....[136]....
        /*08cc*/ 	.word	0x00013470


	//   ....[137]....
        /*08d0*/ 	.word	0x000134c0


	//   ....[138]....
        /*08d4*/ 	.word	0x00013500


	//   ....[139]....
        /*08d8*/ 	.word	0x00013560


	//   ....[140]....
        /*08dc*/ 	.word	0x000135c0


	//   ....[141]....
        /*08e0*/ 	.word	0x00013630


	//   ....[142]....
        /*08e4*/ 	.word	0x00013770


	//   ....[143]....
        /*08e8*/ 	.word	0x000137d0


	//   ....[144]....
        /*08ec*/ 	.word	0x00013810


	//   ....[145]....
        /*08f0*/ 	.word	0x00013850


	//   ....[146]....
        /*08f4*/ 	.word	0x000138a0


	//   ....[147]....
        /*08f8*/ 	.word	0x000138e0


	//   ....[148]....
        /*08fc*/ 	.word	0x00013930


	//   ....[149]....
        /*0900*/ 	.word	0x00013970


	//   ....[150]....
        /*0904*/ 	.word	0x000139c0


	//   ....[151]....
        /*0908*/ 	.word	0x00013a00


	//   ....[152]....
        /*090c*/ 	.word	0x00013a50


	//   ....[153]....
        /*0910*/ 	.word	0x00013ab0


	//   ....[154]....
        /*0914*/ 	.word	0x00013b00


	//   ....[155]....
        /*0918*/ 	.word	0x00013b50


	//   ....[156]....
        /*091c*/ 	.word	0x00013ba0


	//   ....[157]....
        /*0920*/ 	.word	0x00013bf0


	//   ....[158]....
        /*0924*/ 	.word	0x00013c40


	//   ....[159]....
        /*0928*/ 	.word	0x00013c90


	//   ....[160]....
        /*092c*/ 	.word	0x00013d00


	//----- nvinfo : EIATTR_EXIT_INSTR_OFFSETS
	.align		4
.L_354:
        /*0930*/ 	.byte	0x04, 0x1c
        /*0932*/ 	.short	(.L_356 - .L_355)


	//   ....[0]....
.L_355:
        /*0934*/ 	.word	0x000000a0


	//   ....[1]....
        /*0938*/ 	.word	0x00010e40


	//----- nvinfo : EIATTR_MAX_THREADS
	.align		4
.L_356:
        /*093c*/ 	.byte	0x04, 0x05
        /*093e*/ 	.short	(.L_358 - .L_357)
.L_357:
        /*0940*/ 	.word	0x00000080
        /*0944*/ 	.word	0x00000001
        /*0948*/ 	.word	0x00000001


	//----- nvinfo : EIATTR_CRS_STACK_SIZE
	.align		4
.L_358:
        /*094c*/ 	.byte	0x04, 0x1e
        /*094e*/ 	.short	(.L_360 - .L_359)
.L_359:
        /*0950*/ 	.word	0x00000000
.L_360:


//--------------------- .nv.info._ZN7cutlass13device_kernelIN5flash19enable_sm80_to_sm89INS1_16FlashAttnFwdSm80INS1_25CollectiveMainloopFwdSm80ILi4ELi1ELb0EN4cute5tupleIJNS5_1CILi128EEENS7_ILi48EEENS7_ILi96EEEEEELi96ENS_6half_tEfNS_4arch4Sm80ELb1ELb0ELb1ELb1ELb1ELb0ELb1ELb1EEENS1_21CollectiveEpilogueFwdINS6_IJS8_SA_S9_EEENS6_IJNS7_ILi1EEESI_SI_EEESC_SE_Li128ELb1ELb1ELb1ELb0EEENS1_36VarlenDynamicPersistentTileSchedulerILi128ELi48ELi128ELi128ELb1ELb1ELb0ELb1ELb1ELb1EEEEEEEEEvNT_6ParamsE --------------------------
	.section	.nv.info._ZN7cutlass13device_kernelIN5flash19enable_sm80_to_sm89INS1_16FlashAttnFwdSm80INS1_25CollectiveMainloopFwdSm80ILi4ELi1ELb0EN4cute5tupleIJNS5_1CILi128EEENS7_ILi48EEENS7_ILi96EEEEEELi96ENS_6half_tEfNS_4arch4Sm80ELb1ELb0ELb1ELb1ELb1ELb0ELb1ELb1EEENS1_21CollectiveEpilogueFwdINS6_IJS8_SA_S9_EEENS6_IJNS7_ILi1EEESI_SI_EEESC_SE_Li128ELb1ELb1ELb1ELb0EEENS1_36VarlenDynamicPersistentTileSchedulerILi128ELi48ELi128ELi128ELb1ELb1ELb0ELb1ELb1ELb1EEEEEEEEEvNT_6ParamsE,"",@"SHT_CUDA_INFO"
	.sectionflags	@""
	.align	4


	//----- nvinfo : EIATTR_CUDA_API_VERSION
	.align		4
        /*0000*/ 	.byte	0x04, 0x37
        /*0002*/ 	.short	(.L_362 - .L_361)
.L_361:
        /*0004*/ 	.word	0x00000082


	//----- nvinfo : EIATTR_SW2861232_WAR
	.align		4
.L_362:
        /*0008*/ 	.byte	0x01, 0x35
	.zero		2


	//----- nvinfo : EIATTR_PARAM_CBANK
	.align		4
        /*000c*/ 	.byte	0x04, 0x0a
        /*000e*/ 	.short	(.L_364 - .L_363)
	.align		4
.L_363:
        /*0010*/ 	.word	index@(.nv.constant0._ZN7cutlass13device_kernelIN5flash19enable_sm80_to_sm89INS1_16FlashAttnFwdSm80INS1_25CollectiveMainloopFwdSm80ILi4ELi1ELb0EN4cute5tupleIJNS5_1CILi128EEENS7_ILi48EEENS7_ILi96EEEEEELi96ENS_6half_tEfNS_4arch4Sm80ELb1ELb0ELb1ELb1ELb1ELb0ELb1ELb1EEENS1_21CollectiveEpilogueFwdINS6_IJS8_SA_S9_EEENS6_IJNS7_ILi1EEESI_SI_EEESC_SE_Li128ELb1ELb1ELb1ELb0EEENS1_36VarlenDynamicPersistentTileSchedulerILi128ELi48ELi128ELi128ELb1ELb1ELb0ELb1ELb1ELb1EEEEEEEEEvNT_6ParamsE)
        /*0014*/ 	.short	0x0160
        /*0016*/ 	.short	0x0438


	//----- nvinfo : EIATTR_CBANK_PARAM_SIZE
	.align		4
.L_364:
        /*0018*/ 	.byte	0x03, 0x19
        /*001a*/ 	.short	0x0438


	//----- nvinfo : EIATTR_KPARAM_INFO
	.align		4
        /*001c*/ 	.byte	0x04, 0x17
        /*001e*/ 	.short	(.L_366 - .L_365)
.L_365:
        /*0020*/ 	.word	0x00000000
        /*0024*/ 	.short	0x0000
        /*0026*/ 	.short	0x0000
        /*0028*/ 	.byte	0x00, 0xf0, 0xe1, 0x10


	//----- nvinfo : EIATTR_MAXREG_COUNT
	.align		4
.L_366:
        /*002c*/ 	.byte	0x03, 0x1b
        /*002e*/ 	.short	0x00ff


	//----- nvinfo : EIATTR_NUM_BARRIERS
	.align		4
        /*0030*/ 	.byte	0x02, 0x4c
        /*0032*/ 	.byte	0x06
	.zero		1


	//----- nvinfo : EIATTR_ANNOTATIONS
	.align		4
        /*0034*/ 	.byte	0x04, 0x55
        /*0036*/ 	.short	(.L_368 - .L_367)


	//   ....[0]....
.L_367:
        /* <DEDUP_REMOVED lines=41> */


	//----- nvinfo : EIATTR_MERCURY_ISA_VERSION
	.align		4
.L_368:
        /*02b0*/ 	.byte	0x03, 0x5f
        /*02b2*/ 	.short	0x0000


	//----- nvinfo : EIATTR_INT_WARP_WIDE_INSTR_OFFSETS
	.align		4
        /*02b4*/ 	.byte	0x04, 0x31
        /*02b6*/ 	.short	(.L_370 - .L_369)


	//   ....[0]....
.L_369:
        /*02b8*/ 	.word	0x0000daa0


	//   ....[1]....
        /*02bc*/ 	.word	0x0000db20


	//----- nvinfo : EIATTR_COOP_GROUP_MASK_REGIDS
	.align		4
.L_370:
        /*02c0*/ 	.byte	0x04, 0x29
        /*02c2*/ 	.short	(.L_372 - .L_371)


	//   ....[0]....
.L_371:
        /*02c4*/ 	.word	0xffffffff


	//   ....[1]....
        /*02c8*/ 	.word	0xffffffff


	//   ....[2]....
        /*02cc*/ 	.word	0xffffffff


	//   ....[3]....
        /*02d0*/ 	.word	0xffffffff


	//   ....[4]....
        /*02d4*/ 	.word	0xffffffff


	//   ....[5]....
        /*02d8*/ 	.word	0xffffffff


	//   ....[6]....
        /*02dc*/ 	.word	0xffffffff


	//   ....[7]....
        /*02e0*/ 	.word	0xffffffff


	//   ....[8]....
        /*02e4*/ 	.word	0xffffffff


	//   ....[9]....
        /*02e8*/ 	.word	0xffffffff


	//   ....[10]....
        /*02ec*/ 	.word	0xffffffff


	//   ....[11]....
        /*02f0*/ 	.word	0xffffffff


	//   ....[12]....
        /*02f4*/ 	.word	0xffffffff


	//   ....[13]....
        /*02f8*/ 	.word	0xffffffff


	//   ....[14]....
        /*02fc*/ 	.word	0xffffffff


	//   ....[15]....
        /*0300*/ 	.word	0xffffffff


	//   ....[16]....
        /*0304*/ 	.word	0xffffffff


	//   ....[17]....
        /*0308*/ 	.word	0xffffffff


	//   ....[18]....
        /*030c*/ 	.word	0xffffffff


	//   ....[19]....
        /*0310*/ 	.word	0xffffffff


	//   ....[20]....
        /*0314*/ 	.word	0xffffffff


	//   ....[21]....
        /*0318*/ 	.word	0xffffffff


	//   ....[22]....
        /*031c*/ 	.word	0xffffffff


	//   ....[23]....
        /*0320*/ 	.word	0xffffffff


	//   ....[24]....
        /*0324*/ 	.word	0xffffffff


	//   ....[25]....
        /*0328*/ 	.word	0xffffffff


	//   ....[26]....
        /*032c*/ 	.word	0xffffffff


	//   ....[27]....
        /*0330*/ 	.word	0xffffffff


	//   ....[28]....
        /*0334*/ 	.word	0xffffffff


	//   ....[29]....
        /*0338*/ 	.word	0xffffffff


	//   ....[30]....
        /*033c*/ 	.word	0xffffffff


	//   ....[31]....
        /*0340*/ 	.word	0xffffffff


	//   ....[32]....
        /*0344*/ 	.word	0xffffffff


	//   ....[33]....
        /*0348*/ 	.word	0xffffffff


	//   ....[34]....
        /*034c*/ 	.word	0xffffffff


	//   ....[35]....
        /*0350*/ 	.word	0xffffffff


	//   ....[36]....
        /*0354*/ 	.word	0xffffffff


	//   ....[37]....
        /*0358*/ 	.word	0xffffffff


	//   ....[38]....
        /*035c*/ 	.word	0xffffffff


	//   ....[39]....
        /*0360*/ 	.word	0xffffffff


	//   ....[40]....
        /*0364*/ 	.word	0xffffffff


	//   ....[41]....
        /*0368*/ 	.word	0xffffffff


	//   ....[42]....
        /*036c*/ 	.word	0xffffffff


	//   ....[43]....
        /*0370*/ 	.word	0xffffffff


	//   ....[44]....
        /*0374*/ 	.word	0xffffffff


	//   ....[45]....
        /*0378*/ 	.word	0xffffffff


	//   ....[46]....
        /*037c*/ 	.word	0xffffffff


	//   ....[47]....
        /*0380*/ 	.word	0xffffffff


	//   ....[48]....
        /*0384*/ 	.word	0xffffffff


	//   ....[49]....
        /*0388*/ 	.word	0xffffffff


	//   ....[50]....
        /*038c*/ 	.word	0xffffffff


	//   ....[51]....
        /*0390*/ 	.word	0xffffffff


	//   ....[52]....
        /*0394*/ 	.word	0xffffffff


	//   ....[53]....
        /*0398*/ 	.word	0xffffffff


	//   ....[54]....
        /*039c*/ 	.word	0xffffffff


	//   ....[55]....
        /*03a0*/ 	.word	0xffffffff


	//   ....[56]....
        /*03a4*/ 	.word	0xffffffff


	//   ....[57]....
        /*03a8*/ 	.word	0xffffffff


	//   ....[58]....
        /*03ac*/ 	.word	0xffffffff


	//   ....[59]....
        /*03b0*/ 	.word	0xffffffff


	//   ....[60]....
        /*03b4*/ 	.word	0xffffffff


	//   ....[61]....
        /*03b8*/ 	.word	0xffffffff


	//   ....[62]....
        /*03bc*/ 	.word	0xffffffff


	//   ....[63]....
        /*03c0*/ 	.word	0xffffffff


	//   ....[64]....
        /*03c4*/ 	.word	0xffffffff


	//   ....[65]....
        /*03c8*/ 	.word	0xffffffff


	//   ....[66]....
        /*03cc*/ 	.word	0xffffffff


	//   ....[67]....
        /*03d0*/ 	.word	0xffffffff


	//   ....[68]....
        /*03d4*/ 	.word	0xffffffff


	//   ....[69]....
        /*03d8*/ 	.word	0xffffffff


	//   ....[70]....
        /*03dc*/ 	.word	0xffffffff


	//   ....[71]....
        /*03e0*/ 	.word	0xffffffff


	//   ....[72]....
        /*03e4*/ 	.word	0xffffffff


	//   ....[73]....
        /*03e8*/ 	.word	0xffffffff


	//   ....[74]....
        /*03ec*/ 	.word	0xffffffff


	//   ....[75]....
        /*03f0*/ 	.word	0xffffffff


	//   ....[76]....
        /*03f4*/ 	.word	0xffffffff


	//   ....[77]....
        /*03f8*/ 	.word	0xffffffff


	//   ....[78]....
        /*03fc*/ 	.word	0xffffffff


	//   ....[79]....
        /*0400*/ 	.word	0xffffffff


	//   ....[80]....
        /*0404*/ 	.word	0xffffffff


	//   ....[81]....
        /*0408*/ 	.word	0xffffffff


	//   ....[82]....
        /*040c*/ 	.word	0xffffffff


	//   ....[83]....
        /*0410*/ 	.word	0xffffffff


	//   ....[84]....
        /*0414*/ 	.word	0xffffffff


	//   ....[85]....
        /*0418*/ 	.word	0xffffffff


	//   ....[86]....
        /*041c*/ 	.word	0xffffffff


	//   ....[87]....
        /*0420*/ 	.word	0xffffffff


	//   ....[88]....
        /*0424*/ 	.word	0xffffffff


	//   ....[89]....
        /*0428*/ 	.word	0xffffffff


	//   ....[90]....
        /*042c*/ 	.word	0xffffffff


	//   ....[91]....
        /*0430*/ 	.word	0xffffffff


	//   ....[92]....
        /*0434*/ 	.word	0xffffffff


	//   ....[93]....
        /*0438*/ 	.word	0xffffffff


	//   ....[94]....
        /*043c*/ 	.word	0xffffffff


	//   ....[95]....
        /*0440*/ 	.word	0xffffffff


	//   ....[96]....
        /*0444*/ 	.word	0xffffffff


	//   ....[97]....
        /*0448*/ 	.word	0xffffffff


	//   ....[98]....
        /*044c*/ 	.word	0xffffffff


	//   ....[99]....
        /*0450*/ 	.word	0xffffffff


	//   ....[100]....
        /*0454*/ 	.word	0xffffffff


	//   ....[101]....
        /*0458*/ 	.word	0xffffffff


	//   ....[102]....
        /*045c*/ 	.word	0xffffffff


	//   ....[103]....
        /*0460*/ 	.word	0xffffffff


	//   ....[104]....
        /*0464*/ 	.word	0xffffffff


	//   ....[105]....
        /*0468*/ 	.word	0xffffffff


	//   ....[106]....
        /*046c*/ 	.word	0xffffffff


	//   ....[107]....
        /*0470*/ 	.word	0xffffffff


	//   ....[108]....
        /*0474*/ 	.word	0xffffffff


	//   ....[109]....
        /*0478*/ 	.word	0xffffffff


	//   ....[110]....
        /*047c*/ 	.word	0xffffffff


	//   ....[111]....
        /*0480*/ 	.word	0xffffffff


	//   ....[112]....
        /*0484*/ 	.word	0xffffffff


	//   ....[113]....
        /*0488*/ 	.word	0xffffffff


	//   ....[114]....
        /*048c*/ 	.word	0xffffffff


	//   ....[115]....
        /*0490*/ 	.word	0xffffffff


	//   ....[116]....
        /*0494*/ 	.word	0xffffffff


	//   ....[117]....
        /*0498*/ 	.word	0xffffffff


	//   ....[118]....
        /*049c*/ 	.word	0xffffffff


	//   ....[119]....
        /*04a0*/ 	.word	0xffffffff


	//   ....[120]....
        /*04a4*/ 	.word	0xffffffff


	//   ....[121]....
        /*04a8*/ 	.word	0xffffffff


	//   ....[122]....
        /*04ac*/ 	.word	0xffffffff


	//   ....[123]....
        /*04b0*/ 	.word	0xffffffff


	//   ....[124]....
        /*04b4*/ 	.word	0xffffffff


	//   ....[125]....
        /*04b8*/ 	.word	0xffffffff


	//   ....[126]....
        /*04bc*/ 	.word	0xffffffff


	//   ....[127]....
        /*04c0*/ 	.word	0xffffffff


	//   ....[128]....
        /*04c4*/ 	.word	0xffffffff


	//   ....[129]....
        /*04c8*/ 	.word	0xffffffff


	//   ....[130]....
        /*04cc*/ 	.word	0xffffffff


	//   ....[131]....
        /*04d0*/ 	.word	0xffffffff


	//   ....[132]....
        /*04d4*/ 	.word	0xffffffff


	//   ....[133]....
        /*04d8*/ 	.word	0xffffffff


	//   ....[134]....
        /*04dc*/ 	.word	0xffffffff


	//   ....[135]....
        /*04e0*/ 	.word	0xffffffff


	//   ....[136]....
        /*04e4*/ 	.word	0xffffffff


	//   ....[137]....
        /*04e8*/ 	.word	0xffffffff


	//   ....[138]....
        /*04ec*/ 	.word	0xffffffff


	//   ....[139]....
        /*04f0*/ 	.word	0xffffffff


	//   ....[140]....
        /*04f4*/ 	.word	0xffffffff


	//   ....[141]....
        /*04f8*/ 	.word	0xffffffff


	//   ....[142]....
        /*04fc*/ 	.word	0xffffffff


	//   ....[143]....
        /*0500*/ 	.word	0xffffffff


	//   ....[144]....
        /*0504*/ 	.word	0xffffffff


	//   ....[145]....
        /*0508*/ 	.word	0xffffffff


	//   ....[146]....
        /*050c*/ 	.word	0xffffffff


	//   ....[147]....
        /*0510*/ 	.word	0xffffffff


	//   ....[148]....
        /*0514*/ 	.word	0xffffffff


	//   ....[149]....
        /*0518*/ 	.word	0xffffffff


	//   ....[150]....
        /*051c*/ 	.word	0xffffffff


	//   ....[151]....
        /*0520*/ 	.word	0xffffffff


	//   ....[152]....
        /*0524*/ 	.word	0xffffffff


	//   ....[153]....
        /*0528*/ 	.word	0xffffffff


	//   ....[154]....
        /*052c*/ 	.word	0xffffffff


	//   ....[155]....
        /*0530*/ 	.word	0xffffffff


	//   ....[156]....
        /*0534*/ 	.word	0xffffffff


	//   ....[157]....
        /*0538*/ 	.word	0xffffffff


	//   ....[158]....
        /*053c*/ 	.word	0xffffffff


	//   ....[159]....
        /*0540*/ 	.word	0xffffffff


	//   ....[160]....
        /*0544*/ 	.word	0xffffffff


	//   ....[161]....
        /*0548*/ 	.word	0xffffffff


	//   ....[162]....
        /*054c*/ 	.word	0xffffffff


	//   ....[163]....
        /*0550*/ 	.word	0xffffffff


	//   ....[164]....
        /*0554*/ 	.word	0xffffffff


	//   ....[165]....
        /*0558*/ 	.word	0xffffffff


	//   ....[166]....
        /*055c*/ 	.word	0xffffffff


	//   ....[167]....
        /*0560*/ 	.word	0xffffffff


	//   ....[168]....
        /*0564*/ 	.word	0xffffffff


	//   ....[169]....
        /*0568*/ 	.word	0xffffffff


	//   ....[170]....
        /*056c*/ 	.word	0xffffffff


	//   ....[171]....
        /*0570*/ 	.word	0xffffffff


	//   ....[172]....
        /*0574*/ 	.word	0xffffffff


	//   ....[173]....
        /*0578*/ 	.word	0xffffffff


	//   ....[174]....
        /*057c*/ 	.word	0xffffffff


	//   ....[175]....
        /*0580*/ 	.word	0xffffffff


	//   ....[176]....
        /*0584*/ 	.word	0xffffffff


	//   ....[177]....
        /*0588*/ 	.word	0xffffffff


	//   ....[178]....
        /*058c*/ 	.word	0xffffffff


	//   ....[179]....
        /*0590*/ 	.word	0xffffffff


	//   ....[180]....
        /*0594*/ 	.word	0xffffffff


	//   ....[181]....
        /*0598*/ 	.word	0xffffffff


	//   ....[182]....
        /*059c*/ 	.word	0xffffffff


	//   ....[183]....
        /*05a0*/ 	.word	0xffffffff


	//   ....[184]....
        /*05a4*/ 	.word	0xffffffff


	//   ....[185]....
        /*05a8*/ 	.word	0xffffffff


	//   ....[186]....
        /*05ac*/ 	.word	0xffffffff


	//   ....[187]....
        /*05b0*/ 	.word	0xffffffff


	//   ....[188]....
        /*05b4*/ 	.word	0xffffffff


	//   ....[189]....
        /*05b8*/ 	.word	0xffffffff


	//   ....[190]....
        /*05bc*/ 	.word	0xffffffff


	//   ....[191]....
        /*05c0*/ 	.word	0xffffffff


	//   ....[192]....
        /*05c4*/ 	.word	0xffffffff


	//   ....[193]....
        /*05c8*/ 	.word	0xffffffff


	//   ....[194]....
        /*05cc*/ 	.word	0xffffffff


	//   ....[195]....
        /*05d0*/ 	.word	0xffffffff


	//   ....[196]....
        /*05d4*/ 	.word	0xffffffff


	//   ....[197]....
        /*05d8*/ 	.word	0xffffffff


	//   ....[198]....
        /*05dc*/ 	.word	0xffffffff


	//   ....[199]....
        /*05e0*/ 	.word	0xffffffff


	//   ....[200]....
        /*05e4*/ 	.word	0xffffffff


	//   ....[201]....
        /*05e8*/ 	.word	0xffffffff


	//   ....[202]....
        /*05ec*/ 	.word	0xffffffff


	//   ....[203]....
        /*05f0*/ 	.word	0xffffffff


	//   ....[204]....
        /*05f4*/ 	.word	0xffffffff


	//   ....[205]....
        /*05f8*/ 	.word	0xffffffff


	//   ....[206]....
        /*05fc*/ 	.word	0xffffffff


	//   ....[207]....
        /*0600*/ 	.word	0xffffffff


	//   ....[208]....
        /*0604*/ 	.word	0xffffffff


	//   ....[209]....
        /*0608*/ 	.word	0xffffffff


	//   ....[210]....
        /*060c*/ 	.word	0xffffffff


	//   ....[211]....
        /*0610*/ 	.word	0xffffffff


	//   ....[212]....
        /*0614*/ 	.word	0xffffffff


	//   ....[213]....
        /*0618*/ 	.word	0xffffffff


	//   ....[214]....
        /*061c*/ 	.word	0xffffffff


	//   ....[215]....
        /*0620*/ 	.word	0xffffffff


	//   ....[216]....
        /*0624*/ 	.word	0xffffffff


	//   ....[217]....
        /*0628*/ 	.word	0xffffffff


	//   ....[218]....
        /*062c*/ 	.word	0xffffffff


	//   ....[219]....
        /*0630*/ 	.word	0xffffffff


	//   ....[220]....
        /*0634*/ 	.word	0xffffffff


	//   ....[221]....
        /*0638*/ 	.word	0xffffffff


	//   ....[222]....
        /*063c*/ 	.word	0xffffffff


	//   ....[223]....
        /*0640*/ 	.word	0xffffffff


	//   ....[224]....
        /*0644*/ 	.word	0xffffffff


	//   ....[225]....
        /*0648*/ 	.word	0xffffffff


	//   ....[226]....
        /*064c*/ 	.word	0xffffffff


	//   ....[227]....
        /*0650*/ 	.word	0xffffffff


	//   ....[228]....
        /*0654*/ 	.word	0xffffffff


	//   ....[229]....
        /*0658*/ 	.word	0xffffffff


	//   ....[230]....
        /*065c*/ 	.word	0xffffffff


	//   ....[231]....
        /*0660*/ 	.word	0xffffffff


	//   ....[232]....
        /*0664*/ 	.word	0xffffffff


	//   ....[233]....
        /*0668*/ 	.word	0xffffffff


	//   ....[234]....
        /*066c*/ 	.word	0xffffffff


	//   ....[235]....
        /*0670*/ 	.word	0xffffffff


	//   ....[236]....
        /*0674*/ 	.word	0xffffffff


	//   ....[237]....
        /*0678*/ 	.word	0xffffffff


	//   ....[238]....
        /*067c*/ 	.word	0xffffffff


	//   ....[239]....
        /*0680*/ 	.word	0xffffffff


	//   ....[240]....
        /*0684*/ 	.word	0xffffffff


	//   ....[241]....
        /*0688*/ 	.word	0xffffffff


	//   ....[242]....
        /*068c*/ 	.word	0xffffffff


	//   ....[243]....
        /*0690*/ 	.word	0xffffffff


	//   ....[244]....
        /*0694*/ 	.word	0xffffffff


	//   ....[245]....
        /*0698*/ 	.word	0xffffffff


	//   ....[246]....
        /*069c*/ 	.word	0xffffffff


	//   ....[247]....
        /*06a0*/ 	.word	0xffffffff


	//   ....[248]....
        /*06a4*/ 	.word	0xffffffff


	//   ....[249]....
        /*06a8*/ 	.word	0xffffffff


	//   ....[250]....
        /*06ac*/ 	.word	0xffffffff


	//   ....[251]....
        /*06b0*/ 	.word	0xffffffff


	//   ....[252]....
        /*06b4*/ 	.word	0xffffffff


	//   ....[253]....
        /*06b8*/ 	.word	0xffffffff


	//   ....[254]....
        /*06bc*/ 	.word	0xffffffff


	//   ....[255]....
        /*06c0*/ 	.word	0xffffffff


	//   ....[0]....
        /*06c4*/ 	.word	0xffffffff


	//   ....[1]....
        /*06c8*/ 	.word	0xffffffff


	//   ....[2]....
        /*06cc*/ 	.word	0xffffffff


	//   ....[3]....
        /*06d0*/ 	.word	0xffffffff


	//   ....[4]....
        /*06d4*/ 	.word	0xffffffff


	//   ....[5]....
        /*06d8*/ 	.word	0xffffffff


	//   ....[6]....
        /*06dc*/ 	.word	0xffffffff


	//   ....[7]....
        /*06e0*/ 	.word	0xffffffff


	//----- nvinfo : EIATTR_COOP_GROUP_INSTR_OFFSETS
	.align		4
.L_372:
        /*06e4*/ 	.byte	0x04, 0x28
        /*06e6*/ 	.short	(.L_374 - .L_373)


	//   ....[0]....
.L_373:
        /*06e8*/ 	.word	0x00000050


	//   ....[1]....
        /*06ec*/ 	.word	0x00000200


	//   ....[2]....
        /*06f0*/ 	.word	0x00000230


	//   ....[3]....
        /*06f4*/ 	.word	0x00000260


	//   ....[4]....
        /*06f8*/ 	.word	0x00000290


	//   ....[5]....
        /*06fc*/ 	.word	0x000002c0


	//   ....[6]....
        /*0700*/ 	.word	0x000002f0


	//   ....[7]....
        /*0704*/ 	.word	0x00000450


	//   ....[8]....
        /*0708*/ 	.word	0x00000490


	//   ....[9]....
        /*070c*/ 	.word	0x000004c0


	//   ....[10]....
        /*0710*/ 	.word	0x000004f0


	//   ....[11]....
        /*0714*/ 	.word	0x00000520


	//   ....[12]....
        /*0718*/ 	.word	0x00000550


	//   ....[13]....
        /*071c*/ 	.word	0x000005e0


	//   ....[14]....
        /*0720*/ 	.word	0x00000630


	//   ....[15]....
        /*0724*/ 	.word	0x00000650


	//   ....[16]....
        /*0728*/ 	.word	0x000006b0


	//   ....[17]....
        /*072c*/ 	.word	0x00002880


	//   ....[18]....
        /*0730*/ 	.word	0x000028a0


	//   ....[19]....
        /*0734*/ 	.word	0x00002a30


	//   ....[20]....
        /*0738*/ 	.word	0x00002a40


	//   ....[21]....
        /*073c*/ 	.word	0x00002bc0


	//   ....[22]....
        /*0740*/ 	.word	0x00002be0


	//   ....[23]....
        /*0744*/ 	.word	0x00002d60


	//   ....[24]....
        /*0748*/ 	.word	0x00002d70


	//   ....[25]....
        /*074c*/ 	.word	0x000031f0


	//   ....[26]....
        /*0750*/ 	.word	0x00003210


	//   ....[27]....
        /*0754*/ 	.word	0x00003240


	//   ....[28]....
        /*0758*/ 	.word	0x00003340


	//   ....[29]....
        /*075c*/ 	.word	0x000033f0


	//   ....[30]....
        /*0760*/ 	.word	0x00003460


	//   ....[31]....
        /*0764*/ 	.word	0x00003740


	//   ....[32]....
        /*0768*/ 	.word	0x00003750


	//   ....[33]....
        /*076c*/ 	.word	0x00004690


	//   ....[34]....
        /*0770*/ 	.word	0x000046b0


	//   ....[35]....
        /*0774*/ 	.word	0x00004830


	//   ....[36]....
        /*0778*/ 	.word	0x00004840


	//   ....[37]....
        /*077c*/ 	.word	0x00004a20


	//   ....[38]....
        /*0780*/ 	.word	0x00004be0


	//   ....[39]....
        /*0784*/ 	.word	0x00004bf0


	//   ....[40]....
        /*0788*/ 	.word	0x00004c00


	//   ....[41]....
        /*078c*/ 	.word	0x00005390


	//   ....[42]....
        /*0790*/ 	.word	0x000053b0


	//   ....[43]....
        /*0794*/ 	.word	0x000053d0


	//   ....[44]....
        /*0798*/ 	.word	0x000053e0


	//   ....[45]....
        /*079c*/ 	.word	0x00005410


	//   ....[46]....
        /*07a0*/ 	.word	0x00005430


	//   ....[47]....
        /*07a4*/ 	.word	0x00005450


	//   ....[48]....
        /*07a8*/ 	.word	0x00005460


	//   ....[49]....
        /*07ac*/ 	.word	0x000068f0


	//   ....[50]....
        /*07b0*/ 	.word	0x00006910


	//   ....[51]....
        /*07b4*/ 	.word	0x00006a80


	//   ....[52]....
        /*07b8*/ 	.word	0x00006a90


	//   ....[53]....
        /*07bc*/ 	.word	0x000079c0


	//   ....[54]....
        /*07c0*/ 	.word	0x000079e0


	//   ....[55]....
        /*07c4*/ 	.word	0x00007b30


	//   ....[56]....
        /*07c8*/ 	.word	0x00007b40


	//   ....[57]....
        /*07cc*/ 	.word	0x00007d00


	//   ....[58]....
        /*07d0*/ 	.word	0x00007eb0


	//   ....[59]....
        /*07d4*/ 	.word	0x00007ec0


	//   ....[60]....
        /*07d8*/ 	.word	0x00007ed0


	//   ....[61]....
        /*07dc*/ 	.word	0x00008420


	//   ....[62]....
        /*07e0*/ 	.word	0x00008470


	//   ....[63]....
        /*07e4*/ 	.word	0x00008550


	//   ....[64]....
        /*07e8*/ 	.word	0x00008570


	//   ....[65]....
        /*07ec*/ 	.word	0x00008650


	//   ....[66]....
        /*07f0*/ 	.word	0x00008670


	//   ....[67]....
        /*07f4*/ 	.word	0x00008750


	//   ....[68]....
        /*07f8*/ 	.word	0x00008770


	//   ....[69]....
        /*07fc*/ 	.word	0x0000a1f0


	//   ....[70]....
        /*0800*/ 	.word	0x0000a200


	//   ....[71]....
        /*0804*/ 	.word	0x0000a370


	//   ....[72]....
        /*0808*/ 	.word	0x0000a380


	//   ....[73]....
        /*080c*/ 	.word	0x0000b2b0


	//   ....[74]....
        /*0810*/ 	.word	0x0000b2d0


	//   ....[75]....
        /*0814*/ 	.word	0x0000b3f0


	//   ....[76]....
        /*0818*/ 	.word	0x0000b400


	//   ....[77]....
        /*081c*/ 	.word	0x0000b830


	//   ....[78]....
        /*0820*/ 	.word	0x0000b860


	//   ....[79]....
        /*0824*/ 	.word	0x0000b880


	//   ....[80]....
        /*0828*/ 	.word	0x0000b8a0


	//   ....[81]....
        /*082c*/ 	.word	0x0000b8c0


	//   ....[82]....
        /*0830*/ 	.word	0x0000b8e0


	//   ....[83]....
        /*0834*/ 	.word	0x0000b900


	//   ....[84]....
        /*0838*/ 	.word	0x0000b920


	//   ....[85]....
        /*083c*/ 	.word	0x0000d0e0


	//   ....[86]....
        /*0840*/ 	.word	0x0000d110


	//   ....[87]....
        /*0844*/ 	.word	0x0000d120


	//   ....[88]....
        /*0848*/ 	.word	0x0000d130


	//   ....[89]....
        /*084c*/ 	.word	0x0000d140


	//   ....[90]....
        /*0850*/ 	.word	0x0000d170


	//   ....[91]....
        /*0854*/ 	.word	0x0000d190


	//   ....[92]....
        /*0858*/ 	.word	0x0000d1b0


	//   ....[93]....
        /*085c*/ 	.word	0x0000e730


	//   ....[94]....
        /*0860*/ 	.word	0x0000e740


	//   ....[95]....
        /*0864*/ 	.word	0x0000e750


	//   ....[96]....
        /*0868*/ 	.word	0x0000e760


	//   ....[97]....
        /*086c*/ 	.word	0x0000e770


	//   ....[98]....
        /*0870*/ 	.word	0x0000e780


	//   ....[99]....
        /*0874*/ 	.word	0x0000e790


	//   ....[100]....
        /*0878*/ 	.word	0x0000e7b0


	//   ....[101]....
        /*087c*/ 	.word	0x0000eba0


	//   ....[102]....
        /*0880*/ 	.word	0x0000ebc0


	//   ....[103]....
        /*0884*/ 	.word	0x0000ed20


	//   ....[104]....
        /*0888*/ 	.word	0x0000ed30


	//   ....[105]....
        /*088c*/ 	.word	0x0000ee90


	//   ....[106]....
        /*0890*/ 	.word	0x0000eeb0


	//   ....[107]....
        /*0894*/ 	.word	0x0000f010


	//   ....[108]....
        /*0898*/ 	.word	0x0000f020


	//   ....[109]....
        /*089c*/ 	.word	0x0000f370


	//   ....[110]....
        /*08a0*/ 	.word	0x0000f390


	//   ....[111]....
        /*08a4*/ 	.word	0x0000f900


	//   ....[112]....
        /*08a8*/ 	.word	0x0000f910


	//   ....[113]....
        /*08ac*/ 	.word	0x0000fe80


	//   ....[114]....
        /*08b0*/ 	.word	0x0000fea0


	//   ....[115]....
        /*08b4*/ 	.word	0x00010410


	//   ....[116]....
        /*08b8*/ 	.word	0x00010420


	//   ....[117]....
        /*08bc*/ 	.word	0x000110a0


	//   ....[118]....
        /*08c0*/ 	.word	0x000110c0


	//   ....[119]....
        /*08c4*/ 	.word	0x00011230


	//   ....[120]....
        /*08c8*/ 	.word	0x00011240


	//   ....[121]....
        /*08cc*/ 	.word	0x000113a0


	//   ....[122]....
        /*08d0*/ 	.word	0x000113c0


	//   ....[123]....
        /*08d4*/ 	.word	0x00011520


	//   ....[124]....
        /*08d8*/ 	.word	0x00011530


	//   ....[125]....
        /*08dc*/ 	.word	0x00011750


	//   ....[126]....
        /*08e0*/ 	.word	0x00011770


	//   ....[127]....
        /*08e4*/ 	.word	0x000118a0


	//   ....[128]....
        /*08e8*/ 	.word	0x000118e0


	//   ....[129]....
        /*08ec*/ 	.word	0x00011910


	//   ....[130]....
        /*08f0*/ 	.word	0x00011940


	//   ....[131]....
        /*08f4*/ 	.word	0x00011970


	//   ....[132]....
        /*08f8*/ 	.word	0x000119a0


	//   ....[133]....
        /*08fc*/ 	.word	0x00011b00


	//   ....[134]....
        /*0900*/ 	.word	0x00011b40


	//   ....[135]....
        /*0904*/ 	.word	0x00011b70


	//   ....[136]....
        /*0908*/ 	.word	0x00011ba0


	//   ....[137]....
        /*090c*/ 	.word	0x00011bd0


	//   ....[138]....
        /*0910*/ 	.word	0x00011c00


	//   ....[139]....
        /*0914*/ 	.word	0x00011c90


	//   ....[140]....
        /*0918*/ 	.word	0x00011cf0


	//   ....[141]....
        /*091c*/ 	.word	0x00011d00


	//   ....[142]....
        /*0920*/ 	.word	0x00011d60


	//   ....[143]....
        /*0924*/ 	.word	0x000127c0


	//   ....[144]....
        /*0928*/ 	.word	0x00012820


	//   ....[145]....
        /*092c*/ 	.word	0x00012870


	//   ....[146]....
        /*0930*/ 	.word	0x000128c0


	//   ....[147]....
        /*0934*/ 	.word	0x00012910


	//   ....[148]....
        /*0938*/ 	.word	0x00012980


	//   ....[149]....
        /*093c*/ 	.word	0x000129c0


	//   ....[150]....
        /*0940*/ 	.word	0x00012a30


	//   ....[151]....
        /*0944*/ 	.word	0x00012aa0


	//   ....[152]....
        /*0948*/ 	.word	0x00012b00


	//   ....[153]....
        /*094c*/ 	.word	0x00012b70


	//   ....[154]....
        /*0950*/ 	.word	0x00012be0


	//   ....[155]....
        /*0954*/ 	.word	0x00012c40


	//   ....[156]....
        /*0958*/ 	.word	0x00012ca0


	//   ....[157]....
        /*095c*/ 	.word	0x00012d00


	//   ....[158]....
        /*0960*/ 	.word	0x00012d70


	//   ....[159]....
        /*0964*/ 	.word	0x00012dd0


	//   ....[160]....
        /*0968*/ 	.word	0x00012e30


	//   ....[161]....
        /*096c*/ 	.word	0x00012e90


	//   ....[162]....
        /*0970*/ 	.word	0x00012ef0


	//   ....[163]....
        /*0974*/ 	.word	0x00012f50


	//   ....[164]....
        /*0978*/ 	.word	0x00012fc0


	//   ....[165]....
        /*097c*/ 	.word	0x00013020


	//   ....[166]....
        /*0980*/ 	.word	0x00013080


	//   ....[167]....
        /*0984*/ 	.word	0x000130e0


	//   ....[168]....
        /*0988*/ 	.word	0x00013140


	//   ....[169]....
        /*098c*/ 	.word	0x00013330


	//   ....[170]....
        /*0990*/ 	.word	0x00013520


	//   ....[171]....
        /*0994*/ 	.word	0x000139c0


	//   ....[172]....
        /*0998*/ 	.word	0x00013a10


	//   ....[173]....
        /*099c*/ 	.word	0x00013a60


	//   ....[174]....
        /*09a0*/ 	.word	0x00013ab0


	//   ....[175]....
        /*09a4*/ 	.word	0x00013b00


	//   ....[176]....
        /*09a8*/ 	.word	0x00013b50


	//   ....[177]....
        /*09ac*/ 	.word	0x00013ba0


	//   ....[178]....
        /*09b0*/ 	.word	0x00013bf0


	//   ....[179]....
        /*09b4*/ 	.word	0x00013c60


	//   ....[180]....
        /*09b8*/ 	.word	0x00013cd0


	//   ....[181]....
        /*09bc*/ 	.word	0x00013d30


	//   ....[182]....
        /*09c0*/ 	.word	0x00013d90


	//   ....[183]....
        /*09c4*/ 	.word	0x00013df0


	//   ....[184]....
        /*09c8*/ 	.word	0x00013e60


	//   ....[185]....
        /*09cc*/ 	.word	0x00013ec0


	//   ....[186]....
        /*09d0*/ 	.word	0x00013f20


	//   ....[187]....
        /*09d4*/ 	.word	0x00013f80


	//   ....[188]....
        /*09d8*/ 	.word	0x00013fe0


	//   ....[189]....
        /*09dc*/ 	.word	0x000141c0


	//   ....[190]....
        /*09e0*/ 	.word	0x000143a0


	//   ....[191]....
        /*09e4*/ 	.word	0x00014860


	//   ....[192]....
        /*09e8*/ 	.word	0x000148a0


	//   ....[193]....
        /*09ec*/ 	.word	0x000148f0


	//   ....[194]....
        /*09f0*/ 	.word	0x00014930


	//   ....[195]....
        /*09f4*/ 	.word	0x00014980


	//   ....[196]....
        /*09f8*/ 	.word	0x000149c0


	//   ....[197]....
        /*09fc*/ 	.word	0x00014a10


	//   ....[198]....
        /*0a00*/ 	.word	0x00014a50


	//   ....[199]....
        /*0a04*/ 	.word	0x00014ab0


	//   ....[200]....
        /*0a08*/ 	.word	0x00014b10


	//   ....[201]....
        /*0a0c*/ 	.word	0x00014b70


	//   ....[202]....
        /*0a10*/ 	.word	0x00014bd0


	//   ....[203]....
        /*0a14*/ 	.word	0x00014c40


	//   ....[204]....
        /*0a18*/ 	.word	0x00014ca0


	//   ....[205]....
        /*0a1c*/ 	.word	0x00014d00


	//   ....[206]....
        /*0a20*/ 	.word	0x00014d40


	//   ....[207]....
        /*0a24*/ 	.word	0x00014d80


	//   ....[208]....
        /*0a28*/ 	.word	0x00014dd0


	//   ....[209]....
        /*0a2c*/ 	.word	0x00014e10


	//   ....[210]....
        /*0a30*/ 	.word	0x00014e60


	//   ....[211]....
        /*0a34*/ 	.word	0x00014ea0


	//   ....[212]....
        /*0a38*/ 	.word	0x00014ef0


	//   ....[213]....
        /*0a3c*/ 	.word	0x00014f30


	//   ....[214]....
        /*0a40*/ 	.word	0x00014f80


	//   ....[215]....
        /*0a44*/ 	.word	0x00014fd0


	//   ....[216]....
        /*0a48*/ 	.word	0x00015020


	//   ....[217]....
        /*0a4c*/ 	.word	0x00015070


	//   ....[218]....
        /*0a50*/ 	.word	0x000150c0


	//   ....[219]....
        /*0a54*/ 	.word	0x00015110


	//   ....[220]....
        /*0a58*/ 	.word	0x00015160


	//   ....[221]....
        /*0a5c*/ 	.word	0x000151a0


	//   ....[222]....
        /*0a60*/ 	.word	0x00015210


	//   ....[223]....
        /*0a64*/ 	.word	0x00015280


	//   ....[224]....
        /*0a68*/ 	.word	0x000152e0


	//   ....[225]....
        /*0a6c*/ 	.word	0x00015340


	//   ....[226]....
        /*0a70*/ 	.word	0x000153a0


	//   ....[227]....
        /*0a74*/ 	.word	0x00015410


	//   ....[228]....
        /*0a78*/ 	.word	0x00015470


	//   ....[229]....
        /*0a7c*/ 	.word	0x000154d0


	//   ....[230]....
        /*0a80*/ 	.word	0x00015530


	//   ....[231]....
        /*0a84*/ 	.word	0x000155a0


	//   ....[232]....
        /*0a88*/ 	.word	0x00015600


	//   ....[233]....
        /*0a8c*/ 	.word	0x00015660


	//   ....[234]....
        /*0a90*/ 	.word	0x000156c0


	//   ....[235]....
        /*0a94*/ 	.word	0x00015730


	//   ....[236]....
        /*0a98*/ 	.word	0x00015790


	//   ....[237]....
        /*0a9c*/ 	.word	0x000157f0


	//   ....[238]....
        /*0aa0*/ 	.word	0x00015850


	//   ....[239]....
        /*0aa4*/ 	.word	0x000158c0


	//   ....[240]....
        /*0aa8*/ 	.word	0x00015920


	//   ....[241]....
        /*0aac*/ 	.word	0x00015980


	//   ....[242]....
        /*0ab0*/ 	.word	0x000159e0


	//   ....[243]....
        /*0ab4*/ 	.word	0x00015a50


	//   ....[244]....
        /*0ab8*/ 	.word	0x00015ab0


	//   ....[245]....
        /*0abc*/ 	.word	0x00015b10


	//   ....[246]....
        /*0ac0*/ 	.word	0x00015b70


	//   ....[247]....
        /*0ac4*/ 	.word	0x00015be0


	//   ....[248]....
        /*0ac8*/ 	.word	0x00015c30


	//   ....[249]....
        /*0acc*/ 	.word	0x00015c70


	//   ....[250]....
        /*0ad0*/ 	.word	0x00015cc0


	//   ....[251]....
        /*0ad4*/ 	.word	0x00015d10


	//   ....[252]....
        /*0ad8*/ 	.word	0x00015d60


	//   ....[253]....
        /*0adc*/ 	.word	0x00015dd0


	//   ....[254]....
        /*0ae0*/ 	.word	0x00015e10


	//   ....[255]....
        /*0ae4*/ 	.word	0x00015e60


	//   ....[0]....
        /*0ae8*/ 	.word	0x00015eb0


	//   ....[1]....
        /*0aec*/ 	.word	0x00015f00


	//   ....[2]....
        /*0af0*/ 	.word	0x00015f50


	//   ....[3]....
        /*0af4*/ 	.word	0x00015fc0


	//   ....[4]....
        /*0af8*/ 	.word	0x00016000


	//   ....[5]....
        /*0afc*/ 	.word	0x00016070


	//   ....[6]....
        /*0b00*/ 	.word	0x000160d0


	//   ....[7]....
        /*0b04*/ 	.word	0x00016140


	//----- nvinfo : EIATTR_EXIT_INSTR_OFFSETS
	.align		4
.L_374:
        /*0b08*/ 	.byte	0x04, 0x1c
        /*0b0a*/ 	.short	(.L_376 - .L_375)


	//   ....[0]....
.L_375:
        /*0b0c*/ 	.word	0x000010d0


	//   ....[1]....
        /*0b10*/ 	.word	0x00012780


	//----- nvinfo : EIATTR_MAX_THREADS
	.align		4
.L_376:
        /*0b14*/ 	.byte	0x04, 0x05
        /*0b16*/ 	.short	(.L_378 - .L_377)
.L_377:
        /*0b18*/ 	.word	0x00000080
        /*0b1c*/ 	.word	0x00000001
        /*0b20*/ 	.word	0x00000001


	//----- nvinfo : EIATTR_CRS_STACK_SIZE
	.align		4
.L_378:
        /*0b24*/ 	.byte	0x04, 0x1e
        /*0b26*/ 	.short	(.L_380 - .L_379)
.L_379:
        /*0b28*/ 	.word	0x00000000
.L_380:


//--------------------- .nv.info._ZN7cutlass13device_kernelIN5flash19enable_sm80_to_sm89INS1_16FlashAttnFwdSm80INS1_25CollectiveMainloopFwdSm80ILi4ELi1ELb0EN4cute5tupleIJNS5_1CILi128EEENS7_ILi48EEENS7_ILi96EEEEEELi96ENS_6half_tEfNS_4arch4Sm80ELb1ELb0ELb1ELb1ELb1ELb1ELb1ELb1EEENS1_21CollectiveEpilogueFwdINS6_IJS8_SA_S9_EEENS6_IJNS7_ILi1EEESI_SI_EEESC_SE_Li128ELb1ELb1ELb1ELb0EEENS1_36VarlenDynamicPersistentTileSchedulerILi128ELi48ELi128ELi128ELb1ELb1ELb0ELb1ELb1ELb1EEEEEEEEEvNT_6ParamsE --------------------------
	.section	.nv.info._ZN7cutlass13device_kernelIN5flash19enable_sm80_to_sm89INS1_16FlashAttnFwdSm80INS1_25CollectiveMainloopFwdSm80ILi4ELi1ELb0EN4cute5tupleIJNS5_1CILi128EEENS7_ILi48EEENS7_ILi96EEEEEELi96ENS_6half_tEfNS_4arch4Sm80ELb1ELb0ELb1ELb1ELb1ELb1ELb1ELb1EEENS1_21CollectiveEpilogueFwdINS6_IJS8_SA_S9_EEENS6_IJNS7_ILi1EEESI_SI_EEESC_SE_Li128ELb1ELb1ELb1ELb0EEENS1_36VarlenDynamicPersistentTileSchedulerILi128ELi48ELi128ELi128ELb1ELb1ELb0ELb1ELb1ELb1EEEEEEEEEvNT_6ParamsE,"",@"SHT_CUDA_INFO"
	.sectionflags	@""
	.align	4


	//----- nvinfo : EIATTR_CUDA_API_VERSION
	.align		4
        /*0000*/ 	.byte	0x04, 0x37
        /*0002*/ 	.short	(.L_382 - .L_381)
.L_381:
        /*0004*/ 	.word	0x00000082


	//----- nvinfo : EIATTR_SW2861232_WAR
	.align		4
.L_382:
        /*0008*/ 	.byte	0x01, 0x35
	.zero		2


	//----- nvinfo : EIATTR_PARAM_CBANK
	.align		4
        /*000c*/ 	.byte	0x04, 0x0a
        /*000e*/ 	.short	(.L_384 - .L_383)
	.align		4
.L_383:
        /*0010*/ 	.word	index@(.nv.constant0._ZN7cutlass13device_kernelIN5flash19enable_sm80_to_sm89INS1_16FlashAttnFwdSm80INS1_25CollectiveMainloopFwdSm80ILi4ELi1ELb0EN4cute5tupleIJNS5_1CILi128EEENS7_ILi48EEENS7_ILi96EEEEEELi96ENS_6half_tEfNS_4arch4Sm80ELb1ELb0ELb1ELb1ELb1ELb1ELb1ELb1EEENS1_21CollectiveEpilogueFwdINS6_IJS8_SA_S9_EEENS6_IJNS7_ILi1EEESI_SI_EEESC_SE_Li128ELb1ELb1ELb1ELb0EEENS1_36VarlenDynamicPersistentTileSchedulerILi128ELi48ELi128ELi128ELb1ELb1ELb0ELb1ELb1ELb1EEEEEEEEEvNT_6ParamsE)
        /*0014*/ 	.short	0x0160
        /*0016*/ 	.short	0x0438


	//----- nvinfo : EIATTR_CBANK_PARAM_SIZE
	.align		4
.L_384:
        /*0018*/ 	.byte	0x03, 0x19
        /*001a*/ 	.short	0x0438


	//----- nvinfo : EIATTR_KPARAM_INFO
	.align		4
        /*001c*/ 	.byte	0x04, 0x17
        /*001e*/ 	.short	(.L_386 - .L_385)
.L_385:
        /*0020*/ 	.word	0x00000000
        /*0024*/ 	.short	0x0000
        /*0026*/ 	.short	0x0000
        /*0028*/ 	.byte	0x00, 0xf0, 0xe1, 0x10


	//----- nvinfo : EIATTR_MAXREG_COUNT
	.align		4
.L_386:
        /*002c*/ 	.byte	0x03, 0x1b
        /*002e*/ 	.short	0x00ff


	//----- nvinfo : EIATTR_NUM_BARRIERS
	.align		4
        /*0030*/ 	.byte	0x02, 0x4c
        /*0032*/ 	.byte	0x06
	.zero		1


	//----- nvinfo : EIATTR_ANNOTATIONS
	.align		4
        /*0034*/ 	.byte	0x04, 0x55
        /*0036*/ 	.short	(.L_388 - .L_387)


	//   ....[0]....
.L_387:
        /* <DEDUP_REMOVED lines=203> */


	//----- nvinfo : EIATTR_MERCURY_ISA_VERSION
	.align		4
.L_388:
        /*0cd8*/ 	.byte	0x03, 0x5f
        /*0cda*/ 	.short	0x0000


	//----- nvinfo : EIATTR_INT_WARP_WIDE_INSTR_OFFSETS
	.align		4
        /*0cdc*/ 	.byte	0x04, 0x31
        /*0cde*/ 	.short	(.L_390 - .L_389)


	//   ....[0]....
.L_389:
        /*0ce0*/ 	.word	0x0001aa40


	//   ....[1]....
        /*0ce4*/ 	.word	0x0001aac0


	//----- nvinfo : EIATTR_COOP_GROUP_MASK_REGIDS
	.align		4
.L_390:
        /*0ce8*/ 	.byte	0x04, 0x29
        /*0cea*/ 	.short	(.L_392 - .L_391)


	//   ....[0]....
.L_391:
        /*0cec*/ 	.word	0xffffffff


	//   ....[1]....
        /*0cf0*/ 	.word	0xffffffff


	//   ....[2]....
        /*0cf4*/ 	.word	0xffffffff


	//   ....[3]....
        /*0cf8*/ 	.word	0xffffffff


	//   ....[4]....
        /*0cfc*/ 	.word	0xffffffff


	//   ....[5]....
        /*0d00*/ 	.word	0xffffffff


	//   ....[6]....
        /*0d04*/ 	.word	0xffffffff


	//   ....[7]....
        /*0d08*/ 	.word	0xffffffff


	//   ....[8]....
        /*0d0c*/ 	.word	0xffffffff


	//   ....[9]....
        /*0d10*/ 	.word	0xffffffff


	//   ....[10]....
        /*0d14*/ 	.word	0xffffffff


	//   ....[11]....
        /*0d18*/ 	.word	0xffffffff


	//   ....[12]....
        /*0d1c*/ 	.word	0xffffffff


	//   ....[13]....
        /*0d20*/ 	.word	0xffffffff


	//   ....[14]....
        /*0d24*/ 	.word	0xffffffff


	//   ....[15]....
        /*0d28*/ 	.word	0xffffffff


	//   ....[16]....
        /*0d2c*/ 	.word	0xffffffff


	//   ....[17]....
        /*0d30*/ 	.word	0xffffffff


	//   ....[18]....
        /*0d34*/ 	.word	0xffffffff


	//   ....[19]....
        /*0d38*/ 	.word	0xffffffff


	//   ....[20]....
        /*0d3c*/ 	.word	0xffffffff


	//   ....[21]....
        /*0d40*/ 	.word	0xffffffff


	//   ....[22]....
        /*0d44*/ 	.word	0xffffffff


	//   ....[23]....
        /*0d48*/ 	.word	0xffffffff


	//   ....[24]....
        /*0d4c*/ 	.word	0xffffffff


	//   ....[25]....
        /*0d50*/ 	.word	0xffffffff


	//   ....[26]....
        /*0d54*/ 	.word	0xffffffff


	//   ....[27]....
        /*0d58*/ 	.word	0xffffffff


	//   ....[28]....
        /*0d5c*/ 	.word	0xffffffff


	//   ....[29]....
        /*0d60*/ 	.word	0xffffffff


	//   ....[30]....
        /*0d64*/ 	.word	0xffffffff


	//   ....[31]....
        /*0d68*/ 	.word	0xffffffff


	//   ....[32]....
        /*0d6c*/ 	.word	0xffffffff


	//   ....[33]....
        /*0d70*/ 	.word	0xffffffff


	//   ....[34]....
        /*0d74*/ 	.word	0xffffffff


	//   ....[35]....
        /*0d78*/ 	.word	0xffffffff


	//   ....[36]....
        /*0d7c*/ 	.word	0xffffffff


	//   ....[37]....
        /*0d80*/ 	.word	0xffffffff


	//   ....[38]....
        /*0d84*/ 	.word	0xffffffff


	//   ....[39]....
        /*0d88*/ 	.word	0xffffffff


	//   ....[40]....
        /*0d8c*/ 	.word	0xffffffff


	//   ....[41]....
        /*0d90*/ 	.word	0xffffffff


	//   ....[42]....
        /*0d94*/ 	.word	0xffffffff


	//   ....[43]....
        /*0d98*/ 	.word	0xffffffff


	//   ....[44]....
        /*0d9c*/ 	.word	0xffffffff


	//   ....[45]....
        /*0da0*/ 	.word	0xffffffff


	//   ....[46]....
        /*0da4*/ 	.word	0xffffffff


	//   ....[47]....
        /*0da8*/ 	.word	0xffffffff


	//   ....[48]....
        /*0dac*/ 	.word	0xffffffff


	//   ....[49]....
        /*0db0*/ 	.word	0xffffffff


	//   ....[50]....
        /*0db4*/ 	.word	0xffffffff


	//   ....[51]....
        /*0db8*/ 	.word	0xffffffff


	//   ....[52]....
        /*0dbc*/ 	.word	0xffffffff


	//   ....[53]....
        /*0dc0*/ 	.word	0xffffffff


	//   ....[54]....
        /*0dc4*/ 	.word	0xffffffff


	//   ....[55]....
        /*0dc8*/ 	.word	0xffffffff


	//   ....[56]....
        /*0dcc*/ 	.word	0xffffffff


	//   ....[57]....
        /*0dd0*/ 	.word	0xffffffff


	//   ....[58]....
        /*0dd4*/ 	.word	0xffffffff


	//   ....[59]....
        /*0dd8*/ 	.word	0xffffffff


	//   ....[60]....
        /*0ddc*/ 	.word	0xffffffff


	//   ....[61]....
        /*0de0*/ 	.word	0xffffffff


	//   ....[62]....
        /*0de4*/ 	.word	0xffffffff


	//   ....[63]....
        /*0de8*/ 	.word	0xffffffff


	//   ....[64]....
        /*0dec*/ 	.word	0xffffffff


	//   ....[65]....
        /*0df0*/ 	.word	0xffffffff


	//   ....[66]....
        /*0df4*/ 	.word	0xffffffff


	//   ....[67]....
        /*0df8*/ 	.word	0xffffffff


	//   ....[68]....
        /*0dfc*/ 	.word	0xffffffff


	//   ....[69]....
        /*0e00*/ 	.word	0xffffffff


	//   ....[70]....
        /*0e04*/ 	.word	0xffffffff


	//   ....[71]....
        /*0e08*/ 	.word	0xffffffff


	//   ....[72]....
        /*0e0c*/ 	.word	0xffffffff


	//   ....[73]....
        /*0e10*/ 	.word	0xffffffff


	//   ....[74]....
        /*0e14*/ 	.word	0xffffffff


	//   ....[75]....
        /*0e18*/ 	.word	0xffffffff


	//   ....[76]....
        /*0e1c*/ 	.word	0xffffffff


	//   ....[77]....
        /*0e20*/ 	.word	0xffffffff


	//   ....[78]....
        /*0e24*/ 	.word	0xffffffff


	//   ....[79]....
        /*0e28*/ 	.word	0xffffffff


	//   ....[80]....
        /*0e2c*/ 	.word	0xffffffff


	//   ....[81]....
        /*0e30*/ 	.word	0xffffffff


	//   ....[82]....
        /*0e34*/ 	.word	0xffffffff


	//   ....[83]....
        /*0e38*/ 	.word	0xffffffff


	//   ....[84]....
        /*0e3c*/ 	.word	0xffffffff


	//   ....[85]....
        /*0e40*/ 	.word	0xffffffff


	//   ....[86]....
        /*0e44*/ 	.word	0xffffffff


	//   ....[87]....
        /*0e48*/ 	.word	0xffffffff


	//   ....[88]....
        /*0e4c*/ 	.word	0xffffffff


	//   ....[89]....
        /*0e50*/ 	.word	0xffffffff


	//   ....[90]....
        /*0e54*/ 	.word	0xffffffff


	//   ....[91]....
        /*0e58*/ 	.word	0xffffffff


	//   ....[92]....
        /*0e5c*/ 	.word	0xffffffff


	//   ....[93]....
        /*0e60*/ 	.word	0xffffffff


	//   ....[94]....
        /*0e64*/ 	.word	0xffffffff


	//   ....[95]....
        /*0e68*/ 	.word	0xffffffff


	//   ....[96]....
        /*0e6c*/ 	.word	0xffffffff


	//   ....[97]....
        /*0e70*/ 	.word	0xffffffff


	//   ....[98]....
        /*0e74*/ 	.word	0xffffffff


	//   ....[99]....
        /*0e78*/ 	.word	0xffffffff


	//   ....[100]....
        /*0e7c*/ 	.word	0xffffffff


	//   ....[101]....
        /*0e80*/ 	.word	0xffffffff


	//   ....[102]....
        /*0e84*/ 	.word	0xffffffff


	//   ....[103]....
        /*0e88*/ 	.word	0xffffffff


	//   ....[104]....
        /*0e8c*/ 	.word	0xffffffff


	//   ....[105]....
        /*0e90*/ 	.word	0xffffffff


	//   ....[106]....
        /*0e94*/ 	.word	0xffffffff


	//   ....[107]....
        /*0e98*/ 	.word	0xffffffff


	//   ....[108]....
        /*0e9c*/ 	.word	0xffffffff


	//   ....[109]....
        /*0ea0*/ 	.word	0xffffffff


	//   ....[110]....
        /*0ea4*/ 	.word	0xffffffff


	//   ....[111]....
        /*0ea8*/ 	.word	0xffffffff


	//   ....[112]....
        /*0eac*/ 	.word	0xffffffff


	//   ....[113]....
        /*0eb0*/ 	.word	0xffffffff


	//   ....[114]....
        /*0eb4*/ 	.word	0xffffffff


	//   ....[115]....
        /*0eb8*/ 	.word	0xffffffff


	//   ....[116]....
        /*0ebc*/ 	.word	0xffffffff


	//   ....[117]....
        /*0ec0*/ 	.word	0xffffffff


	//   ....[118]....
        /*0ec4*/ 	.word	0xffffffff


	//   ....[119]....
        /*0ec8*/ 	.word	0xffffffff


	//   ....[120]....
        /*0ecc*/ 	.word	0xffffffff


	//   ....[121]....
        /*0ed0*/ 	.word	0xffffffff


	//   ....[122]....
        /*0ed4*/ 	.word	0xffffffff


	//   ....[123]....
        /*0ed8*/ 	.word	0xffffffff


	//   ....[124]....
        /*0edc*/ 	.word	0xffffffff


	//   ....[125]....
        /*0ee0*/ 	.word	0xffffffff


	//   ....[126]....
        /*0ee4*/ 	.word	0xffffffff


	//   ....[127]....
        /*0ee8*/ 	.word	0xffffffff


	//   ....[128]....
        /*0eec*/ 	.word	0xffffffff


	//   ....[129]....
        /*0ef0*/ 	.word	0xffffffff


	//   ....[130]....
        /*0ef4*/ 	.word	0xffffffff


	//   ....[131]....
        /*0ef8*/ 	.word	0xffffffff


	//   ....[132]....
        /*0efc*/ 	.word	0xffffffff


	//   ....[133]....
        /*0f00*/ 	.word	0xffffffff


	//   ....[134]....
        /*0f04*/ 	.word	0xffffffff


	//   ....[135]....
        /*0f08*/ 	.word	0xffffffff


	//   ....[136]....
        /*0f0c*/ 	.word	0xffffffff


	//   ....[137]....
        /*0f10*/ 	.word	0xffffffff


	//   ....[138]....
        /*0f14*/ 	.word	0xffffffff


	//   ....[139]....
        /*0f18*/ 	.word	0xffffffff


	//   ....[140]....
        /*0f1c*/ 	.word	0xffffffff


	//   ....[141]....
        /*0f20*/ 	.word	0xffffffff


	//   ....[142]....
        /*0f24*/ 	.word	0xffffffff


	//   ....[143]....
        /*0f28*/ 	.word	0xffffffff


	//   ....[144]....
        /*0f2c*/ 	.word	0xffffffff


	//   ....[145]....
        /*0f30*/ 	.word	0xffffffff


	//   ....[146]....
        /*0f34*/ 	.word	0xffffffff


	//   ....[147]....
        /*0f38*/ 	.word	0xffffffff


	//   ....[148]....
        /*0f3c*/ 	.word	0xffffffff


	//   ....[149]....
        /*0f40*/ 	.word	0xffffffff


	//   ....[150]....
        /*0f44*/ 	.word	0xffffffff


	//   ....[151]....
        /*0f48*/ 	.word	0xffffffff


	//   ....[152]....
        /*0f4c*/ 	.word	0xffffffff


	//   ....[153]....
        /*0f50*/ 	.word	0xffffffff


	//   ....[154]....
        /*0f54*/ 	.word	0xffffffff


	//   ....[155]....
        /*0f58*/ 	.word	0xffffffff


	//   ....[156]....
        /*0f5c*/ 	.word	0xffffffff


	//   ....[157]....
        /*0f60*/ 	.word	0xffffffff


	//   ....[158]....
        /*0f64*/ 	.word	0xffffffff


	//   ....[159]....
        /*0f68*/ 	.word	0xffffffff


	//   ....[160]....
        /*0f6c*/ 	.word	0xffffffff


	//   ....[161]....
        /*0f70*/ 	.word	0xffffffff


	//   ....[162]....
        /*0f74*/ 	.word	0xffffffff


	//   ....[163]....
        /*0f78*/ 	.word	0xffffffff


	//   ....[164]....
        /*0f7c*/ 	.word	0xffffffff


	//   ....[165]....
        /*0f80*/ 	.word	0xffffffff


	//   ....[166]....
        /*0f84*/ 	.word	0xffffffff


	//   ....[167]....
        /*0f88*/ 	.word	0xffffffff


	//   ....[168]....
        /*0f8c*/ 	.word	0xffffffff


	//   ....[169]....
        /*0f90*/ 	.word	0xffffffff


	//   ....[170]....
        /*0f94*/ 	.word	0xffffffff


	//   ....[171]....
        /*0f98*/ 	.word	0xffffffff


	//   ....[172]....
        /*0f9c*/ 	.word	0xffffffff


	//   ....[173]....
        /*0fa0*/ 	.word	0xffffffff


	//   ....[174]....
        /*0fa4*/ 	.word	0xffffffff


	//   ....[175]....
        /*0fa8*/ 	.word	0xffffffff


	//   ....[176]....
        /*0fac*/ 	.word	0xffffffff


	//   ....[177]....
        /*0fb0*/ 	.word	0xffffffff


	//   ....[178]....
        /*0fb4*/ 	.word	0xffffffff


	//   ....[179]....
        /*0fb8*/ 	.word	0xffffffff


	//   ....[180]....
        /*0fbc*/ 	.word	0xffffffff


	//   ....[181]....
        /*0fc0*/ 	.word	0xffffffff


	//   ....[182]....
        /*0fc4*/ 	.word	0xffffffff


	//   ....[183]....
        /*0fc8*/ 	.word	0xffffffff


	//   ....[184]....
        /*0fcc*/ 	.word	0xffffffff


	//   ....[185]....
        /*0fd0*/ 	.word	0xffffffff


	//   ....[186]....
        /*0fd4*/ 	.word	0xffffffff


	//   ....[187]....
        /*0fd8*/ 	.word	0xffffffff


	//   ....[188]....
        /*0fdc*/ 	.word	0xffffffff


	//   ....[189]....
        /*0fe0*/ 	.word	0xffffffff


	//   ....[190]....
        /*0fe4*/ 	.word	0xffffffff


	//   ....[191]....
        /*0fe8*/ 	.word	0xffffffff


	//   ....[192]....
        /*0fec*/ 	.word	0xffffffff


	//   ....[193]....
        /*0ff0*/ 	.word	0xffffffff


	//   ....[194]....
        /*0ff4*/ 	.word	0xffffffff


	//   ....[195]....
        /*0ff8*/ 	.word	0xffffffff


	//   ....[196]....
        /*0ffc*/ 	.word	0xffffffff


	//   ....[197]....
        /*1000*/ 	.word	0xffffffff


	//   ....[198]....
        /*1004*/ 	.word	0xffffffff


	//   ....[199]....
        /*1008*/ 	.word	0xffffffff


	//   ....[200]....
        /*100c*/ 	.word	0xffffffff


	//   ....[201]....
        /*1010*/ 	.word	0xffffffff


	//   ....[202]....
        /*1014*/ 	.word	0xffffffff


	//   ....[203]....
        /*1018*/ 	.word	0xffffffff


	//   ....[204]....
        /*101c*/ 	.word	0xffffffff


	//   ....[205]....
        /*1020*/ 	.word	0xffffffff


	//   ....[206]....
        /*1024*/ 	.word	0xffffffff


	//   ....[207]....
        /*1028*/ 	.word	0xffffffff


	//   ....[208]....
        /*102c*/ 	.word	0xffffffff


	//   ....[209]....
        /*1030*/ 	.word	0xffffffff


	//   ....[210]....
        /*1034*/ 	.word	0xffffffff


	//   ....[211]....
        /*1038*/ 	.word	0xffffffff


	//   ....[212]....
        /*103c*/ 	.word	0xffffffff


	//   ....[213]....
        /*1040*/ 	.word	0xffffffff


	//   ....[214]....
        /*1044*/ 	.word	0xffffffff


	//   ....[215]....
        /*1048*/ 	.word	0xffffffff


	//   ....[216]....
        /*104c*/ 	.word	0xffffffff


	//   ....[217]....
        /*1050*/ 	.word	0xffffffff


	//   ....[218]....
        /*1054*/ 	.word	0xffffffff


	//   ....[219]....
        /*1058*/ 	.word	0xffffffff


	//   ....[220]....
        /*105c*/ 	.word	0xffffffff


	//   ....[221]....
        /*1060*/ 	.word	0xffffffff


	//   ....[222]....
        /*1064*/ 	.word	0xffffffff


	//   ....[223]....
        /*1068*/ 	.word	0xffffffff


	//   ....[224]....
        /*106c*/ 	.word	0xffffffff


	//   ....[225]....
        /*1070*/ 	.word	0xffffffff


	//   ....[226]....
        /*1074*/ 	.word	0xffffffff


	//   ....[227]....
        /*1078*/ 	.word	0xffffffff


	//   ....[228]....
        /*107c*/ 	.word	0xffffffff


	//   ....[229]....
        /*1080*/ 	.word	0xffffffff


	//   ....[230]....
        /*1084*/ 	.word	0xffffffff


	//   ....[231]....
        /*1088*/ 	.word	0xffffffff


	//   ....[232]....
        /*108c*/ 	.word	0xffffffff


	//   ....[233]....
        /*1090*/ 	.word	0xffffffff


	//   ....[234]....
        /*1094*/ 	.word	0xffffffff


	//   ....[235]....
        /*1098*/ 	.word	0xffffffff


	//   ....[236]....
        /*109c*/ 	.word	0xffffffff


	//   ....[237]....
        /*10a0*/ 	.word	0xffffffff


	//   ....[238]....
        /*10a4*/ 	.word	0xffffffff


	//   ....[239]....
        /*10a8*/ 	.word	0xffffffff


	//   ....[240]....
        /*10ac*/ 	.word	0xffffffff


	//   ....[241]....
        /*10b0*/ 	.word	0xffffffff


	//   ....[242]....
        /*10b4*/ 	.word	0xffffffff


	//   ....[243]....
        /*10b8*/ 	.word	0xffffffff


	//   ....[244]....
        /*10bc*/ 	.word	0xffffffff


	//   ....[245]....
        /*10c0*/ 	.word	0xffffffff


	//   ....[246]....
        /*10c4*/ 	.word	0xffffffff


	//   ....[247]....
        /*10c8*/ 	.word	0xffffffff


	//   ....[248]....
        /*10cc*/ 	.word	0xffffffff


	//   ....[249]....
        /*10d0*/ 	.word	0xffffffff


	//   ....[250]....
        /*10d4*/ 	.word	0xffffffff


	//   ....[251]....
        /*10d8*/ 	.word	0xffffffff


	//   ....[252]....
        /*10dc*/ 	.word	0xffffffff


	//   ....[253]....
        /*10e0*/ 	.word	0xffffffff


	//   ....[254]....
        /*10e4*/ 	.word	0xffffffff


	//   ....[255]....
        /*10e8*/ 	.word	0xffffffff


	//   ....[0]....
        /*10ec*/ 	.word	0xffffffff


	//   ....[1]....
        /*10f0*/ 	.word	0xffffffff


	//   ....[2]....
        /*10f4*/ 	.word	0xffffffff


	//   ....[3]....
        /*10f8*/ 	.word	0xffffffff


	//   ....[4]....
        /*10fc*/ 	.word	0xffffffff


	//   ....[5]....
        /*1100*/ 	.word	0xffffffff


	//   ....[6]....
        /*1104*/ 	.word	0xffffffff


	//   ....[7]....
        /*1108*/ 	.word	0xffffffff


	//   ....[8]....
        /*110c*/ 	.word	0xffffffff


	//   ....[9]....
        /*1110*/ 	.word	0xffffffff


	//   ....[10]....
        /*1114*/ 	.word	0xffffffff


	//   ....[11]....
        /*1118*/ 	.word	0xffffffff


	//   ....[12]....
        /*111c*/ 	.word	0xffffffff


	//   ....[13]....
        /*1120*/ 	.word	0xffffffff


	//   ....[14]....
        /*1124*/ 	.word	0xffffffff


	//   ....[15]....
        /*1128*/ 	.word	0xffffffff


	//   ....[16]....
        /*112c*/ 	.word	0xffffffff


	//   ....[17]....
        /*1130*/ 	.word	0xffffffff


	//   ....[18]....
        /*1134*/ 	.word	0xffffffff


	//   ....[19]....
        /*1138*/ 	.word	0xffffffff


	//   ....[20]....
        /*113c*/ 	.word	0xffffffff


	//   ....[21]....
        /*1140*/ 	.word	0xffffffff


	//   ....[22]....
        /*1144*/ 	.word	0xffffffff


	//   ....[23]....
        /*1148*/ 	.word	0xffffffff


	//   ....[24]....
        /*114c*/ 	.word	0xffffffff


	//   ....[25]....
        /*1150*/ 	.word	0xffffffff


	//   ....[26]....
        /*1154*/ 	.word	0xffffffff


	//   ....[27]....
        /*1158*/ 	.word	0xffffffff


	//   ....[28]....
        /*115c*/ 	.word	0xffffffff


	//   ....[29]....
        /*1160*/ 	.word	0xffffffff


	//   ....[30]....
        /*1164*/ 	.word	0xffffffff


	//   ....[31]....
        /*1168*/ 	.word	0xffffffff


	//----- nvinfo : EIATTR_COOP_GROUP_INSTR_OFFSETS
	.align		4
.L_392:
        /*116c*/ 	.byte	0x04, 0x28
        /*116e*/ 	.short	(.L_394 - .L_393)


	//   ....[0]....
.L_393:
        /*1170*/ 	.word	0x00000050


	//   ....[1]....
        /*1174*/ 	.word	0x00000200


	//   ....[2]....
        /*1178*/ 	.word	0x00000230


	//   ....[3]....
        /*117c*/ 	.word	0x00000260


	//   ....[4]....
        /*1180*/ 	.word	0x00000290


	//   ....[5]....
        /*1184*/ 	.word	0x000002c0


	//   ....[6]....
        /*1188*/ 	.word	0x000002f0


	//   ....[7]....
        /*118c*/ 	.word	0x00000450


	//   ....[8]....
        /*1190*/ 	.word	0x00000490


	//   ....[9]....
        /*1194*/ 	.word	0x000004c0


	//   ....[10]....
        /*1198*/ 	.word	0x000004f0


	//   ....[11]....
        /*119c*/ 	.word	0x00000520


	//   ....[12]....
        /*11a0*/ 	.word	0x00000550


	//   ....[13]....
        /*11a4*/ 	.word	0x000005e0


	//   ....[14]....
        /*11a8*/ 	.word	0x00000630


	//   ....[15]....
        /*11ac*/ 	.word	0x00000650


	//   ....[16]....
        /*11b0*/ 	.word	0x000006b0


	//   ....[17]....
        /*11b4*/ 	.word	0x000040a0


	//   ....[18]....
        /*11b8*/ 	.word	0x000040b0


	//   ....[19]....
        /*11bc*/ 	.word	0x00005c70


	//   ....[20]....
        /*11c0*/ 	.word	0x00005c80


	//   ....[21]....
        /*11c4*/ 	.word	0x000075f0


	//   ....[22]....
        /*11c8*/ 	.word	0x00007610


	//   ....[23]....
        /*11cc*/ 	.word	0x00007b90


	//   ....[24]....
        /*11d0*/ 	.word	0x00007bb0


	//   ....[25]....
        /*11d4*/ 	.word	0x00008c40


	//   ....[26]....
        /*11d8*/ 	.word	0x00008c60


	//   ....[27]....
        /*11dc*/ 	.word	0x00008e00


	//   ....[28]....
        /*11e0*/ 	.word	0x00008e10


	//   ....[29]....
        /*11e4*/ 	.word	0x00008fa0


	//   ....[30]....
        /*11e8*/ 	.word	0x00008fc0


	//   ....[31]....
        /*11ec*/ 	.word	0x00009150


	//   ....[32]....
        /*11f0*/ 	.word	0x00009160


	//   ....[33]....
        /*11f4*/ 	.word	0x00009650


	//   ....[34]....
        /*11f8*/ 	.word	0x00009660


	//   ....[35]....
        /*11fc*/ 	.word	0x00009670


	//   ....[36]....
        /*1200*/ 	.word	0x00009680


	//   ....[37]....
        /*1204*/ 	.word	0x00009b20


	//   ....[38]....
        /*1208*/ 	.word	0x00009b40


	//   ....[39]....
        /*120c*/ 	.word	0x00009b60


	//   ....[40]....
        /*1210*/ 	.word	0x00009b80


	//   ....[41]....
        /*1214*/ 	.word	0x0000a0a0


	//   ....[42]....
        /*1218*/ 	.word	0x0000a310


	//   ....[43]....
        /*121c*/ 	.word	0x0000a350


	//   ....[44]....
        /*1220*/ 	.word	0x0000a380


	//   ....[45]....
        /*1224*/ 	.word	0x0000ceb0


	//   ....[46]....
        /*1228*/ 	.word	0x0000ced0


	//   ....[47]....
        /*122c*/ 	.word	0x0000cef0


	//   ....[48]....
        /*1230*/ 	.word	0x0000cf10


	//   ....[49]....
        /*1234*/ 	.word	0x0000d260


	//   ....[50]....
        /*1238*/ 	.word	0x0000d4d0


	//   ....[51]....
        /*123c*/ 	.word	0x0000d510


	//   ....[52]....
        /*1240*/ 	.word	0x0000d550


	//   ....[53]....
        /*1244*/ 	.word	0x00010300


	//   ....[54]....
        /*1248*/ 	.word	0x00010330


	//   ....[55]....
        /*124c*/ 	.word	0x00010500


	//   ....[56]....
        /*1250*/ 	.word	0x00010510


	//   ....[57]....
        /*1254*/ 	.word	0x000114e0


	//   ....[58]....
        /*1258*/ 	.word	0x00011500


	//   ....[59]....
        /*125c*/ 	.word	0x00011670


	//   ....[60]....
        /*1260*/ 	.word	0x00011680


	//   ....[61]....
        /*1264*/ 	.word	0x000118b0


	//   ....[62]....
        /*1268*/ 	.word	0x00011a70


	//   ....[63]....
        /*126c*/ 	.word	0x00011a80


	//   ....[64]....
        /*1270*/ 	.word	0x00011a90


	//   ....[65]....
        /*1274*/ 	.word	0x00012220


	//   ....[66]....
        /*1278*/ 	.word	0x00012240


	//   ....[67]....
        /*127c*/ 	.word	0x00012260


	//   ....[68]....
        /*1280*/ 	.word	0x00012270


	//   ....[69]....
        /*1284*/ 	.word	0x000122a0


	//   ....[70]....
        /*1288*/ 	.word	0x000122c0


	//   ....[71]....
        /*128c*/ 	.word	0x000122e0


	//   ....[72]....
        /*1290*/ 	.word	0x000122f0


	//   ....[73]....
        /*1294*/ 	.word	0x00013780


	//   ....[74]....
        /*1298*/ 	.word	0x000137a0


	//   ....[75]....
        /*129c*/ 	.word	0x00013900


	//   ....[76]....
        /*12a0*/ 	.word	0x00013910


	//   ....[77]....
        /*12a4*/ 	.word	0x000148b0


	//   ....[78]....
        /*12a8*/ 	.word	0x000148d0


	//   ....[79]....
        /*12ac*/ 	.word	0x00014a10


	//   ....[80]....
        /*12b0*/ 	.word	0x00014a20


	//   ....[81]....
        /*12b4*/ 	.word	0x00014c40


	//   ....[82]....
        /*12b8*/ 	.word	0x00014df0


	//   ....[83]....
        /*12bc*/ 	.word	0x00014e00


	//   ....[84]....
        /*12c0*/ 	.word	0x00014e10


	//   ....[85]....
        /*12c4*/ 	.word	0x00015350


	//   ....[86]....
        /*12c8*/ 	.word	0x000153b0


	//   ....[87]....
        /*12cc*/ 	.word	0x00015490


	//   ....[88]....
        /*12d0*/ 	.word	0x000154b0


	//   ....[89]....
        /*12d4*/ 	.word	0x00015590


	//   ....[90]....
        /*12d8*/ 	.word	0x000155b0


	//   ....[91]....
        /*12dc*/ 	.word	0x00015690


	//   ....[92]....
        /*12e0*/ 	.word	0x000156b0


	//   ....[93]....
        /*12e4*/ 	.word	0x00017170


	//   ....[94]....
        /*12e8*/ 	.word	0x000171c0


	//   ....[95]....
        /*12ec*/ 	.word	0x000172e0


	//   ....[96]....
        /*12f0*/ 	.word	0x000172f0


	//   ....[97]....
        /*12f4*/ 	.word	0x000182a0


	//   ....[98]....
        /*12f8*/ 	.word	0x000182c0


	//   ....[99]....
        /*12fc*/ 	.word	0x000183b0


	//   ....[100]....
        /*1300*/ 	.word	0x000183c0


	//   ....[101]....
        /*1304*/ 	.word	0x000187c0


	//   ....[102]....
        /*1308*/ 	.word	0x000187f0


	//   ....[103]....
        /*130c*/ 	.word	0x00018810


	//   ....[104]....
        /*1310*/ 	.word	0x00018830


	//   ....[105]....
        /*1314*/ 	.word	0x00018850


	//   ....[106]....
        /*1318*/ 	.word	0x00018870


	//   ....[107]....
        /*131c*/ 	.word	0x00018890


	//   ....[108]....
        /*1320*/ 	.word	0x000188b0


	//   ....[109]....
        /*1324*/ 	.word	0x0001a080


	//   ....[110]....
        /*1328*/ 	.word	0x0001a0b0


	//   ....[111]....
        /*132c*/ 	.word	0x0001a0c0


	//   ....[112]....
        /*1330*/ 	.word	0x0001a0d0


	//   ....[113]....
        /*1334*/ 	.word	0x0001a0e0


	//   ....[114]....
        /*1338*/ 	.word	0x0001a110


	//   ....[115]....
        /*133c*/ 	.word	0x0001a130


	//   ....[116]....
        /*1340*/ 	.word	0x0001a150


	//   ....[117]....
        /*1344*/ 	.word	0x0001b720


	//   ....[118]....
        /*1348*/ 	.word	0x0001b730


	//   ....[119]....
        /*134c*/ 	.word	0x0001b750


	//   ....[120]....
        /*1350*/ 	.word	0x0001b760


	//   ....[121]....
        /*1354*/ 	.word	0x0001b770


	//   ....[122]....
        /*1358*/ 	.word	0x0001b780


	//   ....[123]....
        /*135c*/ 	.word	0x0001b7a0


	//   ....[124]....
        /*1360*/ 	.word	0x0001b7b0


	//   ....[125]....
        /*1364*/ 	.word	0x0001bc10


	//   ....[126]....
        /*1368*/ 	.word	0x0001bc30


	//   ....[127]....
        /*136c*/ 	.word	0x0001bd90


	//   ....[128]....
        /*1370*/ 	.word	0x0001bda0


	//   ....[129]....
        /*1374*/ 	.word	0x0001bf10


	//   ....[130]....
        /*1378*/ 	.word	0x0001bf30


	//   ....[131]....
        /*137c*/ 	.word	0x0001c0a0


	//   ....[132]....
        /*1380*/ 	.word	0x0001c0b0


	//   ....[133]....
        /*1384*/ 	.word	0x0001c420


	//   ....[134]....
        /*1388*/ 	.word	0x0001c440


	//   ....[135]....
        /*138c*/ 	.word	0x0001c910


	//   ....[136]....
        /*1390*/ 	.word	0x0001c920


	//   ....[137]....
        /*1394*/ 	.word	0x0001cdf0


	//   ....[138]....
        /*1398*/ 	.word	0x0001ce10


	//   ....[139]....
        /*139c*/ 	.word	0x0001d2f0


	//   ....[140]....
        /*13a0*/ 	.word	0x0001d300


	//   ....[141]....
        /*13a4*/ 	.word	0x0001dfb0


	//   ....[142]....
        /*13a8*/ 	.word	0x0001dfd0


	//   ....[143]....
        /*13ac*/ 	.word	0x0001e140


	//   ....[144]....
        /*13b0*/ 	.word	0x0001e150


	//   ....[145]....
        /*13b4*/ 	.word	0x0001e2c0


	//   ....[146]....
        /*13b8*/ 	.word	0x0001e2e0


	//   ....[147]....
        /*13bc*/ 	.word	0x0001e450


	//   ....[148]....
        /*13c0*/ 	.word	0x0001e460


	//   ....[149]....
        /*13c4*/ 	.word	0x0001e690


	//   ....[150]....
        /*13c8*/ 	.word	0x0001e6b0


	//   ....[151]....
        /*13cc*/ 	.word	0x0001e7e0


	//   ....[152]....
        /*13d0*/ 	.word	0x0001e820


	//   ....[153]....
        /*13d4*/ 	.word	0x0001e850


	//   ....[154]....
        /*13d8*/ 	.word	0x0001e880


	//   ....[155]....
        /*13dc*/ 	.word	0x0001e8b0


	//   ....[156]....
        /*13e0*/ 	.word	0x0001e8e0


	//   ....[157]....
        /*13e4*/ 	.word	0x0001ea50


	//   ....[158]....
        /*13e8*/ 	.word	0x0001ea90


	//   ....[159]....
        /*13ec*/ 	.word	0x0001eac0


	//   ....[160]....
        /*13f0*/ 	.word	0x0001eaf0


	//   ....[161]....
        /*13f4*/ 	.word	0x0001eb20


	//   ....[162]....
        /*13f8*/ 	.word	0x0001eb50


	//   ....[163]....
        /*13fc*/ 	.word	0x0001ebe0


	//   ....[164]....
        /*1400*/ 	.word	0x0001ec40


	//   ....[165]....
        /*1404*/ 	.word	0x0001ec50


	//   ....[166]....
        /*1408*/ 	.word	0x0001ecb0


	//   ....[167]....
        /*140c*/ 	.word	0x0001f710


	//   ....[168]....
        /*1410*/ 	.word	0x0001f770


	//   ....[169]....
        /*1414*/ 	.word	0x0001f7c0


	//   ....[170]....
        /*1418*/ 	.word	0x0001f810


	//   ....[171]....
        /*141c*/ 	.word	0x0001f860


	//   ....[172]....
        /*1420*/ 	.word	0x0001f8d0


	//   ....[173]....
        /*1424*/ 	.word	0x0001f910


	//   ....[174]....
        /*1428*/ 	.word	0x0001f980


	//   ....[175]....
        /*142c*/ 	.word	0x0001f9f0


	//   ....[176]....
        /*1430*/ 	.word	0x0001fa50


	//   ....[177]....
        /*1434*/ 	.word	0x0001fac0


	//   ....[178]....
        /*1438*/ 	.word	0x0001fb30


	//   ....[179]....
        /*143c*/ 	.word	0x0001fb90


	//   ....[180]....
        /*1440*/ 	.word	0x0001fbf0


	//   ....[181]....
        /*1444*/ 	.word	0x0001fc50


	//   ....[182]....
        /*1448*/ 	.word	0x0001fcc0


	//   ....[183]....
        /*144c*/ 	.word	0x0001fd20


	//   ....[184]....
        /*1450*/ 	.word	0x0001fd80


	//   ....[185]....
        /*1454*/ 	.word	0x0001fde0


	//   ....[186]....
        /*1458*/ 	.word	0x0001fe40


	//   ....[187]....
        /*145c*/ 	.word	0x0001fea0


	//   ....[188]....
        /*1460*/ 	.word	0x0001ff10


	//   ....[189]....
        /*1464*/ 	.word	0x0001ff70


	//   ....[190]....
        /*1468*/ 	.word	0x0001ffd0


	//   ....[191]....
        /*146c*/ 	.word	0x00020030


	//   ....[192]....
        /*1470*/ 	.word	0x00020090


	//   ....[193]....
        /*1474*/ 	.word	0x00020280


	//   ....[194]....
        /*1478*/ 	.word	0x00020470


	//   ....[195]....
        /*147c*/ 	.word	0x00020910


	//   ....[196]....
        /*1480*/ 	.word	0x00020960


	//   ....[197]....
        /*1484*/ 	.word	0x000209b0


	//   ....[198]....
        /*1488*/ 	.word	0x00020a00


	//   ....[199]....
        /*148c*/ 	.word	0x00020a50


	//   ....[200]....
        /*1490*/ 	.word	0x00020aa0


	//   ....[201]....
        /*1494*/ 	.word	0x00020af0


	//   ....[202]....
        /*1498*/ 	.word	0x00020b40


	//   ....[203]....
        /*149c*/ 	.word	0x00020bb0


	//   ....[204]....
        /*14a0*/ 	.word	0x00020c20


	//   ....[205]....
        /*14a4*/ 	.word	0x00020c80


	//   ....[206]....
        /*14a8*/ 	.word	0x00020ce0


	//   ....[207]....
        /*14ac*/ 	.word	0x00020d40


	//   ....[208]....
        /*14b0*/ 	.word	0x00020db0


	//   ....[209]....
        /*14b4*/ 	.word	0x00020e10


	//   ....[210]....
        /*14b8*/ 	.word	0x00020e70


	//   ....[211]....
        /*14bc*/ 	.word	0x00020ed0


	//   ....[212]....
        /*14c0*/ 	.word	0x00020f30


	//   ....[213]....
        /*14c4*/ 	.word	0x00021110


	//   ....[214]....
        /*14c8*/ 	.word	0x000212f0


	//   ....[215]....
        /*14cc*/ 	.word	0x000217b0


	//   ....[216]....
        /*14d0*/ 	.word	0x000217f0


	//   ....[217]....
        /*14d4*/ 	.word	0x00021840


	//   ....[218]....
        /*14d8*/ 	.word	0x00021880


	//   ....[219]....
        /*14dc*/ 	.word	0x000218d0


	//   ....[220]....
        /*14e0*/ 	.word	0x00021910


	//   ....[221]....
        /*14e4*/ 	.word	0x00021960


	//   ....[222]....
        /*14e8*/ 	.word	0x000219a0


	//   ....[223]....
        /*14ec*/ 	.word	0x00021a00


	//   ....[224]....
        /*14f0*/ 	.word	0x00021a60


	//   ....[225]....
        /*14f4*/ 	.word	0x00021ac0


	//   ....[226]....
        /*14f8*/ 	.word	0x00021b20


	//   ....[227]....
        /*14fc*/ 	.word	0x00021b90


	//   ....[228]....
        /*1500*/ 	.word	0x00021bf0


	//   ....[229]....
        /*1504*/ 	.word	0x00021c50


	//   ....[230]....
        /*1508*/ 	.word	0x00021c90


	//   ....[231]....
        /*150c*/ 	.word	0x00021cd0


	//   ....[232]....
        /*1510*/ 	.word	0x00021d20


	//   ....[233]....
        /*1514*/ 	.word	0x00021d60


	//   ....[234]....
        /*1518*/ 	.word	0x00021db0


	//   ....[235]....
        /*151c*/ 	.word	0x00021df0


	//   ....[236]....
        /*1520*/ 	.word	0x00021e40


	//   ....[237]....
        /*1524*/ 	.word	0x00021e80


	//   ....[238]....
        /*1528*/ 	.word	0x00021ed0


	//   ....[239]....
        /*152c*/ 	.word	0x00021f10


	//   ....[240]....
        /*1530*/ 	.word	0x00021f60


	//   ....[241]....
        /*1534*/ 	.word	0x00021fb0


	//   ....[242]....
        /*1538*/ 	.word	0x00022000


	//   ....[243]....
        /*153c*/ 	.word	0x00022050


	//   ....[244]....
        /*1540*/ 	.word	0x000220a0


	//   ....[245]....
        /*1544*/ 	.word	0x000220f0


	//   ....[246]....
        /*1548*/ 	.word	0x00022160


	//   ....[247]....
        /*154c*/ 	.word	0x000221d0


	//   ....[248]....
        /*1550*/ 	.word	0x00022230


	//   ....[249]....
        /*1554*/ 	.word	0x00022290


	//   ....[250]....
        /*1558*/ 	.word	0x000222f0


	//   ....[251]....
        /*155c*/ 	.word	0x00022360


	//   ....[252]....
        /*1560*/ 	.word	0x000223c0


	//   ....[253]....
        /*1564*/ 	.word	0x00022420


	//   ....[254]....
        /*1568*/ 	.word	0x00022480


	//   ....[255]....
        /*156c*/ 	.word	0x000224f0


	//   ....[0]....
        /*1570*/ 	.word	0x00022550


	//   ....[1]....
        /*1574*/ 	.word	0x000225b0


	//   ....[2]....
        /*1578*/ 	.word	0x00022610


	//   ....[3]....
        /*157c*/ 	.word	0x00022680


	//   ....[4]....
        /*1580*/ 	.word	0x000226e0


	//   ....[5]....
        /*1584*/ 	.word	0x00022740


	//   ....[6]....
        /*1588*/ 	.word	0x000227a0


	//   ....[7]....
        /*158c*/ 	.word	0x00022810


	//   ....[8]....
        /*1590*/ 	.word	0x00022870


	//   ....[9]....
        /*1594*/ 	.word	0x000228d0


	//   ....[10]....
        /*1598*/ 	.word	0x00022930


	//   ....[11]....
        /*159c*/ 	.word	0x000229a0


	//   ....[12]....
        /*15a0*/ 	.word	0x00022a00


	//   ....[13]....
        /*15a4*/ 	.word	0x00022a60


	//   ....[14]....
        /*15a8*/ 	.word	0x00022ac0


	//   ....[15]....
        /*15ac*/ 	.word	0x00022b30


	//   ....[16]....
        /*15b0*/ 	.word	0x00022b80


	//   ....[17]....
        /*15b4*/ 	.word	0x00022bc0


	//   ....[18]....
        /*15b8*/ 	.word	0x00022c10


	//   ....[19]....
        /*15bc*/ 	.word	0x00022c60


	//   ....[20]....
        /*15c0*/ 	.word	0x00022cb0


	//   ....[21]....
        /*15c4*/ 	.word	0x00022d20


	//   ....[22]....
        /*15c8*/ 	.word	0x00022d60


	//   ....[23]....
        /*15cc*/ 	.word	0x00022db0


	//   ....[24]....
        /*15d0*/ 	.word	0x00022e00


	//   ....[25]....
        /*15d4*/ 	.word	0x00022e50


	//   ....[26]....
        /*15d8*/ 	.word	0x00022ea0


	//   ....[27]....
        /*15dc*/ 	.word	0x00022f10


	//   ....[28]....
        /*15e0*/ 	.word	0x00022f50


	//   ....[29]....
        /*15e4*/ 	.word	0x00022fc0


	//   ....[30]....
        /*15e8*/ 	.word	0x00023020


	//   ....[31]....
        /*15ec*/ 	.word	0x00023090


	//----- nvinfo : EIATTR_EXIT_INSTR_OFFSETS
	.align		4
.L_394:
        /*15f0*/ 	.byte	0x04, 0x1c
        /*15f2*/ 	.short	(.L_396 - .L_395)


	//   ....[0]....
.L_395:
        /*15f4*/ 	.word	0x000010d0


	//   ....[1]....
        /*15f8*/ 	.word	0x0001f6d0


	//----- nvinfo : EIATTR_MAX_THREADS
	.align		4
.L_396:
        /*15fc*/ 	.byte	0x04, 0x05
        /*15fe*/ 	.short	(.L_398 - .L_397)
.L_397:
        /*1600*/ 	.word	0x00000080
        /*1604*/ 	.word	0x00000001
        /*1608*/ 	.word	0x00000001


	//----- nvinfo : EIATTR_CRS_STACK_SIZE
	.align		4
.L_398:
        /*160c*/ 	.byte	0x04, 0x1e
        /*160e*/ 	.short	(.L_400 - .L_399)
.L_399:
        /*1610*/ 	.word	0x00000000
.L_400:


//--------------------- .nv.info._ZN7cutlass13device_kernelIN5flash19enable_sm80_to_sm89INS1_16FlashAttnFwdSm80INS1_25CollectiveMainloopFwdSm80ILi4ELi1ELb0EN4cute5tupleIJNS5_1CILi128EEENS7_ILi64EEENS7_ILi96EEEEEELi96ENS_6half_tEfNS_4arch4Sm80ELb0ELb0ELb0ELb0ELb1ELb0ELb1ELb1EEENS1_21CollectiveEpilogueFwdINS6_IJS8_SA_S9_EEENS6_IJNS7_ILi1EEESI_SI_EEESC_SE_Li128ELb0ELb1ELb1ELb0EEENS1_19SingleTileSchedulerILb0ELb1ELb1ELi128EEEEEEEEEvNT_6ParamsE --------------------------
	.section	.nv.info._ZN7cutlass13device_kernelIN5flash19enable_sm80_to_sm89INS1_16FlashAttnFwdSm80INS1_25CollectiveMainloopFwdSm80ILi4ELi1ELb0EN4cute5tupleIJNS5_1CILi128EEENS7_ILi64EEENS7_ILi96EEEEEELi96ENS_6half_tEfNS_4arch4Sm80ELb0ELb0ELb0ELb0ELb1ELb0ELb1ELb1EEENS1_21CollectiveEpilogueFwdINS6_IJS8_SA_S9_EEENS6_IJNS7_ILi1EEESI_SI_EEESC_SE_Li128ELb0ELb1ELb1ELb0EEENS1_19SingleTileSchedulerILb0ELb1ELb1ELi128EEEEEEEEEvNT_6ParamsE,"",@"SHT_CUDA_INFO"
	.sectionflags	@""
	.align	4


	//----- nvinfo : EIATTR_CUDA_API_VERSION
	.align		4
        /*0000*/ 	.byte	0x04, 0x37
        /*0002*/ 	.short	(.L_402 - .L_401)
.L_401:
        /*0004*/ 	.word	0x00000082


	//----- nvinfo : EIATTR_SW2861232_WAR
	.align		4
.L_402:
        /*0008*/ 	.byte	0x01, 0x35
	.zero		2


	//----- nvinfo : EIATTR_PARAM_CBANK
	.align		4
        /*000c*/ 	.byte	0x04, 0x0a
        /*000e*/ 	.short	(.L_404 - .L_403)
	.align		4
.L_403:
        /*0010*/ 	.word	index@(.nv.constant0._ZN7cutlass13device_kernelIN5flash19enable_sm80_to_sm89INS1_16FlashAttnFwdSm80INS1_25CollectiveMainloopFwdSm80ILi4ELi1ELb0EN4cute5tupleIJNS5_1CILi128EEENS7_ILi64EEENS7_ILi96EEEEEELi96ENS_6half_tEfNS_4arch4Sm80ELb0ELb0ELb0ELb0ELb1ELb0ELb1ELb1EEENS1_21CollectiveEpilogueFwdINS6_IJS8_SA_S9_EEENS6_IJNS7_ILi1EEESI_SI_EEESC_SE_Li128ELb0ELb1ELb1ELb0EEENS1_19SingleTileSchedulerILb0ELb1ELb1ELi128EEEEEEEEEvNT_6ParamsE)
        /*0014*/ 	.short	0x0160
        /*0016*/ 	.short	0x0418


	//----- nvinfo : EIATTR_CBANK_PARAM_SIZE
	.align		4
.L_404:
        /*0018*/ 	.byte	0x03, 0x19
        /*001a*/ 	.short	0x0418


	//----- nvinfo : EIATTR_KPARAM_INFO
	.align		4
        /*001c*/ 	.byte	0x04, 0x17
        /*001e*/ 	.short	(.L_406 - .L_405)
.L_405:
        /*0020*/ 	.word	0x00000000
        /*0024*/ 	.short	0x0000
        /*0026*/ 	.short	0x0000
        /*0028*/ 	.byte	0x00, 0xf0, 0x61, 0x10


	//----- nvinfo : EIATTR_MAXREG_COUNT
	.align		4
.L_406:
        /*002c*/ 	.byte	0x03, 0x1b
        /*002e*/ 	.short	0x00ff


	//----- nvinfo : EIATTR_NUM_BARRIERS
	.align		4
        /*0030*/ 	.byte	0x02, 0x4c
        /*0032*/ 	.byte	0x02
	.zero		1


	//----- nvinfo : EIATTR_ANNOTATIONS
	.align		4
        /*0034*/ 	.byte	0x04, 0x55
        /*0036*/ 	.short	(.L_408 - .L_407)


	//   ....[0]....
.L_407:
        /*0038*/ 	.word	0x00000001
        /*003c*/ 	.byte	0x30, 0x12, 0x00, 0x00, 0x01, 0x00, 0x00, 0x00, 0xa0, 0x13, 0x00, 0x00, 0x01, 0x00, 0x00, 0x00
        /*004c*/ 	.byte	0xa0, 0x14, 0x00, 0x00, 0x01, 0x00, 0x00, 0x00, 0x80, 0x15, 0x00, 0x00, 0x01, 0x00, 0x00, 0x00
        /*005c*/ 	.byte	0x90, 0x15, 0x00, 0x00, 0x01, 0x00, 0x00, 0x00, 0x40, 0x17, 0x00, 0x00, 0x01, 0x00, 0x00, 0x00
        /*006c*/ 	.byte	0x60, 0x4e, 0x00, 0x00, 0x01, 0x00, 0x00, 0x00, 0x90, 0x4e, 0x00, 0x00, 0x01, 0x00, 0x00, 0x00
        /*007c*/ 	.byte	0xa0, 0x4e, 0x00, 0x00, 0x01, 0x00, 0x00, 0x00, 0xc0, 0x4e, 0x00, 0x00, 0x01, 0x00, 0x00, 0x00
        /*008c*/ 	.byte	0xb0, 0x51, 0x00, 0x00, 0x01, 0x00, 0x00, 0x00, 0xe0, 0x51, 0x00, 0x00


	//----- nvinfo : EIATTR_MERCURY_ISA_VERSION
	.align		4
.L_408:
        /*0098*/ 	.byte	0x03, 0x5f
        /*009a*/ 	.short	0x0000


	//----- nvinfo : EIATTR_COOP_GROUP_MASK_REGIDS
	.align		4
        /*009c*/ 	.byte	0x04, 0x29
        /*009e*/ 	.short	(.L_410 - .L_409)


	//   ....[0]....
.L_409:
        /*00a0*/ 	.word	0xffffffff


	//   ....[1]....
        /*00a4*/ 	.word	0xffffffff


	//   ....[2]....
        /*00a8*/ 	.word	0xffffffff


	//   ....[3]....
        /*00ac*/ 	.word	0xffffffff


	//   ....[4]....
        /*00b0*/ 	.word	0xffffffff


	//   ....[5]....
        /*00b4*/ 	.word	0xffffffff


	//   ....[6]....
        /*00b8*/ 	.word	0xffffffff


	//   ....[7]....
        /*00bc*/ 	.word	0xffffffff


	//   ....[8]....
        /*00c0*/ 	.word	0xffffffff


	//   ....[9]....
        /*00c4*/ 	.word	0xffffffff


	//   ....[10]....
        /*00c8*/ 	.word	0xffffffff


	//   ....[11]....
        /*00cc*/ 	.word	0xffffffff


	//   ....[12]....
        /*00d0*/ 	.word	0xffffffff


	//   ....[13]....
        /*00d4*/ 	.word	0xffffffff


	//   ....[14]....
        /*00d8*/ 	.word	0xffffffff


	//   ....[15]....
        /*00dc*/ 	.word	0xffffffff


	//   ....[16]....
        /*00e0*/ 	.word	0xffffffff


	//   ....[17]....
        /*00e4*/ 	.word	0xffffffff


	//   ....[18]....
        /*00e8*/ 	.word	0xffffffff


	//   ....[19]....
        /*00ec*/ 	.word	0xffffffff


	//   ....[20]....
        /*00f0*/ 	.word	0xffffffff


	//   ....[21]....
        /*00f4*/ 	.word	0xffffffff


	//   ....[22]....
        /*00f8*/ 	.word	0xffffffff


	//   ....[23]....
        /*00fc*/ 	.word	0xffffffff


	//   ....[24]....
        /*0100*/ 	.word	0xffffffff


	//   ....[25]....
        /*0104*/ 	.word	0xffffffff


	//   ....[26]....
        /*0108*/ 	.word	0xffffffff


	//   ....[27]....
        /*010c*/ 	.word	0xffffffff


	//   ....[28]....
        /*0110*/ 	.word	0xffffffff


	//   ....[29]....
        /*0114*/ 	.word	0xffffffff


	//   ....[30]....
        /*0118*/ 	.word	0xffffffff


	//   ....[31]....
        /*011c*/ 	.word	0xffffffff


	//   ....[32]....
        /*0120*/ 	.word	0xffffffff


	//   ....[33]....
        /*0124*/ 	.word	0xffffffff


	//   ....[34]....
        /*0128*/ 	.word	0xffffffff


	//   ....[35]....
        /*012c*/ 	.word	0xffffffff


	//   ....[36]....
        /*0130*/ 	.word	0xffffffff


	//   ....[37]....
        /*0134*/ 	.word	0xffffffff


	//   ....[38]....
        /*0138*/ 	.word	0xffffffff


	//   ....[39]....
        /*013c*/ 	.word	0xffffffff


	//   ....[40]....
        /*0140*/ 	.word	0xffffffff


	//   ....[41]....
        /*0144*/ 	.word	0xffffffff


	//   ....[42]....
        /*0148*/ 	.word	0xffffffff


	//   ....[43]....
        /*014c*/ 	.word	0xffffffff


	//   ....[44]....
        /*0150*/ 	.word	0xffffffff


	//   ....[45]....
        /*0154*/ 	.word	0xffffffff


	//   ....[46]....
        /*0158*/ 	.word	0xffffffff


	//   ....[47]....
        /*015c*/ 	.word	0xffffffff


	//   ....[48]....
        /*0160*/ 	.word	0xffffffff


	//   ....[49]....
        /*0164*/ 	.word	0xffffffff


	//   ....[50]....
        /*0168*/ 	.word	0xffffffff


	//   ....[51]....
        /*016c*/ 	.word	0xffffffff


	//   ....[52]....
        /*0170*/ 	.word	0xffffffff


	//   ....[53]....
        /*0174*/ 	.word	0xffffffff


	//   ....[54]....
        /*0178*/ 	.word	0xffffffff


	//   ....[55]....
        /*017c*/ 	.word	0xffffffff


	//   ....[56]....
        /*0180*/ 	.word	0xffffffff


	//   ....[57]....
        /*0184*/ 	.word	0xffffffff


	//   ....[58]....
        /*0188*/ 	.word	0xffffffff


	//   ....[59]....
        /*018c*/ 	.word	0xffffffff


	//   ....[60]....
        /*0190*/ 	.word	0xffffffff


	//   ....[61]....
        /*0194*/ 	.word	0xffffffff


	//   ....[62]....
        /*0198*/ 	.word	0xffffffff


	//   ....[63]....
        /*019c*/ 	.word	0xffffffff


	//   ....[64]....
        /*01a0*/ 	.word	0xffffffff


	//   ....[65]....
        /*01a4*/ 	.word	0xffffffff


	//   ....[66]....
        /*01a8*/ 	.word	0xffffffff


	//   ....[67]....
        /*01ac*/ 	.word	0xffffffff


	//   ....[68]....
        /*01b0*/ 	.word	0xffffffff


	//----- nvinfo : EIATTR_COOP_GROUP_INSTR_OFFSETS
	.align		4
.L_410:
        /*01b4*/ 	.byte	0x04, 0x28
        /*01b6*/ 	.short	(.L_412 - .L_411)


	//   ....[0]....
.L_411:
        /*01b8*/ 	.word	0x00000060


	//   ....[1]....
        /*01bc*/ 	.word	0x00000c80


	//   ....[2]....
        /*01c0*/ 	.word	0x00000cb0


	//   ....[3]....
        /*01c4*/ 	.word	0x00000e60


	//   ....[4]....
        /*01c8*/ 	.word	0x00000e90


	//   ....[5]....
        /*01cc*/ 	.word	0x00000fb0


	//   ....[6]....
        /*01d0*/ 	.word	0x00000fe0


	//   ....[7]....
        /*01d4*/ 	.word	0x00001110


	//   ....[8]....
        /*01d8*/ 	.word	0x00001150


	//   ....[9]....
        /*01dc*/ 	.word	0x00001690


	//   ....[10]....
        /*01e0*/ 	.word	0x000016c0


	//   ....[11]....
        /*01e4*/ 	.word	0x000017a0


	//   ....[12]....
        /*01e8*/ 	.word	0x000017d0


	//   ....[13]....
        /*01ec*/ 	.word	0x00001800


	//   ....[14]....
        /*01f0*/ 	.word	0x00001860


	//   ....[15]....
        /*01f4*/ 	.word	0x000018d0


	//   ....[16]....
        /*01f8*/ 	.word	0x00001900


	//   ....[17]....
        /*01fc*/ 	.word	0x000027d0


	//   ....[18]....
        /*0200*/ 	.word	0x000027e0


	//   ....[19]....
        /*0204*/ 	.word	0x000027f0


	//   ....[20]....
        /*0208*/ 	.word	0x00002800


	//   ....[21]....
        /*020c*/ 	.word	0x000030f0


	//   ....[22]....
        /*0210*/ 	.word	0x000031e0


	//   ....[23]....
        /*0214*/ 	.word	0x00003240


	//   ....[24]....
        /*0218*/ 	.word	0x00003330


	//   ....[25]....
        /*021c*/ 	.word	0x00003360


	//   ....[26]....
        /*0220*/ 	.word	0x00003480


	//   ....[27]....
        /*0224*/ 	.word	0x000034b0


	//   ....[28]....
        /*0228*/ 	.word	0x000035e0


	//   ....[29]....
        /*022c*/ 	.word	0x00005040


	//   ....[30]....
        /*0230*/ 	.word	0x00005050


	//   ....[31]....
        /*0234*/ 	.word	0x00005060


	//   ....[32]....
        /*0238*/ 	.word	0x00005070


	//   ....[33]....
        /*023c*/ 	.word	0x00005400


	//   ....[34]....
        /*0240*/ 	.word	0x00005420


	//   ....[35]....
        /*0244*/ 	.word	0x00005440


	//   ....[36]....
        /*0248*/ 	.word	0x00005460


	//   ....[37]....
        /*024c*/ 	.word	0x00005f40


	//   ....[38]....
        /*0250*/ 	.word	0x00005fa0


	//   ....[39]....
        /*0254*/ 	.word	0x000060a0


	//   ....[40]....
        /*0258*/ 	.word	0x000060f0


	//   ....[41]....
        /*025c*/ 	.word	0x00006120


	//   ....[42]....
        /*0260*/ 	.word	0x00006230


	//   ....[43]....
        /*0264*/ 	.word	0x000062f0


	//   ....[44]....
        /*0268*/ 	.word	0x00006620


	//   ....[45]....
        /*026c*/ 	.word	0x00007ef0


	//   ....[46]....
        /*0270*/ 	.word	0x00007f20


	//   ....[47]....
        /*0274*/ 	.word	0x00007f50


	//   ....[48]....
        /*0278*/ 	.word	0x00007f70


	//   ....[49]....
        /*027c*/ 	.word	0x00007fa0


	//   ....[50]....
        /*0280*/ 	.word	0x00007fc0


	//   ....[51]....
        /*0284*/ 	.word	0x00007fe0


	//   ....[52]....
        /*0288*/ 	.word	0x00007ff0


	//   ....[53]....
        /*028c*/ 	.word	0x00008dc0


	//   ....[54]....
        /*0290*/ 	.word	0x00008e10


	//   ....[55]....
        /*0294*/ 	.word	0x00008e40


	//   ....[56]....
        /*0298*/ 	.word	0x00008e70


	//   ....[57]....
        /*029c*/ 	.word	0x00008ea0


	//   ....[58]....
        /*02a0*/ 	.word	0x00008ed0


	//   ....[59]....
        /*02a4*/ 	.word	0x00008f00


	//   ....[60]....
        /*02a8*/ 	.word	0x00008f20


	//   ....[61]....
        /*02ac*/ 	.word	0x00008f40


	//   ....[62]....
        /*02b0*/ 	.word	0x00008f50


	//   ....[63]....
        /*02b4*/ 	.word	0x00009480


	//   ....[64]....
        /*02b8*/ 	.word	0x000094a0


	//   ....[65]....
        /*02bc*/ 	.word	0x00009920


	//   ....[66]....
        /*02c0*/ 	.word	0x00009940


	//   ....[67]....
        /*02c4*/ 	.word	0x00009dc0


	//   ....[68]....
        /*02c8*/ 	.word	0x00009dd0


	//----- nvinfo : EIATTR_EXIT_INSTR_OFFSETS
	.align		4
.L_412:
        /*02cc*/ 	.byte	0x04, 0x1c
        /*02ce*/ 	.short	(.L_414 - .L_413)


	//   ....[0]....
.L_413:
        /*02d0*/ 	.word	0x00000180


	//   ....[1]....
        /*02d4*/ 	.word	0x00009de0


	//   ....[2]....
        /*02d8*/ 	.word	0x0000a200


	//   ....[3]....
        /*02dc*/ 	.word	0x0000a250


	//   ....[4]....
        /*02e0*/ 	.word	0x0000a280


	//   ....[5]....
        /*02e4*/ 	.word	0x0000a2e0


	//   ....[6]....
        /*02e8*/ 	.word	0x0000a530


	//----- nvinfo : EIATTR_CTAIDZ_USED
	.align		4
.L_414:
        /*02ec*/ 	.byte	0x01, 0x04
	.zero		2


	//----- nvinfo : EIATTR_MAX_THREADS
	.align		4
        /*02f0*/ 	.byte	0x04, 0x05
        /*02f2*/ 	.short	(.L_416 - .L_415)
.L_415:
        /*02f4*/ 	.word	0x00000080
        /*02f8*/ 	.word	0x00000001
        /*02fc*/ 	.word	0x00000001


	//----- nvinfo : EIATTR_CRS_STACK_SIZE
	.align		4
.L_416:
        /*0300*/ 	.byte	0x04, 0x1e
        /*0302*/ 	.short	(.L_418 - .L_417)
.L_417:
        /*0304*/ 	.word	0x00000000
.L_418:


//--------------------- .nv.info._ZN7cutlass13device_kernelIN5flash19enable_sm80_to_sm89INS1_16FlashAttnFwdSm80INS1_25CollectiveMainloopFwdSm80ILi4ELi1ELb0EN4cute5tupleIJNS5_1CILi128EEENS7_ILi48EEENS7_ILi96EEEEEELi96ENS_6half_tEfNS_4arch4Sm80ELb0ELb0ELb0ELb1ELb1ELb0ELb1ELb1EEENS1_21CollectiveEpilogueFwdINS6_IJS8_SA_S9_EEENS6_IJNS7_ILi1EEESI_SI_EEESC_SE_Li128ELb1ELb1ELb1ELb0EEENS1_36VarlenDynamicPersistentTileSchedulerILi128ELi48ELi128ELi128ELb1ELb1ELb0ELb0ELb1ELb1EEEEEEEEEvNT_6ParamsE --------------------------
	.section	.nv.info._ZN7cutlass13device_kernelIN5flash19enable_sm80_to_sm89INS1_16FlashAttnFwdSm80INS1_25CollectiveMainloopFwdSm80ILi4ELi1ELb0EN4cute5tupleIJNS5_1CILi128EEENS7_ILi48EEENS7_ILi96EEEEEELi96ENS_6half_tEfNS_4arch4Sm80ELb0ELb0ELb0ELb1ELb1ELb0ELb1ELb1EEENS1_21CollectiveEpilogueFwdINS6_IJS8_SA_S9_EEENS6_IJNS7_ILi1EEESI_SI_EEESC_SE_Li128ELb1ELb1ELb1ELb0EEENS1_36VarlenDynamicPersistentTileSchedulerILi128ELi48ELi128ELi128ELb1ELb1ELb0ELb0ELb1ELb1EEEEEEEEEvNT_6ParamsE,"",@"SHT_CUDA_INFO"
	.sectionflags	@""
	.align	4


	//----- nvinfo : EIATTR_CUDA_API_VERSION
	.align		4
        /*0000*/ 	.byte	0x04, 0x37
        /*0002*/ 	.short	(.L_420 - .L_419)
.L_419:
        /*0004*/ 	.word	0x00000082


	//----- nvinfo : EIATTR_SW2861232_WAR
	.align		4
.L_420:
        /*0008*/ 	.byte	0x01, 0x35
	.zero		2


	//----- nvinfo : EIATTR_PARAM_CBANK
	.align		4
        /*000c*/ 	.byte	0x04, 0x0a
        /*000e*/ 	.short	(.L_422 - .L_421)
	.align		4
.L_421:
        /*0010*/ 	.word	index@(.nv.constant0._ZN7cutlass13device_kernelIN5flash19enable_sm80_to_sm89INS1_16FlashAttnFwdSm80INS1_25CollectiveMainloopFwdSm80ILi4ELi1ELb0EN4cute5tupleIJNS5_1CILi128EEENS7_ILi48EEENS7_ILi96EEEEEELi96ENS_6half_tEfNS_4arch4Sm80ELb0ELb0ELb0ELb1ELb1ELb0ELb1ELb1EEENS1_21CollectiveEpilogueFwdINS6_IJS8_SA_S9_EEENS6_IJNS7_ILi1EEESI_SI_EEESC_SE_Li128ELb1ELb1ELb1ELb0EEENS1_36VarlenDynamicPersistentTileSchedulerILi128ELi48ELi128ELi128ELb1ELb1ELb0ELb0ELb1ELb1EEEEEEEEEvNT_6ParamsE)
        /*0014*/ 	.short	0x0160
        /*0016*/ 	.short	0x0438


	//----- nvinfo : EIATTR_CBANK_PARAM_SIZE
	.align		4
.L_422:
        /*0018*/ 	.byte	0x03, 0x19
        /*001a*/ 	.short	0x0438


	//----- nvinfo : EIATTR_KPARAM_INFO
	.align		4
        /*001c*/ 	.byte	0x04, 0x17
        /*001e*/ 	.short	(.L_424 - .L_423)
.L_423:
        /*0020*/ 	.word	0x00000000
        /*0024*/ 	.short	0x0000
        /*0026*/ 	.short	0x0000
        /*0028*/ 	.byte	0x00, 0xf0, 0xe1, 0x10


	//----- nvinfo : EIATTR_MAXREG_COUNT
	.align		4
.L_424:
        /*002c*/ 	.byte	0x03, 0x1b
        /*002e*/ 	.short	0x00ff


	//----- nvinfo : EIATTR_NUM_BARRIERS
	.align		4
        /*0030*/ 	.byte	0x02, 0x4c
        /*0032*/ 	.byte	0x06
	.zero		1


	//----- nvinfo : EIATTR_ANNOTATIONS
	.align		4
        /*0034*/ 	.byte	0x04, 0x55
        /*0036*/ 	.short	(.L_426 - .L_425)


	//   ....[0]....
.L_425:
        /* <DEDUP_REMOVED lines=55> */


	//----- nvinfo : EIATTR_MERCURY_ISA_VERSION
	.align		4
.L_426:
        /*0398*/ 	.byte	0x03, 0x5f
        /*039a*/ 	.short	0x0000


	//----- nvinfo : EIATTR_INT_WARP_WIDE_INSTR_OFFSETS
	.align		4
        /*039c*/ 	.byte	0x04, 0x31
        /*039e*/ 	.short	(.L_428 - .L_427)


	//   ....[0]....
.L_427:
        /*03a0*/ 	.word	0x00008a80


	//   ....[1]....
        /*03a4*/ 	.word	0x00008b00


	//----- nvinfo : EIATTR_COOP_GROUP_MASK_REGIDS
	.align		4
.L_428:
        /*03a8*/ 	.byte	0x04, 0x29
        /*03aa*/ 	.short	(.L_430 - .L_429)


	//   ....[0]....
.L_429:
        /*03ac*/ 	.word	0xffffffff


	//   ....[1]....
        /*03b0*/ 	.word	0xffffffff


	//   ....[2]....
        /*03b4*/ 	.word	0xffffffff


	//   ....[3]....
        /*03b8*/ 	.word	0xffffffff


	//   ....[4]....
        /*03bc*/ 	.word	0xffffffff


	//   ....[5]....
        /*03c0*/ 	.word	0xffffffff


	//   ....[6]....
        /*03c4*/ 	.word	0xffffffff


	//   ....[7]....
        /*03c8*/ 	.word	0xffffffff


	//   ....[8]....
        /*03cc*/ 	.word	0xffffffff


	//   ....[9]....
        /*03d0*/ 	.word	0xffffffff


	//   ....[10]....
        /*03d4*/ 	.word	0xffffffff


	//   ....[11]....
        /*03d8*/ 	.word	0xffffffff


	//   ....[12]....
        /*03dc*/ 	.word	0xffffffff


	//   ....[13]....
        /*03e0*/ 	.word	0xffffffff


	//   ....[14]....
        /*03e4*/ 	.word	0xffffffff


	//   ....[15]....
        /*03e8*/ 	.word	0xffffffff


	//   ....[16]....
        /*03ec*/ 	.word	0xffffffff


	//   ....[17]....
        /*03f0*/ 	.word	0xffffffff


	//   ....[18]....
        /*03f4*/ 	.word	0xffffffff


	//   ....[19]....
        /*03f8*/ 	.word	0xffffffff


	//   ....[20]....
        /*03fc*/ 	.word	0xffffffff


	//   ....[21]....
        /*0400*/ 	.word	0xffffffff


	//   ....[22]....
        /*0404*/ 	.word	0xffffffff


	//   ....[23]....
        /*0408*/ 	.word	0xffffffff


	//   ....[24]....
        /*040c*/ 	.word	0xffffffff


	//   ....[25]....
        /*0410*/ 	.word	0xffffffff


	//   ....[26]....
        /*0414*/ 	.word	0xffffffff


	//   ....[27]....
        /*0418*/ 	.word	0xffffffff


	//   ....[28]....
        /*041c*/ 	.word	0xffffffff


	//   ....[29]....
        /*0420*/ 	.word	0xffffffff


	//   ....[30]....
        /*0424*/ 	.word	0xffffffff


	//   ....[31]....
        /*0428*/ 	.word	0xffffffff


	//   ....[32]....
        /*042c*/ 	.word	0xffffffff


	//   ....[33]....
        /*0430*/ 	.word	0xffffffff


	//   ....[34]....
        /*0434*/ 	.word	0xffffffff


	//   ....[35]....
        /*0438*/ 	.word	0xffffffff


	//   ....[36]....
        /*043c*/ 	.word	0xffffffff


	//   ....[37]....
        /*0440*/ 	.word	0xffffffff


	//   ....[38]....
        /*0444*/ 	.word	0xffffffff


	//   ....[39]....
        /*0448*/ 	.word	0xffffffff


	//   ....[40]....
        /*044c*/ 	.word	0xffffffff


	//   ....[41]....
        /*0450*/ 	.word	0xffffffff


	//   ....[42]....
        /*0454*/ 	.word	0xffffffff


	//   ....[43]....
        /*0458*/ 	.word	0xffffffff


	//   ....[44]....
        /*045c*/ 	.word	0xffffffff


	//   ....[45]....
        /*0460*/ 	.word	0xffffffff


	//   ....[46]....
        /*0464*/ 	.word	0xffffffff


	//   ....[47]....
        /*0468*/ 	.word	0xffffffff


	//   ....[48]....
        /*046c*/ 	.word	0xffffffff


	//   ....[49]....
        /*0470*/ 	.word	0xffffffff


	//   ....[50]....
        /*0474*/ 	.word	0xffffffff


	//   ....[51]....
        /*0478*/ 	.word	0xffffffff


	//   ....[52]....
        /*047c*/ 	.word	0xffffffff


	//   ....[53]....
        /*0480*/ 	.word	0xffffffff


	//   ....[54]....
        /*0484*/ 	.word	0xffffffff


	//   ....[55]....
        /*0488*/ 	.word	0xffffffff


	//   ....[56]....
        /*048c*/ 	.word	0xffffffff


	//   ....[57]....
        /*0490*/ 	.word	0xffffffff


	//   ....[58]....
        /*0494*/ 	.word	0xffffffff


	//   ....[59]....
        /*0498*/ 	.word	0xffffffff


	//   ....[60]....
        /*049c*/ 	.word	0xffffffff


	//   ....[61]....
        /*04a0*/ 	.word	0xffffffff


	//   ....[62]....
        /*04a4*/ 	.word	0xffffffff


	//   ....[63]....
        /*04a8*/ 	.word	0xffffffff


	//   ....[64]....
        /*04ac*/ 	.word	0xffffffff


	//   ....[65]....
        /*04b0*/ 	.word	0xffffffff


	//   ....[66]....
        /*04b4*/ 	.word	0xffffffff


	//   ....[67]....
        /*04b8*/ 	.word	0xffffffff


	//   ....[68]....
        /*04bc*/ 	.word	0xffffffff


	//   ....[69]....
        /*04c0*/ 	.word	0xffffffff


	//   ....[70]....
        /*04c4*/ 	.word	0xffffffff


	//   ....[71]....
        /*04c8*/ 	.word	0xffffffff


	//   ....[72]....
        /*04cc*/ 	.word	0xffffffff


	//   ....[73]....
        /*04d0*/ 	.word	0xffffffff


	//   ....[74]....
        /*04d4*/ 	.word	0xffffffff


	//   ....[75]....
        /*04d8*/ 	.word	0xffffffff


	//   ....[76]....
        /*04dc*/ 	.word	0xffffffff


	//   ....[77]....
        /*04e0*/ 	.word	0xffffffff


	//   ....[78]....
        /*04e4*/ 	.word	0xffffffff


	//   ....[79]....
        /*04e8*/ 	.word	0xffffffff


	//   ....[80]....
        /*04ec*/ 	.word	0xffffffff


	//   ....[81]....
        /*04f0*/ 	.word	0xffffffff


	//   ....[82]....
        /*04f4*/ 	.word	0xffffffff


	//   ....[83]....
        /*04f8*/ 	.word	0xffffffff


	//   ....[84]....
        /*04fc*/ 	.word	0xffffffff


	//   ....[85]....
        /*0500*/ 	.word	0xffffffff


	//   ....[86]....
        /*0504*/ 	.word	0xffffffff


	//   ....[87]....
        /*0508*/ 	.word	0xffffffff


	//   ....[88]....
        /*050c*/ 	.word	0xffffffff


	//   ....[89]....
        /*0510*/ 	.word	0xffffffff


	//   ....[90]....
        /*0514*/ 	.word	0xffffffff


	//   ....[91]....
        /*0518*/ 	.word	0xffffffff


	//   ....[92]....
        /*051c*/ 	.word	0xffffffff


	//   ....[93]....
        /*0520*/ 	.word	0xffffffff


	//   ....[94]....
        /*0524*/ 	.word	0xffffffff


	//   ....[95]....
        /*0528*/ 	.word	0xffffffff


	//   ....[96]....
        /*052c*/ 	.word	0xffffffff


	//   ....[97]....
        /*0530*/ 	.word	0xffffffff


	//   ....[98]....
        /*0534*/ 	.word	0xffffffff


	//   ....[99]....
        /*0538*/ 	.word	0xffffffff


	//   ....[100]....
        /*053c*/ 	.word	0xffffffff


	//   ....[101]....
        /*0540*/ 	.word	0xffffffff


	//   ....[102]....
        /*0544*/ 	.word	0xffffffff


	//   ....[103]....
        /*0548*/ 	.word	0xffffffff


	//   ....[104]....
        /*054c*/ 	.word	0xffffffff


	//   ....[105]....
        /*0550*/ 	.word	0xffffffff


	//   ....[106]....
        /*0554*/ 	.word	0xffffffff


	//   ....[107]....
        /*0558*/ 	.word	0xffffffff


	//   ....[108]....
        /*055c*/ 	.word	0xffffffff


	//   ....[109]....
        /*0560*/ 	.word	0xffffffff


	//   ....[110]....
        /*0564*/ 	.word	0xffffffff


	//   ....[111]....
        /*0568*/ 	.word	0xffffffff


	//   ....[112]....
        /*056c*/ 	.word	0xffffffff


	//   ....[113]....
        /*0570*/ 	.word	0xffffffff


	//   ....[114]....
        /*0574*/ 	.word	0xffffffff


	//   ....[115]....
        /*0578*/ 	.word	0xffffffff


	//   ....[116]....
        /*057c*/ 	.word	0xffffffff


	//   ....[117]....
        /*0580*/ 	.word	0xffffffff


	//   ....[118]....
        /*0584*/ 	.word	0xffffffff


	//   ....[119]....
        /*0588*/ 	.word	0xffffffff


	//   ....[120]....
        /*058c*/ 	.word	0xffffffff


	//   ....[121]....
        /*0590*/ 	.word	0xffffffff


	//   ....[122]....
        /*0594*/ 	.word	0xffffffff


	//   ....[123]....
        /*0598*/ 	.word	0xffffffff


	//   ....[124]....
        /*059c*/ 	.word	0xffffffff


	//   ....[125]....
        /*05a0*/ 	.word	0xffffffff


	//   ....[126]....
        /*05a4*/ 	.word	0xffffffff


	//   ....[127]....
        /*05a8*/ 	.word	0xffffffff


	//   ....[128]....
        /*05ac*/ 	.word	0xffffffff


	//   ....[129]....
        /*05b0*/ 	.word	0xffffffff


	//   ....[130]....
        /*05b4*/ 	.word	0xffffffff


	//   ....[131]....
        /*05b8*/ 	.word	0xffffffff


	//   ....[132]....
        /*05bc*/ 	.word	0xffffffff


	//   ....[133]....
        /*05c0*/ 	.word	0xffffffff


	//   ....[134]....
        /*05c4*/ 	.word	0xffffffff


	//   ....[135]....
        /*05c8*/ 	.word	0xffffffff


	//   ....[136]....
        /*05cc*/ 	.word	0xffffffff


	//   ....[137]....
        /*05d0*/ 	.word	0xffffffff


	//   ....[138]....
        /*05d4*/ 	.word	0xffffffff


	//   ....[139]....
        /*05d8*/ 	.word	0xffffffff


	//   ....[140]....
        /*05dc*/ 	.word	0xffffffff


	//   ....[141]....
        /*05e0*/ 	.word	0xffffffff


	//   ....[142]....
        /*05e4*/ 	.word	0xffffffff


	//   ....[143]....
        /*05e8*/ 	.word	0xffffffff


	//   ....[144]....
        /*05ec*/ 	.word	0xffffffff


	//   ....[145]....
        /*05f0*/ 	.word	0xffffffff


	//   ....[146]....
        /*05f4*/ 	.word	0xffffffff


	//   ....[147]....
        /*05f8*/ 	.word	0xffffffff


	//   ....[148]....
        /*05fc*/ 	.word	0xffffffff


	//   ....[149]....
        /*0600*/ 	.word	0xffffffff


	//   ....[150]....
        /*0604*/ 	.word	0xffffffff


	//   ....[151]....
        /*0608*/ 	.word	0xffffffff


	//   ....[152]....
        /*060c*/ 	.word	0xffffffff


	//   ....[153]....
        /*0610*/ 	.word	0xffffffff


	//   ....[154]....
        /*0614*/ 	.word	0xffffffff


	//   ....[155]....
        /*0618*/ 	.word	0xffffffff


	//   ....[156]....
        /*061c*/ 	.word	0xffffffff


	//   ....[157]....
        /*0620*/ 	.word	0xffffffff


	//   ....[158]....
        /*0624*/ 	.word	0xffffffff


	//   ....[159]....
        /*0628*/ 	.word	0xffffffff


	//   ....[160]....
        /*062c*/ 	.word	0xffffffff


	//   ....[161]....
        /*0630*/ 	.word	0xffffffff


	//   ....[162]....
        /*0634*/ 	.word	0xffffffff


	//   ....[163]....
        /*0638*/ 	.word	0xffffffff


	//   ....[164]....
        /*063c*/ 	.word	0xffffffff


	//   ....[165]....
        /*0640*/ 	.word	0xffffffff


	//   ....[166]....
        /*0644*/ 	.word	0xffffffff


	//   ....[167]....
        /*0648*/ 	.word	0xffffffff


	//   ....[168]....
        /*064c*/ 	.word	0xffffffff


	//   ....[169]....
        /*0650*/ 	.word	0xffffffff


	//   ....[170]....
        /*0654*/ 	.word	0xffffffff


	//   ....[171]....
        /*0658*/ 	.word	0xffffffff


	//   ....[172]....
        /*065c*/ 	.word	0xffffffff


	//   ....[173]....
        /*0660*/ 	.word	0xffffffff


	//   ....[174]....
        /*0664*/ 	.word	0xffffffff


	//   ....[175]....
        /*0668*/ 	.word	0xffffffff


	//   ....[176]....
        /*066c*/ 	.word	0xffffffff


	//   ....[177]....
        /*0670*/ 	.word	0xffffffff


	//   ....[178]....
        /*0674*/ 	.word	0xffffffff


	//   ....[179]....
        /*0678*/ 	.word	0xffffffff


	//   ....[180]....
        /*067c*/ 	.word	0xffffffff


	//   ....[181]....
        /*0680*/ 	.word	0xffffffff


	//   ....[182]....
        /*0684*/ 	.word	0xffffffff


	//   ....[183]....
        /*0688*/ 	.word	0xffffffff


	//   ....[184]....
        /*068c*/ 	.word	0xffffffff


	//   ....[185]....
        /*0690*/ 	.word	0xffffffff


	//   ....[186]....
        /*0694*/ 	.word	0xffffffff


	//   ....[187]....
        /*0698*/ 	.word	0xffffffff


	//   ....[188]....
        /*069c*/ 	.word	0xffffffff


	//   ....[189]....
        /*06a0*/ 	.word	0xffffffff


	//   ....[190]....
        /*06a4*/ 	.word	0xffffffff


	//   ....[191]....
        /*06a8*/ 	.word	0xffffffff


	//   ....[192]....
        /*06ac*/ 	.word	0xffffffff


	//   ....[193]....
        /*06b0*/ 	.word	0xffffffff


	//   ....[194]....
        /*06b4*/ 	.word	0xffffffff


	//   ....[195]....
        /*06b8*/ 	.word	0xffffffff


	//   ....[196]....
        /*06bc*/ 	.word	0xffffffff


	//   ....[197]....
        /*06c0*/ 	.word	0xffffffff


	//   ....[198]....
        /*06c4*/ 	.word	0xffffffff


	//   ....[199]....
        /*06c8*/ 	.word	0xffffffff


	//   ....[200]....
        /*06cc*/ 	.word	0xffffffff


	//   ....[201]....
        /*06d0*/ 	.word	0xffffffff


	//   ....[202]....
        /*06d4*/ 	.word	0xffffffff


	//   ....[203]....
        /*06d8*/ 	.word	0xffffffff


	//   ....[204]....
        /*06dc*/ 	.word	0xffffffff


	//   ....[205]....
        /*06e0*/ 	.word	0xffffffff


	//   ....[206]....
        /*06e4*/ 	.word	0xffffffff


	//   ....[207]....
        /*06e8*/ 	.word	0xffffffff


	//   ....[208]....
        /*06ec*/ 	.word	0xffffffff


	//   ....[209]....
        /*06f0*/ 	.word	0xffffffff


	//   ....[210]....
        /*06f4*/ 	.word	0xffffffff


	//   ....[211]....
        /*06f8*/ 	.word	0xffffffff


	//   ....[212]....
        /*06fc*/ 	.word	0xffffffff


	//   ....[213]....
        /*0700*/ 	.word	0xffffffff


	//   ....[214]....
        /*0704*/ 	.word	0xffffffff


	//   ....[215]....
        /*0708*/ 	.word	0xffffffff


	//----- nvinfo : EIATTR_COOP_GROUP_INSTR_OFFSETS
	.align		4
.L_430:
        /*070c*/ 	.byte	0x04, 0x28
        /*070e*/ 	.short	(.L_432 - .L_431)


	//   ....[0]....
.L_431:
        /*0710*/ 	.word	0x00000050


	//   ....[1]....
        /*0714*/ 	.word	0x000001e0


	//   ....[2]....
        /*0718*/ 	.word	0x00000210


	//   ....[3]....
        /*071c*/ 	.word	0x00000240


	//   ....[4]....
        /*0720*/ 	.word	0x00000270


	//   ....[5]....
        /*0724*/ 	.word	0x000002a0


	//   ....[6]....
        /*0728*/ 	.word	0x000002d0


	//   ....[7]....
        /*072c*/ 	.word	0x00000440


	//   ....[8]....
        /*0730*/ 	.word	0x00000480


	//   ....[9]....
        /*0734*/ 	.word	0x000004b0


	//   ....[10]....
        /*0738*/ 	.word	0x000004e0


	//   ....[11]....
        /*073c*/ 	.word	0x00000510


	//   ....[12]....
        /*0740*/ 	.word	0x00000540


	//   ....[13]....
        /*0744*/ 	.word	0x000005d0


	//   ....[14]....
        /*0748*/ 	.word	0x00000600


	//   ....[15]....
        /*074c*/ 	.word	0x00000620


	//   ....[16]....
        /*0750*/ 	.word	0x00000680


	//   ....[17]....
        /*0754*/ 	.word	0x000022e0


	//   ....[18]....
        /*0758*/ 	.word	0x00002300


	//   ....[19]....
        /*075c*/ 	.word	0x00002490


	//   ....[20]....
        /*0760*/ 	.word	0x000024a0


	//   ....[21]....
        /*0764*/ 	.word	0x00002620


	//   ....[22]....
        /*0768*/ 	.word	0x00002640


	//   ....[23]....
        /*076c*/ 	.word	0x000027c0


	//   ....[24]....
        /*0770*/ 	.word	0x000027d0


	//   ....[25]....
        /*0774*/ 	.word	0x00002c60


	//   ....[26]....
        /*0778*/ 	.word	0x00002c90


	//   ....[27]....
        /*077c*/ 	.word	0x00002cb0


	//   ....[28]....
        /*0780*/ 	.word	0x00002cd0


	//   ....[29]....
        /*0784*/ 	.word	0x00002d50


	//   ....[30]....
        /*0788*/ 	.word	0x00002da0


	//   ....[31]....
        /*078c*/ 	.word	0x00003100


	//   ....[32]....
        /*0790*/ 	.word	0x00003110


	//   ....[33]....
        /*0794*/ 	.word	0x00003aa0


	//   ....[34]....
        /*0798*/ 	.word	0x00003ac0


	//   ....[35]....
        /*079c*/ 	.word	0x00003c10


	//   ....[36]....
        /*07a0*/ 	.word	0x00003c20


	//   ....[37]....
        /*07a4*/ 	.word	0x00004400


	//   ....[38]....
        /*07a8*/ 	.word	0x00004430


	//   ....[39]....
        /*07ac*/ 	.word	0x00004440


	//   ....[40]....
        /*07b0*/ 	.word	0x00004450


	//   ....[41]....
        /*07b4*/ 	.word	0x00004460


	//   ....[42]....
        /*07b8*/ 	.word	0x00004490


	//   ....[43]....
        /*07bc*/ 	.word	0x000044b0


	//   ....[44]....
        /*07c0*/ 	.word	0x000044d0


	//   ....[45]....
        /*07c4*/ 	.word	0x00005800


	//   ....[46]....
        /*07c8*/ 	.word	0x00005820


	//   ....[47]....
        /*07cc*/ 	.word	0x00005960


	//   ....[48]....
        /*07d0*/ 	.word	0x00005970


	//   ....[49]....
        /*07d4*/ 	.word	0x000062c0


	//   ....[50]....
        /*07d8*/ 	.word	0x000062e0


	//   ....[51]....
        /*07dc*/ 	.word	0x00006400


	//   ....[52]....
        /*07e0*/ 	.word	0x00006410


	//   ....[53]....
        /*07e4*/ 	.word	0x00006840


	//   ....[54]....
        /*07e8*/ 	.word	0x00006870


	//   ....[55]....
        /*07ec*/ 	.word	0x00006880


	//   ....[56]....
        /*07f0*/ 	.word	0x00006890


	//   ....[57]....
        /*07f4*/ 	.word	0x000068a0


	//   ....[58]....
        /*07f8*/ 	.word	0x000068f0


	//   ....[59]....
        /*07fc*/ 	.word	0x00006900


	//   ....[60]....
        /*0800*/ 	.word	0x00006910


	//   ....[61]....
        /*0804*/ 	.word	0x000080e0


	//   ....[62]....
        /*0808*/ 	.word	0x000080f0


	//   ....[63]....
        /*080c*/ 	.word	0x00008100


	//   ....[64]....
        /*0810*/ 	.word	0x00008110


	//   ....[65]....
        /*0814*/ 	.word	0x00008140


	//   ....[66]....
        /*0818*/ 	.word	0x00008160


	//   ....[67]....
        /*081c*/ 	.word	0x00008180


	//   ....[68]....
        /*0820*/ 	.word	0x00008190


	//   ....[69]....
        /*0824*/ 	.word	0x000096e0


	//   ....[70]....
        /*0828*/ 	.word	0x000096f0


	//   ....[71]....
        /*082c*/ 	.word	0x00009700


	//   ....[72]....
        /*0830*/ 	.word	0x00009710


	//   ....[73]....
        /*0834*/ 	.word	0x00009720


	//   ....[74]....
        /*0838*/ 	.word	0x00009730


	//   ....[75]....
        /*083c*/ 	.word	0x00009740


	//   ....[76]....
        /*0840*/ 	.word	0x00009760


	//   ....[77]....
        /*0844*/ 	.word	0x00009b60


	//   ....[78]....
        /*0848*/ 	.word	0x00009b80


	//   ....[79]....
        /*084c*/ 	.word	0x00009ce0


	//   ....[80]....
        /*0850*/ 	.word	0x00009cf0


	//   ....[81]....
        /*0854*/ 	.word	0x00009e50


	//   ....[82]....
        /*0858*/ 	.word	0x00009e70


	//   ....[83]....
        /*085c*/ 	.word	0x00009fd0


	//   ....[84]....
        /*0860*/ 	.word	0x00009fe0


	//   ....[85]....
        /*0864*/ 	.word	0x0000a330


	//   ....[86]....
        /*0868*/ 	.word	0x0000a350


	//   ....[87]....
        /*086c*/ 	.word	0x0000a7e0


	//   ....[88]....
        /*0870*/ 	.word	0x0000a7f0


	//   ....[89]....
        /*0874*/ 	.word	0x0000ac80


	//   ....[90]....
        /*0878*/ 	.word	0x0000aca0


	//   ....[91]....
        /*087c*/ 	.word	0x0000b130


	//   ....[92]....
        /*0880*/ 	.word	0x0000b140


	//   ....[93]....
        /*0884*/ 	.word	0x0000bce0


	//   ....[94]....
        /*0888*/ 	.word	0x0000bd00


	//   ....[95]....
        /*088c*/ 	.word	0x0000be70


	//   ....[96]....
        /*0890*/ 	.word	0x0000be80


	//   ....[97]....
        /*0894*/ 	.word	0x0000bfe0


	//   ....[98]....
        /*0898*/ 	.word	0x0000c000


	//   ....[99]....
        /*089c*/ 	.word	0x0000c160


	//   ....[100]....
        /*08a0*/ 	.word	0x0000c170


	//   ....[101]....
        /*08a4*/ 	.word	0x0000c370


	//   ....[102]....
        /*08a8*/ 	.word	0x0000c390


	//   ....[103]....
        /*08ac*/ 	.word	0x0000c4b0


	//   ....[104]....
        /*08b0*/ 	.word	0x0000c4f0


	//   ....[105]....
        /*08b4*/ 	.word	0x0000c520


	//   ....[106]....
        /*08b8*/ 	.word	0x0000c550


	//   ....[107]....
        /*08bc*/ 	.word	0x0000c580


	//   ....[108]....
        /*08c0*/ 	.word	0x0000c5b0


	//   ....[109]....
        /*08c4*/ 	.word	0x0000c700


	//   ....[110]....
        /*08c8*/ 	.word	0x0000c740


	//   ....[111]....
        /*08cc*/ 	.word	0x0000c770


	//   ....[112]....
        /*08d0*/ 	.word	0x0000c7a0


	//   ....[113]....
        /*08d4*/ 	.word	0x0000c7d0


	//   ....[114]....
        /*08d8*/ 	.word	0x0000c800


	//   ....[115]....
        /*08dc*/ 	.word	0x0000c890


	//   ....[116]....
        /*08e0*/ 	.word	0x0000c8c0


	//   ....[117]....
        /*08e4*/ 	.word	0x0000c8d0


	//   ....[118]....
        /*08e8*/ 	.word	0x0000c930


	//   ....[119]....
        /*08ec*/ 	.word	0x0000ce60


	//   ....[120]....
        /*08f0*/ 	.word	0x0000cec0


	//   ....[121]....
        /*08f4*/ 	.word	0x0000cf10


	//   ....[122]....
        /*08f8*/ 	.word	0x0000cf60


	//   ....[123]....
        /*08fc*/ 	.word	0x0000cfb0


	//   ....[124]....
        /*0900*/ 	.word	0x0000d020


	//   ....[125]....
        /*0904*/ 	.word	0x0000d070


	//   ....[126]....
        /*0908*/ 	.word	0x0000d0d0


	//   ....[127]....
        /*090c*/ 	.word	0x0000d140


	//   ....[128]....
        /*0910*/ 	.word	0x0000d1a0


	//   ....[129]....
        /*0914*/ 	.word	0x0000d210


	//   ....[130]....
        /*0918*/ 	.word	0x0000d280


	//   ....[131]....
        /*091c*/ 	.word	0x0000d2f0


	//   ....[132]....
        /*0920*/ 	.word	0x0000d350


	//   ....[133]....
        /*0924*/ 	.word	0x0000d3c0


	//   ....[134]....
        /*0928*/ 	.word	0x0000d430


	//   ....[135]....
        /*092c*/ 	.word	0x0000d4a0


	//   ....[136]....
        /*0930*/ 	.word	0x0000d500


	//   ....[137]....
        /*0934*/ 	.word	0x0000d570


	//   ....[138]....
        /*0938*/ 	.word	0x0000d5d0


	//   ....[139]....
        /*093c*/ 	.word	0x0000d640


	//   ....[140]....
        /*0940*/ 	.word	0x0000d6b0


	//   ....[141]....
        /*0944*/ 	.word	0x0000d720


	//   ....[142]....
        /*0948*/ 	.word	0x0000d780


	//   ....[143]....
        /*094c*/ 	.word	0x0000d7e0


	//   ....[144]....
        /*0950*/ 	.word	0x0000d840


	//   ....[145]....
        /*0954*/ 	.word	0x0000d890


	//   ....[146]....
        /*0958*/ 	.word	0x0000d8e0


	//   ....[147]....
        /*095c*/ 	.word	0x0000d930


	//   ....[148]....
        /*0960*/ 	.word	0x0000d980


	//   ....[149]....
        /*0964*/ 	.word	0x0000d9d0


	//   ....[150]....
        /*0968*/ 	.word	0x0000da20


	//   ....[151]....
        /*096c*/ 	.word	0x0000da90


	//   ....[152]....
        /*0970*/ 	.word	0x0000db00


	//   ....[153]....
        /*0974*/ 	.word	0x0000db60


	//   ....[154]....
        /*0978*/ 	.word	0x0000dbd0


	//   ....[155]....
        /*097c*/ 	.word	0x0000dc40


	//   ....[156]....
        /*0980*/ 	.word	0x0000dcb0


	//   ....[157]....
        /*0984*/ 	.word	0x0000dd10


	//   ....[158]....
        /*0988*/ 	.word	0x0000dd60


	//   ....[159]....
        /*098c*/ 	.word	0x0000ddc0


	//   ....[160]....
        /*0990*/ 	.word	0x0000de10


	//   ....[161]....
        /*0994*/ 	.word	0x0000de50


	//   ....[162]....
        /*0998*/ 	.word	0x0000dea0


	//   ....[163]....
        /*099c*/ 	.word	0x0000dee0


	//   ....[164]....
        /*09a0*/ 	.word	0x0000df30


	//   ....[165]....
        /*09a4*/ 	.word	0x0000df70


	//   ....[166]....
        /*09a8*/ 	.word	0x0000dfd0


	//   ....[167]....
        /*09ac*/ 	.word	0x0000e010


	//   ....[168]....
        /*09b0*/ 	.word	0x0000e060


	//   ....[169]....
        /*09b4*/ 	.word	0x0000e0b0


	//   ....[170]....
        /*09b8*/ 	.word	0x0000e100


	//   ....[171]....
        /*09bc*/ 	.word	0x0000e150


	//   ....[172]....
        /*09c0*/ 	.word	0x0000e1a0


	//   ....[173]....
        /*09c4*/ 	.word	0x0000e1f0


	//   ....[174]....
        /*09c8*/ 	.word	0x0000e260


	//   ....[175]....
        /*09cc*/ 	.word	0x0000e2d0


	//   ....[176]....
        /*09d0*/ 	.word	0x0000e340


	//   ....[177]....
        /*09d4*/ 	.word	0x0000e3a0


	//   ....[178]....
        /*09d8*/ 	.word	0x0000e410


	//   ....[179]....
        /*09dc*/ 	.word	0x0000e480


	//   ....[180]....
        /*09e0*/ 	.word	0x0000e4f0


	//   ....[181]....
        /*09e4*/ 	.word	0x0000e550


	//   ....[182]....
        /*09e8*/ 	.word	0x0000e5c0


	//   ....[183]....
        /*09ec*/ 	.word	0x0000e630


	//   ....[184]....
        /*09f0*/ 	.word	0x0000e6a0


	//   ....[185]....
        /*09f4*/ 	.word	0x0000e700


	//   ....[186]....
        /*09f8*/ 	.word	0x0000e770


	//   ....[187]....
        /*09fc*/ 	.word	0x0000e7e0


	//   ....[188]....
        /*0a00*/ 	.word	0x0000e850


	//   ....[189]....
        /*0a04*/ 	.word	0x0000e8b0


	//   ....[190]....
        /*0a08*/ 	.word	0x0000e920


	//   ....[191]....
        /*0a0c*/ 	.word	0x0000e990


	//   ....[192]....
        /*0a10*/ 	.word	0x0000ea00


	//   ....[193]....
        /*0a14*/ 	.word	0x0000ea60


	//   ....[194]....
        /*0a18*/ 	.word	0x0000ead0


	//   ....[195]....
        /*0a1c*/ 	.word	0x0000eb40


	//   ....[196]....
        /*0a20*/ 	.word	0x0000ebb0


	//   ....[197]....
        /*0a24*/ 	.word	0x0000ec10


	//   ....[198]....
        /*0a28*/ 	.word	0x0000ec80


	//   ....[199]....
        /*0a2c*/ 	.word	0x0000ecf0


	//   ....[200]....
        /*0a30*/ 	.word	0x0000ed40


	//   ....[201]....
        /*0a34*/ 	.word	0x0000ed80


	//   ....[202]....
        /*0a38*/ 	.word	0x0000edd0


	//   ....[203]....
        /*0a3c*/ 	.word	0x0000ee20


	//   ....[204]....
        /*0a40*/ 	.word	0x0000ee70


	//   ....[205]....
        /*0a44*/ 	.word	0x0000eee0


	//   ....[206]....
        /*0a48*/ 	.word	0x0000ef30


	//   ....[207]....
        /*0a4c*/ 	.word	0x0000ef80


	//   ....[208]....
        /*0a50*/ 	.word	0x0000efd0


	//   ....[209]....
        /*0a54*/ 	.word	0x0000f020


	//   ....[210]....
        /*0a58*/ 	.word	0x0000f070


	//   ....[211]....
        /*0a5c*/ 	.word	0x0000f0e0


	//   ....[212]....
        /*0a60*/ 	.word	0x0000f130


	//   ....[213]....
        /*0a64*/ 	.word	0x0000f190


	//   ....[214]....
        /*0a68*/ 	.word	0x0000f1f0


	//   ....[215]....
        /*0a6c*/ 	.word	0x0000f260


	//----- nvinfo : EIATTR_EXIT_INSTR_OFFSETS
	.align		4
.L_432:
        /*0a70*/ 	.byte	0x04, 0x1c
        /*0a72*/ 	.short	(.L_434 - .L_433)


	//   ....[0]....
.L_433:
        /*0a74*/ 	.word	0x00000b40


	//   ....[1]....
        /*0a78*/ 	.word	0x0000ce20


	//----- nvinfo : EIATTR_MAX_THREADS
	.align		4
.L_434:
        /*0a7c*/ 	.byte	0x04, 0x05
        /*0a7e*/ 	.short	(.L_436 - .L_435)
.L_435:
        /*0a80*/ 	.word	0x00000080
        /*0a84*/ 	.word	0x00000001
        /*0a88*/ 	.word	0x00000001


	//----- nvinfo : EIATTR_CRS_STACK_SIZE
	.align		4
.L_436:
        /*0a8c*/ 	.byte	0x04, 0x1e
        /*0a8e*/ 	.short	(.L_438 - .L_437)
.L_437:
        /*0a90*/ 	.word	0x00000000
.L_438:


//--------------------- .nv.info._ZN7cutlass13device_kernelIN5flash19enable_sm80_to_sm89INS1_16FlashAttnFwdSm80INS1_25CollectiveMainloopFwdSm80ILi4ELi1ELb0EN4cute5tupleIJNS5_1CILi128EEENS7_ILi48EEENS7_ILi96EEEEEELi96ENS_6half_tEfNS_4arch4Sm80ELb0ELb0ELb0ELb1ELb1ELb1ELb1ELb1EEENS1_21CollectiveEpilogueFwdINS6_IJS8_SA_S9_EEENS6_IJNS7_ILi1EEESI_SI_EEESC_SE_Li128ELb1ELb1ELb1ELb0EEENS1_36VarlenDynamicPersistentTileSchedulerILi128ELi48ELi128ELi128ELb1ELb1ELb0ELb0ELb1ELb1EEEEEEEEEvNT_6ParamsE --------------------------
	.section	.nv.info._ZN7cutlass13device_kernelIN5flash19enable_sm80_to_sm89INS1_16FlashAttnFwdSm80INS1_25CollectiveMainloopFwdSm80ILi4ELi1ELb0EN4cute5tupleIJNS5_1CILi128EEENS7_ILi48EEENS7_ILi96EEEEEELi96ENS_6half_tEfNS_4arch4Sm80ELb0ELb0ELb0ELb1ELb1ELb1ELb1ELb1EEENS1_21CollectiveEpilogueFwdINS6_IJS8_SA_S9_EEENS6_IJNS7_ILi1EEESI_SI_EEESC_SE_Li128ELb1ELb1ELb1ELb0EEENS1_36VarlenDynamicPersistentTileSchedulerILi128ELi48ELi128ELi128ELb1ELb1ELb0ELb0ELb1ELb1EEEEEEEEEvNT_6ParamsE,"",@"SHT_CUDA_INFO"
	.sectionflags	@""
	.align	4


	//----- nvinfo : EIATTR_CUDA_API_VERSION
	.align		4
        /*0000*/ 	.byte	0x04, 0x37
        /*0002*/ 	.short	(.L_440 - .L_439)
.L_439:
        /*0004*/ 	.word	0x00000082


	//----- nvinfo : EIATTR_SW2861232_WAR
	.align		4
.L_440:
        /*0008*/ 	.byte	0x01, 0x35
	.zero		2


	//----- nvinfo : EIATTR_PARAM_CBANK
	.align		4
        /*000c*/ 	.byte	0x04, 0x0a
        /*000e*/ 	.short	(.L_442 - .L_441)
	.align		4
.L_441:
        /*0010*/ 	.word	index@(.nv.constant0._ZN7cutlass13device_kernelIN5flash19enable_sm80_to_sm89INS1_16FlashAttnFwdSm80INS1_25CollectiveMainloopFwdSm80ILi4ELi1ELb0EN4cute5tupleIJNS5_1CILi128EEENS7_ILi48EEENS7_ILi96EEEEEELi96ENS_6half_tEfNS_4arch4Sm80ELb0ELb0ELb0ELb1ELb1ELb1ELb1ELb1EEENS1_21CollectiveEpilogueFwdINS6_IJS8_SA_S9_EEENS6_IJNS7_ILi1EEESI_SI_EEESC_SE_Li128ELb1ELb1ELb1ELb0EEENS1_36VarlenDynamicPersistentTileSchedulerILi128ELi48ELi128ELi128ELb1ELb1ELb0ELb0ELb1ELb1EEEEEEEEEvNT_6ParamsE)
        /*0014*/ 	.short	0x0160
        /*0016*/ 	.short	0x0438


	//----- nvinfo : EIATTR_CBANK_PARAM_SIZE
	.align		4
.L_442:
        /*0018*/ 	.byte	0x03, 0x19
        /*001a*/ 	.short	0x0438


	//----- nvinfo : EIATTR_KPARAM_INFO
	.align		4
        /*001c*/ 	.byte	0x04, 0x17
        /*001e*/ 	.short	(.L_444 - .L_443)
.L_443:
        /*0020*/ 	.word	0x00000000
        /*0024*/ 	.short	0x0000
        /*0026*/ 	.short	0x0000
        /*0028*/ 	.byte	0x00, 0xf0, 0xe1, 0x10


	//----- nvinfo : EIATTR_MAXREG_COUNT
	.align		4
.L_444:
        /*002c*/ 	.byte	0x03, 0x1b
        /*002e*/ 	.short	0x00ff


	//----- nvinfo : EIATTR_NUM_BARRIERS
	.align		4
        /*0030*/ 	.byte	0x02, 0x4c
        /*0032*/ 	.byte	0x06
	.zero		1


	//----- nvinfo : EIATTR_ANNOTATIONS
	.align		4
        /*0034*/ 	.byte	0x04, 0x55
        /*0036*/ 	.short	(.L_446 - .L_445)


	//   ....[0]....
.L_445:
        /* <DEDUP_REMOVED lines=150> */


	//----- nvinfo : EIATTR_MERCURY_ISA_VERSION
	.align		4
.L_446:
        /*0980*/ 	.byte	0x03, 0x5f
        /*0982*/ 	.short	0x0000


	//----- nvinfo : EIATTR_INT_WARP_WIDE_INSTR_OFFSETS
	.align		4
        /*0984*/ 	.byte	0x04, 0x31
        /*0986*/ 	.short	(.L_448 - .L_447)


	//   ....[0]....
.L_447:
        /*0988*/ 	.word	0x00014590


	//   ....[1]....
        /*098c*/ 	.word	0x00014610


	//----- nvinfo : EIATTR_COOP_GROUP_MASK_REGIDS
	.align		4
.L_448:
        /*0990*/ 	.byte	0x04, 0x29
        /*0992*/ 	.short	(.L_450 - .L_449)


	//   ....[0]....
.L_449:
        /*0994*/ 	.word	0xffffffff


	//   ....[1]....
        /*0998*/ 	.word	0xffffffff


	//   ....[2]....
        /*099c*/ 	.word	0xffffffff


	//   ....[3]....
        /*09a0*/ 	.word	0xffffffff


	//   ....[4]....
        /*09a4*/ 	.word	0xffffffff


	//   ....[5]....
        /*09a8*/ 	.word	0xffffffff


	//   ....[6]....
        /*09ac*/ 	.word	0xffffffff


	//   ....[7]....
        /*09b0*/ 	.word	0xffffffff


	//   ....[8]....
        /*09b4*/ 	.word	0xffffffff


	//   ....[9]....
        /*09b8*/ 	.word	0xffffffff


	//   ....[10]....
        /*09bc*/ 	.word	0xffffffff


	//   ....[11]....
        /*09c0*/ 	.word	0xffffffff


	//   ....[12]....
        /*09c4*/ 	.word	0xffffffff


	//   ....[13]....
        /*09c8*/ 	.word	0xffffffff


	//   ....[14]....
        /*09cc*/ 	.word	0xffffffff


	//   ....[15]....
        /*09d0*/ 	.word	0xffffffff


	//   ....[16]....
        /*09d4*/ 	.word	0xffffffff


	//   ....[17]....
        /*09d8*/ 	.word	0xffffffff


	//   ....[18]....
        /*09dc*/ 	.word	0xffffffff


	//   ....[19]....
        /*09e0*/ 	.word	0xffffffff


	//   ....[20]....
        /*09e4*/ 	.word	0xffffffff


	//   ....[21]....
        /*09e8*/ 	.word	0xffffffff


	//   ....[22]....
        /*09ec*/ 	.word	0xffffffff


	//   ....[23]....
        /*09f0*/ 	.word	0xffffffff


	//   ....[24]....
        /*09f4*/ 	.word	0xffffffff


	//   ....[25]....
        /*09f8*/ 	.word	0xffffffff


	//   ....[26]....
        /*09fc*/ 	.word	0xffffffff


	//   ....[27]....
        /*0a00*/ 	.word	0xffffffff


	//   ....[28]....
        /*0a04*/ 	.word	0xffffffff


	//   ....[29]....
        /*0a08*/ 	.word	0xffffffff


	//   ....[30]....
        /*0a0c*/ 	.word	0xffffffff


	//   ....[31]....
        /*0a10*/ 	.word	0xffffffff


	//   ....[32]....
        /*0a14*/ 	.word	0xffffffff


	//   ....[33]....
        /*0a18*/ 	.word	0xffffffff


	//   ....[34]....
        /*0a1c*/ 	.word	0xffffffff


	//   ....[35]....
        /*0a20*/ 	.word	0xffffffff


	//   ....[36]....
        /*0a24*/ 	.word	0xffffffff


	//   ....[37]....
        /*0a28*/ 	.word	0xffffffff


	//   ....[38]....
        /*0a2c*/ 	.word	0xffffffff


	//   ....[39]....
        /*0a30*/ 	.word	0xffffffff


	//   ....[40]....
        /*0a34*/ 	.word	0xffffffff


	//   ....[41]....
        /*0a38*/ 	.word	0xffffffff


	//   ....[42]....
        /*0a3c*/ 	.word	0xffffffff


	//   ....[43]....
        /*0a40*/ 	.word	0xffffffff


	//   ....[44]....
        /*0a44*/ 	.word	0xffffffff


	//   ....[45]....
        /*0a48*/ 	.word	0xffffffff


	//   ....[46]....
        /*0a4c*/ 	.word	0xffffffff


	//   ....[47]....
        /*0a50*/ 	.word	0xffffffff


	//   ....[48]....
        /*0a54*/ 	.word	0xffffffff


	//   ....[49]....
        /*0a58*/ 	.word	0xffffffff


	//   ....[50]....
        /*0a5c*/ 	.word	0xffffffff


	//   ....[51]....
        /*0a60*/ 	.word	0xffffffff


	//   ....[52]....
        /*0a64*/ 	.word	0xffffffff


	//   ....[53]....
        /*0a68*/ 	.word	0xffffffff


	//   ....[54]....
        /*0a6c*/ 	.word	0xffffffff


	//   ....[55]....
        /*0a70*/ 	.word	0xffffffff


	//   ....[56]....
        /*0a74*/ 	.word	0xffffffff


	//   ....[57]....
        /*0a78*/ 	.word	0xffffffff


	//   ....[58]....
        /*0a7c*/ 	.word	0xffffffff


	//   ....[59]....
        /*0a80*/ 	.word	0xffffffff


	//   ....[60]....
        /*0a84*/ 	.word	0xffffffff


	//   ....[61]....
        /*0a88*/ 	.word	0xffffffff


	//   ....[62]....
        /*0a8c*/ 	.word	0xffffffff


	//   ....[63]....
        /*0a90*/ 	.word	0xffffffff


	//   ....[64]....
        /*0a94*/ 	.word	0xffffffff


	//   ....[65]....
        /*0a98*/ 	.word	0xffffffff


	//   ....[66]....
        /*0a9c*/ 	.word	0xffffffff


	//   ....[67]....
        /*0aa0*/ 	.word	0xffffffff


	//   ....[68]....
        /*0aa4*/ 	.word	0xffffffff


	//   ....[69]....
        /*0aa8*/ 	.word	0xffffffff


	//   ....[70]....
        /*0aac*/ 	.word	0xffffffff


	//   ....[71]....
        /*0ab0*/ 	.word	0xffffffff


	//   ....[72]....
        /*0ab4*/ 	.word	0xffffffff


	//   ....[73]....
        /*0ab8*/ 	.word	0xffffffff


	//   ....[74]....
        /*0abc*/ 	.word	0xffffffff


	//   ....[75]....
        /*0ac0*/ 	.word	0xffffffff


	//   ....[76]....
        /*0ac4*/ 	.word	0xffffffff


	//   ....[77]....
        /*0ac8*/ 	.word	0xffffffff


	//   ....[78]....
        /*0acc*/ 	.word	0xffffffff


	//   ....[79]....
        /*0ad0*/ 	.word	0xffffffff


	//   ....[80]....
        /*0ad4*/ 	.word	0xffffffff


	//   ....[81]....
        /*0ad8*/ 	.word	0xffffffff


	//   ....[82]....
        /*0adc*/ 	.word	0xffffffff


	//   ....[83]....
        /*0ae0*/ 	.word	0xffffffff


	//   ....[84]....
        /*0ae4*/ 	.word	0xffffffff


	//   ....[85]....
        /*0ae8*/ 	.word	0xffffffff


	//   ....[86]....
        /*0aec*/ 	.word	0xffffffff


	//   ....[87]....
        /*0af0*/ 	.word	0xffffffff


	//   ....[88]....
        /*0af4*/ 	.word	0xffffffff


	//   ....[89]....
        /*0af8*/ 	.word	0xffffffff


	//   ....[90]....
        /*0afc*/ 	.word	0xffffffff


	//   ....[91]....
        /*0b00*/ 	.word	0xffffffff


	//   ....[92]....
        /*0b04*/ 	.word	0xffffffff


	//   ....[93]....
        /*0b08*/ 	.word	0xffffffff


	//   ....[94]....
        /*0b0c*/ 	.word	0xffffffff


	//   ....[95]....
        /*0b10*/ 	.word	0xffffffff


	//   ....[96]....
        /*0b14*/ 	.word	0xffffffff


	//   ....[97]....
        /*0b18*/ 	.word	0xffffffff


	//   ....[98]....
        /*0b1c*/ 	.word	0xffffffff


	//   ....[99]....
        /*0b20*/ 	.word	0xffffffff


	//   ....[100]....
        /*0b24*/ 	.word	0xffffffff


	//   ....[101]....
        /*0b28*/ 	.word	0xffffffff


	//   ....[102]....
        /*0b2c*/ 	.word	0xffffffff


	//   ....[103]....
        /*0b30*/ 	.word	0xffffffff


	//   ....[104]....
        /*0b34*/ 	.word	0xffffffff


	//   ....[105]....
        /*0b38*/ 	.word	0xffffffff


	//   ....[106]....
        /*0b3c*/ 	.word	0xffffffff


	//   ....[107]....
        /*0b40*/ 	.word	0xffffffff


	//   ....[108]....
        /*0b44*/ 	.word	0xffffffff


	//   ....[109]....
        /*0b48*/ 	.word	0xffffffff


	//   ....[110]....
        /*0b4c*/ 	.word	0xffffffff


	//   ....[111]....
        /*0b50*/ 	.word	0xffffffff


	//   ....[112]....
        /*0b54*/ 	.word	0xffffffff


	//   ....[113]....
        /*0b58*/ 	.word	0xffffffff


	//   ....[114]....
        /*0b5c*/ 	.word	0xffffffff


	//   ....[115]....
        /*0b60*/ 	.word	0xffffffff


	//   ....[116]....
        /*0b64*/ 	.word	0xffffffff


	//   ....[117]....
        /*0b68*/ 	.word	0xffffffff


	//   ....[118]....
        /*0b6c*/ 	.word	0xffffffff


	//   ....[119]....
        /*0b70*/ 	.word	0xffffffff


	//   ....[120]....
        /*0b74*/ 	.word	0xffffffff


	//   ....[121]....
        /*0b78*/ 	.word	0xffffffff


	//   ....[122]....
        /*0b7c*/ 	.word	0xffffffff


	//   ....[123]....
        /*0b80*/ 	.word	0xffffffff


	//   ....[124]....
        /*0b84*/ 	.word	0xffffffff


	//   ....[125]....
        /*0b88*/ 	.word	0xffffffff


	//   ....[126]....
        /*0b8c*/ 	.word	0xffffffff


	//   ....[127]....
        /*0b90*/ 	.word	0xffffffff


	//   ....[128]....
        /*0b94*/ 	.word	0xffffffff


	//   ....[129]....
        /*0b98*/ 	.word	0xffffffff


	//   ....[130]....
        /*0b9c*/ 	.word	0xffffffff


	//   ....[131]....
        /*0ba0*/ 	.word	0xffffffff


	//   ....[132]....
        /*0ba4*/ 	.word	0xffffffff


	//   ....[133]....
        /*0ba8*/ 	.word	0xffffffff


	//   ....[134]....
        /*0bac*/ 	.word	0xffffffff


	//   ....[135]....
        /*0bb0*/ 	.word	0xffffffff


	//   ....[136]....
        /*0bb4*/ 	.word	0xffffffff


	//   ....[137]....
        /*0bb8*/ 	.word	0xffffffff


	//   ....[138]....
        /*0bbc*/ 	.word	0xffffffff


	//   ....[139]....
        /*0bc0*/ 	.word	0xffffffff


	//   ....[140]....
        /*0bc4*/ 	.word	0xffffffff


	//   ....[141]....
        /*0bc8*/ 	.word	0xffffffff


	//   ....[142]....
        /*0bcc*/ 	.word	0xffffffff


	//   ....[143]....
        /*0bd0*/ 	.word	0xffffffff


	//   ....[144]....
        /*0bd4*/ 	.word	0xffffffff


	//   ....[145]....
        /*0bd8*/ 	.word	0xffffffff


	//   ....[146]....
        /*0bdc*/ 	.word	0xffffffff


	//   ....[147]....
        /*0be0*/ 	.word	0xffffffff


	//   ....[148]....
        /*0be4*/ 	.word	0xffffffff


	//   ....[149]....
        /*0be8*/ 	.word	0xffffffff


	//   ....[150]....
        /*0bec*/ 	.word	0xffffffff


	//   ....[151]....
        /*0bf0*/ 	.word	0xffffffff


	//   ....[152]....
        /*0bf4*/ 	.word	0xffffffff


	//   ....[153]....
        /*0bf8*/ 	.word	0xffffffff


	//   ....[154]....
        /*0bfc*/ 	.word	0xffffffff


	//   ....[155]....
        /*0c00*/ 	.word	0xffffffff


	//   ....[156]....
        /*0c04*/ 	.word	0xffffffff


	//   ....[157]....
        /*0c08*/ 	.word	0xffffffff


	//   ....[158]....
        /*0c0c*/ 	.word	0xffffffff


	//   ....[159]....
        /*0c10*/ 	.word	0xffffffff


	//   ....[160]....
        /*0c14*/ 	.word	0xffffffff


	//   ....[161]....
        /*0c18*/ 	.word	0xffffffff


	//   ....[162]....
        /*0c1c*/ 	.word	0xffffffff


	//   ....[163]....
        /*0c20*/ 	.word	0xffffffff


	//   ....[164]....
        /*0c24*/ 	.word	0xffffffff


	//   ....[165]....
        /*0c28*/ 	.word	0xffffffff


	//   ....[166]....
        /*0c2c*/ 	.word	0xffffffff


	//   ....[167]....
        /*0c30*/ 	.word	0xffffffff


	//   ....[168]....
        /*0c34*/ 	.word	0xffffffff


	//   ....[169]....
        /*0c38*/ 	.word	0xffffffff


	//   ....[170]....
        /*0c3c*/ 	.word	0xffffffff


	//   ....[171]....
        /*0c40*/ 	.word	0xffffffff


	//   ....[172]....
        /*0c44*/ 	.word	0xffffffff


	//   ....[173]....
        /*0c48*/ 	.word	0xffffffff


	//   ....[174]....
        /*0c4c*/ 	.word	0xffffffff


	//   ....[175]....
        /*0c50*/ 	.word	0xffffffff


	//   ....[176]....
        /*0c54*/ 	.word	0xffffffff


	//   ....[177]....
        /*0c58*/ 	.word	0xffffffff


	//   ....[178]....
        /*0c5c*/ 	.word	0xffffffff


	//   ....[179]....
        /*0c60*/ 	.word	0xffffffff


	//   ....[180]....
        /*0c64*/ 	.word	0xffffffff


	//   ....[181]....
        /*0c68*/ 	.word	0xffffffff


	//   ....[182]....
        /*0c6c*/ 	.word	0xffffffff


	//   ....[183]....
        /*0c70*/ 	.word	0xffffffff


	//   ....[184]....
        /*0c74*/ 	.word	0xffffffff


	//   ....[185]....
        /*0c78*/ 	.word	0xffffffff


	//   ....[186]....
        /*0c7c*/ 	.word	0xffffffff


	//   ....[187]....
        /*0c80*/ 	.word	0xffffffff


	//   ....[188]....
        /*0c84*/ 	.word	0xffffffff


	//   ....[189]....
        /*0c88*/ 	.word	0xffffffff


	//   ....[190]....
        /*0c8c*/ 	.word	0xffffffff


	//   ....[191]....
        /*0c90*/ 	.word	0xffffffff


	//   ....[192]....
        /*0c94*/ 	.word	0xffffffff


	//   ....[193]....
        /*0c98*/ 	.word	0xffffffff


	//   ....[194]....
        /*0c9c*/ 	.word	0xffffffff


	//   ....[195]....
        /*0ca0*/ 	.word	0xffffffff


	//   ....[196]....
        /*0ca4*/ 	.word	0xffffffff


	//   ....[197]....
        /*0ca8*/ 	.word	0xffffffff


	//   ....[198]....
        /*0cac*/ 	.word	0xffffffff


	//   ....[199]....
        /*0cb0*/ 	.word	0xffffffff


	//   ....[200]....
        /*0cb4*/ 	.word	0xffffffff


	//   ....[201]....
        /*0cb8*/ 	.word	0xffffffff


	//   ....[202]....
        /*0cbc*/ 	.word	0xffffffff


	//   ....[203]....
        /*0cc0*/ 	.word	0xffffffff


	//   ....[204]....
        /*0cc4*/ 	.word	0xffffffff


	//   ....[205]....
        /*0cc8*/ 	.word	0xffffffff


	//   ....[206]....
        /*0ccc*/ 	.word	0xffffffff


	//   ....[207]....
        /*0cd0*/ 	.word	0xffffffff


	//   ....[208]....
        /*0cd4*/ 	.word	0xffffffff


	//   ....[209]....
        /*0cd8*/ 	.word	0xffffffff


	//   ....[210]....
        /*0cdc*/ 	.word	0xffffffff


	//   ....[211]....
        /*0ce0*/ 	.word	0xffffffff


	//   ....[212]....
        /*0ce4*/ 	.word	0xffffffff


	//   ....[213]....
        /*0ce8*/ 	.word	0xffffffff


	//   ....[214]....
        /*0cec*/ 	.word	0xffffffff


	//   ....[215]....
        /*0cf0*/ 	.word	0xffffffff


	//   ....[216]....
        /*0cf4*/ 	.word	0xffffffff


	//   ....[217]....
        /*0cf8*/ 	.word	0xffffffff


	//   ....[218]....
        /*0cfc*/ 	.word	0xffffffff


	//   ....[219]....
        /*0d00*/ 	.word	0xffffffff


	//   ....[220]....
        /*0d04*/ 	.word	0xffffffff


	//   ....[221]....
        /*0d08*/ 	.word	0xffffffff


	//   ....[222]....
        /*0d0c*/ 	.word	0xffffffff


	//   ....[223]....
        /*0d10*/ 	.word	0xffffffff


	//   ....[224]....
        /*0d14*/ 	.word	0xffffffff


	//   ....[225]....
        /*0d18*/ 	.word	0xffffffff


	//   ....[226]....
        /*0d1c*/ 	.word	0xffffffff


	//   ....[227]....
        /*0d20*/ 	.word	0xffffffff


	//   ....[228]....
        /*0d24*/ 	.word	0xffffffff


	//   ....[229]....
        /*0d28*/ 	.word	0xffffffff


	//   ....[230]....
        /*0d2c*/ 	.word	0xffffffff


	//   ....[231]....
        /*0d30*/ 	.word	0xffffffff


	//----- nvinfo : EIATTR_COOP_GROUP_INSTR_OFFSETS
	.align		4
.L_450:
        /*0d34*/ 	.byte	0x04, 0x28
        /*0d36*/ 	.short	(.L_452 - .L_451)


	//   ....[0]....
.L_451:
        /*0d38*/ 	.word	0x00000050


	//   ....[1]....
        /*0d3c*/ 	.word	0x00000200


	//   ....[2]....
        /*0d40*/ 	.word	0x00000230


	//   ....[3]....
        /*0d44*/ 	.word	0x00000260


	//   ....[4]....
        /*0d48*/ 	.word	0x00000290


	//   ....[5]....
        /*0d4c*/ 	.word	0x000002c0


	//   ....[6]....
        /*0d50*/ 	.word	0x000002f0


	//   ....[7]....
        /*0d54*/ 	.word	0x00000460


	//   ....[8]....
        /*0d58*/ 	.word	0x000004a0


	//   ....[9]....
        /*0d5c*/ 	.word	0x000004d0


	//   ....[10]....
        /*0d60*/ 	.word	0x00000500


	//   ....[11]....
        /*0d64*/ 	.word	0x00000530


	//   ....[12]....
        /*0d68*/ 	.word	0x00000560


	//   ....[13]....
        /*0d6c*/ 	.word	0x000005f0


	//   ....[14]....
        /*0d70*/ 	.word	0x00000620


	//   ....[15]....
        /*0d74*/ 	.word	0x00000640


	//   ....[16]....
        /*0d78*/ 	.word	0x000006a0


	//   ....[17]....
        /*0d7c*/ 	.word	0x00003ac0


	//   ....[18]....
        /*0d80*/ 	.word	0x00003ad0


	//   ....[19]....
        /*0d84*/ 	.word	0x00005690


	//   ....[20]....
        /*0d88*/ 	.word	0x000056a0


	//   ....[21]....
        /*0d8c*/ 	.word	0x00007010


	//   ....[22]....
        /*0d90*/ 	.word	0x00007030


	//   ....[23]....
        /*0d94*/ 	.word	0x00007650


	//   ....[24]....
        /*0d98*/ 	.word	0x00007670


	//   ....[25]....
        /*0d9c*/ 	.word	0x00008590


	//   ....[26]....
        /*0da0*/ 	.word	0x000085b0


	//   ....[27]....
        /*0da4*/ 	.word	0x000086f0


	//   ....[28]....
        /*0da8*/ 	.word	0x00008700


	//   ....[29]....
        /*0dac*/ 	.word	0x00008840


	//   ....[30]....
        /*0db0*/ 	.word	0x00008860


	//   ....[31]....
        /*0db4*/ 	.word	0x000089a0


	//   ....[32]....
        /*0db8*/ 	.word	0x000089b0


	//   ....[33]....
        /*0dbc*/ 	.word	0x00008e80


	//   ....[34]....
        /*0dc0*/ 	.word	0x00008e90


	//   ....[35]....
        /*0dc4*/ 	.word	0x00008ea0


	//   ....[36]....
        /*0dc8*/ 	.word	0x00008eb0


	//   ....[37]....
        /*0dcc*/ 	.word	0x000091c0


	//   ....[38]....
        /*0dd0*/ 	.word	0x00009200


	//   ....[39]....
        /*0dd4*/ 	.word	0x00009240


	//   ....[40]....
        /*0dd8*/ 	.word	0x00009280


	//   ....[41]....
        /*0ddc*/ 	.word	0x0000bc30


	//   ....[42]....
        /*0de0*/ 	.word	0x0000bc70


	//   ....[43]....
        /*0de4*/ 	.word	0x0000bcb0


	//   ....[44]....
        /*0de8*/ 	.word	0x0000bcf0


	//   ....[45]....
        /*0dec*/ 	.word	0x0000e9c0


	//   ....[46]....
        /*0df0*/ 	.word	0x0000e9e0


	//   ....[47]....
        /*0df4*/ 	.word	0x0000eba0


	//   ....[48]....
        /*0df8*/ 	.word	0x0000ebb0


	//   ....[49]....
        /*0dfc*/ 	.word	0x0000f5b0


	//   ....[50]....
        /*0e00*/ 	.word	0x0000f5d0


	//   ....[51]....
        /*0e04*/ 	.word	0x0000f700


	//   ....[52]....
        /*0e08*/ 	.word	0x0000f710


	//   ....[53]....
        /*0e0c*/ 	.word	0x0000fed0


	//   ....[54]....
        /*0e10*/ 	.word	0x0000ff00


	//   ....[55]....
        /*0e14*/ 	.word	0x0000ff10


	//   ....[56]....
        /*0e18*/ 	.word	0x0000ff20


	//   ....[57]....
        /*0e1c*/ 	.word	0x0000ff30


	//   ....[58]....
        /*0e20*/ 	.word	0x0000ff60


	//   ....[59]....
        /*0e24*/ 	.word	0x0000ff80


	//   ....[60]....
        /*0e28*/ 	.word	0x0000ffa0


	//   ....[61]....
        /*0e2c*/ 	.word	0x00011300


	//   ....[62]....
        /*0e30*/ 	.word	0x00011310


	//   ....[63]....
        /*0e34*/ 	.word	0x00011420


	//   ....[64]....
        /*0e38*/ 	.word	0x00011430


	//   ....[65]....
        /*0e3c*/ 	.word	0x00011e00


	//   ....[66]....
        /*0e40*/ 	.word	0x00011e20


	//   ....[67]....
        /*0e44*/ 	.word	0x00011f10


	//   ....[68]....
        /*0e48*/ 	.word	0x00011f20


	//   ....[69]....
        /*0e4c*/ 	.word	0x00012320


	//   ....[70]....
        /*0e50*/ 	.word	0x00012350


	//   ....[71]....
        /*0e54*/ 	.word	0x00012370


	//   ....[72]....
        /*0e58*/ 	.word	0x00012390


	//   ....[73]....
        /*0e5c*/ 	.word	0x000123b0


	//   ....[74]....
        /*0e60*/ 	.word	0x000123d0


	//   ....[75]....
        /*0e64*/ 	.word	0x000123f0


	//   ....[76]....
        /*0e68*/ 	.word	0x00012410


	//   ....[77]....
        /*0e6c*/ 	.word	0x00013be0


	//   ....[78]....
        /*0e70*/ 	.word	0x00013bf0


	//   ....[79]....
        /*0e74*/ 	.word	0x00013c00


	//   ....[80]....
        /*0e78*/ 	.word	0x00013c10


	//   ....[81]....
        /*0e7c*/ 	.word	0x00013c40


	//   ....[82]....
        /*0e80*/ 	.word	0x00013c60


	//   ....[83]....
        /*0e84*/ 	.word	0x00013c80


	//   ....[84]....
        /*0e88*/ 	.word	0x00013c90


	//   ....[85]....
        /*0e8c*/ 	.word	0x00015270


	//   ....[86]....
        /*0e90*/ 	.word	0x00015280


	//   ....[87]....
        /*0e94*/ 	.word	0x000152a0


	//   ....[88]....
        /*0e98*/ 	.word	0x000152b0


	//   ....[89]....
        /*0e9c*/ 	.word	0x000152c0


	//   ....[90]....
        /*0ea0*/ 	.word	0x000152d0


	//   ....[91]....
        /*0ea4*/ 	.word	0x000152f0


	//   ....[92]....
        /*0ea8*/ 	.word	0x00015300


	//   ....[93]....
        /*0eac*/ 	.word	0x00015770


	//   ....[94]....
        /*0eb0*/ 	.word	0x00015790


	//   ....[95]....
        /*0eb4*/ 	.word	0x000158b0


	//   ....[96]....
        /*0eb8*/ 	.word	0x000158c0


	//   ....[97]....
        /*0ebc*/ 	.word	0x000159f0


	//   ....[98]....
        /*0ec0*/ 	.word	0x00015a10


	//   ....[99]....
        /*0ec4*/ 	.word	0x00015b40


	//   ....[100]....
        /*0ec8*/ 	.word	0x00015b50


	//   ....[101]....
        /*0ecc*/ 	.word	0x00015e70


	//   ....[102]....
        /*0ed0*/ 	.word	0x00015e90


	//   ....[103]....
        /*0ed4*/ 	.word	0x00016360


	//   ....[104]....
        /*0ed8*/ 	.word	0x00016370


	//   ....[105]....
        /*0edc*/ 	.word	0x00016840


	//   ....[106]....
        /*0ee0*/ 	.word	0x00016860


	//   ....[107]....
        /*0ee4*/ 	.word	0x00016d40


	//   ....[108]....
        /*0ee8*/ 	.word	0x00016d50


	//   ....[109]....
        /*0eec*/ 	.word	0x00017a30


	//   ....[110]....
        /*0ef0*/ 	.word	0x00017a50


	//   ....[111]....
        /*0ef4*/ 	.word	0x00017b80


	//   ....[112]....
        /*0ef8*/ 	.word	0x00017b90


	//   ....[113]....
        /*0efc*/ 	.word	0x00017cc0


	//   ....[114]....
        /*0f00*/ 	.word	0x00017ce0


	//   ....[115]....
        /*0f04*/ 	.word	0x00017e10


	//   ....[116]....
        /*0f08*/ 	.word	0x00017e20


	//   ....[117]....
        /*0f0c*/ 	.word	0x00018010


	//   ....[118]....
        /*0f10*/ 	.word	0x00018030


	//   ....[119]....
        /*0f14*/ 	.word	0x00018160


	//   ....[120]....
        /*0f18*/ 	.word	0x000181a0


	//   ....[121]....
        /*0f1c*/ 	.word	0x000181d0


	//   ....[122]....
        /*0f20*/ 	.word	0x00018200


	//   ....[123]....
        /*0f24*/ 	.word	0x00018230


	//   ....[124]....
        /*0f28*/ 	.word	0x00018260


	//   ....[125]....
        /*0f2c*/ 	.word	0x000183d0


	//   ....[126]....
        /*0f30*/ 	.word	0x00018410


	//   ....[127]....
        /*0f34*/ 	.word	0x00018440


	//   ....[128]....
        /*0f38*/ 	.word	0x00018470


	//   ....[129]....
        /*0f3c*/ 	.word	0x000184a0


	//   ....[130]....
        /*0f40*/ 	.word	0x000184d0


	//   ....[131]....
        /*0f44*/ 	.word	0x00018560


	//   ....[132]....
        /*0f48*/ 	.word	0x00018590


	//   ....[133]....
        /*0f4c*/ 	.word	0x000185a0


	//   ....[134]....
        /*0f50*/ 	.word	0x00018600


	//   ....[135]....
        /*0f54*/ 	.word	0x00018be0


	//   ....[136]....
        /*0f58*/ 	.word	0x00018c40


	//   ....[137]....
        /*0f5c*/ 	.word	0x00018c90


	//   ....[138]....
        /*0f60*/ 	.word	0x00018ce0


	//   ....[139]....
        /*0f64*/ 	.word	0x00018d30


	//   ....[140]....
        /*0f68*/ 	.word	0x00018da0


	//   ....[141]....
        /*0f6c*/ 	.word	0x00018df0


	//   ....[142]....
        /*0f70*/ 	.word	0x00018e50


	//   ....[143]....
        /*0f74*/ 	.word	0x00018ec0


	//   ....[144]....
        /*0f78*/ 	.word	0x00018f20


	//   ....[145]....
        /*0f7c*/ 	.word	0x00018f90


	//   ....[146]....
        /*0f80*/ 	.word	0x00019000


	//   ....[147]....
        /*0f84*/ 	.word	0x00019070


	//   ....[148]....
        /*0f88*/ 	.word	0x000190d0


	//   ....[149]....
        /*0f8c*/ 	.word	0x00019140


	//   ....[150]....
        /*0f90*/ 	.word	0x000191b0


	//   ....[151]....
        /*0f94*/ 	.word	0x00019220


	//   ....[152]....
        /*0f98*/ 	.word	0x00019280


	//   ....[153]....
        /*0f9c*/ 	.word	0x000192f0


	//   ....[154]....
        /*0fa0*/ 	.word	0x00019350


	//   ....[155]....
        /*0fa4*/ 	.word	0x000193c0


	//   ....[156]....
        /*0fa8*/ 	.word	0x00019430


	//   ....[157]....
        /*0fac*/ 	.word	0x000194a0


	//   ....[158]....
        /*0fb0*/ 	.word	0x00019500


	//   ....[159]....
        /*0fb4*/ 	.word	0x00019550


	//   ....[160]....
        /*0fb8*/ 	.word	0x00019590


	//   ....[161]....
        /*0fbc*/ 	.word	0x000195e0


	//   ....[162]....
        /*0fc0*/ 	.word	0x00019630


	//   ....[163]....
        /*0fc4*/ 	.word	0x00019680


	//   ....[164]....
        /*0fc8*/ 	.word	0x000196d0


	//   ....[165]....
        /*0fcc*/ 	.word	0x00019720


	//   ....[166]....
        /*0fd0*/ 	.word	0x00019770


	//   ....[167]....
        /*0fd4*/ 	.word	0x000197e0


	//   ....[168]....
        /*0fd8*/ 	.word	0x00019850


	//   ....[169]....
        /*0fdc*/ 	.word	0x000198b0


	//   ....[170]....
        /*0fe0*/ 	.word	0x00019920


	//   ....[171]....
        /*0fe4*/ 	.word	0x00019990


	//   ....[172]....
        /*0fe8*/ 	.word	0x00019a00


	//   ....[173]....
        /*0fec*/ 	.word	0x00019a60


	//   ....[174]....
        /*0ff0*/ 	.word	0x00019ab0


	//   ....[175]....
        /*0ff4*/ 	.word	0x00019af0


	//   ....[176]....
        /*0ff8*/ 	.word	0x00019b40


	//   ....[177]....
        /*0ffc*/ 	.word	0x00019b80


	//   ....[178]....
        /*1000*/ 	.word	0x00019bd0


	//   ....[179]....
        /*1004*/ 	.word	0x00019c10


	//   ....[180]....
        /*1008*/ 	.word	0x00019c60


	//   ....[181]....
        /*100c*/ 	.word	0x00019ca0


	//   ....[182]....
        /*1010*/ 	.word	0x00019cf0


	//   ....[183]....
        /*1014*/ 	.word	0x00019d30


	//   ....[184]....
        /*1018*/ 	.word	0x00019d80


	//   ....[185]....
        /*101c*/ 	.word	0x00019dd0


	//   ....[186]....
        /*1020*/ 	.word	0x00019e20


	//   ....[187]....
        /*1024*/ 	.word	0x00019e70


	//   ....[188]....
        /*1028*/ 	.word	0x00019ec0


	//   ....[189]....
        /*102c*/ 	.word	0x00019f00


	//   ....[190]....
        /*1030*/ 	.word	0x00019f70


	//   ....[191]....
        /*1034*/ 	.word	0x00019fe0


	//   ....[192]....
        /*1038*/ 	.word	0x0001a050


	//   ....[193]....
        /*103c*/ 	.word	0x0001a0b0


	//   ....[194]....
        /*1040*/ 	.word	0x0001a120


	//   ....[195]....
        /*1044*/ 	.word	0x0001a190


	//   ....[196]....
        /*1048*/ 	.word	0x0001a200


	//   ....[197]....
        /*104c*/ 	.word	0x0001a260


	//   ....[198]....
        /*1050*/ 	.word	0x0001a2d0


	//   ....[199]....
        /*1054*/ 	.word	0x0001a340


	//   ....[200]....
        /*1058*/ 	.word	0x0001a3b0


	//   ....[201]....
        /*105c*/ 	.word	0x0001a410


	//   ....[202]....
        /*1060*/ 	.word	0x0001a480


	//   ....[203]....
        /*1064*/ 	.word	0x0001a4f0


	//   ....[204]....
        /*1068*/ 	.word	0x0001a560


	//   ....[205]....
        /*106c*/ 	.word	0x0001a5c0


	//   ....[206]....
        /*1070*/ 	.word	0x0001a630


	//   ....[207]....
        /*1074*/ 	.word	0x0001a6a0


	//   ....[208]....
        /*1078*/ 	.word	0x0001a710


	//   ....[209]....
        /*107c*/ 	.word	0x0001a770


	//   ....[210]....
        /*1080*/ 	.word	0x0001a7e0


	//   ....[211]....
        /*1084*/ 	.word	0x0001a850


	//   ....[212]....
        /*1088*/ 	.word	0x0001a8c0


	//   ....[213]....
        /*108c*/ 	.word	0x0001a920


	//   ....[214]....
        /*1090*/ 	.word	0x0001a990


	//   ....[215]....
        /*1094*/ 	.word	0x0001aa00


	//   ....[216]....
        /*1098*/ 	.word	0x0001aa50


	//   ....[217]....
        /*109c*/ 	.word	0x0001aa90


	//   ....[218]....
        /*10a0*/ 	.word	0x0001aae0


	//   ....[219]....
        /*10a4*/ 	.word	0x0001ab30


	//   ....[220]....
        /*10a8*/ 	.word	0x0001ab80


	//   ....[221]....
        /*10ac*/ 	.word	0x0001abf0


	//   ....[222]....
        /*10b0*/ 	.word	0x0001ac40


	//   ....[223]....
        /*10b4*/ 	.word	0x0001ac90


	//   ....[224]....
        /*10b8*/ 	.word	0x0001ace0


	//   ....[225]....
        /*10bc*/ 	.word	0x0001ad30


	//   ....[226]....
        /*10c0*/ 	.word	0x0001ad80


	//   ....[227]....
        /*10c4*/ 	.word	0x0001adf0


	//   ....[228]....
        /*10c8*/ 	.word	0x0001ae40


	//   ....[229]....
        /*10cc*/ 	.word	0x0001aea0


	//   ....[230]....
        /*10d0*/ 	.word	0x0001af00


	//   ....[231]....
        /*10d4*/ 	.word	0x0001af70


	//----- nvinfo : EIATTR_EXIT_INSTR_OFFSETS
	.align		4
.L_452:
        /*10d8*/ 	.byte	0x04, 0x1c
        /*10da*/ 	.short	(.L_454 - .L_453)


	//   ....[0]....
.L_453:
        /*10dc*/ 	.word	0x00000c10


	//   ....[1]....
        /*10e0*/ 	.word	0x00018ba0


	//----- nvinfo : EIATTR_MAX_THREADS
	.align		4
.L_454:
        /*10e4*/ 	.byte	0x04, 0x05
        /*10e6*/ 	.short	(.L_456 - .L_455)
.L_455:
        /*10e8*/ 	.word	0x00000080
        /*10ec*/ 	.word	0x00000001
        /*10f0*/ 	.word	0x00000001


	//----- nvinfo : EIATTR_CRS_STACK_SIZE
	.align		4
.L_456:
        /*10f4*/ 	.byte	0x04, 0x1e
        /*10f6*/ 	.short	(.L_458 - .L_457)
.L_457:
        /*10f8*/ 	.word	0x00000000
.L_458:


//--------------------- .nv.info._ZN7cutlass13device_kernelIN5flash19enable_sm80_to_sm89INS1_16FlashAttnFwdSm80INS1_25CollectiveMainloopFwdSm80ILi4ELi1ELb0EN4cute5tupleIJNS5_1CILi128EEENS7_ILi48EEENS7_ILi96EEEEEELi96ENS_6half_tEfNS_4arch4Sm80ELb0ELb1ELb0ELb0ELb1ELb0ELb1ELb1EEENS1_21CollectiveEpilogueFwdINS6_IJS8_SA_S9_EEENS6_IJNS7_ILi1EEESI_SI_EEESC_SE_Li128ELb0ELb1ELb1ELb0EEENS1_19SingleTileSchedulerILb0ELb1ELb1ELi128EEEEEEEEEvNT_6ParamsE --------------------------
	.section	.nv.info._ZN7cutlass13device_kernelIN5flash19enable_sm80_to_sm89INS1_16FlashAttnFwdSm80INS1_25CollectiveMainloopFwdSm80ILi4ELi1ELb0EN4cute5tupleIJNS5_1CILi128EEENS7_ILi48EEENS7_ILi96EEEEEELi96ENS_6half_tEfNS_4arch4Sm80ELb0ELb1ELb0ELb0ELb1ELb0ELb1ELb1EEENS1_21CollectiveEpilogueFwdINS6_IJS8_SA_S9_EEENS6_IJNS7_ILi1EEESI_SI_EEESC_SE_Li128ELb0ELb1ELb1ELb0EEENS1_19SingleTileSchedulerILb0ELb1ELb1ELi128EEEEEEEEEvNT_6ParamsE,"",@"SHT_CUDA_INFO"
	.sectionflags	@""
	.align	4


	//----- nvinfo : EIATTR_CUDA_API_VERSION
	.align		4
        /*0000*/ 	.byte	0x04, 0x37
        /*0002*/ 	.short	(.L_460 - .L_459)
.L_459:
        /*0004*/ 	.word	0x00000082


	//----- nvinfo : EIATTR_SW2861232_WAR
	.align		4
.L_460:
        /*0008*/ 	.byte	0x01, 0x35
	.zero		2


	//----- nvinfo : EIATTR_PARAM_CBANK
	.align		4
        /*000c*/ 	.byte	0x04, 0x0a
        /*000e*/ 	.short	(.L_462 - .L_461)
	.align		4
.L_461:
        /*0010*/ 	.word	index@(.nv.constant0._ZN7cutlass13device_kernelIN5flash19enable_sm80_to_sm89INS1_16FlashAttnFwdSm80INS1_25CollectiveMainloopFwdSm80ILi4ELi1ELb0EN4cute5tupleIJNS5_1CILi128EEENS7_ILi48EEENS7_ILi96EEEEEELi96ENS_6half_tEfNS_4arch4Sm80ELb0ELb1ELb0ELb0ELb1ELb0ELb1ELb1EEENS1_21CollectiveEpilogueFwdINS6_IJS8_SA_S9_EEENS6_IJNS7_ILi1EEESI_SI_EEESC_SE_Li128ELb0ELb1ELb1ELb0EEENS1_19SingleTileSchedulerILb0ELb1ELb1ELi128EEEEEEEEEvNT_6ParamsE)
        /*0014*/ 	.short	0x0160
        /*0016*/ 	.short	0x0418


	//----- nvinfo : EIATTR_CBANK_PARAM_SIZE
	.align		4
.L_462:
        /*0018*/ 	.byte	0x03, 0x19
        /*001a*/ 	.short	0x0418


	//----- nvinfo : EIATTR_KPARAM_INFO
	.align		4
        /*001c*/ 	.byte	0x04, 0x17
        /*001e*/ 	.short	(.L_464 - .L_463)
.L_463:
        /*0020*/ 	.word	0x00000000
        /*0024*/ 	.short	0x0000
        /*0026*/ 	.short	0x0000
        /*0028*/ 	.byte	0x00, 0xf0, 0x61, 0x10


	//----- nvinfo : EIATTR_MAXREG_COUNT
	.align		4
.L_464:
        /*002c*/ 	.byte	0x03, 0x1b
        /*002e*/ 	.short	0x00ff


	//----- nvinfo : EIATTR_NUM_BARRIERS
	.align		4
        /*0030*/ 	.byte	0x02, 0x4c
        /*0032*/ 	.byte	0x02
	.zero		1


	//----- nvinfo : EIATTR_MERCURY_ISA_VERSION
	.align		4
        /*0034*/ 	.byte	0x03, 0x5f
        /*0036*/ 	.short	0x0000


	//----- nvinfo : EIATTR_COOP_GROUP_MASK_REGIDS
	.align		4
        /*0038*/ 	.byte	0x04, 0x29
        /*003a*/ 	.short	(.L_466 - .L_465)


	//   ....[0]....
.L_465:
        /*003c*/ 	.word	0xffffffff


	//   ....[1]....
        /*0040*/ 	.word	0xffffffff


	//   ....[2]....
        /*0044*/ 	.word	0xffffffff


	//   ....[3]....
        /*0048*/ 	.word	0xffffffff


	//   ....[4]....
        /*004c*/ 	.word	0xffffffff


	//   ....[5]....
        /*0050*/ 	.word	0xffffffff


	//   ....[6]....
        /*0054*/ 	.word	0xffffffff


	//   ....[7]....
        /*0058*/ 	.word	0xffffffff


	//   ....[8]....
        /*005c*/ 	.word	0xffffffff


	//   ....[9]....
        /*0060*/ 	.word	0xffffffff


	//   ....[10]....
        /*0064*/ 	.word	0xffffffff


	//   ....[11]....
        /*0068*/ 	.word	0xffffffff


	//   ....[12]....
        /*006c*/ 	.word	0xffffffff


	//   ....[13]....
        /*0070*/ 	.word	0xffffffff


	//   ....[14]....
        /*0074*/ 	.word	0xffffffff


	//   ....[15]....
        /*0078*/ 	.word	0xffffffff


	//   ....[16]....
        /*007c*/ 	.word	0xffffffff


	//   ....[17]....
        /*0080*/ 	.word	0xffffffff


	//   ....[18]....
        /*0084*/ 	.word	0xffffffff


	//   ....[19]....
        /*0088*/ 	.word	0xffffffff


	//   ....[20]....
        /*008c*/ 	.word	0xffffffff


	//   ....[21]....
        /*0090*/ 	.word	0xffffffff


	//   ....[22]....
        /*0094*/ 	.word	0xffffffff


	//   ....[23]....
        /*0098*/ 	.word	0xffffffff


	//   ....[24]....
        /*009c*/ 	.word	0xffffffff


	//   ....[25]....
        /*00a0*/ 	.word	0xffffffff


	//   ....[26]....
        /*00a4*/ 	.word	0xffffffff


	//   ....[27]....
        /*00a8*/ 	.word	0xffffffff


	//   ....[28]....
        /*00ac*/ 	.word	0xffffffff


	//   ....[29]....
        /*00b0*/ 	.word	0xffffffff


	//   ....[30]....
        /*00b4*/ 	.word	0xffffffff


	//   ....[31]....
        /*00b8*/ 	.word	0xffffffff


	//   ....[32]....
        /*00bc*/ 	.word	0xffffffff


	//   ....[33]....
        /*00c0*/ 	.word	0xffffffff


	//   ....[34]....
        /*00c4*/ 	.word	0xffffffff


	//   ....[35]....
        /*00c8*/ 	.word	0xffffffff


	//   ....[36]....
        /*00cc*/ 	.word	0xffffffff


	//   ....[37]....
        /*00d0*/ 	.word	0xffffffff


	//   ....[38]....
        /*00d4*/ 	.word	0xffffffff


	//   ....[39]....
        /*00d8*/ 	.word	0xffffffff


	//   ....[40]....
        /*00dc*/ 	.word	0xffffffff


	//   ....[41]....
        /*00e0*/ 	.word	0xffffffff


	//   ....[42]....
        /*00e4*/ 	.word	0xffffffff


	//   ....[43]....
        /*00e8*/ 	.word	0xffffffff


	//   ....[44]....
        /*00ec*/ 	.word	0xffffffff


	//   ....[45]....
        /*00f0*/ 	.word	0xffffffff


	//   ....[46]....
        /*00f4*/ 	.word	0xffffffff


	//   ....[47]....
        /*00f8*/ 	.word	0xffffffff


	//   ....[48]....
        /*00fc*/ 	.word	0xffffffff


	//   ....[49]....
        /*0100*/ 	.word	0xffffffff


	//   ....[50]....
        /*0104*/ 	.word	0xffffffff


	//   ....[51]....
        /*0108*/ 	.word	0xffffffff


	//   ....[52]....
        /*010c*/ 	.word	0xffffffff


	//   ....[53]....
        /*0110*/ 	.word	0xffffffff


	//   ....[54]....
        /*0114*/ 	.word	0xffffffff


	//   ....[55]....
        /*0118*/ 	.word	0xffffffff


	//   ....[56]....
        /*011c*/ 	.word	0xffffffff


	//   ....[57]....
        /*0120*/ 	.word	0xffffffff


	//   ....[58]....
        /*0124*/ 	.word	0xffffffff


	//   ....[59]....
        /*0128*/ 	.word	0xffffffff


	//   ....[60]....
        /*012c*/ 	.word	0xffffffff


	//   ....[61]....
        /*0130*/ 	.word	0xffffffff


	//   ....[62]....
        /*0134*/ 	.word	0xffffffff


	//   ....[63]....
        /*0138*/ 	.word	0xffffffff


	//   ....[64]....
        /*013c*/ 	.word	0xffffffff


	//   ....[65]....
        /*0140*/ 	.word	0xffffffff


	//   ....[66]....
        /*0144*/ 	.word	0xffffffff


	//   ....[67]....
        /*0148*/ 	.word	0xffffffff


	//   ....[68]....
        /*014c*/ 	.word	0xffffffff


	//   ....[69]....
        /*0150*/ 	.word	0xffffffff


	//   ....[70]....
        /*0154*/ 	.word	0xffffffff


	//   ....[71]....
        /*0158*/ 	.word	0xffffffff


	//   ....[72]....
        /*015c*/ 	.word	0xffffffff


	//   ....[73]....
        /*0160*/ 	.word	0xffffffff


	//   ....[74]....
        /*0164*/ 	.word	0xffffffff


	//   ....[75]....
        /*0168*/ 	.word	0xffffffff


	//   ....[76]....
        /*016c*/ 	.word	0xffffffff


	//   ....[77]....
        /*0170*/ 	.word	0xffffffff


	//   ....[78]....
        /*0174*/ 	.word	0xffffffff


	//   ....[79]....
        /*0178*/ 	.word	0xffffffff


	//   ....[80]....
        /*017c*/ 	.word	0xffffffff


	//   ....[81]....
        /*0180*/ 	.word	0xffffffff


	//   ....[82]....
        /*0184*/ 	.word	0xffffffff


	//   ....[83]....
        /*0188*/ 	.word	0xffffffff


	//   ....[84]....
        /*018c*/ 	.word	0xffffffff


	//   ....[85]....
        /*0190*/ 	.word	0xffffffff


	//   ....[86]....
        /*0194*/ 	.word	0xffffffff


	//   ....[87]....
        /*0198*/ 	.word	0xffffffff


	//   ....[88]....
        /*019c*/ 	.word	0xffffffff


	//   ....[89]....
        /*01a0*/ 	.word	0xffffffff


	//   ....[90]....
        /*01a4*/ 	.word	0xffffffff


	//   ....[91]....
        /*01a8*/ 	.word	0xffffffff


	//   ....[92]....
        /*01ac*/ 	.word	0xffffffff


	//   ....[93]....
        /*01b0*/ 	.word	0xffffffff


	//   ....[94]....
        /*01b4*/ 	.word	0xffffffff


	//   ....[95]....
        /*01b8*/ 	.word	0xffffffff


	//   ....[96]....
        /*01bc*/ 	.word	0xffffffff


	//   ....[97]....
        /*01c0*/ 	.word	0xffffffff


	//   ....[98]....
        /*01c4*/ 	.word	0xffffffff


	//   ....[99]....
        /*01c8*/ 	.word	0xffffffff


	//   ....[100]....
        /*01cc*/ 	.word	0xffffffff


	//   ....[101]....
        /*01d0*/ 	.word	0xffffffff


	//   ....[102]....
        /*01d4*/ 	.word	0xffffffff


	//   ....[103]....
        /*01d8*/ 	.word	0xffffffff


	//   ....[104]....
        /*01dc*/ 	.word	0xffffffff


	//   ....[105]....
        /*01e0*/ 	.word	0xffffffff


	//   ....[106]....
        /*01e4*/ 	.word	0xffffffff


	//   ....[107]....
        /*01e8*/ 	.word	0xffffffff


	//   ....[108]....
        /*01ec*/ 	.word	0xffffffff


	//   ....[109]....
        /*01f0*/ 	.word	0xffffffff


	//   ....[110]....
        /*01f4*/ 	.word	0xffffffff


	//   ....[111]....
        /*01f8*/ 	.word	0xffffffff


	//   ....[112]....
        /*01fc*/ 	.word	0xffffffff


	//   ....[113]....
        /*0200*/ 	.word	0xffffffff


	//   ....[114]....
        /*0204*/ 	.word	0xffffffff


	//   ....[115]....
        /*0208*/ 	.word	0xffffffff


	//   ....[116]....
        /*020c*/ 	.word	0xffffffff


	//   ....[117]....
        /*0210*/ 	.word	0xffffffff


	//   ....[118]....
        /*0214*/ 	.word	0xffffffff


	//   ....[119]....
        /*0218*/ 	.word	0xffffffff


	//   ....[120]....
        /*021c*/ 	.word	0xffffffff


	//----- nvinfo : EIATTR_COOP_GROUP_INSTR_OFFSETS
	.align		4
.L_466:
        /*0220*/ 	.byte	0x04, 0x28
        /*0222*/ 	.short	(.L_468 - .L_467)


	//   ....[0]....
.L_467:
        /*0224*/ 	.word	0x00000050


	//   ....[1]....
        /*0228*/ 	.word	0x00001250


	//   ....[2]....
        /*022c*/ 	.word	0x00001280


	//   ....[3]....
        /*0230*/ 	.word	0x000014b0


	//   ....[4]....
        /*0234*/ 	.word	0x000014e0


	//   ....[5]....
        /*0238*/ 	.word	0x00001600


	//   ....[6]....
        /*023c*/ 	.word	0x00001630


	//   ....[7]....
        /*0240*/ 	.word	0x00001750


	//   ....[8]....
        /*0244*/ 	.word	0x000017b0


	//   ....[9]....
        /*0248*/ 	.word	0x00001dd0


	//   ....[10]....
        /*024c*/ 	.word	0x00001e10


	//   ....[11]....
        /*0250*/ 	.word	0x00001e50


	//   ....[12]....
        /*0254*/ 	.word	0x00001e80


	//   ....[13]....
        /*0258*/ 	.word	0x00002000


	//   ....[14]....
        /*025c*/ 	.word	0x000020f0


	//   ....[15]....
        /*0260*/ 	.word	0x00002310


	//   ....[16]....
        /*0264*/ 	.word	0x00002320


	//   ....[17]....
        /*0268*/ 	.word	0x00002cf0


	//   ....[18]....
        /*026c*/ 	.word	0x00002d00


	//   ....[19]....
        /*0270*/ 	.word	0x00002de0


	//   ....[20]....
        /*0274*/ 	.word	0x00002e00


	//   ....[21]....
        /*0278*/ 	.word	0x00003120


	//   ....[22]....
        /*027c*/ 	.word	0x000032c0


	//   ....[23]....
        /*0280*/ 	.word	0x000037b0


	//   ....[24]....
        /*0284*/ 	.word	0x00003e30


	//   ....[25]....
        /*0288*/ 	.word	0x00004450


	//   ....[26]....
        /*028c*/ 	.word	0x00004560


	//   ....[27]....
        /*0290*/ 	.word	0x000046d0


	//   ....[28]....
        /*0294*/ 	.word	0x000047a0


	//   ....[29]....
        /*0298*/ 	.word	0x00004850


	//   ....[30]....
        /*029c*/ 	.word	0x00004a80


	//   ....[31]....
        /*02a0*/ 	.word	0x00004ac0


	//   ....[32]....
        /*02a4*/ 	.word	0x00004bf0


	//   ....[33]....
        /*02a8*/ 	.word	0x00005c50


	//   ....[34]....
        /*02ac*/ 	.word	0x00005c60


	//   ....[35]....
        /*02b0*/ 	.word	0x00005d40


	//   ....[36]....
        /*02b4*/ 	.word	0x00005d50


	//   ....[37]....
        /*02b8*/ 	.word	0x00006670


	//   ....[38]....
        /*02bc*/ 	.word	0x00006690


	//   ....[39]....
        /*02c0*/ 	.word	0x000066b0


	//   ....[40]....
        /*02c4*/ 	.word	0x00006750


	//   ....[41]....
        /*02c8*/ 	.word	0x000068b0


	//   ....[42]....
        /*02cc*/ 	.word	0x00006ae0


	//   ....[43]....
        /*02d0*/ 	.word	0x00006cd0


	//   ....[44]....
        /*02d4*/ 	.word	0x00007310


	//   ....[45]....
        /*02d8*/ 	.word	0x00007ad0


	//   ....[46]....
        /*02dc*/ 	.word	0x00007c30


	//   ....[47]....
        /*02e0*/ 	.word	0x00007c80


	//   ....[48]....
        /*02e4*/ 	.word	0x00007dd0


	//   ....[49]....
        /*02e8*/ 	.word	0x00007e20


	//   ....[50]....
        /*02ec*/ 	.word	0x00007f60


	//   ....[51]....
        /*02f0*/ 	.word	0x00008110


	//   ....[52]....
        /*02f4*/ 	.word	0x00008270


	//   ....[53]....
        /*02f8*/ 	.word	0x00009d00


	//   ....[54]....
        /*02fc*/ 	.word	0x00009d10


	//   ....[55]....
        /*0300*/ 	.word	0x00009df0


	//   ....[56]....
        /*0304*/ 	.word	0x00009e00


	//   ....[57]....
        /*0308*/ 	.word	0x0000a720


	//   ....[58]....
        /*030c*/ 	.word	0x0000a740


	//   ....[59]....
        /*0310*/ 	.word	0x0000a760


	//   ....[60]....
        /*0314*/ 	.word	0x0000a800


	//   ....[61]....
        /*0318*/ 	.word	0x0000aaa0


	//   ....[62]....
        /*031c*/ 	.word	0x0000ab10


	//   ....[63]....
        /*0320*/ 	.word	0x0000ab60


	//   ....[64]....
        /*0324*/ 	.word	0x0000abc0


	//   ....[65]....
        /*0328*/ 	.word	0x0000abf0


	//   ....[66]....
        /*032c*/ 	.word	0x0000ac00


	//   ....[67]....
        /*0330*/ 	.word	0x0000adb0


	//   ....[68]....
        /*0334*/ 	.word	0x0000aee0


	//   ....[69]....
        /*0338*/ 	.word	0x0000c640


	//   ....[70]....
        /*033c*/ 	.word	0x0000c660


	//   ....[71]....
        /*0340*/ 	.word	0x0000c7d0


	//   ....[72]....
        /*0344*/ 	.word	0x0000c7e0


	//   ....[73]....
        /*0348*/ 	.word	0x0000d110


	//   ....[74]....
        /*034c*/ 	.word	0x0000d120


	//   ....[75]....
        /*0350*/ 	.word	0x0000d130


	//   ....[76]....
        /*0354*/ 	.word	0x0000d1d0


	//   ....[77]....
        /*0358*/ 	.word	0x0000d360


	//   ....[78]....
        /*035c*/ 	.word	0x0000d540


	//   ....[79]....
        /*0360*/ 	.word	0x0000d8e0


	//   ....[80]....
        /*0364*/ 	.word	0x0000df80


	//   ....[81]....
        /*0368*/ 	.word	0x0000e660


	//   ....[82]....
        /*036c*/ 	.word	0x0000e760


	//   ....[83]....
        /*0370*/ 	.word	0x0000e7b0


	//   ....[84]....
        /*0374*/ 	.word	0x0000e8c0


	//   ....[85]....
        /*0378*/ 	.word	0x0000e900


	//   ....[86]....
        /*037c*/ 	.word	0x0000e9f0


	//   ....[87]....
        /*0380*/ 	.word	0x0000ebb0


	//   ....[88]....
        /*0384*/ 	.word	0x0000ed00


	//   ....[89]....
        /*0388*/ 	.word	0x00010290


	//   ....[90]....
        /*038c*/ 	.word	0x000102c0


	//   ....[91]....
        /*0390*/ 	.word	0x000102d0


	//   ....[92]....
        /*0394*/ 	.word	0x000102e0


	//   ....[93]....
        /*0398*/ 	.word	0x00010310


	//   ....[94]....
        /*039c*/ 	.word	0x00010330


	//   ....[95]....
        /*03a0*/ 	.word	0x00010350


	//   ....[96]....
        /*03a4*/ 	.word	0x00010360


	//   ....[97]....
        /*03a8*/ 	.word	0x000111c0


	//   ....[98]....
        /*03ac*/ 	.word	0x00011200


	//   ....[99]....
        /*03b0*/ 	.word	0x00011230


	//   ....[100]....
        /*03b4*/ 	.word	0x00011260


	//   ....[101]....
        /*03b8*/ 	.word	0x00011290


	//   ....[102]....
        /*03bc*/ 	.word	0x000112c0


	//   ....[103]....
        /*03c0*/ 	.word	0x000112f0


	//   ....[104]....
        /*03c4*/ 	.word	0x00011320


	//   ....[105]....
        /*03c8*/ 	.word	0x000113f0


	//   ....[106]....
        /*03cc*/ 	.word	0x00011420


	//   ....[107]....
        /*03d0*/ 	.word	0x000118b0


	//   ....[108]....
        /*03d4*/ 	.word	0x000118d0


	//   ....[109]....
        /*03d8*/ 	.word	0x00011d50


	//   ....[110]....
        /*03dc*/ 	.word	0x00011d70


	//   ....[111]....
        /*03e0*/ 	.word	0x00012200


	//   ....[112]....
        /*03e4*/ 	.word	0x00012210


	//   ....[113]....
        /*03e8*/ 	.word	0x000129f0


	//   ....[114]....
        /*03ec*/ 	.word	0x00012a50


	//   ....[115]....
        /*03f0*/ 	.word	0x00012aa0


	//   ....[116]....
        /*03f4*/ 	.word	0x00012b00


	//   ....[117]....
        /*03f8*/ 	.word	0x00012b50


	//   ....[118]....
        /*03fc*/ 	.word	0x00012bb0


	//   ....[119]....
        /*0400*/ 	.word	0x00012c00


	//   ....[120]....
        /*0404*/ 	.word	0x00012c60


	//----- nvinfo : EIATTR_EXIT_INSTR_OFFSETS
	.align		4
.L_468:
        /*0408*/ 	.byte	0x04, 0x1c
        /*040a*/ 	.short	(.L_470 - .L_469)


	//   ....[0]....
.L_469:
        /*040c*/ 	.word	0x000001b0


	//   ....[1]....
        /*0410*/ 	.word	0x00012220


	//   ....[2]....
        /*0414*/ 	.word	0x00012640


	//   ....[3]....
        /*0418*/ 	.word	0x00012690


	//   ....[4]....
        /*041c*/ 	.word	0x000126c0


	//   ....[5]....
        /*0420*/ 	.word	0x00012720


	//   ....[6]....
        /*0424*/ 	.word	0x000129b0


	//----- nvinfo : EIATTR_CTAIDZ_USED
	.align		4
.L_470:
        /*0428*/ 	.byte	0x01, 0x04
	.zero		2


	//----- nvinfo : EIATTR_MAX_THREADS
	.align		4
        /*042c*/ 	.byte	0x04, 0x05
        /*042e*/ 	.short	(.L_472 - .L_471)
.L_471:
        /*0430*/ 	.word	0x00000080
        /*0434*/ 	.word	0x00000001
        /*0438*/ 	.word	0x00000001


	//----- nvinfo : EIATTR_CRS_STACK_SIZE
	.align		4
.L_472:
        /*043c*/ 	.byte	0x04, 0x1e
        /*043e*/ 	.short	(.L_474 - .L_473)
.L_473:
        /*0440*/ 	.word	0x00000000
.L_474:


//--------------------- .nv.info._ZN7cutlass13device_kernelIN5flash19enable_sm80_to_sm89INS1_16FlashAttnFwdSm80INS1_25CollectiveMainloopFwdSm80ILi4ELi1ELb0EN4cute5tupleIJNS5_1CILi128EEENS7_ILi48EEENS7_ILi96EEEEEELi96ENS_6half_tEfNS_4arch4Sm80ELb0ELb1ELb0ELb1ELb1ELb0ELb1ELb1EEENS1_21CollectiveEpilogueFwdINS6_IJS8_SA_S9_EEENS6_IJNS7_ILi1EEESI_SI_EEESC_SE_Li128ELb1ELb1ELb1ELb0EEENS1_36VarlenDynamicPersistentTileSchedulerILi128ELi48ELi128ELi128ELb1ELb1ELb0ELb1ELb0ELb1EEEEEEEEEvNT_6ParamsE --------------------------
	.section	.nv.info._ZN7cutlass13device_kernelIN5flash19enable_sm80_to_sm89INS1_16FlashAttnFwdSm80INS1_25CollectiveMainloopFwdSm80ILi4ELi1ELb0EN4cute5tupleIJNS5_1CILi128EEENS7_ILi48EEENS7_ILi96EEEEEELi96ENS_6half_tEfNS_4arch4Sm80ELb0ELb1ELb0ELb1ELb1ELb0ELb1ELb1EEENS1_21CollectiveEpilogueFwdINS6_IJS8_SA_S9_EEENS6_IJNS7_ILi1EEESI_SI_EEESC_SE_Li128ELb1ELb1ELb1ELb0EEENS1_36VarlenDynamicPersistentTileSchedulerILi128ELi48ELi128ELi128ELb1ELb1ELb0ELb1ELb0ELb1EEEEEEEEEvNT_6ParamsE,"",@"SHT_CUDA_INFO"
	.sectionflags	@""
	.align	4


	//----- nvinfo : EIATTR_CUDA_API_VERSION
	.align		4
        /*0000*/ 	.byte	0x04, 0x37
        /*0002*/ 	.short	(.L_476 - .L_475)
.L_475:
        /*0004*/ 	.word	0x00000082


	//----- nvinfo : EIATTR_SW2861232_WAR
	.align		4
.L_476:
        /*0008*/ 	.byte	0x01, 0x35
	.zero		2


	//----- nvinfo : EIATTR_PARAM_CBANK
	.align		4
        /*000c*/ 	.byte	0x04, 0x0a
        /*000e*/ 	.short	(.L_478 - .L_477)
	.align		4
.L_477:
        /*0010*/ 	.word	index@(.nv.constant0._ZN7cutlass13device_kernelIN5flash19enable_sm80_to_sm89INS1_16FlashAttnFwdSm80INS1_25CollectiveMainloopFwdSm80ILi4ELi1ELb0EN4cute5tupleIJNS5_1CILi128EEENS7_ILi48EEENS7_ILi96EEEEEELi96ENS_6half_tEfNS_4arch4Sm80ELb0ELb1ELb0ELb1ELb1ELb0ELb1ELb1EEENS1_21CollectiveEpilogueFwdINS6_IJS8_SA_S9_EEENS6_IJNS7_ILi1EEESI_SI_EEESC_SE_Li128ELb1ELb1ELb1ELb0EEENS1_36VarlenDynamicPersistentTileSchedulerILi128ELi48ELi128ELi128ELb1ELb1ELb0ELb1ELb0ELb1EEEEEEEEEvNT_6ParamsE)
        /*0014*/ 	.short	0x0160
        /*0016*/ 	.short	0x0438


	//----- nvinfo : EIATTR_CBANK_PARAM_SIZE
	.align		4
.L_478:
        /*0018*/ 	.byte	0x03, 0x19
        /*001a*/ 	.short	0x0438


	//----- nvinfo : EIATTR_KPARAM_INFO
	.align		4
        /*001c*/ 	.byte	0x04, 0x17
        /*001e*/ 	.short	(.L_480 - .L_479)
.L_479:
        /*0020*/ 	.word	0x00000000
        /*0024*/ 	.short	0x0000
        /*0026*/ 	.short	0x0000
        /*0028*/ 	.byte	0x00, 0xf0, 0xe1, 0x10


	//----- nvinfo : EIATTR_MAXREG_COUNT
	.align		4
.L_480:
        /*002c*/ 	.byte	0x03, 0x1b
        /*002e*/ 	.short	0x00ff


	//----- nvinfo : EIATTR_NUM_BARRIERS
	.align		4
        /*0030*/ 	.byte	0x02, 0x4c
        /*0032*/ 	.byte	0x06
	.zero		1


	//----- nvinfo : EIATTR_ANNOTATIONS
	.align		4
        /*0034*/ 	.byte	0x04, 0x55
        /*0036*/ 	.short	(.L_482 - .L_481)


	//   ....[0]....
.L_481:
        /* <DEDUP_REMOVED lines=41> */


	//----- nvinfo : EIATTR_MERCURY_ISA_VERSION
	.align		4
.L_482:
        /*02b0*/ 	.byte	0x03, 0x5f
        /*02b2*/ 	.short	0x0000


	//----- nvinfo : EIATTR_INT_WARP_WIDE_INSTR_OFFSETS
	.align		4
        /*02b4*/ 	.byte	0x04, 0x31
        /*02b6*/ 	.short	(.L_484 - .L_483)


	//   ....[0]....
.L_483:
        /*02b8*/ 	.word	0x00013010


	//   ....[1]....
        /*02bc*/ 	.word	0x00013090


	//----- nvinfo : EIATTR_COOP_GROUP_MASK_REGIDS
	.align		4
.L_484:
        /*02c0*/ 	.byte	0x04, 0x29
        /*02c2*/ 	.short	(.L_486 - .L_485)


	//   ....[0]....
.L_485:
        /*02c4*/ 	.word	0xffffffff


	//   ....[1]....
        /*02c8*/ 	.word	0xffffffff


	//   ....[2]....
        /*02cc*/ 	.word	0xffffffff


	//   ....[3]....
        /*02d0*/ 	.word	0xffffffff


	//   ....[4]....
        /*02d4*/ 	.word	0xffffffff


	//   ....[5]....
        /*02d8*/ 	.word	0xffffffff


	//   ....[6]....
        /*02dc*/ 	.word	0xffffffff


	//   ....[7]....
        /*02e0*/ 	.word	0xffffffff


	//   ....[8]....
        /*02e4*/ 	.word	0xffffffff


	//   ....[9]....
        /*02e8*/ 	.word	0xffffffff


	//   ....[10]....
        /*02ec*/ 	.word	0xffffffff


	//   ....[11]....
        /*02f0*/ 	.word	0xffffffff


	//   ....[12]....
        /*02f4*/ 	.word	0xffffffff


	//   ....[13]....
        /*02f8*/ 	.word	0xffffffff


	//   ....[14]....
        /*02fc*/ 	.word	0xffffffff


	//   ....[15]....
        /*0300*/ 	.word	0xffffffff


	//   ....[16]....
        /*0304*/ 	.word	0xffffffff


	//   ....[17]....
        /*0308*/ 	.word	0xffffffff


	//   ....[18]....
        /*030c*/ 	.word	0xffffffff


	//   ....[19]....
        /*0310*/ 	.word	0xffffffff


	//   ....[20]....
        /*0314*/ 	.word	0xffffffff


	//   ....[21]....
        /*0318*/ 	.word	0xffffffff


	//   ....[22]....
        /*031c*/ 	.word	0xffffffff


	//   ....[23]....
        /*0320*/ 	.word	0xffffffff


	//   ....[24]....
        /*0324*/ 	.word	0xffffffff


	//   ....[25]....
        /*0328*/ 	.word	0xffffffff


	//   ....[26]....
        /*032c*/ 	.word	0xffffffff


	//   ....[27]....
        /*0330*/ 	.word	0xffffffff


	//   ....[28]....
        /*0334*/ 	.word	0xffffffff


	//   ....[29]....
        /*0338*/ 	.word	0xffffffff


	//   ....[30]....
        /*033c*/ 	.word	0xffffffff


	//   ....[31]....
        /*0340*/ 	.word	0xffffffff


	//   ....[32]....
        /*0344*/ 	.word	0xffffffff


	//   ....[33]....
        /*0348*/ 	.word	0xffffffff


	//   ....[34]....
        /*034c*/ 	.word	0xffffffff


	//   ....[35]....
        /*0350*/ 	.word	0xffffffff


	//   ....[36]....
        /*0354*/ 	.word	0xffffffff


	//   ....[37]....
        /*0358*/ 	.word	0xffffffff


	//   ....[38]....
        /*035c*/ 	.word	0xffffffff


	//   ....[39]....
        /*0360*/ 	.word	0xffffffff


	//   ....[40]....
        /*0364*/ 	.word	0xffffffff


	//   ....[41]....
        /*0368*/ 	.word	0xffffffff


	//   ....[42]....
        /*036c*/ 	.word	0xffffffff


	//   ....[43]....
        /*0370*/ 	.word	0xffffffff


	//   ....[44]....
        /*0374*/ 	.word	0xffffffff


	//   ....[45]....
        /*0378*/ 	.word	0xffffffff


	//   ....[46]....
        /*037c*/ 	.word	0xffffffff


	//   ....[47]....
        /*0380*/ 	.word	0xffffffff


	//   ....[48]....
        /*0384*/ 	.word	0xffffffff


	//   ....[49]....
        /*0388*/ 	.word	0xffffffff


	//   ....[50]....
        /*038c*/ 	.word	0xffffffff


	//   ....[51]....
        /*0390*/ 	.word	0xffffffff


	//   ....[52]....
        /*0394*/ 	.word	0xffffffff


	//   ....[53]....
        /*0398*/ 	.word	0xffffffff


	//   ....[54]....
        /*039c*/ 	.word	0xffffffff


	//   ....[55]....
        /*03a0*/ 	.word	0xffffffff


	//   ....[56]....
        /*03a4*/ 	.word	0xffffffff


	//   ....[57]....
        /*03a8*/ 	.word	0xffffffff


	//   ....[58]....
        /*03ac*/ 	.word	0xffffffff


	//   ....[59]....
        /*03b0*/ 	.word	0xffffffff


	//   ....[60]....
        /*03b4*/ 	.word	0xffffffff


	//   ....[61]....
        /*03b8*/ 	.word	0xffffffff


	//   ....[62]....
        /*03bc*/ 	.word	0xffffffff


	//   ....[63]....
        /*03c0*/ 	.word	0xffffffff


	//   ....[64]....
        /*03c4*/ 	.word	0xffffffff


	//   ....[65]....
        /*03c8*/ 	.word	0xffffffff


	//   ....[66]....
        /*03cc*/ 	.word	0xffffffff


	//   ....[67]....
        /*03d0*/ 	.word	0xffffffff


	//   ....[68]....
        /*03d4*/ 	.word	0xffffffff


	//   ....[69]....
        /*03d8*/ 	.word	0xffffffff


	//   ....[70]....
        /*03dc*/ 	.word	0xffffffff


	//   ....[71]....
        /*03e0*/ 	.word	0xffffffff


	//   ....[72]....
        /*03e4*/ 	.word	0xffffffff


	//   ....[73]....
        /*03e8*/ 	.word	0xffffffff


	//   ....[74]....
        /*03ec*/ 	.word	0xffffffff


	//   ....[75]....
        /*03f0*/ 	.word	0xffffffff


	//   ....[76]....
        /*03f4*/ 	.word	0xffffffff


	//   ....[77]....
        /*03f8*/ 	.word	0xffffffff


	//   ....[78]....
        /*03fc*/ 	.word	0xffffffff


	//   ....[79]....
        /*0400*/ 	.word	0xffffffff


	//   ....[80]....
        /*0404*/ 	.word	0xffffffff


	//   ....[81]....
        /*0408*/ 	.word	0xffffffff


	//   ....[82]....
        /*040c*/ 	.word	0xffffffff


	//   ....[83]....
        /*0410*/ 	.word	0xffffffff


	//   ....[84]....
        /*0414*/ 	.word	0xffffffff


	//   ....[85]....
        /*0418*/ 	.word	0xffffffff


	//   ....[86]....
        /*041c*/ 	.word	0xffffffff


	//   ....[87]....
        /*0420*/ 	.word	0xffffffff


	//   ....[88]....
        /*0424*/ 	.word	0xffffffff


	//   ....[89]....
        /*0428*/ 	.word	0xffffffff


	//   ....[90]....
        /*042c*/ 	.word	0xffffffff


	//   ....[91]....
        /*0430*/ 	.word	0xffffffff


	//   ....[92]....
        /*0434*/ 	.word	0xffffffff


	//   ....[93]....
        /*0438*/ 	.word	0xffffffff


	//   ....[94]....
        /*043c*/ 	.word	0xffffffff


	//   ....[95]....
        /*0440*/ 	.word	0xffffffff


	//   ....[96]....
        /*0444*/ 	.word	0xffffffff


	//   ....[97]....
        /*0448*/ 	.word	0xffffffff


	//   ....[98]....
        /*044c*/ 	.word	0xffffffff


	//   ....[99]....
        /*0450*/ 	.word	0xffffffff


	//   ....[100]....
        /*0454*/ 	.word	0xffffffff


	//   ....[101]....
        /*0458*/ 	.word	0xffffffff


	//   ....[102]....
        /*045c*/ 	.word	0xffffffff


	//   ....[103]....
        /*0460*/ 	.word	0xffffffff


	//   ....[104]....
        /*0464*/ 	.word	0xffffffff


	//   ....[105]....
        /*0468*/ 	.word	0xffffffff


	//   ....[106]....
        /*046c*/ 	.word	0xffffffff


	//   ....[107]....
        /*0470*/ 	.word	0xffffffff


	//   ....[108]....
        /*0474*/ 	.word	0xffffffff


	//   ....[109]....
        /*0478*/ 	.word	0xffffffff


	//   ....[110]....
        /*047c*/ 	.word	0xffffffff


	//   ....[111]....
        /*0480*/ 	.word	0xffffffff


	//   ....[112]....
        /*0484*/ 	.word	0xffffffff


	//   ....[113]....
        /*0488*/ 	.word	0xffffffff


	//   ....[114]....
        /*048c*/ 	.word	0xffffffff


	//   ....[115]....
        /*0490*/ 	.word	0xffffffff


	//   ....[116]....
        /*0494*/ 	.word	0xffffffff


	//   ....[117]....
        /*0498*/ 	.word	0xffffffff


	//   ....[118]....
        /*049c*/ 	.word	0xffffffff


	//   ....[119]....
        /*04a0*/ 	.word	0xffffffff


	//   ....[120]....
        /*04a4*/ 	.word	0xffffffff


	//   ....[121]....
        /*04a8*/ 	.word	0xffffffff


	//   ....[122]....
        /*04ac*/ 	.word	0xffffffff


	//   ....[123]....
        /*04b0*/ 	.word	0xffffffff


	//   ....[124]....
        /*04b4*/ 	.word	0xffffffff


	//   ....[125]....
        /*04b8*/ 	.word	0xffffffff


	//   ....[126]....
        /*04bc*/ 	.word	0xffffffff


	//   ....[127]....
        /*04c0*/ 	.word	0xffffffff


	//   ....[128]....
        /*04c4*/ 	.word	0xffffffff


	//   ....[129]....
        /*04c8*/ 	.word	0xffffffff


	//   ....[130]....
        /*04cc*/ 	.word	0xffffffff


	//   ....[131]....
        /*04d0*/ 	.word	0xffffffff


	//   ....[132]....
        /*04d4*/ 	.word	0xffffffff


	//   ....[133]....
        /*04d8*/ 	.word	0xffffffff


	//   ....[134]....
        /*04dc*/ 	.word	0xffffffff


	//   ....[135]....
        /*04e0*/ 	.word	0xffffffff


	//   ....[136]....
        /*04e4*/ 	.word	0xffffffff


	//   ....[137]....
        /*04e8*/ 	.word	0xffffffff


	//   ....[138]....
        /*04ec*/ 	.word	0xffffffff


	//   ....[139]....
        /*04f0*/ 	.word	0xffffffff


	//   ....[140]....
        /*04f4*/ 	.word	0xffffffff


	//   ....[141]....
        /*04f8*/ 	.word	0xffffffff


	//   ....[142]....
        /*04fc*/ 	.word	0xffffffff


	//   ....[143]....
        /*0500*/ 	.word	0xffffffff


	//   ....[144]....
        /*0504*/ 	.word	0xffffffff


	//   ....[145]....
        /*0508*/ 	.word	0xffffffff


	//   ....[146]....
        /*050c*/ 	.word	0xffffffff


	//   ....[147]....
        /*0510*/ 	.word	0xffffffff


	//   ....[148]....
        /*0514*/ 	.word	0xffffffff


	//   ....[149]....
        /*0518*/ 	.word	0xffffffff


	//   ....[150]....
        /*051c*/ 	.word	0xffffffff


	//   ....[151]....
        /*0520*/ 	.word	0xffffffff


	//   ....[152]....
        /*0524*/ 	.word	0xffffffff


	//   ....[153]....
        /*0528*/ 	.word	0xffffffff


	//   ....[154]....
        /*052c*/ 	.word	0xffffffff


	//   ....[155]....
        /*0530*/ 	.word	0xffffffff


	//   ....[156]....
        /*0534*/ 	.word	0xffffffff


	//   ....[157]....
        /*0538*/ 	.word	0xffffffff


	//   ....[158]....
        /*053c*/ 	.word	0xffffffff


	//   ....[159]....
        /*0540*/ 	.word	0xffffffff


	//   ....[160]....
        /*0544*/ 	.word	0xffffffff


	//   ....[161]....
        /*0548*/ 	.word	0xffffffff


	//   ....[162]....
        /*054c*/ 	.word	0xffffffff


	//   ....[163]....
        /*0550*/ 	.word	0xffffffff


	//   ....[164]....
        /*0554*/ 	.word	0xffffffff


	//   ....[165]....
        /*0558*/ 	.word	0xffffffff


	//   ....[166]....
        /*055c*/ 	.word	0xffffffff


	//   ....[167]....
        /*0560*/ 	.word	0xffffffff


	//   ....[168]....
        /*0564*/ 	.word	0xffffffff


	//   ....[169]....
        /*0568*/ 	.word	0xffffffff


	//   ....[170]....
        /*056c*/ 	.word	0xffffffff


	//   ....[171]....
        /*0570*/ 	.word	0xffffffff


	//   ....[172]....
        /*0574*/ 	.word	0xffffffff


	//   ....[173]....
        /*0578*/ 	.word	0xffffffff


	//   ....[174]....
        /*057c*/ 	.word	0xffffffff


	//   ....[175]....
        /*0580*/ 	.word	0xffffffff


	//   ....[176]....
        /*0584*/ 	.word	0xffffffff


	//   ....[177]....
        /*0588*/ 	.word	0xffffffff


	//   ....[178]....
        /*058c*/ 	.word	0xffffffff


	//   ....[179]....
        /*0590*/ 	.word	0xffffffff


	//   ....[180]....
        /*0594*/ 	.word	0xffffffff


	//   ....[181]....
        /*0598*/ 	.word	0xffffffff


	//   ....[182]....
        /*059c*/ 	.word	0xffffffff


	//   ....[183]....
        /*05a0*/ 	.word	0xffffffff


	//   ....[184]....
        /*05a4*/ 	.word	0xffffffff


	//   ....[185]....
        /*05a8*/ 	.word	0xffffffff


	//   ....[186]....
        /*05ac*/ 	.word	0xffffffff


	//   ....[187]....
        /*05b0*/ 	.word	0xffffffff


	//   ....[188]....
        /*05b4*/ 	.word	0xffffffff


	//   ....[189]....
        /*05b8*/ 	.word	0xffffffff


	//   ....[190]....
        /*05bc*/ 	.word	0xffffffff


	//   ....[191]....
        /*05c0*/ 	.word	0xffffffff


	//   ....[192]....
        /*05c4*/ 	.word	0xffffffff


	//   ....[193]....
        /*05c8*/ 	.word	0xffffffff


	//   ....[194]....
        /*05cc*/ 	.word	0xffffffff


	//   ....[195]....
        /*05d0*/ 	.word	0xffffffff


	//   ....[196]....
        /*05d4*/ 	.word	0xffffffff


	//   ....[197]....
        /*05d8*/ 	.word	0xffffffff


	//   ....[198]....
        /*05dc*/ 	.word	0xffffffff


	//   ....[199]....
        /*05e0*/ 	.word	0xffffffff


	//   ....[200]....
        /*05e4*/ 	.word	0xffffffff


	//   ....[201]....
        /*05e8*/ 	.word	0xffffffff


	//   ....[202]....
        /*05ec*/ 	.word	0xffffffff


	//   ....[203]....
        /*05f0*/ 	.word	0xffffffff


	//   ....[204]....
        /*05f4*/ 	.word	0xffffffff


	//   ....[205]....
        /*05f8*/ 	.word	0xffffffff


	//   ....[206]....
        /*05fc*/ 	.word	0xffffffff


	//   ....[207]....
        /*0600*/ 	.word	0xffffffff


	//   ....[208]....
        /*0604*/ 	.word	0xffffffff


	//   ....[209]....
        /*0608*/ 	.word	0xffffffff


	//   ....[210]....
        /*060c*/ 	.word	0xffffffff


	//   ....[211]....
        /*0610*/ 	.word	0xffffffff


	//   ....[212]....
        /*0614*/ 	.word	0xffffffff


	//   ....[213]....
        /*0618*/ 	.word	0xffffffff


	//   ....[214]....
        /*061c*/ 	.word	0xffffffff


	//   ....[215]....
        /*0620*/ 	.word	0xffffffff


	//   ....[216]....
        /*0624*/ 	.word	0xffffffff


	//   ....[217]....
        /*0628*/ 	.word	0xffffffff


	//   ....[218]....
        /*062c*/ 	.word	0xffffffff


	//   ....[219]....
        /*0630*/ 	.word	0xffffffff


	//   ....[220]....
        /*0634*/ 	.word	0xffffffff


	//   ....[221]....
        /*0638*/ 	.word	0xffffffff


	//   ....[222]....
        /*063c*/ 	.word	0xffffffff


	//   ....[223]....
        /*0640*/ 	.word	0xffffffff


	//   ....[224]....
        /*0644*/ 	.word	0xffffffff


	//   ....[225]....
        /*0648*/ 	.word	0xffffffff


	//   ....[226]....
        /*064c*/ 	.word	0xffffffff


	//   ....[227]....
        /*0650*/ 	.word	0xffffffff


	//   ....[228]....
        /*0654*/ 	.word	0xffffffff


	//   ....[229]....
        /*0658*/ 	.word	0xffffffff


	//   ....[230]....
        /*065c*/ 	.word	0xffffffff


	//   ....[231]....
        /*0660*/ 	.word	0xffffffff


	//   ....[232]....
        /*0664*/ 	.word	0xffffffff


	//   ....[233]....
        /*0668*/ 	.word	0xffffffff


	//   ....[234]....
        /*066c*/ 	.word	0xffffffff


	//   ....[235]....
        /*0670*/ 	.word	0xffffffff


	//   ....[236]....
        /*0674*/ 	.word	0xffffffff


	//   ....[237]....
        /*0678*/ 	.word	0xffffffff


	//   ....[238]....
        /*067c*/ 	.word	0xffffffff


	//   ....[239]....
        /*0680*/ 	.word	0xffffffff


	//   ....[240]....
        /*0684*/ 	.word	0xffffffff


	//   ....[241]....
        /*0688*/ 	.word	0xffffffff


	//   ....[242]....
        /*068c*/ 	.word	0xffffffff


	//   ....[243]....
        /*0690*/ 	.word	0xffffffff


	//   ....[244]....
        /*0694*/ 	.word	0xffffffff


	//   ....[245]....
        /*0698*/ 	.word	0xffffffff


	//   ....[246]....
        /*069c*/ 	.word	0xffffffff


	//   ....[247]....
        /*06a0*/ 	.word	0xffffffff


	//   ....[248]....
        /*06a4*/ 	.word	0xffffffff


	//   ....[249]....
        /*06a8*/ 	.word	0xffffffff


	//   ....[250]....
        /*06ac*/ 	.word	0xffffffff


	//   ....[251]....
        /*06b0*/ 	.word	0xffffffff


	//   ....[252]....
        /*06b4*/ 	.word	0xffffffff


	//   ....[253]....
        /*06b8*/ 	.word	0xffffffff


	//   ....[254]....
        /*06bc*/ 	.word	0xffffffff


	//   ....[255]....
        /*06c0*/ 	.word	0xffffffff


	//   ....[0]....
        /*06c4*/ 	.word	0xffffffff


	//   ....[1]....
        /*06c8*/ 	.word	0xffffffff


	//   ....[2]....
        /*06cc*/ 	.word	0xffffffff


	//   ....[3]....
        /*06d0*/ 	.word	0xffffffff


	//   ....[4]....
        /*06d4*/ 	.word	0xffffffff


	//   ....[5]....
        /*06d8*/ 	.word	0xffffffff


	//   ....[6]....
        /*06dc*/ 	.word	0xffffffff


	//   ....[7]....
        /*06e0*/ 	.word	0xffffffff


	//   ....[8]....
        /*06e4*/ 	.word	0xffffffff


	//   ....[9]....
        /*06e8*/ 	.word	0xffffffff


	//   ....[10]....
        /*06ec*/ 	.word	0xffffffff


	//   ....[11]....
        /*06f0*/ 	.word	0xffffffff


	//   ....[12]....
        /*06f4*/ 	.word	0xffffffff


	//   ....[13]....
        /*06f8*/ 	.word	0xffffffff


	//   ....[14]....
        /*06fc*/ 	.word	0xffffffff


	//   ....[15]....
        /*0700*/ 	.word	0xffffffff


	//   ....[16]....
        /*0704*/ 	.word	0xffffffff


	//   ....[17]....
        /*0708*/ 	.word	0xffffffff


	//   ....[18]....
        /*070c*/ 	.word	0xffffffff


	//   ....[19]....
        /*0710*/ 	.word	0xffffffff


	//   ....[20]....
        /*0714*/ 	.word	0xffffffff


	//   ....[21]....
        /*0718*/ 	.word	0xffffffff


	//   ....[22]....
        /*071c*/ 	.word	0xffffffff


	//   ....[23]....
        /*0720*/ 	.word	0xffffffff


	//   ....[24]....
        /*0724*/ 	.word	0xffffffff


	//   ....[25]....
        /*0728*/ 	.word	0xffffffff


	//   ....[26]....
        /*072c*/ 	.word	0xffffffff


	//   ....[27]....
        /*0730*/ 	.word	0xffffffff


	//   ....[28]....
        /*0734*/ 	.word	0xffffffff


	//   ....[29]....
        /*0738*/ 	.word	0xffffffff


	//   ....[30]....
        /*073c*/ 	.word	0xffffffff


	//   ....[31]....
        /*0740*/ 	.word	0xffffffff


	//   ....[32]....
        /*0744*/ 	.word	0xffffffff


	//   ....[33]....
        /*0748*/ 	.word	0xffffffff


	//   ....[34]....
        /*074c*/ 	.word	0xffffffff


	//   ....[35]....
        /*0750*/ 	.word	0xffffffff


	//   ....[36]....
        /*0754*/ 	.word	0xffffffff


	//   ....[37]....
        /*0758*/ 	.word	0xffffffff


	//   ....[38]....
        /*075c*/ 	.word	0xffffffff


	//   ....[39]....
        /*0760*/ 	.word	0xffffffff


	//   ....[40]....
        /*0764*/ 	.word	0xffffffff


	//   ....[41]....
        /*0768*/ 	.word	0xffffffff


	//   ....[42]....
        /*076c*/ 	.word	0xffffffff


	//   ....[43]....
        /*0770*/ 	.word	0xffffffff


	//   ....[44]....
        /*0774*/ 	.word	0xffffffff


	//   ....[45]....
        /*0778*/ 	.word	0xffffffff


	//   ....[46]....
        /*077c*/ 	.word	0xffffffff


	//   ....[47]....
        /*0780*/ 	.word	0xffffffff


	//----- nvinfo : EIATTR_COOP_GROUP_INSTR_OFFSETS
	.align		4
.L_486:
        /*0784*/ 	.byte	0x04, 0x28
        /*0786*/ 	.short	(.L_488 - .L_487)


	//   ....[0]....
.L_487:
        /*0788*/ 	.word	0x00000050


	//   ....[1]....
        /*078c*/ 	.word	0x00000200


	//   ....[2]....
        /*0790*/ 	.word	0x00000230


	//   ....[3]....
        /*0794*/ 	.word	0x00000260


	//   ....[4]....
        /*0798*/ 	.word	0x00000290


	//   ....[5]....
        /*079c*/ 	.word	0x000002c0


	//   ....[6]....
        /*07a0*/ 	.word	0x000002f0


	//   ....[7]....
        /*07a4*/ 	.word	0x00000450


	//   ....[8]....
        /*07a8*/ 	.word	0x00000490


	//   ....[9]....
        /*07ac*/ 	.word	0x000004c0


	//   ....[10]....
        /*07b0*/ 	.word	0x000004f0


	//   ....[11]....
        /*07b4*/ 	.word	0x00000520


	//   ....[12]....
        /*07b8*/ 	.word	0x00000550


	//   ....[13]....
        /*07bc*/ 	.word	0x000005e0


	//   ....[14]....
        /*07c0*/ 	.word	0x00000630


	//   ....[15]....
        /*07c4*/ 	.word	0x00000650


	//   ....[16]....
        /*07c8*/ 	.word	0x000006b0


	//   ....[17]....
        /*07cc*/ 	.word	0x00002b10


	//   ....[18]....
        /*07d0*/ 	.word	0x00002b30


	//   ....[19]....
        /*07d4*/ 	.word	0x00002cc0


	//   ....[20]....
        /*07d8*/ 	.word	0x00002cd0


	//   ....[21]....
        /*07dc*/ 	.word	0x00002e50


	//   ....[22]....
        /*07e0*/ 	.word	0x00002e70


	//   ....[23]....
        /*07e4*/ 	.word	0x00002ff0


	//   ....[24]....
        /*07e8*/ 	.word	0x00003000


	//   ....[25]....
        /*07ec*/ 	.word	0x00003530


	//   ....[26]....
        /*07f0*/ 	.word	0x00003540


	//   ....[27]....
        /*07f4*/ 	.word	0x00003550


	//   ....[28]....
        /*07f8*/ 	.word	0x00003560


	//   ....[29]....
        /*07fc*/ 	.word	0x000036f0


	//   ....[30]....
        /*0800*/ 	.word	0x00003730


	//   ....[31]....
        /*0804*/ 	.word	0x00003a40


	//   ....[32]....
        /*0808*/ 	.word	0x00003a50


	//   ....[33]....
        /*080c*/ 	.word	0x000043d0


	//   ....[34]....
        /*0810*/ 	.word	0x000043f0


	//   ....[35]....
        /*0814*/ 	.word	0x00004570


	//   ....[36]....
        /*0818*/ 	.word	0x00004580


	//   ....[37]....
        /*081c*/ 	.word	0x000047e0


	//   ....[38]....
        /*0820*/ 	.word	0x000049a0


	//   ....[39]....
        /*0824*/ 	.word	0x00004f20


	//   ....[40]....
        /*0828*/ 	.word	0x00005630


	//   ....[41]....
        /*082c*/ 	.word	0x00005d50


	//   ....[42]....
        /*0830*/ 	.word	0x00005d80


	//   ....[43]....
        /*0834*/ 	.word	0x00005d90


	//   ....[44]....
        /*0838*/ 	.word	0x00005da0


	//   ....[45]....
        /*083c*/ 	.word	0x00005db0


	//   ....[46]....
        /*0840*/ 	.word	0x00005de0


	//   ....[47]....
        /*0844*/ 	.word	0x00005e00


	//   ....[48]....
        /*0848*/ 	.word	0x00005e20


	//   ....[49]....
        /*084c*/ 	.word	0x00007410


	//   ....[50]....
        /*0850*/ 	.word	0x00007430


	//   ....[51]....
        /*0854*/ 	.word	0x000075a0


	//   ....[52]....
        /*0858*/ 	.word	0x000075b0


	//   ....[53]....
        /*085c*/ 	.word	0x00007f00


	//   ....[54]....
        /*0860*/ 	.word	0x00007f20


	//   ....[55]....
        /*0864*/ 	.word	0x000080a0


	//   ....[56]....
        /*0868*/ 	.word	0x000080b0


	//   ....[57]....
        /*086c*/ 	.word	0x000082f0


	//   ....[58]....
        /*0870*/ 	.word	0x000084f0


	//   ....[59]....
        /*0874*/ 	.word	0x000086f0


	//   ....[60]....
        /*0878*/ 	.word	0x00009430


	//   ....[61]....
        /*087c*/ 	.word	0x00009c10


	//   ....[62]....
        /*0880*/ 	.word	0x00009c40


	//   ....[63]....
        /*0884*/ 	.word	0x00009c60


	//   ....[64]....
        /*0888*/ 	.word	0x00009c80


	//   ....[65]....
        /*088c*/ 	.word	0x00009ca0


	//   ....[66]....
        /*0890*/ 	.word	0x00009cc0


	//   ....[67]....
        /*0894*/ 	.word	0x00009ce0


	//   ....[68]....
        /*0898*/ 	.word	0x00009d00


	//   ....[69]....
        /*089c*/ 	.word	0x0000b9c0


	//   ....[70]....
        /*08a0*/ 	.word	0x0000b9e0


	//   ....[71]....
        /*08a4*/ 	.word	0x0000bb50


	//   ....[72]....
        /*08a8*/ 	.word	0x0000bb60


	//   ....[73]....
        /*08ac*/ 	.word	0x0000c4b0


	//   ....[74]....
        /*08b0*/ 	.word	0x0000c4d0


	//   ....[75]....
        /*08b4*/ 	.word	0x0000c650


	//   ....[76]....
        /*08b8*/ 	.word	0x0000c660


	//   ....[77]....
        /*08bc*/ 	.word	0x0000caf0


	//   ....[78]....
        /*08c0*/ 	.word	0x0000cb20


	//   ....[79]....
        /*08c4*/ 	.word	0x0000cb40


	//   ....[80]....
        /*08c8*/ 	.word	0x0000cb60


	//   ....[81]....
        /*08cc*/ 	.word	0x0000cb80


	//   ....[82]....
        /*08d0*/ 	.word	0x0000cba0


	//   ....[83]....
        /*08d4*/ 	.word	0x0000cbc0


	//   ....[84]....
        /*08d8*/ 	.word	0x0000cbe0


	//   ....[85]....
        /*08dc*/ 	.word	0x0000e590


	//   ....[86]....
        /*08e0*/ 	.word	0x0000e5a0


	//   ....[87]....
        /*08e4*/ 	.word	0x0000e710


	//   ....[88]....
        /*08e8*/ 	.word	0x0000e720


	//   ....[89]....
        /*08ec*/ 	.word	0x0000f070


	//   ....[90]....
        /*08f0*/ 	.word	0x0000f090


	//   ....[91]....
        /*08f4*/ 	.word	0x0000f1b0


	//   ....[92]....
        /*08f8*/ 	.word	0x0000f1c0


	//   ....[93]....
        /*08fc*/ 	.word	0x0000f3a0


	//   ....[94]....
        /*0900*/ 	.word	0x0000f5a0


	//   ....[95]....
        /*0904*/ 	.word	0x0000f7a0


	//   ....[96]....
        /*0908*/ 	.word	0x000104e0


	//   ....[97]....
        /*090c*/ 	.word	0x00010cc0


	//   ....[98]....
        /*0910*/ 	.word	0x00010cf0


	//   ....[99]....
        /*0914*/ 	.word	0x00010d00


	//   ....[100]....
        /*0918*/ 	.word	0x00010d10


	//   ....[101]....
        /*091c*/ 	.word	0x00010d50


	//   ....[102]....
        /*0920*/ 	.word	0x00010d60


	//   ....[103]....
        /*0924*/ 	.word	0x00010d70


	//   ....[104]....
        /*0928*/ 	.word	0x00010db0


	//   ....[105]....
        /*092c*/ 	.word	0x00012650


	//   ....[106]....
        /*0930*/ 	.word	0x00012680


	//   ....[107]....
        /*0934*/ 	.word	0x00012690


	//   ....[108]....
        /*0938*/ 	.word	0x000126a0


	//   ....[109]....
        /*093c*/ 	.word	0x000126b0


	//   ....[110]....
        /*0940*/ 	.word	0x000126e0


	//   ....[111]....
        /*0944*/ 	.word	0x00012700


	//   ....[112]....
        /*0948*/ 	.word	0x00012720


	//   ....[113]....
        /*094c*/ 	.word	0x00013ca0


	//   ....[114]....
        /*0950*/ 	.word	0x00013cc0


	//   ....[115]....
        /*0954*/ 	.word	0x00013ce0


	//   ....[116]....
        /*0958*/ 	.word	0x00013cf0


	//   ....[117]....
        /*095c*/ 	.word	0x00013d00


	//   ....[118]....
        /*0960*/ 	.word	0x00013d10


	//   ....[119]....
        /*0964*/ 	.word	0x00013d30


	//   ....[120]....
        /*0968*/ 	.word	0x00013d40


	//   ....[121]....
        /*096c*/ 	.word	0x00014140


	//   ....[122]....
        /*0970*/ 	.word	0x00014160


	//   ....[123]....
        /*0974*/ 	.word	0x000142c0


	//   ....[124]....
        /*0978*/ 	.word	0x000142d0


	//   ....[125]....
        /*097c*/ 	.word	0x00014430


	//   ....[126]....
        /*0980*/ 	.word	0x00014450


	//   ....[127]....
        /*0984*/ 	.word	0x000145b0


	//   ....[128]....
        /*0988*/ 	.word	0x000145c0


	//   ....[129]....
        /*098c*/ 	.word	0x00014910


	//   ....[130]....
        /*0990*/ 	.word	0x00014930


	//   ....[131]....
        /*0994*/ 	.word	0x00014ea0


	//   ....[132]....
        /*0998*/ 	.word	0x00014eb0


	//   ....[133]....
        /*099c*/ 	.word	0x00015420


	//   ....[134]....
        /*09a0*/ 	.word	0x00015440


	//   ....[135]....
        /*09a4*/ 	.word	0x000159c0


	//   ....[136]....
        /*09a8*/ 	.word	0x000159d0


	//   ....[137]....
        /*09ac*/ 	.word	0x00016680


	//   ....[138]....
        /*09b0*/ 	.word	0x000166a0


	//   ....[139]....
        /*09b4*/ 	.word	0x00016810


	//   ....[140]....
        /*09b8*/ 	.word	0x00016820


	//   ....[141]....
        /*09bc*/ 	.word	0x00016980


	//   ....[142]....
        /*09c0*/ 	.word	0x000169a0


	//   ....[143]....
        /*09c4*/ 	.word	0x00016b00


	//   ....[144]....
        /*09c8*/ 	.word	0x00016b10


	//   ....[145]....
        /*09cc*/ 	.word	0x00016d30


	//   ....[146]....
        /*09d0*/ 	.word	0x00016d50


	//   ....[147]....
        /*09d4*/ 	.word	0x00016e80


	//   ....[148]....
        /*09d8*/ 	.word	0x00016ec0


	//   ....[149]....
        /*09dc*/ 	.word	0x00016ef0


	//   ....[150]....
        /*09e0*/ 	.word	0x00016f20


	//   ....[151]....
        /*09e4*/ 	.word	0x00016f50


	//   ....[152]....
        /*09e8*/ 	.word	0x00016f80


	//   ....[153]....
        /*09ec*/ 	.word	0x000170e0


	//   ....[154]....
        /*09f0*/ 	.word	0x00017120


	//   ....[155]....
        /*09f4*/ 	.word	0x00017150


	//   ....[156]....
        /*09f8*/ 	.word	0x00017180


	//   ....[157]....
        /*09fc*/ 	.word	0x000171b0


	//   ....[158]....
        /*0a00*/ 	.word	0x000171e0


	//   ....[159]....
        /*0a04*/ 	.word	0x00017270


	//   ....[160]....
        /*0a08*/ 	.word	0x000172d0


	//   ....[161]....
        /*0a0c*/ 	.word	0x000172e0


	//   ....[162]....
        /*0a10*/ 	.word	0x00017340


	//   ....[163]....
        /*0a14*/ 	.word	0x00017da0


	//   ....[164]....
        /*0a18*/ 	.word	0x00017e00


	//   ....[165]....
        /*0a1c*/ 	.word	0x00017e50


	//   ....[166]....
        /*0a20*/ 	.word	0x00017ea0


	//   ....[167]....
        /*0a24*/ 	.word	0x00017ef0


	//   ....[168]....
        /*0a28*/ 	.word	0x00017f60


	//   ....[169]....
        /*0a2c*/ 	.word	0x00017fb0


	//   ....[170]....
        /*0a30*/ 	.word	0x00018020


	//   ....[171]....
        /*0a34*/ 	.word	0x00018090


	//   ....[172]....
        /*0a38*/ 	.word	0x00018100


	//   ....[173]....
        /*0a3c*/ 	.word	0x00018170


	//   ....[174]....
        /*0a40*/ 	.word	0x000181e0


	//   ....[175]....
        /*0a44*/ 	.word	0x00018250


	//   ....[176]....
        /*0a48*/ 	.word	0x000182b0


	//   ....[177]....
        /*0a4c*/ 	.word	0x00018320


	//   ....[178]....
        /*0a50*/ 	.word	0x00018390


	//   ....[179]....
        /*0a54*/ 	.word	0x00018400


	//   ....[180]....
        /*0a58*/ 	.word	0x00018460


	//   ....[181]....
        /*0a5c*/ 	.word	0x000184d0


	//   ....[182]....
        /*0a60*/ 	.word	0x00018530


	//   ....[183]....
        /*0a64*/ 	.word	0x000185a0


	//   ....[184]....
        /*0a68*/ 	.word	0x00018610


	//   ....[185]....
        /*0a6c*/ 	.word	0x00018680


	//   ....[186]....
        /*0a70*/ 	.word	0x000186e0


	//   ....[187]....
        /*0a74*/ 	.word	0x00018750


	//   ....[188]....
        /*0a78*/ 	.word	0x000187c0


	//   ....[189]....
        /*0a7c*/ 	.word	0x00018830


	//   ....[190]....
        /*0a80*/ 	.word	0x000188a0


	//   ....[191]....
        /*0a84*/ 	.word	0x00018900


	//   ....[192]....
        /*0a88*/ 	.word	0x00018950


	//   ....[193]....
        /*0a8c*/ 	.word	0x000189a0


	//   ....[194]....
        /*0a90*/ 	.word	0x000189f0


	//   ....[195]....
        /*0a94*/ 	.word	0x00018a40


	//   ....[196]....
        /*0a98*/ 	.word	0x00018a90


	//   ....[197]....
        /*0a9c*/ 	.word	0x00018ae0


	//   ....[198]....
        /*0aa0*/ 	.word	0x00018b30


	//   ....[199]....
        /*0aa4*/ 	.word	0x00018ba0


	//   ....[200]....
        /*0aa8*/ 	.word	0x00018c10


	//   ....[201]....
        /*0aac*/ 	.word	0x00018c80


	//   ....[202]....
        /*0ab0*/ 	.word	0x00018ce0


	//   ....[203]....
        /*0ab4*/ 	.word	0x00018d50


	//   ....[204]....
        /*0ab8*/ 	.word	0x00018dc0


	//   ....[205]....
        /*0abc*/ 	.word	0x00018e30


	//   ....[206]....
        /*0ac0*/ 	.word	0x00018e90


	//   ....[207]....
        /*0ac4*/ 	.word	0x00018ef0


	//   ....[208]....
        /*0ac8*/ 	.word	0x00018f50


	//   ....[209]....
        /*0acc*/ 	.word	0x00018fb0


	//   ....[210]....
        /*0ad0*/ 	.word	0x00019010


	//   ....[211]....
        /*0ad4*/ 	.word	0x00019060


	//   ....[212]....
        /*0ad8*/ 	.word	0x000190a0


	//   ....[213]....
        /*0adc*/ 	.word	0x000190f0


	//   ....[214]....
        /*0ae0*/ 	.word	0x00019130


	//   ....[215]....
        /*0ae4*/ 	.word	0x00019180


	//   ....[216]....
        /*0ae8*/ 	.word	0x000191c0


	//   ....[217]....
        /*0aec*/ 	.word	0x00019210


	//   ....[218]....
        /*0af0*/ 	.word	0x00019250


	//   ....[219]....
        /*0af4*/ 	.word	0x000192b0


	//   ....[220]....
        /*0af8*/ 	.word	0x00019320


	//   ....[221]....
        /*0afc*/ 	.word	0x00019390


	//   ....[222]....
        /*0b00*/ 	.word	0x000193f0


	//   ....[223]....
        /*0b04*/ 	.word	0x00019460


	//   ....[224]....
        /*0b08*/ 	.word	0x000194d0


	//   ....[225]....
        /*0b0c*/ 	.word	0x00019540


	//   ....[226]....
        /*0b10*/ 	.word	0x000195a0


	//   ....[227]....
        /*0b14*/ 	.word	0x000195f0


	//   ....[228]....
        /*0b18*/ 	.word	0x00019630


	//   ....[229]....
        /*0b1c*/ 	.word	0x00019680


	//   ....[230]....
        /*0b20*/ 	.word	0x000196c0


	//   ....[231]....
        /*0b24*/ 	.word	0x00019710


	//   ....[232]....
        /*0b28*/ 	.word	0x00019750


	//   ....[233]....
        /*0b2c*/ 	.word	0x000197a0


	//   ....[234]....
        /*0b30*/ 	.word	0x000197e0


	//   ....[235]....
        /*0b34*/ 	.word	0x00019830


	//   ....[236]....
        /*0b38*/ 	.word	0x00019890


	//   ....[237]....
        /*0b3c*/ 	.word	0x000198f0


	//   ....[238]....
        /*0b40*/ 	.word	0x00019960


	//   ....[239]....
        /*0b44*/ 	.word	0x000199d0


	//   ....[240]....
        /*0b48*/ 	.word	0x00019a40


	//   ....[241]....
        /*0b4c*/ 	.word	0x00019aa0


	//   ....[242]....
        /*0b50*/ 	.word	0x00019b00


	//   ....[243]....
        /*0b54*/ 	.word	0x00019b60


	//   ....[244]....
        /*0b58*/ 	.word	0x00019bc0


	//   ....[245]....
        /*0b5c*/ 	.word	0x00019c20


	//   ....[246]....
        /*0b60*/ 	.word	0x00019c70


	//   ....[247]....
        /*0b64*/ 	.word	0x00019cb0


	//   ....[248]....
        /*0b68*/ 	.word	0x00019d00


	//   ....[249]....
        /*0b6c*/ 	.word	0x00019d40


	//   ....[250]....
        /*0b70*/ 	.word	0x00019d90


	//   ....[251]....
        /*0b74*/ 	.word	0x00019dd0


	//   ....[252]....
        /*0b78*/ 	.word	0x00019e20


	//   ....[253]....
        /*0b7c*/ 	.word	0x00019e70


	//   ....[254]....
        /*0b80*/ 	.word	0x00019ec0


	//   ....[255]....
        /*0b84*/ 	.word	0x00019f10


	//   ....[0]....
        /*0b88*/ 	.word	0x00019f60


	//   ....[1]....
        /*0b8c*/ 	.word	0x00019fa0


	//   ....[2]....
        /*0b90*/ 	.word	0x00019ff0


	//   ....[3]....
        /*0b94*/ 	.word	0x0001a040


	//   ....[4]....
        /*0b98*/ 	.word	0x0001a090


	//   ....[5]....
        /*0b9c*/ 	.word	0x0001a0e0


	//   ....[6]....
        /*0ba0*/ 	.word	0x0001a150


	//   ....[7]....
        /*0ba4*/ 	.word	0x0001a1c0


	//   ....[8]....
        /*0ba8*/ 	.word	0x0001a230


	//   ....[9]....
        /*0bac*/ 	.word	0x0001a290


	//   ....[10]....
        /*0bb0*/ 	.word	0x0001a300


	//   ....[11]....
        /*0bb4*/ 	.word	0x0001a370


	//   ....[12]....
        /*0bb8*/ 	.word	0x0001a3e0


	//   ....[13]....
        /*0bbc*/ 	.word	0x0001a440


	//   ....[14]....
        /*0bc0*/ 	.word	0x0001a4b0


	//   ....[15]....
        /*0bc4*/ 	.word	0x0001a520


	//   ....[16]....
        /*0bc8*/ 	.word	0x0001a590


	//   ....[17]....
        /*0bcc*/ 	.word	0x0001a5f0


	//   ....[18]....
        /*0bd0*/ 	.word	0x0001a660


	//   ....[19]....
        /*0bd4*/ 	.word	0x0001a6d0


	//   ....[20]....
        /*0bd8*/ 	.word	0x0001a740


	//   ....[21]....
        /*0bdc*/ 	.word	0x0001a7a0


	//   ....[22]....
        /*0be0*/ 	.word	0x0001a810


	//   ....[23]....
        /*0be4*/ 	.word	0x0001a880


	//   ....[24]....
        /*0be8*/ 	.word	0x0001a8f0


	//   ....[25]....
        /*0bec*/ 	.word	0x0001a950


	//   ....[26]....
        /*0bf0*/ 	.word	0x0001a9c0


	//   ....[27]....
        /*0bf4*/ 	.word	0x0001aa30


	//   ....[28]....
        /*0bf8*/ 	.word	0x0001aaa0


	//   ....[29]....
        /*0bfc*/ 	.word	0x0001ab00


	//   ....[30]....
        /*0c00*/ 	.word	0x0001ab70


	//   ....[31]....
        /*0c04*/ 	.word	0x0001abe0


	//   ....[32]....
        /*0c08*/ 	.word	0x0001ac30


	//   ....[33]....
        /*0c0c*/ 	.word	0x0001ac70


	//   ....[34]....
        /*0c10*/ 	.word	0x0001acc0


	//   ....[35]....
        /*0c14*/ 	.word	0x0001ad10


	//   ....[36]....
        /*0c18*/ 	.word	0x0001ad60


	//   ....[37]....
        /*0c1c*/ 	.word	0x0001add0


	//   ....[38]....
        /*0c20*/ 	.word	0x0001ae20


	//   ....[39]....
        /*0c24*/ 	.word	0x0001ae70


	//   ....[40]....
        /*0c28*/ 	.word	0x0001aec0


	//   ....[41]....
        /*0c2c*/ 	.word	0x0001af10


	//   ....[42]....
        /*0c30*/ 	.word	0x0001af60


	//   ....[43]....
        /*0c34*/ 	.word	0x0001afd0


	//   ....[44]....
        /*0c38*/ 	.word	0x0001b020


	//   ....[45]....
        /*0c3c*/ 	.word	0x0001b090


	//   ....[46]....
        /*0c40*/ 	.word	0x0001b0f0


	//   ....[47]....
        /*0c44*/ 	.word	0x0001b160


	//----- nvinfo : EIATTR_EXIT_INSTR_OFFSETS
	.align		4
.L_488:
        /*0c48*/ 	.byte	0x04, 0x1c
        /*0c4a*/ 	.short	(.L_490 - .L_489)


	//   ....[0]....
.L_489:
        /*0c4c*/ 	.word	0x000010d0


	//   ....[1]....
        /*0c50*/ 	.word	0x00017d60


	//----- nvinfo : EIATTR_MAX_THREADS
	.align		4
.L_490:
        /*0c54*/ 	.byte	0x04, 0x05
        /*0c56*/ 	.short	(.L_492 - .L_491)
.L_491:
        /*0c58*/ 	.word	0x00000080
        /*0c5c*/ 	.word	0x00000001
        /*0c60*/ 	.word	0x00000001


	//----- nvinfo : EIATTR_CRS_STACK_SIZE
	.align		4
.L_492:
        /*0c64*/ 	.byte	0x04, 0x1e
        /*0c66*/ 	.short	(.L_494 - .L_493)
.L_493:
        /*0c68*/ 	.word	0x00000000
.L_494:


//--------------------- .nv.info._ZN7cutlass13device_kernelIN5flash19enable_sm80_to_sm89INS1_16FlashAttnFwdSm80INS1_25CollectiveMainloopFwdSm80ILi4ELi1ELb0EN4cute5tupleIJNS5_1CILi128EEENS7_ILi48EEENS7_ILi96EEEEEELi96ENS_6half_tEfNS_4arch4Sm80ELb0ELb1ELb0ELb1ELb1ELb1ELb1ELb1EEENS1_21CollectiveEpilogueFwdINS6_IJS8_SA_S9_EEENS6_IJNS7_ILi1EEESI_SI_EEESC_SE_Li128ELb1ELb1ELb1ELb0EEENS1_36VarlenDynamicPersistentTileSchedulerILi128ELi48ELi128ELi128ELb1ELb1ELb0ELb1ELb0ELb1EEEEEEEEEvNT_6ParamsE --------------------------
	.section	.nv.info._ZN7cutlass13device_kernelIN5flash19enable_sm80_to_sm89INS1_16FlashAttnFwdSm80INS1_25CollectiveMainloopFwdSm80ILi4ELi1ELb0EN4cute5tupleIJNS5_1CILi128EEENS7_ILi48EEENS7_ILi96EEEEEELi96ENS_6half_tEfNS_4arch4Sm80ELb0ELb1ELb0ELb1ELb1ELb1ELb1ELb1EEENS1_21CollectiveEpilogueFwdINS6_IJS8_SA_S9_EEENS6_IJNS7_ILi1EEESI_SI_EEESC_SE_Li128ELb1ELb1ELb1ELb0EEENS1_36VarlenDynamicPersistentTileSchedulerILi128ELi48ELi128ELi128ELb1ELb1ELb0ELb1ELb0ELb1EEEEEEEEEvNT_6ParamsE,"",@"SHT_CUDA_INFO"
	.sectionflags	@""
	.align	4


	//----- nvinfo : EIATTR_CUDA_API_VERSION
	.align		4
        /*0000*/ 	.byte	0x04, 0x37
        /*0002*/ 	.short	(.L_496 - .L_495)
.L_495:
        /*0004*/ 	.word	0x00000082


	//----- nvinfo : EIATTR_SW2861232_WAR
	.align		4
.L_496:
        /*0008*/ 	.byte	0x01, 0x35
	.zero		2


	//----- nvinfo : EIATTR_PARAM_CBANK
	.align		4
        /*000c*/ 	.byte	0x04, 0x0a
        /*000e*/ 	.short	(.L_498 - .L_497)
	.align		4
.L_497:
        /*0010*/ 	.word	index@(.nv.constant0._ZN7cutlass13device_kernelIN5flash19enable_sm80_to_sm89INS1_16FlashAttnFwdSm80INS1_25CollectiveMainloopFwdSm80ILi4ELi1ELb0EN4cute5tupleIJNS5_1CILi128EEENS7_ILi48EEENS7_ILi96EEEEEELi96ENS_6half_tEfNS_4arch4Sm80ELb0ELb1ELb0ELb1ELb1ELb1ELb1ELb1EEENS1_21CollectiveEpilogueFwdINS6_IJS8_SA_S9_EEENS6_IJNS7_ILi1EEESI_SI_EEESC_SE_Li128ELb1ELb1ELb1ELb0EEENS1_36VarlenDynamicPersistentTileSchedulerILi128ELi48ELi128ELi128ELb1ELb1ELb0ELb1ELb0ELb1EEEEEEEEEvNT_6ParamsE)
        /*0014*/ 	.short	0x0160
        /*0016*/ 	.short	0x0438


	//----- nvinfo : EIATTR_CBANK_PARAM_SIZE
	.align		4
.L_498:
        /*0018*/ 	.byte	0x03, 0x19
        /*001a*/ 	.short	0x0438


	//----- nvinfo : EIATTR_KPARAM_INFO
	.align		4
        /*001c*/ 	.byte	0x04, 0x17
        /*001e*/ 	.short	(.L_500 - .L_499)
.L_499:
        /*0020*/ 	.word	0x00000000
        /*0024*/ 	.short	0x0000
        /*0026*/ 	.short	0x0000
        /*0028*/ 	.byte	0x00, 0xf0, 0xe1, 0x10


	//----- nvinfo : EIATTR_MAXREG_COUNT
	.align		4
.L_500:
        /*002c*/ 	.byte	0x03, 0x1b
        /*002e*/ 	.short	0x00ff


	//----- nvinfo : EIATTR_NUM_BARRIERS
	.align		4
        /*0030*/ 	.byte	0x02, 0x4c
        /*0032*/ 	.byte	0x06
	.zero		1


	//----- nvinfo : EIATTR_ANNOTATIONS
	.align		4
        /*0034*/ 	.byte	0x04, 0x55
        /*0036*/ 	.short	(.L_502 - .L_501)


	//   ....[0]....
.L_501:
        /* <DEDUP_REMOVED lines=162> */


	//----- nvinfo : EIATTR_MERCURY_ISA_VERSION
	.align		4
.L_502:
        /*0a40*/ 	.byte	0x03, 0x5f
        /*0a42*/ 	.short	0x0000


	//----- nvinfo : EIATTR_INT_WARP_WIDE_INSTR_OFFSETS
	.align		4
        /*0a44*/ 	.byte	0x04, 0x31
        /*0a46*/ 	.short	(.L_504 - .L_503)


	//   ....[0]....
.L_503:
        /*0a48*/ 	.word	0x00020300


	//   ....[1]....
        /*0a4c*/ 	.word	0x00020380


	//----- nvinfo : EIATTR_COOP_GROUP_MASK_REGIDS
	.align		4
.L_504:
        /*0a50*/ 	.byte	0x04, 0x29
        /*0a52*/ 	.short	(.L_506 - .L_505)


	//   ....[0]....
.L_505:
        /*0a54*/ 	.word	0xffffffff


	//   ....[1]....
        /*0a58*/ 	.word	0xffffffff


	//   ....[2]....
        /*0a5c*/ 	.word	0xffffffff


	//   ....[3]....
        /*0a60*/ 	.word	0xffffffff


	//   ....[4]....
        /*0a64*/ 	.word	0xffffffff


	//   ....[5]....
        /*0a68*/ 	.word	0xffffffff


	//   ....[6]....
        /*0a6c*/ 	.word	0xffffffff


	//   ....[7]....
        /*0a70*/ 	.word	0xffffffff


	//   ....[8]....
        /*0a74*/ 	.word	0xffffffff


	//   ....[9]....
        /*0a78*/ 	.word	0xffffffff


	//   ....[10]....
        /*0a7c*/ 	.word	0xffffffff


	//   ....[11]....
        /*0a80*/ 	.word	0xffffffff


	//   ....[12]....
        /*0a84*/ 	.word	0xffffffff


	//   ....[13]....
        /*0a88*/ 	.word	0xffffffff


	//   ....[14]....
        /*0a8c*/ 	.word	0xffffffff


	//   ....[15]....
        /*0a90*/ 	.word	0xffffffff


	//   ....[16]....
        /*0a94*/ 	.word	0xffffffff


	//   ....[17]....
        /*0a98*/ 	.word	0xffffffff


	//   ....[18]....
        /*0a9c*/ 	.word	0xffffffff


	//   ....[19]....
        /*0aa0*/ 	.word	0xffffffff


	//   ....[20]....
        /*0aa4*/ 	.word	0xffffffff


	//   ....[21]....
        /*0aa8*/ 	.word	0xffffffff


	//   ....[22]....
        /*0aac*/ 	.word	0xffffffff


	//   ....[23]....
        /*0ab0*/ 	.word	0xffffffff


	//   ....[24]....
        /*0ab4*/ 	.word	0xffffffff


	//   ....[25]....
        /*0ab8*/ 	.word	0xffffffff


	//   ....[26]....
        /*0abc*/ 	.word	0xffffffff


	//   ....[27]....
        /*0ac0*/ 	.word	0xffffffff


	//   ....[28]....
        /*0ac4*/ 	.word	0xffffffff


	//   ....[29]....
        /*0ac8*/ 	.word	0xffffffff


	//   ....[30]....
        /*0acc*/ 	.word	0xffffffff


	//   ....[31]....
        /*0ad0*/ 	.word	0xffffffff


	//   ....[32]....
        /*0ad4*/ 	.word	0xffffffff


	//   ....[33]....
        /*0ad8*/ 	.word	0xffffffff


	//   ....[34]....
        /*0adc*/ 	.word	0xffffffff


	//   ....[35]....
        /*0ae0*/ 	.word	0xffffffff


	//   ....[36]....
        /*0ae4*/ 	.word	0xffffffff


	//   ....[37]....
        /*0ae8*/ 	.word	0xffffffff


	//   ....[38]....
        /*0aec*/ 	.word	0xffffffff


	//   ....[39]....
        /*0af0*/ 	.word	0xffffffff


	//   ....[40]....
        /*0af4*/ 	.word	0xffffffff


	//   ....[41]....
        /*0af8*/ 	.word	0xffffffff


	//   ....[42]....
        /*0afc*/ 	.word	0xffffffff


	//   ....[43]....
        /*0b00*/ 	.word	0xffffffff


	//   ....[44]....
        /*0b04*/ 	.word	0xffffffff


	//   ....[45]....
        /*0b08*/ 	.word	0xffffffff


	//   ....[46]....
        /*0b0c*/ 	.word	0xffffffff


	//   ....[47]....
        /*0b10*/ 	.word	0xffffffff


	//   ....[48]....
        /*0b14*/ 	.word	0xffffffff


	//   ....[49]....
        /*0b18*/ 	.word	0xffffffff


	//   ....[50]....
        /*0b1c*/ 	.word	0xffffffff


	//   ....[51]....
        /*0b20*/ 	.word	0xffffffff


	//   ....[52]....
        /*0b24*/ 	.word	0xffffffff


	//   ....[53]....
        /*0b28*/ 	.word	0xffffffff


	//   ....[54]....
        /*0b2c*/ 	.word	0xffffffff


	//   ....[55]....
        /*0b30*/ 	.word	0xffffffff


	//   ....[56]....
        /*0b34*/ 	.word	0xffffffff


	//   ....[57]....
        /*0b38*/ 	.word	0xffffffff


	//   ....[58]....
        /*0b3c*/ 	.word	0xffffffff


	//   ....[59]....
        /*0b40*/ 	.word	0xffffffff


	//   ....[60]....
        /*0b44*/ 	.word	0xffffffff


	//   ....[61]....
        /*0b48*/ 	.word	0xffffffff


	//   ....[62]....
        /*0b4c*/ 	.word	0xffffffff


	//   ....[63]....
        /*0b50*/ 	.word	0xffffffff


	//   ....[64]....
        /*0b54*/ 	.word	0xffffffff


	//   ....[65]....
        /*0b58*/ 	.word	0xffffffff


	//   ....[66]....
        /*0b5c*/ 	.word	0xffffffff


	//   ....[67]....
        /*0b60*/ 	.word	0xffffffff


	//   ....[68]....
        /*0b64*/ 	.word	0xffffffff


	//   ....[69]....
        /*0b68*/ 	.word	0xffffffff


	//   ....[70]....
        /*0b6c*/ 	.word	0xffffffff


	//   ....[71]....
        /*0b70*/ 	.word	0xffffffff


	//   ....[72]....
        /*0b74*/ 	.word	0xffffffff


	//   ....[73]....
        /*0b78*/ 	.word	0xffffffff


	//   ....[74]....
        /*0b7c*/ 	.word	0xffffffff


	//   ....[75]....
        /*0b80*/ 	.word	0xffffffff


	//   ....[76]....
        /*0b84*/ 	.word	0xffffffff


	//   ....[77]....
        /*0b88*/ 	.word	0xffffffff


	//   ....[78]....
        /*0b8c*/ 	.word	0xffffffff


	//   ....[79]....
        /*0b90*/ 	.word	0xffffffff


	//   ....[80]....
        /*0b94*/ 	.word	0xffffffff


	//   ....[81]....
        /*0b98*/ 	.word	0xffffffff


	//   ....[82]....
        /*0b9c*/ 	.word	0xffffffff


	//   ....[83]....
        /*0ba0*/ 	.word	0xffffffff


	//   ....[84]....
        /*0ba4*/ 	.word	0xffffffff


	//   ....[85]....
        /*0ba8*/ 	.word	0xffffffff


	//   ....[86]....
        /*0bac*/ 	.word	0xffffffff


	//   ....[87]....
        /*0bb0*/ 	.word	0xffffffff


	//   ....[88]....
        /*0bb4*/ 	.word	0xffffffff


	//   ....[89]....
        /*0bb8*/ 	.word	0xffffffff


	//   ....[90]....
        /*0bbc*/ 	.word	0xffffffff


	//   ....[91]....
        /*0bc0*/ 	.word	0xffffffff


	//   ....[92]....
        /*0bc4*/ 	.word	0xffffffff


	//   ....[93]....
        /*0bc8*/ 	.word	0xffffffff


	//   ....[94]....
        /*0bcc*/ 	.word	0xffffffff


	//   ....[95]....
        /*0bd0*/ 	.word	0xffffffff


	//   ....[96]....
        /*0bd4*/ 	.word	0xffffffff


	//   ....[97]....
        /*0bd8*/ 	.word	0xffffffff


	//   ....[98]....
        /*0bdc*/ 	.word	0xffffffff


	//   ....[99]....
        /*0be0*/ 	.word	0xffffffff


	//   ....[100]....
        /*0be4*/ 	.word	0xffffffff


	//   ....[101]....
        /*0be8*/ 	.word	0xffffffff


	//   ....[102]....
        /*0bec*/ 	.word	0xffffffff


	//   ....[103]....
        /*0bf0*/ 	.word	0xffffffff


	//   ....[104]....
        /*0bf4*/ 	.word	0xffffffff


	//   ....[105]....
        /*0bf8*/ 	.word	0xffffffff


	//   ....[106]....
        /*0bfc*/ 	.word	0xffffffff


	//   ....[107]....
        /*0c00*/ 	.word	0xffffffff


	//   ....[108]....
        /*0c04*/ 	.word	0xffffffff


	//   ....[109]....
        /*0c08*/ 	.word	0xffffffff


	//   ....[110]....
        /*0c0c*/ 	.word	0xffffffff


	//   ....[111]....
        /*0c10*/ 	.word	0xffffffff


	//   ....[112]....
        /*0c14*/ 	.word	0xffffffff


	//   ....[113]....
        /*0c18*/ 	.word	0xffffffff


	//   ....[114]....
        /*0c1c*/ 	.word	0xffffffff


	//   ....[115]....
        /*0c20*/ 	.word	0xffffffff


	//   ....[116]....
        /*0c24*/ 	.word	0xffffffff


	//   ....[117]....
        /*0c28*/ 	.word	0xffffffff


	//   ....[118]....
        /*0c2c*/ 	.word	0xffffffff


	//   ....[119]....
        /*0c30*/ 	.word	0xffffffff


	//   ....[120]....
        /*0c34*/ 	.word	0xffffffff


	//   ....[121]....
        /*0c38*/ 	.word	0xffffffff


	//   ....[122]....
        /*0c3c*/ 	.word	0xffffffff


	//   ....[123]....
        /*0c40*/ 	.word	0xffffffff


	//   ....[124]....
        /*0c44*/ 	.word	0xffffffff


	//   ....[125]....
        /*0c48*/ 	.word	0xffffffff


	//   ....[126]....
        /*0c4c*/ 	.word	0xffffffff


	//   ....[127]....
        /*0c50*/ 	.word	0xffffffff


	//   ....[128]....
        /*0c54*/ 	.word	0xffffffff


	//   ....[129]....
        /*0c58*/ 	.word	0xffffffff


	//   ....[130]....
        /*0c5c*/ 	.word	0xffffffff


	//   ....[131]....
        /*0c60*/ 	.word	0xffffffff


	//   ....[132]....
        /*0c64*/ 	.word	0xffffffff


	//   ....[133]....
        /*0c68*/ 	.word	0xffffffff


	//   ....[134]....
        /*0c6c*/ 	.word	0xffffffff


	//   ....[135]....
        /*0c70*/ 	.word	0xffffffff


	//   ....[136]....
        /*0c74*/ 	.word	0xffffffff


	//   ....[137]....
        /*0c78*/ 	.word	0xffffffff


	//   ....[138]....
        /*0c7c*/ 	.word	0xffffffff


	//   ....[139]....
        /*0c80*/ 	.word	0xffffffff


	//   ....[140]....
        /*0c84*/ 	.word	0xffffffff


	//   ....[141]....
        /*0c88*/ 	.word	0xffffffff


	//   ....[142]....
        /*0c8c*/ 	.word	0xffffffff


	//   ....[143]....
        /*0c90*/ 	.word	0xffffffff


	//   ....[144]....
        /*0c94*/ 	.word	0xffffffff


	//   ....[145]....
        /*0c98*/ 	.word	0xffffffff


	//   ....[146]....
        /*0c9c*/ 	.word	0xffffffff


	//   ....[147]....
        /*0ca0*/ 	.word	0xffffffff


	//   ....[148]....
        /*0ca4*/ 	.word	0xffffffff


	//   ....[149]....
        /*0ca8*/ 	.word	0xffffffff


	//   ....[150]....
        /*0cac*/ 	.word	0xffffffff


	//   ....[151]....
        /*0cb0*/ 	.word	0xffffffff


	//   ....[152]....
        /*0cb4*/ 	.word	0xffffffff


	//   ....[153]....
        /*0cb8*/ 	.word	0xffffffff


	//   ....[154]....
        /*0cbc*/ 	.word	0xffffffff


	//   ....[155]....
        /*0cc0*/ 	.word	0xffffffff


	//   ....[156]....
        /*0cc4*/ 	.word	0xffffffff


	//   ....[157]....
        /*0cc8*/ 	.word	0xffffffff


	//   ....[158]....
        /*0ccc*/ 	.word	0xffffffff


	//   ....[159]....
        /*0cd0*/ 	.word	0xffffffff


	//   ....[160]....
        /*0cd4*/ 	.word	0xffffffff


	//   ....[161]....
        /*0cd8*/ 	.word	0xffffffff


	//   ....[162]....
        /*0cdc*/ 	.word	0xffffffff


	//   ....[163]....
        /*0ce0*/ 	.word	0xffffffff


	//   ....[164]....
        /*0ce4*/ 	.word	0xffffffff


	//   ....[165]....
        /*0ce8*/ 	.word	0xffffffff


	//   ....[166]....
        /*0cec*/ 	.word	0xffffffff


	//   ....[167]....
        /*0cf0*/ 	.word	0xffffffff


	//   ....[168]....
        /*0cf4*/ 	.word	0xffffffff


	//   ....[169]....
        /*0cf8*/ 	.word	0xffffffff


	//   ....[170]....
        /*0cfc*/ 	.word	0xffffffff


	//   ....[171]....
        /*0d00*/ 	.word	0xffffffff


	//   ....[172]....
        /*0d04*/ 	.word	0xffffffff


	//   ....[173]....
        /*0d08*/ 	.word	0xffffffff


	//   ....[174]....
        /*0d0c*/ 	.word	0xffffffff


	//   ....[175]....
        /*0d10*/ 	.word	0xffffffff


	//   ....[176]....
        /*0d14*/ 	.word	0xffffffff


	//   ....[177]....
        /*0d18*/ 	.word	0xffffffff


	//   ....[178]....
        /*0d1c*/ 	.word	0xffffffff


	//   ....[179]....
        /*0d20*/ 	.word	0xffffffff


	//   ....[180]....
        /*0d24*/ 	.word	0xffffffff


	//   ....[181]....
        /*0d28*/ 	.word	0xffffffff


	//   ....[182]....
        /*0d2c*/ 	.word	0xffffffff


	//   ....[183]....
        /*0d30*/ 	.word	0xffffffff


	//   ....[184]....
        /*0d34*/ 	.word	0xffffffff


	//   ....[185]....
        /*0d38*/ 	.word	0xffffffff


	//   ....[186]....
        /*0d3c*/ 	.word	0xffffffff


	//   ....[187]....
        /*0d40*/ 	.word	0xffffffff


	//   ....[188]....
        /*0d44*/ 	.word	0xffffffff


	//   ....[189]....
        /*0d48*/ 	.word	0xffffffff


	//   ....[190]....
        /*0d4c*/ 	.word	0xffffffff


	//   ....[191]....
        /*0d50*/ 	.word	0xffffffff


	//   ....[192]....
        /*0d54*/ 	.word	0xffffffff


	//   ....[193]....
        /*0d58*/ 	.word	0xffffffff


	//   ....[194]....
        /*0d5c*/ 	.word	0xffffffff


	//   ....[195]....
        /*0d60*/ 	.word	0xffffffff


	//   ....[196]....
        /*0d64*/ 	.word	0xffffffff


	//   ....[197]....
        /*0d68*/ 	.word	0xffffffff


	//   ....[198]....
        /*0d6c*/ 	.word	0xffffffff


	//   ....[199]....
        /*0d70*/ 	.word	0xffffffff


	//   ....[200]....
        /*0d74*/ 	.word	0xffffffff


	//   ....[201]....
        /*0d78*/ 	.word	0xffffffff


	//   ....[202]....
        /*0d7c*/ 	.word	0xffffffff


	//   ....[203]....
        /*0d80*/ 	.word	0xffffffff


	//   ....[204]....
        /*0d84*/ 	.word	0xffffffff


	//   ....[205]....
        /*0d88*/ 	.word	0xffffffff


	//   ....[206]....
        /*0d8c*/ 	.word	0xffffffff


	//   ....[207]....
        /*0d90*/ 	.word	0xffffffff


	//   ....[208]....
        /*0d94*/ 	.word	0xffffffff


	//   ....[209]....
        /*0d98*/ 	.word	0xffffffff


	//   ....[210]....
        /*0d9c*/ 	.word	0xffffffff


	//   ....[211]....
        /*0da0*/ 	.word	0xffffffff


	//   ....[212]....
        /*0da4*/ 	.word	0xffffffff


	//   ....[213]....
        /*0da8*/ 	.word	0xffffffff


	//   ....[214]....
        /*0dac*/ 	.word	0xffffffff


	//   ....[215]....
        /*0db0*/ 	.word	0xffffffff


	//   ....[216]....
        /*0db4*/ 	.word	0xffffffff


	//   ....[217]....
        /*0db8*/ 	.word	0xffffffff


	//   ....[218]....
        /*0dbc*/ 	.word	0xffffffff


	//   ....[219]....
        /*0dc0*/ 	.word	0xffffffff


	//   ....[220]....
        /*0dc4*/ 	.word	0xffffffff


	//   ....[221]....
        /*0dc8*/ 	.word	0xffffffff


	//   ....[222]....
        /*0dcc*/ 	.word	0xffffffff


	//   ....[223]....
        /*0dd0*/ 	.word	0xffffffff


	//   ....[224]....
        /*0dd4*/ 	.word	0xffffffff


	//   ....[225]....
        /*0dd8*/ 	.word	0xffffffff


	//   ....[226]....
        /*0ddc*/ 	.word	0xffffffff


	//   ....[227]....
        /*0de0*/ 	.word	0xffffffff


	//   ....[228]....
        /*0de4*/ 	.word	0xffffffff


	//   ....[229]....
        /*0de8*/ 	.word	0xffffffff


	//   ....[230]....
        /*0dec*/ 	.word	0xffffffff


	//   ....[231]....
        /*0df0*/ 	.word	0xffffffff


	//   ....[232]....
        /*0df4*/ 	.word	0xffffffff


	//   ....[233]....
        /*0df8*/ 	.word	0xffffffff


	//   ....[234]....
        /*0dfc*/ 	.word	0xffffffff


	//   ....[235]....
        /*0e00*/ 	.word	0xffffffff


	//   ....[236]....
        /*0e04*/ 	.word	0xffffffff


	//   ....[237]....
        /*0e08*/ 	.word	0xffffffff


	//   ....[238]....
        /*0e0c*/ 	.word	0xffffffff


	//   ....[239]....
        /*0e10*/ 	.word	0xffffffff


	//   ....[240]....
        /*0e14*/ 	.word	0xffffffff


	//   ....[241]....
        /*0e18*/ 	.word	0xffffffff


	//   ....[242]....
        /*0e1c*/ 	.word	0xffffffff


	//   ....[243]....
        /*0e20*/ 	.word	0xffffffff


	//   ....[244]....
        /*0e24*/ 	.word	0xffffffff


	//   ....[245]....
        /*0e28*/ 	.word	0xffffffff


	//   ....[246]....
        /*0e2c*/ 	.word	0xffffffff


	//   ....[247]....
        /*0e30*/ 	.word	0xffffffff


	//   ....[248]....
        /*0e34*/ 	.word	0xffffffff


	//   ....[249]....
        /*0e38*/ 	.word	0xffffffff


	//   ....[250]....
        /*0e3c*/ 	.word	0xffffffff


	//   ....[251]....
        /*0e40*/ 	.word	0xffffffff


	//   ....[252]....
        /*0e44*/ 	.word	0xffffffff


	//   ....[253]....
        /*0e48*/ 	.word	0xffffffff


	//   ....[254]....
        /*0e4c*/ 	.word	0xffffffff


	//   ....[255]....
        /*0e50*/ 	.word	0xffffffff


	//   ....[0]....
        /*0e54*/ 	.word	0xffffffff


	//   ....[1]....
        /*0e58*/ 	.word	0xffffffff


	//   ....[2]....
        /*0e5c*/ 	.word	0xffffffff


	//   ....[3]....
        /*0e60*/ 	.word	0xffffffff


	//   ....[4]....
        /*0e64*/ 	.word	0xffffffff


	//   ....[5]....
        /*0e68*/ 	.word	0xffffffff


	//   ....[6]....
        /*0e6c*/ 	.word	0xffffffff


	//   ....[7]....
        /*0e70*/ 	.word	0xffffffff


	//   ....[8]....
        /*0e74*/ 	.word	0xffffffff


	//   ....[9]....
        /*0e78*/ 	.word	0xffffffff


	//   ....[10]....
        /*0e7c*/ 	.word	0xffffffff


	//   ....[11]....
        /*0e80*/ 	.word	0xffffffff


	//   ....[12]....
        /*0e84*/ 	.word	0xffffffff


	//   ....[13]....
        /*0e88*/ 	.word	0xffffffff


	//   ....[14]....
        /*0e8c*/ 	.word	0xffffffff


	//   ....[15]....
        /*0e90*/ 	.word	0xffffffff


	//   ....[16]....
        /*0e94*/ 	.word	0xffffffff


	//   ....[17]....
        /*0e98*/ 	.word	0xffffffff


	//   ....[18]....
        /*0e9c*/ 	.word	0xffffffff


	//   ....[19]....
        /*0ea0*/ 	.word	0xffffffff


	//   ....[20]....
        /*0ea4*/ 	.word	0xffffffff


	//   ....[21]....
        /*0ea8*/ 	.word	0xffffffff


	//   ....[22]....
        /*0eac*/ 	.word	0xffffffff


	//   ....[23]....
        /*0eb0*/ 	.word	0xffffffff


	//   ....[24]....
        /*0eb4*/ 	.word	0xffffffff


	//   ....[25]....
        /*0eb8*/ 	.word	0xffffffff


	//   ....[26]....
        /*0ebc*/ 	.word	0xffffffff


	//   ....[27]....
        /*0ec0*/ 	.word	0xffffffff


	//   ....[28]....
        /*0ec4*/ 	.word	0xffffffff


	//   ....[29]....
        /*0ec8*/ 	.word	0xffffffff


	//   ....[30]....
        /*0ecc*/ 	.word	0xffffffff


	//   ....[31]....
        /*0ed0*/ 	.word	0xffffffff


	//   ....[32]....
        /*0ed4*/ 	.word	0xffffffff


	//   ....[33]....
        /*0ed8*/ 	.word	0xffffffff


	//   ....[34]....
        /*0edc*/ 	.word	0xffffffff


	//   ....[35]....
        /*0ee0*/ 	.word	0xffffffff


	//   ....[36]....
        /*0ee4*/ 	.word	0xffffffff


	//   ....[37]....
        /*0ee8*/ 	.word	0xffffffff


	//   ....[38]....
        /*0eec*/ 	.word	0xffffffff


	//   ....[39]....
        /*0ef0*/ 	.word	0xffffffff


	//   ....[40]....
        /*0ef4*/ 	.word	0xffffffff


	//   ....[41]....
        /*0ef8*/ 	.word	0xffffffff


	//   ....[42]....
        /*0efc*/ 	.word	0xffffffff


	//   ....[43]....
        /*0f00*/ 	.word	0xffffffff


	//   ....[44]....
        /*0f04*/ 	.word	0xffffffff


	//   ....[45]....
        /*0f08*/ 	.word	0xffffffff


	//   ....[46]....
        /*0f0c*/ 	.word	0xffffffff


	//   ....[47]....
        /*0f10*/ 	.word	0xffffffff


	//   ....[48]....
        /*0f14*/ 	.word	0xffffffff


	//   ....[49]....
        /*0f18*/ 	.word	0xffffffff


	//   ....[50]....
        /*0f1c*/ 	.word	0xffffffff


	//   ....[51]....
        /*0f20*/ 	.word	0xffffffff


	//   ....[52]....
        /*0f24*/ 	.word	0xffffffff


	//   ....[53]....
        /*0f28*/ 	.word	0xffffffff


	//   ....[54]....
        /*0f2c*/ 	.word	0xffffffff


	//   ....[55]....
        /*0f30*/ 	.word	0xffffffff


	//   ....[56]....
        /*0f34*/ 	.word	0xffffffff


	//   ....[57]....
        /*0f38*/ 	.word	0xffffffff


	//   ....[58]....
        /*0f3c*/ 	.word	0xffffffff


	//   ....[59]....
        /*0f40*/ 	.word	0xffffffff


	//   ....[60]....
        /*0f44*/ 	.word	0xffffffff


	//   ....[61]....
        /*0f48*/ 	.word	0xffffffff


	//   ....[62]....
        /*0f4c*/ 	.word	0xffffffff


	//   ....[63]....
        /*0f50*/ 	.word	0xffffffff


	//   ....[64]....
        /*0f54*/ 	.word	0xffffffff


	//   ....[65]....
        /*0f58*/ 	.word	0xffffffff


	//   ....[66]....
        /*0f5c*/ 	.word	0xffffffff


	//   ....[67]....
        /*0f60*/ 	.word	0xffffffff


	//   ....[68]....
        /*0f64*/ 	.word	0xffffffff


	//   ....[69]....
        /*0f68*/ 	.word	0xffffffff


	//   ....[70]....
        /*0f6c*/ 	.word	0xffffffff


	//   ....[71]....
        /*0f70*/ 	.word	0xffffffff


	//----- nvinfo : EIATTR_COOP_GROUP_INSTR_OFFSETS
	.align		4
.L_506:
        /*0f74*/ 	.byte	0x04, 0x28
        /*0f76*/ 	.short	(.L_508 - .L_507)


	//   ....[0]....
.L_507:
        /*0f78*/ 	.word	0x00000050


	//   ....[1]....
        /*0f7c*/ 	.word	0x00000200


	//   ....[2]....
        /*0f80*/ 	.word	0x00000230


	//   ....[3]....
        /*0f84*/ 	.word	0x00000260


	//   ....[4]....
        /*0f88*/ 	.word	0x00000290


	//   ....[5]....
        /*0f8c*/ 	.word	0x000002c0


	//   ....[6]....
        /*0f90*/ 	.word	0x000002f0


	//   ....[7]....
        /*0f94*/ 	.word	0x00000450


	//   ....[8]....
        /*0f98*/ 	.word	0x00000490


	//   ....[9]....
        /*0f9c*/ 	.word	0x000004c0


	//   ....[10]....
        /*0fa0*/ 	.word	0x000004f0


	//   ....[11]....
        /*0fa4*/ 	.word	0x00000520


	//   ....[12]....
        /*0fa8*/ 	.word	0x00000550


	//   ....[13]....
        /*0fac*/ 	.word	0x000005e0


	//   ....[14]....
        /*0fb0*/ 	.word	0x00000630


	//   ....[15]....
        /*0fb4*/ 	.word	0x00000650


	//   ....[16]....
        /*0fb8*/ 	.word	0x000006b0


	//   ....[17]....
        /*0fbc*/ 	.word	0x00004140


	//   ....[18]....
        /*0fc0*/ 	.word	0x00004150


	//   ....[19]....
        /*0fc4*/ 	.word	0x00005db0


	//   ....[20]....
        /*0fc8*/ 	.word	0x00005dc0


	//   ....[21]....
        /*0fcc*/ 	.word	0x00007730


	//   ....[22]....
        /*0fd0*/ 	.word	0x00007750


	//   ....[23]....
        /*0fd4*/ 	.word	0x00007e40


	//   ....[24]....
        /*0fd8*/ 	.word	0x00007e60


	//   ....[25]....
        /*0fdc*/ 	.word	0x00009180


	//   ....[26]....
        /*0fe0*/ 	.word	0x000091a0


	//   ....[27]....
        /*0fe4*/ 	.word	0x00009330


	//   ....[28]....
        /*0fe8*/ 	.word	0x00009340


	//   ....[29]....
        /*0fec*/ 	.word	0x000094d0


	//   ....[30]....
        /*0ff0*/ 	.word	0x000094f0


	//   ....[31]....
        /*0ff4*/ 	.word	0x00009680


	//   ....[32]....
        /*0ff8*/ 	.word	0x00009690


	//   ....[33]....
        /*0ffc*/ 	.word	0x00009bc0


	//   ....[34]....
        /*1000*/ 	.word	0x00009bd0


	//   ....[35]....
        /*1004*/ 	.word	0x00009be0


	//   ....[36]....
        /*1008*/ 	.word	0x00009bf0


	//   ....[37]....
        /*100c*/ 	.word	0x0000a0a0


	//   ....[38]....
        /*1010*/ 	.word	0x0000a0c0


	//   ....[39]....
        /*1014*/ 	.word	0x0000a0e0


	//   ....[40]....
        /*1018*/ 	.word	0x0000a100


	//   ....[41]....
        /*101c*/ 	.word	0x0000a620


	//   ....[42]....
        /*1020*/ 	.word	0x0000a890


	//   ....[43]....
        /*1024*/ 	.word	0x0000a8d0


	//   ....[44]....
        /*1028*/ 	.word	0x0000a900


	//   ....[45]....
        /*102c*/ 	.word	0x0000d4f0


	//   ....[46]....
        /*1030*/ 	.word	0x0000d510


	//   ....[47]....
        /*1034*/ 	.word	0x0000d530


	//   ....[48]....
        /*1038*/ 	.word	0x0000d550


	//   ....[49]....
        /*103c*/ 	.word	0x0000d8a0


	//   ....[50]....
        /*1040*/ 	.word	0x0000db10


	//   ....[51]....
        /*1044*/ 	.word	0x0000db50


	//   ....[52]....
        /*1048*/ 	.word	0x0000db90


	//   ....[53]....
        /*104c*/ 	.word	0x00010970


	//   ....[54]....
        /*1050*/ 	.word	0x000109a0


	//   ....[55]....
        /*1054*/ 	.word	0x00010b60


	//   ....[56]....
        /*1058*/ 	.word	0x00010b70


	//   ....[57]....
        /*105c*/ 	.word	0x00011570


	//   ....[58]....
        /*1060*/ 	.word	0x00011590


	//   ....[59]....
        /*1064*/ 	.word	0x00011700


	//   ....[60]....
        /*1068*/ 	.word	0x00011710


	//   ....[61]....
        /*106c*/ 	.word	0x00011970


	//   ....[62]....
        /*1070*/ 	.word	0x00011b30


	//   ....[63]....
        /*1074*/ 	.word	0x000120b0


	//   ....[64]....
        /*1078*/ 	.word	0x000127c0


	//   ....[65]....
        /*107c*/ 	.word	0x00012ee0


	//   ....[66]....
        /*1080*/ 	.word	0x00012f10


	//   ....[67]....
        /*1084*/ 	.word	0x00012f20


	//   ....[68]....
        /*1088*/ 	.word	0x00012f30


	//   ....[69]....
        /*108c*/ 	.word	0x00012f40


	//   ....[70]....
        /*1090*/ 	.word	0x00012f70


	//   ....[71]....
        /*1094*/ 	.word	0x00012f90


	//   ....[72]....
        /*1098*/ 	.word	0x00012fb0


	//   ....[73]....
        /*109c*/ 	.word	0x00014560


	//   ....[74]....
        /*10a0*/ 	.word	0x00014580


	//   ....[75]....
        /*10a4*/ 	.word	0x000146e0


	//   ....[76]....
        /*10a8*/ 	.word	0x000146f0


	//   ....[77]....
        /*10ac*/ 	.word	0x000150c0


	//   ....[78]....
        /*10b0*/ 	.word	0x000150e0


	//   ....[79]....
        /*10b4*/ 	.word	0x00015250


	//   ....[80]....
        /*10b8*/ 	.word	0x00015260


	//   ....[81]....
        /*10bc*/ 	.word	0x000154a0


	//   ....[82]....
        /*10c0*/ 	.word	0x000156a0


	//   ....[83]....
        /*10c4*/ 	.word	0x000158a0


	//   ....[84]....
        /*10c8*/ 	.word	0x000165e0


	//   ....[85]....
        /*10cc*/ 	.word	0x00016dc0


	//   ....[86]....
        /*10d0*/ 	.word	0x00016df0


	//   ....[87]....
        /*10d4*/ 	.word	0x00016e10


	//   ....[88]....
        /*10d8*/ 	.word	0x00016e30


	//   ....[89]....
        /*10dc*/ 	.word	0x00016e50


	//   ....[90]....
        /*10e0*/ 	.word	0x00016e70


	//   ....[91]....
        /*10e4*/ 	.word	0x00016e90


	//   ....[92]....
        /*10e8*/ 	.word	0x00016eb0


	//   ....[93]....
        /*10ec*/ 	.word	0x00018be0


	//   ....[94]....
        /*10f0*/ 	.word	0x00018c00


	//   ....[95]....
        /*10f4*/ 	.word	0x00018d60


	//   ....[96]....
        /*10f8*/ 	.word	0x00018d70


	//   ....[97]....
        /*10fc*/ 	.word	0x00019740


	//   ....[98]....
        /*1100*/ 	.word	0x00019760


	//   ....[99]....
        /*1104*/ 	.word	0x000198d0


	//   ....[100]....
        /*1108*/ 	.word	0x000198e0


	//   ....[101]....
        /*110c*/ 	.word	0x00019d60


	//   ....[102]....
        /*1110*/ 	.word	0x00019d90


	//   ....[103]....
        /*1114*/ 	.word	0x00019db0


	//   ....[104]....
        /*1118*/ 	.word	0x00019dd0


	//   ....[105]....
        /*111c*/ 	.word	0x00019df0


	//   ....[106]....
        /*1120*/ 	.word	0x00019e10


	//   ....[107]....
        /*1124*/ 	.word	0x00019e30


	//   ....[108]....
        /*1128*/ 	.word	0x00019e50


	//   ....[109]....
        /*112c*/ 	.word	0x0001b840


	//   ....[110]....
        /*1130*/ 	.word	0x0001b890


	//   ....[111]....
        /*1134*/ 	.word	0x0001b9b0


	//   ....[112]....
        /*1138*/ 	.word	0x0001b9c0


	//   ....[113]....
        /*113c*/ 	.word	0x0001c390


	//   ....[114]....
        /*1140*/ 	.word	0x0001c3b0


	//   ....[115]....
        /*1144*/ 	.word	0x0001c4a0


	//   ....[116]....
        /*1148*/ 	.word	0x0001c4b0


	//   ....[117]....
        /*114c*/ 	.word	0x0001c670


	//   ....[118]....
        /*1150*/ 	.word	0x0001c870


	//   ....[119]....
        /*1154*/ 	.word	0x0001ca70


	//   ....[120]....
        /*1158*/ 	.word	0x0001d7b0


	//   ....[121]....
        /*115c*/ 	.word	0x0001df90


	//   ....[122]....
        /*1160*/ 	.word	0x0001dfc0


	//   ....[123]....
        /*1164*/ 	.word	0x0001dfe0


	//   ....[124]....
        /*1168*/ 	.word	0x0001e000


	//   ....[125]....
        /*116c*/ 	.word	0x0001e020


	//   ....[126]....
        /*1170*/ 	.word	0x0001e040


	//   ....[127]....
        /*1174*/ 	.word	0x0001e060


	//   ....[128]....
        /*1178*/ 	.word	0x0001e080


	//   ....[129]....
        /*117c*/ 	.word	0x0001f940


	//   ....[130]....
        /*1180*/ 	.word	0x0001f970


	//   ....[131]....
        /*1184*/ 	.word	0x0001f980


	//   ....[132]....
        /*1188*/ 	.word	0x0001f990


	//   ....[133]....
        /*118c*/ 	.word	0x0001f9a0


	//   ....[134]....
        /*1190*/ 	.word	0x0001f9d0


	//   ....[135]....
        /*1194*/ 	.word	0x0001f9f0


	//   ....[136]....
        /*1198*/ 	.word	0x0001fa10


	//   ....[137]....
        /*119c*/ 	.word	0x00020fb0


	//   ....[138]....
        /*11a0*/ 	.word	0x00020fc0


	//   ....[139]....
        /*11a4*/ 	.word	0x00020fe0


	//   ....[140]....
        /*11a8*/ 	.word	0x00020ff0


	//   ....[141]....
        /*11ac*/ 	.word	0x00021000


	//   ....[142]....
        /*11b0*/ 	.word	0x00021010


	//   ....[143]....
        /*11b4*/ 	.word	0x00021030


	//   ....[144]....
        /*11b8*/ 	.word	0x00021040


	//   ....[145]....
        /*11bc*/ 	.word	0x000214b0


	//   ....[146]....
        /*11c0*/ 	.word	0x000214d0


	//   ....[147]....
        /*11c4*/ 	.word	0x00021630


	//   ....[148]....
        /*11c8*/ 	.word	0x00021640


	//   ....[149]....
        /*11cc*/ 	.word	0x000217b0


	//   ....[150]....
        /*11d0*/ 	.word	0x000217d0


	//   ....[151]....
        /*11d4*/ 	.word	0x00021940


	//   ....[152]....
        /*11d8*/ 	.word	0x00021950


	//   ....[153]....
        /*11dc*/ 	.word	0x00021cb0


	//   ....[154]....
        /*11e0*/ 	.word	0x00021cd0


	//   ....[155]....
        /*11e4*/ 	.word	0x00022240


	//   ....[156]....
        /*11e8*/ 	.word	0x00022250


	//   ....[157]....
        /*11ec*/ 	.word	0x000227c0


	//   ....[158]....
        /*11f0*/ 	.word	0x000227e0


	//   ....[159]....
        /*11f4*/ 	.word	0x00022d60


	//   ....[160]....
        /*11f8*/ 	.word	0x00022d70


	//   ....[161]....
        /*11fc*/ 	.word	0x00023ac0


	//   ....[162]....
        /*1200*/ 	.word	0x00023ae0


	//   ....[163]....
        /*1204*/ 	.word	0x00023c50


	//   ....[164]....
        /*1208*/ 	.word	0x00023c60


	//   ....[165]....
        /*120c*/ 	.word	0x00023dd0


	//   ....[166]....
        /*1210*/ 	.word	0x00023df0


	//   ....[167]....
        /*1214*/ 	.word	0x00023f60


	//   ....[168]....
        /*1218*/ 	.word	0x00023f70


	//   ....[169]....
        /*121c*/ 	.word	0x000241a0


	//   ....[170]....
        /*1220*/ 	.word	0x000241c0


	//   ....[171]....
        /*1224*/ 	.word	0x000242f0


	//   ....[172]....
        /*1228*/ 	.word	0x00024330


	//   ....[173]....
        /*122c*/ 	.word	0x00024360


	//   ....[174]....
        /*1230*/ 	.word	0x00024390


	//   ....[175]....
        /*1234*/ 	.word	0x000243c0


	//   ....[176]....
        /*1238*/ 	.word	0x000243f0


	//   ....[177]....
        /*123c*/ 	.word	0x00024560


	//   ....[178]....
        /*1240*/ 	.word	0x000245a0


	//   ....[179]....
        /*1244*/ 	.word	0x000245d0


	//   ....[180]....
        /*1248*/ 	.word	0x00024600


	//   ....[181]....
        /*124c*/ 	.word	0x00024630


	//   ....[182]....
        /*1250*/ 	.word	0x00024660


	//   ....[183]....
        /*1254*/ 	.word	0x000246f0


	//   ....[184]....
        /*1258*/ 	.word	0x00024750


	//   ....[185]....
        /*125c*/ 	.word	0x00024760


	//   ....[186]....
        /*1260*/ 	.word	0x000247c0


	//   ....[187]....
        /*1264*/ 	.word	0x00025220


	//   ....[188]....
        /*1268*/ 	.word	0x00025280


	//   ....[189]....
        /*126c*/ 	.word	0x000252d0


	//   ....[190]....
        /*1270*/ 	.word	0x00025320


	//   ....[191]....
        /*1274*/ 	.word	0x00025370


	//   ....[192]....
        /*1278*/ 	.word	0x000253e0


	//   ....[193]....
        /*127c*/ 	.word	0x00025430


	//   ....[194]....
        /*1280*/ 	.word	0x000254a0


	//   ....[195]....
        /*1284*/ 	.word	0x00025510


	//   ....[196]....
        /*1288*/ 	.word	0x00025580


	//   ....[197]....
        /*128c*/ 	.word	0x000255f0


	//   ....[198]....
        /*1290*/ 	.word	0x00025660


	//   ....[199]....
        /*1294*/ 	.word	0x000256d0


	//   ....[200]....
        /*1298*/ 	.word	0x00025730


	//   ....[201]....
        /*129c*/ 	.word	0x000257a0


	//   ....[202]....
        /*12a0*/ 	.word	0x00025810


	//   ....[203]....
        /*12a4*/ 	.word	0x00025880


	//   ....[204]....
        /*12a8*/ 	.word	0x000258e0


	//   ....[205]....
        /*12ac*/ 	.word	0x00025950


	//   ....[206]....
        /*12b0*/ 	.word	0x000259b0


	//   ....[207]....
        /*12b4*/ 	.word	0x00025a20


	//   ....[208]....
        /*12b8*/ 	.word	0x00025a90


	//   ....[209]....
        /*12bc*/ 	.word	0x00025b00


	//   ....[210]....
        /*12c0*/ 	.word	0x00025b60


	//   ....[211]....
        /*12c4*/ 	.word	0x00025bd0


	//   ....[212]....
        /*12c8*/ 	.word	0x00025c40


	//   ....[213]....
        /*12cc*/ 	.word	0x00025cb0


	//   ....[214]....
        /*12d0*/ 	.word	0x00025d20


	//   ....[215]....
        /*12d4*/ 	.word	0x00025d70


	//   ....[216]....
        /*12d8*/ 	.word	0x00025db0


	//   ....[217]....
        /*12dc*/ 	.word	0x00025e00


	//   ....[218]....
        /*12e0*/ 	.word	0x00025e50


	//   ....[219]....
        /*12e4*/ 	.word	0x00025ea0


	//   ....[220]....
        /*12e8*/ 	.word	0x00025ef0


	//   ....[221]....
        /*12ec*/ 	.word	0x00025f40


	//   ....[222]....
        /*12f0*/ 	.word	0x00025f90


	//   ....[223]....
        /*12f4*/ 	.word	0x00026000


	//   ....[224]....
        /*12f8*/ 	.word	0x00026070


	//   ....[225]....
        /*12fc*/ 	.word	0x000260e0


	//   ....[226]....
        /*1300*/ 	.word	0x00026140


	//   ....[227]....
        /*1304*/ 	.word	0x000261b0


	//   ....[228]....
        /*1308*/ 	.word	0x00026220


	//   ....[229]....
        /*130c*/ 	.word	0x00026290


	//   ....[230]....
        /*1310*/ 	.word	0x000262f0


	//   ....[231]....
        /*1314*/ 	.word	0x00026360


	//   ....[232]....
        /*1318*/ 	.word	0x000263d0


	//   ....[233]....
        /*131c*/ 	.word	0x00026440


	//   ....[234]....
        /*1320*/ 	.word	0x000264b0


	//   ....[235]....
        /*1324*/ 	.word	0x00026500


	//   ....[236]....
        /*1328*/ 	.word	0x00026540


	//   ....[237]....
        /*132c*/ 	.word	0x00026590


	//   ....[238]....
        /*1330*/ 	.word	0x000265d0


	//   ....[239]....
        /*1334*/ 	.word	0x00026620


	//   ....[240]....
        /*1338*/ 	.word	0x00026660


	//   ....[241]....
        /*133c*/ 	.word	0x000266b0


	//   ....[242]....
        /*1340*/ 	.word	0x000266f0


	//   ....[243]....
        /*1344*/ 	.word	0x00026750


	//   ....[244]....
        /*1348*/ 	.word	0x000267c0


	//   ....[245]....
        /*134c*/ 	.word	0x00026830


	//   ....[246]....
        /*1350*/ 	.word	0x00026890


	//   ....[247]....
        /*1354*/ 	.word	0x00026900


	//   ....[248]....
        /*1358*/ 	.word	0x00026970


	//   ....[249]....
        /*135c*/ 	.word	0x000269e0


	//   ....[250]....
        /*1360*/ 	.word	0x00026a40


	//   ....[251]....
        /*1364*/ 	.word	0x00026a90


	//   ....[252]....
        /*1368*/ 	.word	0x00026ad0


	//   ....[253]....
        /*136c*/ 	.word	0x00026b20


	//   ....[254]....
        /*1370*/ 	.word	0x00026b60


	//   ....[255]....
        /*1374*/ 	.word	0x00026bb0


	//   ....[0]....
        /*1378*/ 	.word	0x00026bf0


	//   ....[1]....
        /*137c*/ 	.word	0x00026c40


	//   ....[2]....
        /*1380*/ 	.word	0x00026c80


	//   ....[3]....
        /*1384*/ 	.word	0x00026ce0


	//   ....[4]....
        /*1388*/ 	.word	0x00026d50


	//   ....[5]....
        /*138c*/ 	.word	0x00026db0


	//   ....[6]....
        /*1390*/ 	.word	0x00026e20


	//   ....[7]....
        /*1394*/ 	.word	0x00026e90


	//   ....[8]....
        /*1398*/ 	.word	0x00026f00


	//   ....[9]....
        /*139c*/ 	.word	0x00026f60


	//   ....[10]....
        /*13a0*/ 	.word	0x00026fd0


	//   ....[11]....
        /*13a4*/ 	.word	0x00027040


	//   ....[12]....
        /*13a8*/ 	.word	0x000270b0


	//   ....[13]....
        /*13ac*/ 	.word	0x00027120


	//   ....[14]....
        /*13b0*/ 	.word	0x00027170


	//   ....[15]....
        /*13b4*/ 	.word	0x000271b0


	//   ....[16]....
        /*13b8*/ 	.word	0x00027200


	//   ....[17]....
        /*13bc*/ 	.word	0x00027240


	//   ....[18]....
        /*13c0*/ 	.word	0x00027290


	//   ....[19]....
        /*13c4*/ 	.word	0x000272d0


	//   ....[20]....
        /*13c8*/ 	.word	0x00027320


	//   ....[21]....
        /*13cc*/ 	.word	0x00027360


	//   ....[22]....
        /*13d0*/ 	.word	0x000273b0


	//   ....[23]....
        /*13d4*/ 	.word	0x000273f0


	//   ....[24]....
        /*13d8*/ 	.word	0x00027440


	//   ....[25]....
        /*13dc*/ 	.word	0x00027480


	//   ....[26]....
        /*13e0*/ 	.word	0x000274d0


	//   ....[27]....
        /*13e4*/ 	.word	0x00027520


	//   ....[28]....
        /*13e8*/ 	.word	0x00027570


	//   ....[29]....
        /*13ec*/ 	.word	0x000275c0


	//   ....[30]....
        /*13f0*/ 	.word	0x00027630


	//   ....[31]....
        /*13f4*/ 	.word	0x000276a0


	//   ....[32]....
        /*13f8*/ 	.word	0x00027710


	//   ....[33]....
        /*13fc*/ 	.word	0x00027770


	//   ....[34]....
        /*1400*/ 	.word	0x000277e0


	//   ....[35]....
        /*1404*/ 	.word	0x00027850


	//   ....[36]....
        /*1408*/ 	.word	0x000278c0


	//   ....[37]....
        /*140c*/ 	.word	0x00027920


	//   ....[38]....
        /*1410*/ 	.word	0x00027990


	//   ....[39]....
        /*1414*/ 	.word	0x00027a00


	//   ....[40]....
        /*1418*/ 	.word	0x00027a70


	//   ....[41]....
        /*141c*/ 	.word	0x00027ad0


	//   ....[42]....
        /*1420*/ 	.word	0x00027b40


	//   ....[43]....
        /*1424*/ 	.word	0x00027bb0


	//   ....[44]....
        /*1428*/ 	.word	0x00027c20


	//   ....[45]....
        /*142c*/ 	.word	0x00027c80


	//   ....[46]....
        /*1430*/ 	.word	0x00027cf0


	//   ....[47]....
        /*1434*/ 	.word	0x00027d60


	//   ....[48]....
        /*1438*/ 	.word	0x00027dd0


	//   ....[49]....
        /*143c*/ 	.word	0x00027e30


	//   ....[50]....
        /*1440*/ 	.word	0x00027ea0


	//   ....[51]....
        /*1444*/ 	.word	0x00027f10


	//   ....[52]....
        /*1448*/ 	.word	0x00027f80


	//   ....[53]....
        /*144c*/ 	.word	0x00027fe0


	//   ....[54]....
        /*1450*/ 	.word	0x00028050


	//   ....[55]....
        /*1454*/ 	.word	0x000280c0


	//   ....[56]....
        /*1458*/ 	.word	0x00028110


	//   ....[57]....
        /*145c*/ 	.word	0x00028150


	//   ....[58]....
        /*1460*/ 	.word	0x000281a0


	//   ....[59]....
        /*1464*/ 	.word	0x000281f0


	//   ....[60]....
        /*1468*/ 	.word	0x00028240


	//   ....[61]....
        /*146c*/ 	.word	0x000282b0


	//   ....[62]....
        /*1470*/ 	.word	0x00028300


	//   ....[63]....
        /*1474*/ 	.word	0x00028350


	//   ....[64]....
        /*1478*/ 	.word	0x000283a0


	//   ....[65]....
        /*147c*/ 	.word	0x000283f0


	//   ....[66]....
        /*1480*/ 	.word	0x00028440


	//   ....[67]....
        /*1484*/ 	.word	0x000284b0


	//   ....[68]....
        /*1488*/ 	.word	0x00028500


	//   ....[69]....
        /*148c*/ 	.word	0x00028570


	//   ....[70]....
        /*1490*/ 	.word	0x000285d0


	//   ....[71]....
        /*1494*/ 	.word	0x00028640


	//----- nvinfo : EIATTR_EXIT_INSTR_OFFSETS
	.align		4
.L_508:
        /*1498*/ 	.byte	0x04, 0x1c
        /*149a*/ 	.short	(.L_510 - .L_509)


	//   ....[0]....
.L_509:
        /*149c*/ 	.word	0x000010d0


	//   ....[1]....
        /*14a0*/ 	.word	0x000251e0


	//----- nvinfo : EIATTR_MAX_THREADS
	.align		4
.L_510:
        /*14a4*/ 	.byte	0x04, 0x05
        /*14a6*/ 	.short	(.L_512 - .L_511)
.L_511:
        /*14a8*/ 	.word	0x00000080
        /*14ac*/ 	.word	0x00000001
        /*14b0*/ 	.word	0x00000001


	//----- nvinfo : EIATTR_CRS_STACK_SIZE
	.align		4
.L_512:
        /*14b4*/ 	.byte	0x04, 0x1e
        /*14b6*/ 	.short	(.L_514 - .L_513)
.L_513:
        /*14b8*/ 	.word	0x00000000
.L_514:


//--------------------- .nv.info._ZN7cutlass13device_kernelIN5flash19enable_sm80_to_sm89INS1_16FlashAttnFwdSm80INS1_25CollectiveMainloopFwdSm80ILi4ELi1ELb0EN4cute5tupleIJNS5_1CILi128EEENS7_ILi64EEENS7_ILi96EEEEEELi96ENS_6half_tEfNS_4arch4Sm80ELb1ELb0ELb0ELb0ELb1ELb0ELb1ELb1EEENS1_21CollectiveEpilogueFwdINS6_IJS8_SA_S9_EEENS6_IJNS7_ILi1EEESI_SI_EEESC_SE_Li128ELb0ELb1ELb1ELb0EEENS1_30DynamicPersistentTileSchedulerILi128ELi128ELb1ELb1ELb0EEEEEEEEEvNT_6ParamsE --------------------------
	.section	.nv.info._ZN7cutlass13device_kernelIN5flash19enable_sm80_to_sm89INS1_16FlashAttnFwdSm80INS1_25CollectiveMainloopFwdSm80ILi4ELi1ELb0EN4cute5tupleIJNS5_1CILi128EEENS7_ILi64EEENS7_ILi96EEEEEELi96ENS_6half_tEfNS_4arch4Sm80ELb1ELb0ELb0ELb0ELb1ELb0ELb1ELb1EEENS1_21CollectiveEpilogueFwdINS6_IJS8_SA_S9_EEENS6_IJNS7_ILi1EEESI_SI_EEESC_SE_Li128ELb0ELb1ELb1ELb0EEENS1_30DynamicPersistentTileSchedulerILi128ELi128ELb1ELb1ELb0EEEEEEEEEvNT_6ParamsE,"",@"SHT_CUDA_INFO"
	.sectionflags	@""
	.align	4


	//----- nvinfo : EIATTR_CUDA_API_VERSION
	.align		4
        /*0000*/ 	.byte	0x04, 0x37
        /*0002*/ 	.short	(.L_516 - .L_515)
.L_515:
        /*0004*/ 	.word	0x00000082


	//----- nvinfo : EIATTR_SW2861232_WAR
	.align		4
.L_516:
        /*0008*/ 	.byte	0x01, 0x35
	.zero		2


	//----- nvinfo : EIATTR_PARAM_CBANK
	.align		4
        /*000c*/ 	.byte	0x04, 0x0a
        /*000e*/ 	.short	(.L_518 - .L_517)
	.align		4
.L_517:
        /*0010*/ 	.word	index@(.nv.constant0._ZN7cutlass13device_kernelIN5flash19enable_sm80_to_sm89INS1_16FlashAttnFwdSm80INS1_25CollectiveMainloopFwdSm80ILi4ELi1ELb0EN4cute5tupleIJNS5_1CILi128EEENS7_ILi64EEENS7_ILi96EEEEEELi96ENS_6half_tEfNS_4arch4Sm80ELb1ELb0ELb0ELb0ELb1ELb0ELb1ELb1EEENS1_21CollectiveEpilogueFwdINS6_IJS8_SA_S9_EEENS6_IJNS7_ILi1EEESI_SI_EEESC_SE_Li128ELb0ELb1ELb1ELb0EEENS1_30DynamicPersistentTileSchedulerILi128ELi128ELb1ELb1ELb0EEEEEEEEEvNT_6ParamsE)
        /*0014*/ 	.short	0x0160
        /*0016*/ 	.short	0x0428


	//----- nvinfo : EIATTR_CBANK_PARAM_SIZE
	.align		4
.L_518:
        /*0018*/ 	.byte	0x03, 0x19
        /*001a*/ 	.short	0x0428


	//----- nvinfo : EIATTR_KPARAM_INFO
	.align		4
        /*001c*/ 	.byte	0x04, 0x17
        /*001e*/ 	.short	(.L_520 - .L_519)
.L_519:
        /*0020*/ 	.word	0x00000000
        /*0024*/ 	.short	0x0000
        /*0026*/ 	.short	0x0000
        /*0028*/ 	.byte	0x00, 0xf0, 0xa1, 0x10


	//----- nvinfo : EIATTR_MAXREG_COUNT
	.align		4
.L_520:
        /*002c*/ 	.byte	0x03, 0x1b
        /*002e*/ 	.short	0x00ff


	//----- nvinfo : EIATTR_NUM_BARRIERS
	.align		4
        /*0030*/ 	.byte	0x02, 0x4c
        /*0032*/ 	.byte	0x06
	.zero		1


	//----- nvinfo : EIATTR_ANNOTATIONS
	.align		4
        /*0034*/ 	.byte	0x04, 0x55
        /*0036*/ 	.short	(.L_522 - .L_521)


	//   ....[0]....
.L_521:
        /* <DEDUP_REMOVED lines=63> */


	//----- nvinfo : EIATTR_MERCURY_ISA_VERSION
	.align		4
.L_522:
        /*0410*/ 	.byte	0x03, 0x5f
        /*0412*/ 	.short	0x0000


	//----- nvinfo : EIATTR_INT_WARP_WIDE_INSTR_OFFSETS
	.align		4
        /*0414*/ 	.byte	0x04, 0x31
        /*0416*/ 	.short	(.L_524 - .L_523)


	//   ....[0]....
.L_523:
        /*0418*/ 	.word	0x0000db90


	//   ....[1]....
        /*041c*/ 	.word	0x0000dc10


	//----- nvinfo : EIATTR_COOP_GROUP_MASK_REGIDS
	.align		4
.L_524:
        /*0420*/ 	.byte	0x04, 0x29
        /*0422*/ 	.short	(.L_526 - .L_525)


	//   ....[0]....
.L_525:
        /*0424*/ 	.word	0xffffffff


	//   ....[1]....
        /*0428*/ 	.word	0xffffffff


	//   ....[2]....
        /*042c*/ 	.word	0xffffffff


	//   ....[3]....
        /*0430*/ 	.word	0xffffffff


	//   ....[4]....
        /*0434*/ 	.word	0xffffffff


	//   ....[5]....
        /*0438*/ 	.word	0xffffffff


	//   ....[6]....
        /*043c*/ 	.word	0xffffffff


	//   ....[7]....
        /*0440*/ 	.word	0xffffffff


	//   ....[8]....
        /*0444*/ 	.word	0xffffffff


	//   ....[9]....
        /*0448*/ 	.word	0xffffffff


	//   ....[10]....
        /*044c*/ 	.word	0xffffffff


	//   ....[11]....
        /*0450*/ 	.word	0xffffffff


	//   ....[12]....
        /*0454*/ 	.word	0xffffffff


	//   ....[13]....
        /*0458*/ 	.word	0xffffffff


	//   ....[14]....
        /*045c*/ 	.word	0xffffffff


	//   ....[15]....
        /*0460*/ 	.word	0xffffffff


	//   ....[16]....
        /*0464*/ 	.word	0xffffffff


	//   ....[17]....
        /*0468*/ 	.word	0xffffffff


	//   ....[18]....
        /*046c*/ 	.word	0xffffffff


	//   ....[19]....
        /*0470*/ 	.word	0xffffffff


	//   ....[20]....
        /*0474*/ 	.word	0xffffffff


	//   ....[21]....
        /*0478*/ 	.word	0xffffffff


	//   ....[22]....
        /*047c*/ 	.word	0xffffffff


	//   ....[23]....
        /*0480*/ 	.word	0xffffffff


	//   ....[24]....
        /*0484*/ 	.word	0xffffffff


	//   ....[25]....
        /*0488*/ 	.word	0xffffffff


	//   ....[26]....
        /*048c*/ 	.word	0xffffffff


	//   ....[27]....
        /*0490*/ 	.word	0xffffffff


	//   ....[28]....
        /*0494*/ 	.word	0xffffffff


	//   ....[29]....
        /*0498*/ 	.word	0xffffffff


	//   ....[30]....
        /*049c*/ 	.word	0xffffffff


	//   ....[31]....
        /*04a0*/ 	.word	0xffffffff


	//   ....[32]....
        /*04a4*/ 	.word	0xffffffff


	//   ....[33]....
        /*04a8*/ 	.word	0xffffffff


	//   ....[34]....
        /*04ac*/ 	.word	0xffffffff


	//   ....[35]....
        /*04b0*/ 	.word	0xffffffff


	//   ....[36]....
        /*04b4*/ 	.word	0xffffffff


	//   ....[37]....
        /*04b8*/ 	.word	0xffffffff


	//   ....[38]....
        /*04bc*/ 	.word	0xffffffff


	//   ....[39]....
        /*04c0*/ 	.word	0xffffffff


	//   ....[40]....
        /*04c4*/ 	.word	0xffffffff


	//   ....[41]....
        /*04c8*/ 	.word	0xffffffff


	//   ....[42]....
        /*04cc*/ 	.word	0xffffffff


	//   ....[43]....
        /*04d0*/ 	.word	0xffffffff


	//   ....[44]....
        /*04d4*/ 	.word	0xffffffff


	//   ....[45]....
        /*04d8*/ 	.word	0xffffffff


	//   ....[46]....
        /*04dc*/ 	.word	0xffffffff


	//   ....[47]....
        /*04e0*/ 	.word	0xffffffff


	//   ....[48]....
        /*04e4*/ 	.word	0xffffffff


	//   ....[49]....
        /*04e8*/ 	.word	0xffffffff


	//   ....[50]....
        /*04ec*/ 	.word	0xffffffff


	//   ....[51]....
        /*04f0*/ 	.word	0xffffffff


	//   ....[52]....
        /*04f4*/ 	.word	0xffffffff


	//   ....[53]....
        /*04f8*/ 	.word	0xffffffff


	//   ....[54]....
        /*04fc*/ 	.word	0xffffffff


	//   ....[55]....
        /*0500*/ 	.word	0xffffffff


	//   ....[56]....
        /*0504*/ 	.word	0xffffffff


	//   ....[57]....
        /*0508*/ 	.word	0xffffffff


	//   ....[58]....
        /*050c*/ 	.word	0xffffffff


	//   ....[59]....
        /*0510*/ 	.word	0xffffffff


	//   ....[60]....
        /*0514*/ 	.word	0xffffffff


	//   ....[61]....
        /*0518*/ 	.word	0xffffffff


	//   ....[62]....
        /*051c*/ 	.word	0xffffffff


	//   ....[63]....
        /*0520*/ 	.word	0xffffffff


	//   ....[64]....
        /*0524*/ 	.word	0xffffffff


	//   ....[65]....
        /*0528*/ 	.word	0xffffffff


	//   ....[66]....
        /*052c*/ 	.word	0xffffffff


	//   ....[67]....
        /*0530*/ 	.word	0xffffffff


	//   ....[68]....
        /*0534*/ 	.word	0xffffffff


	//   ....[69]....
        /*0538*/ 	.word	0xffffffff


	//   ....[70]....
        /*053c*/ 	.word	0xffffffff


	//   ....[71]....
        /*0540*/ 	.word	0xffffffff


	//   ....[72]....
        /*0544*/ 	.word	0xffffffff


	//   ....[73]....
        /*0548*/ 	.word	0xffffffff


	//   ....[74]....
        /*054c*/ 	.word	0xffffffff


	//   ....[75]....
        /*0550*/ 	.word	0xffffffff


	//   ....[76]....
        /*0554*/ 	.word	0xffffffff


	//   ....[77]....
        /*0558*/ 	.word	0xffffffff


	//   ....[78]....
        /*055c*/ 	.word	0xffffffff


	//   ....[79]....
        /*0560*/ 	.word	0xffffffff


	//   ....[80]....
        /*0564*/ 	.word	0xffffffff


	//   ....[81]....
        /*0568*/ 	.word	0xffffffff


	//   ....[82]....
        /*056c*/ 	.word	0xffffffff


	//   ....[83]....
        /*0570*/ 	.word	0xffffffff


	//   ....[84]....
        /*0574*/ 	.word	0xffffffff


	//   ....[85]....
        /*0578*/ 	.word	0xffffffff


	//   ....[86]....
        /*057c*/ 	.word	0xffffffff


	//   ....[87]....
        /*0580*/ 	.word	0xffffffff


	//   ....[88]....
        /*0584*/ 	.word	0xffffffff


	//   ....[89]....
        /*0588*/ 	.word	0xffffffff


	//   ....[90]....
        /*058c*/ 	.word	0xffffffff


	//   ....[91]....
        /*0590*/ 	.word	0xffffffff


	//   ....[92]....
        /*0594*/ 	.word	0xffffffff


	//   ....[93]....
        /*0598*/ 	.word	0xffffffff


	//   ....[94]....
        /*059c*/ 	.word	0xffffffff


	//   ....[95]....
        /*05a0*/ 	.word	0xffffffff


	//   ....[96]....
        /*05a4*/ 	.word	0xffffffff


	//   ....[97]....
        /*05a8*/ 	.word	0xffffffff


	//   ....[98]....
        /*05ac*/ 	.word	0xffffffff


	//   ....[99]....
        /*05b0*/ 	.word	0xffffffff


	//   ....[100]....
        /*05b4*/ 	.word	0xffffffff


	//   ....[101]....
        /*05b8*/ 	.word	0xffffffff


	//   ....[102]....
        /*05bc*/ 	.word	0xffffffff


	//   ....[103]....
        /*05c0*/ 	.word	0xffffffff


	//   ....[104]....
        /*05c4*/ 	.word	0xffffffff


	//   ....[105]....
        /*05c8*/ 	.word	0xffffffff


	//   ....[106]....
        /*05cc*/ 	.word	0xffffffff


	//   ....[107]....
        /*05d0*/ 	.word	0xffffffff


	//   ....[108]....
        /*05d4*/ 	.word	0xffffffff


	//   ....[109]....
        /*05d8*/ 	.word	0xffffffff


	//   ....[110]....
        /*05dc*/ 	.word	0xffffffff


	//   ....[111]....
        /*05e0*/ 	.word	0xffffffff


	//   ....[112]....
        /*05e4*/ 	.word	0xffffffff


	//   ....[113]....
        /*05e8*/ 	.word	0xffffffff


	//   ....[114]....
        /*05ec*/ 	.word	0xffffffff


	//   ....[115]....
        /*05f0*/ 	.word	0xffffffff


	//   ....[116]....
        /*05f4*/ 	.word	0xffffffff


	//   ....[117]....
        /*05f8*/ 	.word	0xffffffff


	//   ....[118]....
        /*05fc*/ 	.word	0xffffffff


	//   ....[119]....
        /*0600*/ 	.word	0xffffffff


	//   ....[120]....
        /*0604*/ 	.word	0xffffffff


	//   ....[121]....
        /*0608*/ 	.word	0xffffffff


	//   ....[122]....
        /*060c*/ 	.word	0xffffffff


	//   ....[123]....
        /*0610*/ 	.word	0xffffffff


	//   ....[124]....
        /*0614*/ 	.word	0xffffffff


	//   ....[125]....
        /*0618*/ 	.word	0xffffffff


	//   ....[126]....
        /*061c*/ 	.word	0xffffffff


	//   ....[127]....
        /*0620*/ 	.word	0xffffffff


	//   ....[128]....
        /*0624*/ 	.word	0xffffffff


	//   ....[129]....
        /*0628*/ 	.word	0xffffffff


	//   ....[130]....
        /*062c*/ 	.word	0xffffffff


	//   ....[131]....
        /*0630*/ 	.word	0xffffffff


	//   ....[132]....
        /*0634*/ 	.word	0xffffffff


	//   ....[133]....
        /*0638*/ 	.word	0xffffffff


	//   ....[134]....
        /*063c*/ 	.word	0xffffffff


	//   ....[135]....
        /*0640*/ 	.word	0xffffffff


	//   ....[136]....
        /*0644*/ 	.word	0xffffffff


	//   ....[137]....
        /*0648*/ 	.word	0xffffffff


	//   ....[138]....
        /*064c*/ 	.word	0xffffffff


	//   ....[139]....
        /*0650*/ 	.word	0xffffffff


	//   ....[140]....
        /*0654*/ 	.word	0xffffffff


	//   ....[141]....
        /*0658*/ 	.word	0xffffffff


	//   ....[142]....
        /*065c*/ 	.word	0xffffffff


	//   ....[143]....
        /*0660*/ 	.word	0xffffffff


	//   ....[144]....
        /*0664*/ 	.word	0xffffffff


	//   ....[145]....
        /*0668*/ 	.word	0xffffffff


	//   ....[146]....
        /*066c*/ 	.word	0xffffffff


	//   ....[147]....
        /*0670*/ 	.word	0xffffffff


	//   ....[148]....
        /*0674*/ 	.word	0xffffffff


	//   ....[149]....
        /*0678*/ 	.word	0xffffffff


	//   ....[150]....
        /*067c*/ 	.word	0xffffffff


	//   ....[151]....
        /*0680*/ 	.word	0xffffffff


	//   ....[152]....
        /*0684*/ 	.word	0xffffffff


	//   ....[153]....
        /*0688*/ 	.word	0xffffffff


	//   ....[154]....
        /*068c*/ 	.word	0xffffffff


	//   ....[155]....
        /*0690*/ 	.word	0xffffffff


	//   ....[156]....
        /*0694*/ 	.word	0xffffffff


	//   ....[157]....
        /*0698*/ 	.word	0xffffffff


	//   ....[158]....
        /*069c*/ 	.word	0xffffffff


	//   ....[159]....
        /*06a0*/ 	.word	0xffffffff


	//   ....[160]....
        /*06a4*/ 	.word	0xffffffff


	//----- nvinfo : EIATTR_COOP_GROUP_INSTR_OFFSETS
	.align		4
.L_526:
        /*06a8*/ 	.byte	0x04, 0x28
        /*06aa*/ 	.short	(.L_528 - .L_527)


	//   ....[0]....
.L_527:
        /*06ac*/ 	.word	0x00000050


	//   ....[1]....
        /*06b0*/ 	.word	0x000018a0


	//   ....[2]....
        /*06b4*/ 	.word	0x000018c0


	//   ....[3]....
        /*06b8*/ 	.word	0x00001af0


	//   ....[4]....
        /*06bc*/ 	.word	0x00001b00


	//   ....[5]....
        /*06c0*/ 	.word	0x00001cc0


	//   ....[6]....
        /*06c4*/ 	.word	0x00001ce0


	//   ....[7]....
        /*06c8*/ 	.word	0x00001ea0


	//   ....[8]....
        /*06cc*/ 	.word	0x00001eb0


	//   ....[9]....
        /*06d0*/ 	.word	0x00002430


	//   ....[10]....
        /*06d4*/ 	.word	0x00002440


	//   ....[11]....
        /*06d8*/ 	.word	0x00002450


	//   ....[12]....
        /*06dc*/ 	.word	0x00002460


	//   ....[13]....
        /*06e0*/ 	.word	0x00002870


	//   ....[14]....
        /*06e4*/ 	.word	0x000028f0


	//   ....[15]....
        /*06e8*/ 	.word	0x00002900


	//   ....[16]....
        /*06ec*/ 	.word	0x00002910


	//   ....[17]....
        /*06f0*/ 	.word	0x000033f0


	//   ....[18]....
        /*06f4*/ 	.word	0x00003410


	//   ....[19]....
        /*06f8*/ 	.word	0x00003530


	//   ....[20]....
        /*06fc*/ 	.word	0x00003550


	//   ....[21]....
        /*0700*/ 	.word	0x000037c0


	//   ....[22]....
        /*0704*/ 	.word	0x00003a00


	//   ....[23]....
        /*0708*/ 	.word	0x00003a10


	//   ....[24]....
        /*070c*/ 	.word	0x00003a20


	//   ....[25]....
        /*0710*/ 	.word	0x00004420


	//   ....[26]....
        /*0714*/ 	.word	0x00004450


	//   ....[27]....
        /*0718*/ 	.word	0x00004470


	//   ....[28]....
        /*071c*/ 	.word	0x00004480


	//   ....[29]....
        /*0720*/ 	.word	0x000044b0


	//   ....[30]....
        /*0724*/ 	.word	0x000044d0


	//   ....[31]....
        /*0728*/ 	.word	0x000044f0


	//   ....[32]....
        /*072c*/ 	.word	0x00004500


	//   ....[33]....
        /*0730*/ 	.word	0x00005fb0


	//   ....[34]....
        /*0734*/ 	.word	0x00005fd0


	//   ....[35]....
        /*0738*/ 	.word	0x000060f0


	//   ....[36]....
        /*073c*/ 	.word	0x00006100


	//   ....[37]....
        /*0740*/ 	.word	0x00006d80


	//   ....[38]....
        /*0744*/ 	.word	0x00006da0


	//   ....[39]....
        /*0748*/ 	.word	0x00006e90


	//   ....[40]....
        /*074c*/ 	.word	0x00006ed0


	//   ....[41]....
        /*0750*/ 	.word	0x00007130


	//   ....[42]....
        /*0754*/ 	.word	0x00007370


	//   ....[43]....
        /*0758*/ 	.word	0x000073a0


	//   ....[44]....
        /*075c*/ 	.word	0x000073d0


	//   ....[45]....
        /*0760*/ 	.word	0x00007a30


	//   ....[46]....
        /*0764*/ 	.word	0x00007b30


	//   ....[47]....
        /*0768*/ 	.word	0x00007c20


	//   ....[48]....
        /*076c*/ 	.word	0x00007d20


	//   ....[49]....
        /*0770*/ 	.word	0x00007d40


	//   ....[50]....
        /*0774*/ 	.word	0x00007d60


	//   ....[51]....
        /*0778*/ 	.word	0x00007e80


	//   ....[52]....
        /*077c*/ 	.word	0x00007ea0


	//   ....[53]....
        /*0780*/ 	.word	0x00009ff0


	//   ....[54]....
        /*0784*/ 	.word	0x0000a010


	//   ....[55]....
        /*0788*/ 	.word	0x0000a070


	//   ....[56]....
        /*078c*/ 	.word	0x0000a0c0


	//   ....[57]....
        /*0790*/ 	.word	0x0000ad20


	//   ....[58]....
        /*0794*/ 	.word	0x0000ad40


	//   ....[59]....
        /*0798*/ 	.word	0x0000ae10


	//   ....[60]....
        /*079c*/ 	.word	0x0000ae30


	//   ....[61]....
        /*07a0*/ 	.word	0x0000b370


	//   ....[62]....
        /*07a4*/ 	.word	0x0000b390


	//   ....[63]....
        /*07a8*/ 	.word	0x0000b3a0


	//   ....[64]....
        /*07ac*/ 	.word	0x0000b3d0


	//   ....[65]....
        /*07b0*/ 	.word	0x0000b3e0


	//   ....[66]....
        /*07b4*/ 	.word	0x0000b400


	//   ....[67]....
        /*07b8*/ 	.word	0x0000b430


	//   ....[68]....
        /*07bc*/ 	.word	0x0000b450


	//   ....[69]....
        /*07c0*/ 	.word	0x0000d1d0


	//   ....[70]....
        /*07c4*/ 	.word	0x0000d200


	//   ....[71]....
        /*07c8*/ 	.word	0x0000d210


	//   ....[72]....
        /*07cc*/ 	.word	0x0000d220


	//   ....[73]....
        /*07d0*/ 	.word	0x0000d230


	//   ....[74]....
        /*07d4*/ 	.word	0x0000d260


	//   ....[75]....
        /*07d8*/ 	.word	0x0000d280


	//   ....[76]....
        /*07dc*/ 	.word	0x0000d2a0


	//   ....[77]....
        /*07e0*/ 	.word	0x0000dd60


	//   ....[78]....
        /*07e4*/ 	.word	0x0000e310


	//   ....[79]....
        /*07e8*/ 	.word	0x0000e320


	//   ....[80]....
        /*07ec*/ 	.word	0x0000e330


	//   ....[81]....
        /*07f0*/ 	.word	0x0000e360


	//   ....[82]....
        /*07f4*/ 	.word	0x0000e3c0


	//   ....[83]....
        /*07f8*/ 	.word	0x0000e3f0


	//   ....[84]....
        /*07fc*/ 	.word	0x0000e410


	//   ....[85]....
        /*0800*/ 	.word	0x0000e420


	//   ....[86]....
        /*0804*/ 	.word	0x0000e510


	//   ....[87]....
        /*0808*/ 	.word	0x0000e540


	//   ....[88]....
        /*080c*/ 	.word	0x0000e8a0


	//   ....[89]....
        /*0810*/ 	.word	0x0000e8c0


	//   ....[90]....
        /*0814*/ 	.word	0x0000ebf0


	//   ....[91]....
        /*0818*/ 	.word	0x0000ec10


	//   ....[92]....
        /*081c*/ 	.word	0x0000ef40


	//   ....[93]....
        /*0820*/ 	.word	0x0000ef50


	//   ....[94]....
        /*0824*/ 	.word	0x0000f5f0


	//   ....[95]....
        /*0828*/ 	.word	0x0000f700


	//   ....[96]....
        /*082c*/ 	.word	0x0000f770


	//   ....[97]....
        /*0830*/ 	.word	0x0000f7d0


	//   ....[98]....
        /*0834*/ 	.word	0x0000f830


	//   ....[99]....
        /*0838*/ 	.word	0x0000f890


	//   ....[100]....
        /*083c*/ 	.word	0x0000f900


	//   ....[101]....
        /*0840*/ 	.word	0x0000f960


	//   ....[102]....
        /*0844*/ 	.word	0x0000f9c0


	//   ....[103]....
        /*0848*/ 	.word	0x0000fa20


	//   ....[104]....
        /*084c*/ 	.word	0x0000fa90


	//   ....[105]....
        /*0850*/ 	.word	0x0000fc20


	//   ....[106]....
        /*0854*/ 	.word	0x0000fc80


	//   ....[107]....
        /*0858*/ 	.word	0x0000fce0


	//   ....[108]....
        /*085c*/ 	.word	0x0000fd40


	//   ....[109]....
        /*0860*/ 	.word	0x0000ffb0


	//   ....[110]....
        /*0864*/ 	.word	0x00010220


	//   ....[111]....
        /*0868*/ 	.word	0x00010840


	//   ....[112]....
        /*086c*/ 	.word	0x00010890


	//   ....[113]....
        /*0870*/ 	.word	0x000108e0


	//   ....[114]....
        /*0874*/ 	.word	0x00010930


	//   ....[115]....
        /*0878*/ 	.word	0x00010980


	//   ....[116]....
        /*087c*/ 	.word	0x000109d0


	//   ....[117]....
        /*0880*/ 	.word	0x00010a20


	//   ....[118]....
        /*0884*/ 	.word	0x00010a70


	//   ....[119]....
        /*0888*/ 	.word	0x00010ae0


	//   ....[120]....
        /*088c*/ 	.word	0x00010b50


	//   ....[121]....
        /*0890*/ 	.word	0x00010ce0


	//   ....[122]....
        /*0894*/ 	.word	0x00010d40


	//   ....[123]....
        /*0898*/ 	.word	0x00010da0


	//   ....[124]....
        /*089c*/ 	.word	0x00010e10


	//   ....[125]....
        /*08a0*/ 	.word	0x00010fa0


	//   ....[126]....
        /*08a4*/ 	.word	0x00011000


	//   ....[127]....
        /*08a8*/ 	.word	0x00011060


	//   ....[128]....
        /*08ac*/ 	.word	0x000110c0


	//   ....[129]....
        /*08b0*/ 	.word	0x00011320


	//   ....[130]....
        /*08b4*/ 	.word	0x00011580


	//   ....[131]....
        /*08b8*/ 	.word	0x00011bc0


	//   ....[132]....
        /*08bc*/ 	.word	0x00011c00


	//   ....[133]....
        /*08c0*/ 	.word	0x00011c50


	//   ....[134]....
        /*08c4*/ 	.word	0x00011c90


	//   ....[135]....
        /*08c8*/ 	.word	0x00011ce0


	//   ....[136]....
        /*08cc*/ 	.word	0x00011d20


	//   ....[137]....
        /*08d0*/ 	.word	0x00011d70


	//   ....[138]....
        /*08d4*/ 	.word	0x00011db0


	//   ....[139]....
        /*08d8*/ 	.word	0x00011e10


	//   ....[140]....
        /*08dc*/ 	.word	0x00011e70


	//   ....[141]....
        /*08e0*/ 	.word	0x00011ee0


	//   ....[142]....
        /*08e4*/ 	.word	0x00012020


	//   ....[143]....
        /*08e8*/ 	.word	0x00012080


	//   ....[144]....
        /*08ec*/ 	.word	0x000120c0


	//   ....[145]....
        /*08f0*/ 	.word	0x00012100


	//   ....[146]....
        /*08f4*/ 	.word	0x00012150


	//   ....[147]....
        /*08f8*/ 	.word	0x00012190


	//   ....[148]....
        /*08fc*/ 	.word	0x000121e0


	//   ....[149]....
        /*0900*/ 	.word	0x00012220


	//   ....[150]....
        /*0904*/ 	.word	0x00012270


	//   ....[151]....
        /*0908*/ 	.word	0x000122b0


	//   ....[152]....
        /*090c*/ 	.word	0x00012300


	//   ....[153]....
        /*0910*/ 	.word	0x00012360


	//   ....[154]....
        /*0914*/ 	.word	0x000123b0


	//   ....[155]....
        /*0918*/ 	.word	0x00012400


	//   ....[156]....
        /*091c*/ 	.word	0x00012450


	//   ....[157]....
        /*0920*/ 	.word	0x000124a0


	//   ....[158]....
        /*0924*/ 	.word	0x000124f0


	//   ....[159]....
        /*0928*/ 	.word	0x00012540


	//   ....[160]....
        /*092c*/ 	.word	0x000125b0


	//----- nvinfo : EIATTR_EXIT_INSTR_OFFSETS
	.align		4
.L_528:
        /*0930*/ 	.byte	0x04, 0x1c
        /*0932*/ 	.short	(.L_530 - .L_529)


	//   ....[0]....
.L_529:
        /*0934*/ 	.word	0x000000a0


	//   ....[1]....
        /*0938*/ 	.word	0x0000f6b0


	//----- nvinfo : EIATTR_MAX_THREADS
	.align		4
.L_530:
        /*093c*/ 	.byte	0x04, 0x05
        /*093e*/ 	.short	(.L_532 - .L_531)
.L_531:
        /*0940*/ 	.word	0x00000080
        /*0944*/ 	.word	0x00000001
        /*0948*/ 	.word	0x00000001


	//----- nvinfo : EIATTR_CRS_STACK_SIZE
	.align		4
.L_532:
        /*094c*/ 	.byte	0x04, 0x1e
        /*094e*/ 	.short	(.L_534 - .L_533)
.L_533:
        /*0950*/ 	.word	0x00000000
.L_534:


//--------------------- .nv.info._ZN7cutlass13device_kernelIN5flash19enable_sm80_to_sm89INS1_16FlashAttnFwdSm80INS1_25CollectiveMainloopFwdSm80ILi4ELi1ELb0EN4cute5tupleIJNS5_1CILi128EEENS7_ILi48EEENS7_ILi96EEEEEELi96ENS_6half_tEfNS_4arch4Sm80ELb1ELb0ELb0ELb1ELb1ELb0ELb1ELb1EEENS1_21CollectiveEpilogueFwdINS6_IJS8_SA_S9_EEENS6_IJNS7_ILi1EEESI_SI_EEESC_SE_Li128ELb1ELb1ELb1ELb0EEENS1_36VarlenDynamicPersistentTileSchedulerILi128ELi48ELi128ELi128ELb1ELb1ELb0ELb1ELb1ELb1EEEEEEEEEvNT_6ParamsE --------------------------
	.section	.nv.info._ZN7cutlass13device_kernelIN5flash19enable_sm80_to_sm89INS1_16FlashAttnFwdSm80INS1_25CollectiveMainloopFwdSm80ILi4ELi1ELb0EN4cute5tupleIJNS5_1CILi128EEENS7_ILi48EEENS7_ILi96EEEEEELi96ENS_6half_tEfNS_4arch4Sm80ELb1ELb0ELb0ELb1ELb1ELb0ELb1ELb1EEENS1_21CollectiveEpilogueFwdINS6_IJS8_SA_S9_EEENS6_IJNS7_ILi1EEESI_SI_EEESC_SE_Li128ELb1ELb1ELb1ELb0EEENS1_36VarlenDynamicPersistentTileSchedulerILi128ELi48ELi128ELi128ELb1ELb1ELb0ELb1ELb1ELb1EEEEEEEEEvNT_6ParamsE,"",@"SHT_CUDA_INFO"
	.sectionflags	@""
	.align	4


	//----- nvinfo : EIATTR_CUDA_API_VERSION
	.align		4
        /*0000*/ 	.byte	0x04, 0x37
        /*0002*/ 	.short	(.L_536 - .L_535)
.L_535:
        /*0004*/ 	.word	0x00000082


	//----- nvinfo : EIATTR_SW2861232_WAR
	.align		4
.L_536:
        /*0008*/ 	.byte	0x01, 0x35
	.zero		2


	//----- nvinfo : EIATTR_PARAM_CBANK
	.align		4
        /*000c*/ 	.byte	0x04, 0x0a
        /*000e*/ 	.short	(.L_538 - .L_537)
	.align		4
.L_537:
        /*0010*/ 	.word	index@(.nv.constant0._ZN7cutlass13device_kernelIN5flash19enable_sm80_to_sm89INS1_16FlashAttnFwdSm80INS1_25CollectiveMainloopFwdSm80ILi4ELi1ELb0EN4cute5tupleIJNS5_1CILi128EEENS7_ILi48EEENS7_ILi96EEEEEELi96ENS_6half_tEfNS_4arch4Sm80ELb1ELb0ELb0ELb1ELb1ELb0ELb1ELb1EEENS1_21CollectiveEpilogueFwdINS6_IJS8_SA_S9_EEENS6_IJNS7_ILi1EEESI_SI_EEESC_SE_Li128ELb1ELb1ELb1ELb0EEENS1_36VarlenDynamicPersistentTileSchedulerILi128ELi48ELi128ELi128ELb1ELb1ELb0ELb1ELb1ELb1EEEEEEEEEvNT_6ParamsE)
        /*0014*/ 	.short	0x0160
        /*0016*/ 	.short	0x0438


	//----- nvinfo : EIATTR_CBANK_PARAM_SIZE
	.align		4
.L_538:
        /*0018*/ 	.byte	0x03, 0x19
        /*001a*/ 	.short	0x0438


	//----- nvinfo : EIATTR_KPARAM_INFO
	.align		4
        /*001c*/ 	.byte	0x04, 0x17
        /*001e*/ 	.short	(.L_540 - .L_539)
.L_539:
        /*0020*/ 	.word	0x00000000
        /*0024*/ 	.short	0x0000
        /*0026*/ 	.short	0x0000
        /*0028*/ 	.byte	0x00, 0xf0, 0xe1, 0x10


	//----- nvinfo : EIATTR_MAXREG_COUNT
	.align		4
.L_540:
        /*002c*/ 	.byte	0x03, 0x1b
        /*002e*/ 	.short	0x00ff


	//----- nvinfo : EIATTR_NUM_BARRIERS
	.align		4
        /*0030*/ 	.byte	0x02, 0x4c
        /*0032*/ 	.byte	0x06
	.zero		1


	//----- nvinfo : EIATTR_ANNOTATIONS
	.align		4
        /*0034*/ 	.byte	0x04, 0x55
        /*0036*/ 	.short	(.L_542 - .L_541)


	//   ....[0]....
.L_541:
        /* <DEDUP_REMOVED lines=16> */


	//----- nvinfo : EIATTR_MERCURY_ISA_VERSION
	.align		4
.L_542:
        /*0128*/ 	.byte	0x03, 0x5f
        /*012a*/ 	.short	0x0000


	//----- nvinfo : EIATTR_INT_WARP_WIDE_INSTR_OFFSETS
	.align		4
        /*012c*/ 	.byte	0x04, 0x31
        /*012e*/ 	.short	(.L_544 - .L_543)


	//   ....[0]....
.L_543:
        /*0130*/ 	.word	0x0000c770


	//   ....[1]....
        /*0134*/ 	.word	0x0000c7f0


	//----- nvinfo : EIATTR_COOP_GROUP_MASK_REGIDS
	.align		4
.L_544:
        /*0138*/ 	.byte	0x04, 0x29
        /*013a*/ 	.short	(.L_546 - .L_545)


	//   ....[0]....
.L_545:
        /*013c*/ 	.word	0xffffffff


	//   ....[1]....
        /*0140*/ 	.word	0xffffffff


	//   ....[2]....
        /*0144*/ 	.word	0xffffffff


	//   ....[3]....
        /*0148*/ 	.word	0xffffffff


	//   ....[4]....
        /*014c*/ 	.word	0xffffffff


	//   ....[5]....
        /*0150*/ 	.word	0xffffffff


	//   ....[6]....
        /*0154*/ 	.word	0xffffffff


	//   ....[7]....
        /*0158*/ 	.word	0xffffffff


	//   ....[8]....
        /*015c*/ 	.word	0xffffffff


	//   ....[9]....
        /*0160*/ 	.word	0xffffffff


	//   ....[10]....
        /*0164*/ 	.word	0xffffffff


	//   ....[11]....
        /*0168*/ 	.word	0xffffffff


	//   ....[12]....
        /*016c*/ 	.word	0xffffffff


	//   ....[13]....
        /*0170*/ 	.word	0xffffffff


	//   ....[14]....
        /*0174*/ 	.word	0xffffffff


	//   ....[15]....
        /*0178*/ 	.word	0xffffffff


	//   ....[16]....
        /*017c*/ 	.word	0xffffffff


	//   ....[17]....
        /*0180*/ 	.word	0xffffffff


	//   ....[18]....
        /*0184*/ 	.word	0xffffffff


	//   ....[19]....
        /*0188*/ 	.word	0xffffffff


	//   ....[20]....
        /*018c*/ 	.word	0xffffffff


	//   ....[21]....
        /*0190*/ 	.word	0xffffffff


	//   ....[22]....
        /*0194*/ 	.word	0xffffffff


	//   ....[23]....
        /*0198*/ 	.word	0xffffffff


	//   ....[24]....
        /*019c*/ 	.word	0xffffffff


	//   ....[25]....
        /*01a0*/ 	.word	0xffffffff


	//   ....[26]....
        /*01a4*/ 	.word	0xffffffff


	//   ....[27]....
        /*01a8*/ 	.word	0xffffffff


	//   ....[28]....
        /*01ac*/ 	.word	0xffffffff


	//   ....[29]....
        /*01b0*/ 	.word	0xffffffff


	//   ....[30]....
        /*01b4*/ 	.word	0xffffffff


	//   ....[31]....
        /*01b8*/ 	.word	0xffffffff


	//   ....[32]....
        /*01bc*/ 	.word	0xffffffff


	//   ....[33]....
        /*01c0*/ 	.word	0xffffffff


	//   ....[34]....
        /*01c4*/ 	.word	0xffffffff


	//   ....[35]....
        /*01c8*/ 	.word	0xffffffff


	//   ....[36]....
        /*01cc*/ 	.word	0xffffffff


	//   ....[37]....
        /*01d0*/ 	.word	0xffffffff


	//   ....[38]....
        /*01d4*/ 	.word	0xffffffff


	//   ....[39]....
        /*01d8*/ 	.word	0xffffffff


	//   ....[40]....
        /*01dc*/ 	.word	0xffffffff


	//   ....[41]....
        /*01e0*/ 	.word	0xffffffff


	//   ....[42]....
        /*01e4*/ 	.word	0xffffffff


	//   ....[43]....
        /*01e8*/ 	.word	0xffffffff


	//   ....[44]....
        /*01ec*/ 	.word	0xffffffff


	//   ....[45]....
        /*01f0*/ 	.word	0xffffffff


	//   ....[46]....
        /*01f4*/ 	.word	0xffffffff


	//   ....[47]....
        /*01f8*/ 	.word	0xffffffff


	//   ....[48]....
        /*01fc*/ 	.word	0xffffffff


	//   ....[49]....
        /*0200*/ 	.word	0xffffffff


	//   ....[50]....
        /*0204*/ 	.word	0xffffffff


	//   ....[51]....
        /*0208*/ 	.word	0xffffffff


	//   ....[52]....
        /*020c*/ 	.word	0xffffffff


	//   ....[53]....
        /*0210*/ 	.word	0xffffffff


	//   ....[54]....
        /*0214*/ 	.word	0xffffffff


	//   ....[55]....
        /*0218*/ 	.word	0xffffffff


	//   ....[56]....
        /*021c*/ 	.word	0xffffffff


	//   ....[57]....
        /*0220*/ 	.word	0xffffffff


	//   ....[58]....
        /*0224*/ 	.word	0xffffffff


	//   ....[59]....
        /*0228*/ 	.word	0xffffffff


	//   ....[60]....
        /*022c*/ 	.word	0xffffffff


	//   ....[61]....
        /*0230*/ 	.word	0xffffffff


	//   ....[62]....
        /*0234*/ 	.word	0xffffffff


	//   ....[63]....
        /*0238*/ 	.word	0xffffffff


	//   ....[64]....
        /*023c*/ 	.word	0xffffffff


	//   ....[65]....
        /*0240*/ 	.word	0xffffffff


	//   ....[66]....
        /*0244*/ 	.word	0xffffffff


	//   ....[67]....
        /*0248*/ 	.word	0xffffffff


	//   ....[68]....
        /*024c*/ 	.word	0xffffffff


	//   ....[69]....
        /*0250*/ 	.word	0xffffffff


	//   ....[70]....
        /*0254*/ 	.word	0xffffffff


	//   ....[71]....
        /*0258*/ 	.word	0xffffffff


	//   ....[72]....
        /*025c*/ 	.word	0xffffffff


	//   ....[73]....
        /*0260*/ 	.word	0xffffffff


	//   ....[74]....
        /*0264*/ 	.word	0xffffffff


	//   ....[75]....
        /*0268*/ 	.word	0xffffffff


	//   ....[76]....
        /*026c*/ 	.word	0xffffffff


	//   ....[77]....
        /*0270*/ 	.word	0xffffffff


	//   ....[78]....
        /*0274*/ 	.word	0xffffffff


	//   ....[79]....
        /*0278*/ 	.word	0xffffffff


	//   ....[80]....
        /*027c*/ 	.word	0xffffffff


	//   ....[81]....
        /*0280*/ 	.word	0xffffffff


	//   ....[82]....
        /*0284*/ 	.word	0xffffffff


	//   ....[83]....
        /*0288*/ 	.word	0xffffffff


	//   ....[84]....
        /*028c*/ 	.word	0xffffffff


	//   ....[85]....
        /*0290*/ 	.word	0xffffffff


	//   ....[86]....
        /*0294*/ 	.word	0xffffffff


	//   ....[87]....
        /*0298*/ 	.word	0xffffffff


	//   ....[88]....
        /*029c*/ 	.word	0xffffffff


	//   ....[89]....
        /*02a0*/ 	.word	0xffffffff


	//   ....[90]....
        /*02a4*/ 	.word	0xffffffff


	//   ....[91]....
        /*02a8*/ 	.word	0xffffffff


	//   ....[92]....
        /*02ac*/ 	.word	0xffffffff


	//   ....[93]....
        /*02b0*/ 	.word	0xffffffff


	//   ....[94]....
        /*02b4*/ 	.word	0xffffffff


	//   ....[95]....
        /*02b8*/ 	.word	0xffffffff


	//   ....[96]....
        /*02bc*/ 	.word	0xffffffff


	//   ....[97]....
        /*02c0*/ 	.word	0xffffffff


	//   ....[98]....
        /*02c4*/ 	.word	0xffffffff


	//   ....[99]....
        /*02c8*/ 	.word	0xffffffff


	//   ....[100]....
        /*02cc*/ 	.word	0xffffffff


	//   ....[101]....
        /*02d0*/ 	.word	0xffffffff


	//   ....[102]....
        /*02d4*/ 	.word	0xffffffff


	//   ....[103]....
        /*02d8*/ 	.word	0xffffffff


	//   ....[104]....
        /*02dc*/ 	.word	0xffffffff


	//   ....[105]....
        /*02e0*/ 	.word	0xffffffff


	//   ....[106]....
        /*02e4*/ 	.word	0xffffffff


	//   ....[107]....
        /*02e8*/ 	.word	0xffffffff


	//   ....[108]....
        /*02ec*/ 	.word	0xffffffff


	//   ....[109]....
        /*02f0*/ 	.word	0xffffffff


	//   ....[110]....
        /*02f4*/ 	.word	0xffffffff


	//   ....[111]....
        /*02f8*/ 	.word	0xffffffff


	//   ....[112]....
        /*02fc*/ 	.word	0xffffffff


	//   ....[113]....
        /*0300*/ 	.word	0xffffffff


	//   ....[114]....
        /*0304*/ 	.word	0xffffffff


	//   ....[115]....
        /*0308*/ 	.word	0xffffffff


	//   ....[116]....
        /*030c*/ 	.word	0xffffffff


	//   ....[117]....
        /*0310*/ 	.word	0xffffffff


	//   ....[118]....
        /*0314*/ 	.word	0xffffffff


	//   ....[119]....
        /*0318*/ 	.word	0xffffffff


	//   ....[120]....
        /*031c*/ 	.word	0xffffffff


	//   ....[121]....
        /*0320*/ 	.word	0xffffffff


	//   ....[122]....
        /*0324*/ 	.word	0xffffffff


	//   ....[123]....
        /*0328*/ 	.word	0xffffffff


	//   ....[124]....
        /*032c*/ 	.word	0xffffffff


	//   ....[125]....
        /*0330*/ 	.word	0xffffffff


	//   ....[126]....
        /*0334*/ 	.word	0xffffffff


	//   ....[127]....
        /*0338*/ 	.word	0xffffffff


	//   ....[128]....
        /*033c*/ 	.word	0xffffffff


	//   ....[129]....
        /*0340*/ 	.word	0xffffffff


	//   ....[130]....
        /*0344*/ 	.word	0xffffffff


	//   ....[131]....
        /*0348*/ 	.word	0xffffffff


	//   ....[132]....
        /*034c*/ 	.word	0xffffffff


	//   ....[133]....
        /*0350*/ 	.word	0xffffffff


	//   ....[134]....
        /*0354*/ 	.word	0xffffffff


	//   ....[135]....
        /*0358*/ 	.word	0xffffffff


	//   ....[136]....
        /*035c*/ 	.word	0xffffffff


	//   ....[137]....
        /*0360*/ 	.word	0xffffffff


	//   ....[138]....
        /*0364*/ 	.word	0xffffffff


	//   ....[139]....
        /*0368*/ 	.word	0xffffffff


	//   ....[140]....
        /*036c*/ 	.word	0xffffffff


	//   ....[141]....
        /*0370*/ 	.word	0xffffffff


	//   ....[142]....
        /*0374*/ 	.word	0xffffffff


	//   ....[143]....
        /*0378*/ 	.word	0xffffffff


	//   ....[144]....
        /*037c*/ 	.word	0xffffffff


	//   ....[145]....
        /*0380*/ 	.word	0xffffffff


	//   ....[146]....
        /*0384*/ 	.word	0xffffffff


	//   ....[147]....
        /*0388*/ 	.word	0xffffffff


	//   ....[148]....
        /*038c*/ 	.word	0xffffffff


	//   ....[149]....
        /*0390*/ 	.word	0xffffffff


	//   ....[150]....
        /*0394*/ 	.word	0xffffffff


	//   ....[151]....
        /*0398*/ 	.word	0xffffffff


	//   ....[152]....
        /*039c*/ 	.word	0xffffffff


	//   ....[153]....
        /*03a0*/ 	.word	0xffffffff


	//   ....[154]....
        /*03a4*/ 	.word	0xffffffff


	//   ....[155]....
        /*03a8*/ 	.word	0xffffffff


	//   ....[156]....
        /*03ac*/ 	.word	0xffffffff


	//   ....[157]....
        /*03b0*/ 	.word	0xffffffff


	//   ....[158]....
        /*03b4*/ 	.word	0xffffffff


	//   ....[159]....
        /*03b8*/ 	.word	0xffffffff


	//   ....[160]....
        /*03bc*/ 	.word	0xffffffff


	//   ....[161]....
        /*03c0*/ 	.word	0xffffffff


	//   ....[162]....
        /*03c4*/ 	.word	0xffffffff


	//   ....[163]....
        /*03c8*/ 	.word	0xffffffff


	//   ....[164]....
        /*03cc*/ 	.word	0xffffffff


	//   ....[165]....
        /*03d0*/ 	.word	0xffffffff


	//   ....[166]....
        /*03d4*/ 	.word	0xffffffff


	//   ....[167]....
        /*03d8*/ 	.word	0xffffffff


	//   ....[168]....
        /*03dc*/ 	.word	0xffffffff


	//   ....[169]....
        /*03e0*/ 	.word	0xffffffff


	//   ....[170]....
        /*03e4*/ 	.word	0xffffffff


	//   ....[171]....
        /*03e8*/ 	.word	0xffffffff


	//   ....[172]....
        /*03ec*/ 	.word	0xffffffff


	//   ....[173]....
        /*03f0*/ 	.word	0xffffffff


	//   ....[174]....
        /*03f4*/ 	.word	0xffffffff


	//   ....[175]....
        /*03f8*/ 	.word	0xffffffff


	//   ....[176]....
        /*03fc*/ 	.word	0xffffffff


	//   ....[177]....
        /*0400*/ 	.word	0xffffffff


	//   ....[178]....
        /*0404*/ 	.word	0xffffffff


	//   ....[179]....
        /*0408*/ 	.word	0xffffffff


	//   ....[180]....
        /*040c*/ 	.word	0xffffffff


	//   ....[181]....
        /*0410*/ 	.word	0xffffffff


	//   ....[182]....
        /*0414*/ 	.word	0xffffffff


	//   ....[183]....
        /*0418*/ 	.word	0xffffffff


	//   ....[184]....
        /*041c*/ 	.word	0xffffffff


	//   ....[185]....
        /*0420*/ 	.word	0xffffffff


	//   ....[186]....
        /*0424*/ 	.word	0xffffffff


	//   ....[187]....
        /*0428*/ 	.word	0xffffffff


	//   ....[188]....
        /*042c*/ 	.word	0xffffffff


	//   ....[189]....
        /*0430*/ 	.word	0xffffffff


	//   ....[190]....
        /*0434*/ 	.word	0xffffffff


	//   ....[191]....
        /*0438*/ 	.word	0xffffffff


	//   ....[192]....
        /*043c*/ 	.word	0xffffffff


	//   ....[193]....
        /*0440*/ 	.word	0xffffffff


	//   ....[194]....
        /*0444*/ 	.word	0xffffffff


	//   ....[195]....
        /*0448*/ 	.word	0xffffffff


	//   ....[196]....
        /*044c*/ 	.word	0xffffffff


	//   ....[197]....
        /*0450*/ 	.word	0xffffffff


	//   ....[198]....
        /*0454*/ 	.word	0xffffffff


	//   ....[199]....
        /*0458*/ 	.word	0xffffffff


	//   ....[200]....
        /*045c*/ 	.word	0xffffffff


	//   ....[201]....
        /*0460*/ 	.word	0xffffffff


	//   ....[202]....
        /*0464*/ 	.word	0xffffffff


	//   ....[203]....
        /*0468*/ 	.word	0xffffffff


	//   ....[204]....
        /*046c*/ 	.word	0xffffffff


	//   ....[205]....
        /*0470*/ 	.word	0xffffffff


	//   ....[206]....
        /*0474*/ 	.word	0xffffffff


	//   ....[207]....
        /*0478*/ 	.word	0xffffffff


	//   ....[208]....
        /*047c*/ 	.word	0xffffffff


	//   ....[209]....
        /*0480*/ 	.word	0xffffffff


	//   ....[210]....
        /*0484*/ 	.word	0xffffffff


	//   ....[211]....
        /*0488*/ 	.word	0xffffffff


	//   ....[212]....
        /*048c*/ 	.word	0xffffffff


	//   ....[213]....
        /*0490*/ 	.word	0xffffffff


	//   ....[214]....
        /*0494*/ 	.word	0xffffffff


	//   ....[215]....
        /*0498*/ 	.word	0xffffffff


	//   ....[216]....
        /*049c*/ 	.word	0xffffffff


	//   ....[217]....
        /*04a0*/ 	.word	0xffffffff


	//   ....[218]....
        /*04a4*/ 	.word	0xffffffff


	//   ....[219]....
        /*04a8*/ 	.word	0xffffffff


	//   ....[220]....
        /*04ac*/ 	.word	0xffffffff


	//   ....[221]....
        /*04b0*/ 	.word	0xffffffff


	//   ....[222]....
        /*04b4*/ 	.word	0xffffffff


	//   ....[223]....
        /*04b8*/ 	.word	0xffffffff


	//   ....[224]....
        /*04bc*/ 	.word	0xffffffff


	//   ....[225]....
        /*04c0*/ 	.word	0xffffffff


	//   ....[226]....
        /*04c4*/ 	.word	0xffffffff


	//   ....[227]....
        /*04c8*/ 	.word	0xffffffff


	//   ....[228]....
        /*04cc*/ 	.word	0xffffffff


	//   ....[229]....
        /*04d0*/ 	.word	0xffffffff


	//   ....[230]....
        /*04d4*/ 	.word	0xffffffff


	//   ....[231]....
        /*04d8*/ 	.word	0xffffffff


	//   ....[232]....
        /*04dc*/ 	.word	0xffffffff


	//   ....[233]....
        /*04e0*/ 	.word	0xffffffff


	//   ....[234]....
        /*04e4*/ 	.word	0xffffffff


	//   ....[235]....
        /*04e8*/ 	.word	0xffffffff


	//   ....[236]....
        /*04ec*/ 	.word	0xffffffff


	//   ....[237]....
        /*04f0*/ 	.word	0xffffffff


	//   ....[238]....
        /*04f4*/ 	.word	0xffffffff


	//   ....[239]....
        /*04f8*/ 	.word	0xffffffff


	//   ....[240]....
        /*04fc*/ 	.word	0xffffffff


	//   ....[241]....
        /*0500*/ 	.word	0xffffffff


	//   ....[242]....
        /*0504*/ 	.word	0xffffffff


	//   ....[243]....
        /*0508*/ 	.word	0xffffffff


	//   ....[244]....
        /*050c*/ 	.word	0xffffffff


	//   ....[245]....
        /*0510*/ 	.word	0xffffffff


	//   ....[246]....
        /*0514*/ 	.word	0xffffffff


	//   ....[247]....
        /*0518*/ 	.word	0xffffffff


	//   ....[248]....
        /*051c*/ 	.word	0xffffffff


	//   ....[249]....
        /*0520*/ 	.word	0xffffffff


	//   ....[250]....
        /*0524*/ 	.word	0xffffffff


	//   ....[251]....
        /*0528*/ 	.word	0xffffffff


	//   ....[252]....
        /*052c*/ 	.word	0xffffffff


	//   ....[253]....
        /*0530*/ 	.word	0xffffffff


	//   ....[254]....
        /*0534*/ 	.word	0xffffffff


	//   ....[255]....
        /*0538*/ 	.word	0xffffffff


	//   ....[0]....
        /*053c*/ 	.word	0xffffffff


	//   ....[1]....
        /*0540*/ 	.word	0xffffffff


	//   ....[2]....
        /*0544*/ 	.word	0xffffffff


	//   ....[3]....
        /*0548*/ 	.word	0xffffffff


	//   ....[4]....
        /*054c*/ 	.word	0xffffffff


	//   ....[5]....
        /*0550*/ 	.word	0xffffffff


	//   ....[6]....
        /*0554*/ 	.word	0xffffffff


	//   ....[7]....
        /*0558*/ 	.word	0xffffffff


	//----- nvinfo : EIATTR_COOP_GROUP_INSTR_OFFSETS
	.align		4
.L_546:
        /*055c*/ 	.byte	0x04, 0x28
        /*055e*/ 	.short	(.L_548 - .L_547)


	//   ....[0]....
.L_547:
        /*0560*/ 	.word	0x00000050


	//   ....[1]....
        /*0564*/ 	.word	0x000001e0


	//   ....[2]....
        /*0568*/ 	.word	0x00000210


	//   ....[3]....
        /*056c*/ 	.word	0x00000240


	//   ....[4]....
        /*0570*/ 	.word	0x00000270


	//   ....[5]....
        /*0574*/ 	.word	0x000002a0


	//   ....[6]....
        /*0578*/ 	.word	0x000002d0


	//   ....[7]....
        /*057c*/ 	.word	0x00000430


	//   ....[8]....
        /*0580*/ 	.word	0x00000470


	//   ....[9]....
        /*0584*/ 	.word	0x000004a0


	//   ....[10]....
        /*0588*/ 	.word	0x000004d0


	//   ....[11]....
        /*058c*/ 	.word	0x00000500


	//   ....[12]....
        /*0590*/ 	.word	0x00000530


	//   ....[13]....
        /*0594*/ 	.word	0x000005c0


	//   ....[14]....
        /*0598*/ 	.word	0x00000600


	//   ....[15]....
        /*059c*/ 	.word	0x00000620


	//   ....[16]....
        /*05a0*/ 	.word	0x00000680


	//   ....[17]....
        /*05a4*/ 	.word	0x00002740


	//   ....[18]....
        /*05a8*/ 	.word	0x00002760


	//   ....[19]....
        /*05ac*/ 	.word	0x000028f0


	//   ....[20]....
        /*05b0*/ 	.word	0x00002900


	//   ....[21]....
        /*05b4*/ 	.word	0x00002a80


	//   ....[22]....
        /*05b8*/ 	.word	0x00002aa0


	//   ....[23]....
        /*05bc*/ 	.word	0x00002c20


	//   ....[24]....
        /*05c0*/ 	.word	0x00002c30


	//   ....[25]....
        /*05c4*/ 	.word	0x000030d0


	//   ....[26]....
        /*05c8*/ 	.word	0x000030f0


	//   ....[27]....
        /*05cc*/ 	.word	0x00003120


	//   ....[28]....
        /*05d0*/ 	.word	0x00003220


	//   ....[29]....
        /*05d4*/ 	.word	0x000032d0


	//   ....[30]....
        /*05d8*/ 	.word	0x00003340


	//   ....[31]....
        /*05dc*/ 	.word	0x00003600


	//   ....[32]....
        /*05e0*/ 	.word	0x00003610


	//   ....[33]....
        /*05e4*/ 	.word	0x00003f60


	//   ....[34]....
        /*05e8*/ 	.word	0x00003f80


	//   ....[35]....
        /*05ec*/ 	.word	0x00004100


	//   ....[36]....
        /*05f0*/ 	.word	0x00004110


	//   ....[37]....
        /*05f4*/ 	.word	0x000042e0


	//   ....[38]....
        /*05f8*/ 	.word	0x000044a0


	//   ....[39]....
        /*05fc*/ 	.word	0x000044b0


	//   ....[40]....
        /*0600*/ 	.word	0x000044c0


	//   ....[41]....
        /*0604*/ 	.word	0x00004c50


	//   ....[42]....
        /*0608*/ 	.word	0x00004c70


	//   ....[43]....
        /*060c*/ 	.word	0x00004c90


	//   ....[44]....
        /*0610*/ 	.word	0x00004ca0


	//   ....[45]....
        /*0614*/ 	.word	0x00004cd0


	//   ....[46]....
        /*0618*/ 	.word	0x00004cf0


	//   ....[47]....
        /*061c*/ 	.word	0x00004d10


	//   ....[48]....
        /*0620*/ 	.word	0x00004d20


	//   ....[49]....
        /*0624*/ 	.word	0x000061f0


	//   ....[50]....
        /*0628*/ 	.word	0x00006210


	//   ....[51]....
        /*062c*/ 	.word	0x00006380


	//   ....[52]....
        /*0630*/ 	.word	0x00006390


	//   ....[53]....
        /*0634*/ 	.word	0x00006cb0


	//   ....[54]....
        /*0638*/ 	.word	0x00006cd0


	//   ....[55]....
        /*063c*/ 	.word	0x00006e20


	//   ....[56]....
        /*0640*/ 	.word	0x00006e30


	//   ....[57]....
        /*0644*/ 	.word	0x00006ff0


	//   ....[58]....
        /*0648*/ 	.word	0x000071a0


	//   ....[59]....
        /*064c*/ 	.word	0x000071b0


	//   ....[60]....
        /*0650*/ 	.word	0x000071c0


	//   ....[61]....
        /*0654*/ 	.word	0x00007740


	//   ....[62]....
        /*0658*/ 	.word	0x00007760


	//   ....[63]....
        /*065c*/ 	.word	0x00007840


	//   ....[64]....
        /*0660*/ 	.word	0x00007860


	//   ....[65]....
        /*0664*/ 	.word	0x00007940


	//   ....[66]....
        /*0668*/ 	.word	0x00007960


	//   ....[67]....
        /*066c*/ 	.word	0x00007a40


	//   ....[68]....
        /*0670*/ 	.word	0x00007a60


	//   ....[69]....
        /*0674*/ 	.word	0x000094e0


	//   ....[70]....
        /*0678*/ 	.word	0x000094f0


	//   ....[71]....
        /*067c*/ 	.word	0x00009660


	//   ....[72]....
        /*0680*/ 	.word	0x00009670


	//   ....[73]....
        /*0684*/ 	.word	0x00009f90


	//   ....[74]....
        /*0688*/ 	.word	0x00009fb0


	//   ....[75]....
        /*068c*/ 	.word	0x0000a0d0


	//   ....[76]....
        /*0690*/ 	.word	0x0000a0e0


	//   ....[77]....
        /*0694*/ 	.word	0x0000a510


	//   ....[78]....
        /*0698*/ 	.word	0x0000a540


	//   ....[79]....
        /*069c*/ 	.word	0x0000a560


	//   ....[80]....
        /*06a0*/ 	.word	0x0000a580


	//   ....[81]....
        /*06a4*/ 	.word	0x0000a5a0


	//   ....[82]....
        /*06a8*/ 	.word	0x0000a5c0


	//   ....[83]....
        /*06ac*/ 	.word	0x0000a5e0


	//   ....[84]....
        /*06b0*/ 	.word	0x0000a600


	//   ....[85]....
        /*06b4*/ 	.word	0x0000bdc0


	//   ....[86]....
        /*06b8*/ 	.word	0x0000bdf0


	//   ....[87]....
        /*06bc*/ 	.word	0x0000be00


	//   ....[88]....
        /*06c0*/ 	.word	0x0000be10


	//   ....[89]....
        /*06c4*/ 	.word	0x0000be20


	//   ....[90]....
        /*06c8*/ 	.word	0x0000be50


	//   ....[91]....
        /*06cc*/ 	.word	0x0000be70


	//   ....[92]....
        /*06d0*/ 	.word	0x0000be90


	//   ....[93]....
        /*06d4*/ 	.word	0x0000d3c0


	//   ....[94]....
        /*06d8*/ 	.word	0x0000d3d0


	//   ....[95]....
        /*06dc*/ 	.word	0x0000d3e0


	//   ....[96]....
        /*06e0*/ 	.word	0x0000d3f0


	//   ....[97]....
        /*06e4*/ 	.word	0x0000d400


	//   ....[98]....
        /*06e8*/ 	.word	0x0000d410


	//   ....[99]....
        /*06ec*/ 	.word	0x0000d420


	//   ....[100]....
        /*06f0*/ 	.word	0x0000d440


	//   ....[101]....
        /*06f4*/ 	.word	0x0000d830


	//   ....[102]....
        /*06f8*/ 	.word	0x0000d850


	//   ....[103]....
        /*06fc*/ 	.word	0x0000d9b0


	//   ....[104]....
        /*0700*/ 	.word	0x0000d9c0


	//   ....[105]....
        /*0704*/ 	.word	0x0000db20


	//   ....[106]....
        /*0708*/ 	.word	0x0000db40


	//   ....[107]....
        /*070c*/ 	.word	0x0000dca0


	//   ....[108]....
        /*0710*/ 	.word	0x0000dcb0


	//   ....[109]....
        /*0714*/ 	.word	0x0000e000


	//   ....[110]....
        /*0718*/ 	.word	0x0000e020


	//   ....[111]....
        /*071c*/ 	.word	0x0000e570


	//   ....[112]....
        /*0720*/ 	.word	0x0000e580


	//   ....[113]....
        /*0724*/ 	.word	0x0000ead0


	//   ....[114]....
        /*0728*/ 	.word	0x0000eaf0


	//   ....[115]....
        /*072c*/ 	.word	0x0000f040


	//   ....[116]....
        /*0730*/ 	.word	0x0000f050


	//   ....[117]....
        /*0734*/ 	.word	0x0000fca0


	//   ....[118]....
        /*0738*/ 	.word	0x0000fcc0


	//   ....[119]....
        /*073c*/ 	.word	0x0000fe30


	//   ....[120]....
        /*0740*/ 	.word	0x0000fe40


	//   ....[121]....
        /*0744*/ 	.word	0x0000ffa0


	//   ....[122]....
        /*0748*/ 	.word	0x0000ffc0


	//   ....[123]....
        /*074c*/ 	.word	0x00010120


	//   ....[124]....
        /*0750*/ 	.word	0x00010130


	//   ....[125]....
        /*0754*/ 	.word	0x00010330


	//   ....[126]....
        /*0758*/ 	.word	0x00010350


	//   ....[127]....
        /*075c*/ 	.word	0x00010470


	//   ....[128]....
        /*0760*/ 	.word	0x000104b0


	//   ....[129]....
        /*0764*/ 	.word	0x000104e0


	//   ....[130]....
        /*0768*/ 	.word	0x00010510


	//   ....[131]....
        /*076c*/ 	.word	0x00010540


	//   ....[132]....
        /*0770*/ 	.word	0x00010570


	//   ....[133]....
        /*0774*/ 	.word	0x000106c0


	//   ....[134]....
        /*0778*/ 	.word	0x00010700


	//   ....[135]....
        /*077c*/ 	.word	0x00010730


	//   ....[136]....
        /*0780*/ 	.word	0x00010760


	//   ....[137]....
        /*0784*/ 	.word	0x00010790


	//   ....[138]....
        /*0788*/ 	.word	0x000107c0


	//   ....[139]....
        /*078c*/ 	.word	0x00010850


	//   ....[140]....
        /*0790*/ 	.word	0x00010890


	//   ....[141]....
        /*0794*/ 	.word	0x000108a0


	//   ....[142]....
        /*0798*/ 	.word	0x00010900


	//   ....[143]....
        /*079c*/ 	.word	0x000112b0


	//   ....[144]....
        /*07a0*/ 	.word	0x00011310


	//   ....[145]....
        /*07a4*/ 	.word	0x00011360


	//   ....[146]....
        /*07a8*/ 	.word	0x000113b0


	//   ....[147]....
        /*07ac*/ 	.word	0x00011400


	//   ....[148]....
        /*07b0*/ 	.word	0x00011470


	//   ....[149]....
        /*07b4*/ 	.word	0x000114c0


	//   ....[150]....
        /*07b8*/ 	.word	0x00011530


	//   ....[151]....
        /*07bc*/ 	.word	0x000115a0


	//   ....[152]....
        /*07c0*/ 	.word	0x00011610


	//   ....[153]....
        /*07c4*/ 	.word	0x00011680


	//   ....[154]....
        /*07c8*/ 	.word	0x000116f0


	//   ....[155]....
        /*07cc*/ 	.word	0x00011760


	//   ....[156]....
        /*07d0*/ 	.word	0x000117c0


	//   ....[157]....
        /*07d4*/ 	.word	0x00011830


	//   ....[158]....
        /*07d8*/ 	.word	0x000118a0


	//   ....[159]....
        /*07dc*/ 	.word	0x00011910


	//   ....[160]....
        /*07e0*/ 	.word	0x00011970


	//   ....[161]....
        /*07e4*/ 	.word	0x000119e0


	//   ....[162]....
        /*07e8*/ 	.word	0x00011a40


	//   ....[163]....
        /*07ec*/ 	.word	0x00011ab0


	//   ....[164]....
        /*07f0*/ 	.word	0x00011b20


	//   ....[165]....
        /*07f4*/ 	.word	0x00011b90


	//   ....[166]....
        /*07f8*/ 	.word	0x00011bf0


	//   ....[167]....
        /*07fc*/ 	.word	0x00011c60


	//   ....[168]....
        /*0800*/ 	.word	0x00011cd0


	//   ....[169]....
        /*0804*/ 	.word	0x00011ec0


	//   ....[170]....
        /*0808*/ 	.word	0x000120b0


	//   ....[171]....
        /*080c*/ 	.word	0x00012550


	//   ....[172]....
        /*0810*/ 	.word	0x000125a0


	//   ....[173]....
        /*0814*/ 	.word	0x000125f0


	//   ....[174]....
        /*0818*/ 	.word	0x00012640


	//   ....[175]....
        /*081c*/ 	.word	0x00012690


	//   ....[176]....
        /*0820*/ 	.word	0x000126e0


	//   ....[177]....
        /*0824*/ 	.word	0x00012730


	//   ....[178]....
        /*0828*/ 	.word	0x00012780


	//   ....[179]....
        /*082c*/ 	.word	0x000127f0


	//   ....[180]....
        /*0830*/ 	.word	0x00012860


	//   ....[181]....
        /*0834*/ 	.word	0x000128d0


	//   ....[182]....
        /*0838*/ 	.word	0x00012930


	//   ....[183]....
        /*083c*/ 	.word	0x000129a0


	//   ....[184]....
        /*0840*/ 	.word	0x00012a10


	//   ....[185]....
        /*0844*/ 	.word	0x00012a80


	//   ....[186]....
        /*0848*/ 	.word	0x00012ae0


	//   ....[187]....
        /*084c*/ 	.word	0x00012b40


	//   ....[188]....
        /*0850*/ 	.word	0x00012ba0


	//   ....[189]....
        /*0854*/ 	.word	0x00012d70


	//   ....[190]....
        /*0858*/ 	.word	0x00012f40


	//   ....[191]....
        /*085c*/ 	.word	0x00013400


	//   ....[192]....
        /*0860*/ 	.word	0x00013440


	//   ....[193]....
        /*0864*/ 	.word	0x00013490


	//   ....[194]....
        /*0868*/ 	.word	0x000134d0


	//   ....[195]....
        /*086c*/ 	.word	0x00013520


	//   ....[196]....
        /*0870*/ 	.word	0x00013560


	//   ....[197]....
        /*0874*/ 	.word	0x000135b0


	//   ....[198]....
        /*0878*/ 	.word	0x000135f0


	//   ....[199]....
        /*087c*/ 	.word	0x00013640


	//   ....[200]....
        /*0880*/ 	.word	0x000136a0


	//   ....[201]....
        /*0884*/ 	.word	0x00013700


	//   ....[202]....
        /*0888*/ 	.word	0x00013770


	//   ....[203]....
        /*088c*/ 	.word	0x000137e0


	//   ....[204]....
        /*0890*/ 	.word	0x00013850


	//   ....[205]....
        /*0894*/ 	.word	0x000138b0


	//   ....[206]....
        /*0898*/ 	.word	0x00013900


	//   ....[207]....
        /*089c*/ 	.word	0x00013940


	//   ....[208]....
        /*08a0*/ 	.word	0x00013990


	//   ....[209]....
        /*08a4*/ 	.word	0x000139d0


	//   ....[210]....
        /*08a8*/ 	.word	0x00013a20


	//   ....[211]....
        /*08ac*/ 	.word	0x00013a60


	//   ....[212]....
        /*08b0*/ 	.word	0x00013ab0


	//   ....[213]....
        /*08b4*/ 	.word	0x00013af0


	//   ....[214]....
        /*08b8*/ 	.word	0x00013b40


	//   ....[215]....
        /*08bc*/ 	.word	0x00013b90


	//   ....[216]....
        /*08c0*/ 	.word	0x00013be0


	//   ....[217]....
        /*08c4*/ 	.word	0x00013c30


	//   ....[218]....
        /*08c8*/ 	.word	0x00013c80


	//   ....[219]....
        /*08cc*/ 	.word	0x00013cd0


	//   ....[220]....
        /*08d0*/ 	.word	0x00013d20


	//   ....[221]....
        /*08d4*/ 	.word	0x00013d70


	//   ....[222]....
        /*08d8*/ 	.word	0x00013de0


	//   ....[223]....
        /*08dc*/ 	.word	0x00013e50


	//   ....[224]....
        /*08e0*/ 	.word	0x00013ec0


	//   ....[225]....
        /*08e4*/ 	.word	0x00013f20


	//   ....[226]....
        /*08e8*/ 	.word	0x00013f90


	//   ....[227]....
        /*08ec*/ 	.word	0x00014000


	//   ....[228]....
        /*08f0*/ 	.word	0x00014070


	//   ....[229]....
        /*08f4*/ 	.word	0x000140d0


	//   ....[230]....
        /*08f8*/ 	.word	0x00014140


	//   ....[231]....
        /*08fc*/ 	.word	0x000141b0


	//   ....[232]....
        /*0900*/ 	.word	0x00014220


	//   ....[233]....
        /*0904*/ 	.word	0x00014280


	//   ....[234]....
        /*0908*/ 	.word	0x000142f0


	//   ....[235]....
        /*090c*/ 	.word	0x00014360


	//   ....[236]....
        /*0910*/ 	.word	0x000143d0


	//   ....[237]....
        /*0914*/ 	.word	0x00014430


	//   ....[238]....
        /*0918*/ 	.word	0x000144a0


	//   ....[239]....
        /*091c*/ 	.word	0x00014510


	//   ....[240]....
        /*0920*/ 	.word	0x00014580


	//   ....[241]....
        /*0924*/ 	.word	0x000145e0


	//   ....[242]....
        /*0928*/ 	.word	0x00014650


	//   ....[243]....
        /*092c*/ 	.word	0x000146c0


	//   ....[244]....
        /*0930*/ 	.word	0x00014730


	//   ....[245]....
        /*0934*/ 	.word	0x00014790


	//   ....[246]....
        /*0938*/ 	.word	0x00014800


	//   ....[247]....
        /*093c*/ 	.word	0x00014870


	//   ....[248]....
        /*0940*/ 	.word	0x000148c0


	//   ....[249]....
        /*0944*/ 	.word	0x00014900


	//   ....[250]....
        /*0948*/ 	.word	0x00014950


	//   ....[251]....
        /*094c*/ 	.word	0x000149a0


	//   ....[252]....
        /*0950*/ 	.word	0x000149f0


	//   ....[253]....
        /*0954*/ 	.word	0x00014a60


	//   ....[254]....
        /*0958*/ 	.word	0x00014ab0


	//   ....[255]....
        /*095c*/ 	.word	0x00014b00


	//   ....[0]....
        /*0960*/ 	.word	0x00014b50


	//   ....[1]....
        /*0964*/ 	.word	0x00014ba0


	//   ....[2]....
        /*0968*/ 	.word	0x00014bf0


	//   ....[3]....
        /*096c*/ 	.word	0x00014c60


	//   ....[4]....
        /*0970*/ 	.word	0x00014cb0


	//   ....[5]....
        /*0974*/ 	.word	0x00014d20


	//   ....[6]....
        /*0978*/ 	.word	0x00014d80


	//   ....[7]....
        /*097c*/ 	.word	0x00014df0


	//----- nvinfo : EIATTR_EXIT_INSTR_OFFSETS
	.align		4
.L_548:
        /*0980*/ 	.byte	0x04, 0x1c
        /*0982*/ 	.short	(.L_550 - .L_549)


	//   ....[0]....
.L_549:
        /*0984*/ 	.word	0x00000fe0


	//   ....[1]....
        /*0988*/ 	.word	0x00011270


	//----- nvinfo : EIATTR_MAX_THREADS
	.align		4
.L_550:
        /*098c*/ 	.byte	0x04, 0x05
        /*098e*/ 	.short	(.L_552 - .L_551)
.L_551:
        /*0990*/ 	.word	0x00000080
        /*0994*/ 	.word	0x00000001
        /*0998*/ 	.word	0x00000001


	//----- nvinfo : EIATTR_CRS_STACK_SIZE
	.align		4
.L_552:
        /*099c*/ 	.byte	0x04, 0x1e
        /*099e*/ 	.short	(.L_554 - .L_553)
.L_553:
        /*09a0*/ 	.word	0x00000000
.L_554:


//--------------------- .nv.info._ZN7cutlass13device_kernelIN5flash19enable_sm80_to_sm89INS1_16FlashAttnFwdSm80INS1_25CollectiveMainloopFwdSm80ILi4ELi1ELb0EN4cute5tupleIJNS5_1CILi128EEENS7_ILi48EEENS7_ILi96EEEEEELi96ENS_6half_tEfNS_4arch4Sm80ELb1ELb0ELb0ELb1ELb1ELb1ELb1ELb1EEENS1_21CollectiveEpilogueFwdINS6_IJS8_SA_S9_EEENS6_IJNS7_ILi1EEESI_SI_EEESC_SE_Li128ELb1ELb1ELb1ELb0EEENS1_36VarlenDynamicPersistentTileSchedulerILi128ELi48ELi128ELi128ELb1ELb1ELb0ELb1ELb1ELb1EEEEEEEEEvNT_6ParamsE --------------------------
	.section	.nv.info._ZN7cutlass13device_kernelIN5flash19enable_sm80_to_sm89INS1_16FlashAttnFwdSm80INS1_25CollectiveMainloopFwdSm80ILi4ELi1ELb0EN4cute5tupleIJNS5_1CILi128EEENS7_ILi48EEENS7_ILi96EEEEEELi96ENS_6half_tEfNS_4arch4Sm80ELb1ELb0ELb0ELb1ELb1ELb1ELb1ELb1EEENS1_21CollectiveEpilogueFwdINS6_IJS8_SA_S9_EEENS6_IJNS7_ILi1EEESI_SI_EEESC_SE_Li128ELb1ELb1ELb1ELb0EEENS1_36VarlenDynamicPersistentTileSchedulerILi128ELi48ELi128ELi128ELb1ELb1ELb0ELb1ELb1ELb1EEEEEEEEEvNT_6ParamsE,"",@"SHT_CUDA_INFO"
	.sectionflags	@""
	.align	4


	//----- nvinfo : EIATTR_CUDA_API_VERSION
	.align		4
        /*0000*/ 	.byte	0x04, 0x37
        /*0002*/ 	.short	(.L_556 - .L_555)
.L_555:
        /*0004*/ 	.word	0x00000082


	//----- nvinfo : EIATTR_SW2861232_WAR
	.align		4
.L_556:
        /*0008*/ 	.byte	0x01, 0x35
	.zero		2


	//----- nvinfo : EIATTR_PARAM_CBANK
	.align		4
        /*000c*/ 	.byte	0x04, 0x0a
        /*000e*/ 	.short	(.L_558 - .L_557)
	.align		4
.L_557:
        /*0010*/ 	.word	index@(.nv.constant0._ZN7cutlass13device_kernelIN5flash19enable_sm80_to_sm89INS1_16FlashAttnFwdSm80INS1_25CollectiveMainloopFwdSm80ILi4ELi1ELb0EN4cute5tupleIJNS5_1CILi128EEENS7_ILi48EEENS7_ILi96EEEEEELi96ENS_6half_tEfNS_4arch4Sm80ELb1ELb0ELb0ELb1ELb1ELb1ELb1ELb1EEENS1_21CollectiveEpilogueFwdINS6_IJS8_SA_S9_EEENS6_IJNS7_ILi1EEESI_SI_EEESC_SE_Li128ELb1ELb1ELb1ELb0EEENS1_36VarlenDynamicPersistentTileSchedulerILi128ELi48ELi128ELi128ELb1ELb1ELb0ELb1ELb1ELb1EEEEEEEEEvNT_6ParamsE)
        /*0014*/ 	.short	0x0160
        /*0016*/ 	.short	0x0438


	//----- nvinfo : EIATTR_CBANK_PARAM_SIZE
	.align		4
.L_558:
        /*0018*/ 	.byte	0x03, 0x19
        /*001a*/ 	.short	0x0438


	//----- nvinfo : EIATTR_KPARAM_INFO
	.align		4
        /*001c*/ 	.byte	0x04, 0x17
        /*001e*/ 	.short	(.L_560 - .L_559)
.L_559:
        /*0020*/ 	.word	0x00000000
        /*0024*/ 	.short	0x0000
        /*0026*/ 	.short	0x0000
        /*0028*/ 	.byte	0x00, 0xf0, 0xe1, 0x10


	//----- nvinfo : EIATTR_MAXREG_COUNT
	.align		4
.L_560:
        /*002c*/ 	.byte	0x03, 0x1b
        /*002e*/ 	.short	0x00ff


	//----- nvinfo : EIATTR_NUM_BARRIERS
	.align		4
        /*0030*/ 	.byte	0x02, 0x4c
        /*0032*/ 	.byte	0x06
	.zero		1


	//----- nvinfo : EIATTR_ANNOTATIONS
	.align		4
        /*0034*/ 	.byte	0x04, 0x55
        /*0036*/ 	.short	(.L_562 - .L_561)


	//   ....[0]....
.L_561:
        /* <DEDUP_REMOVED lines=213> */


	//----- nvinfo : EIATTR_MERCURY_ISA_VERSION
	.align		4
.L_562:
        /*0d70*/ 	.byte	0x03, 0x5f
        /*0d72*/ 	.short	0x0000


	//----- nvinfo : EIATTR_INT_WARP_WIDE_INSTR_OFFSETS
	.align		4
        /*0d74*/ 	.byte	0x04, 0x31
        /*0d76*/ 	.short	(.L_564 - .L_563)


	//   ....[0]....
.L_563:
        /*0d78*/ 	.word	0x00019900


	//   ....[1]....
        /*0d7c*/ 	.word	0x00019980


	//----- nvinfo : EIATTR_COOP_GROUP_MASK_REGIDS
	.align		4
.L_564:
        /*0d80*/ 	.byte	0x04, 0x29
        /*0d82*/ 	.short	(.L_566 - .L_565)


	//   ....[0]....
.L_565:
        /*0d84*/ 	.word	0xffffffff


	//   ....[1]....
        /*0d88*/ 	.word	0xffffffff


	//   ....[2]....
        /*0d8c*/ 	.word	0xffffffff


	//   ....[3]....
        /*0d90*/ 	.word	0xffffffff


	//   ....[4]....
        /*0d94*/ 	.word	0xffffffff


	//   ....[5]....
        /*0d98*/ 	.word	0xffffffff


	//   ....[6]....
        /*0d9c*/ 	.word	0xffffffff


	//   ....[7]....
        /*0da0*/ 	.word	0xffffffff


	//   ....[8]....
        /*0da4*/ 	.word	0xffffffff


	//   ....[9]....
        /*0da8*/ 	.word	0xffffffff


	//   ....[10]....
        /*0dac*/ 	.word	0xffffffff


	//   ....[11]....
        /*0db0*/ 	.word	0xffffffff


	//   ....[12]....
        /*0db4*/ 	.word	0xffffffff


	//   ....[13]....
        /*0db8*/ 	.word	0xffffffff


	//   ....[14]....
        /*0dbc*/ 	.word	0xffffffff


	//   ....[15]....
        /*0dc0*/ 	.word	0xffffffff


	//   ....[16]....
        /*0dc4*/ 	.word	0xffffffff


	//   ....[17]....
        /*0dc8*/ 	.word	0xffffffff


	//   ....[18]....
        /*0dcc*/ 	.word	0xffffffff


	//   ....[19]....
        /*0dd0*/ 	.word	0xffffffff


	//   ....[20]....
        /*0dd4*/ 	.word	0xffffffff


	//   ....[21]....
        /*0dd8*/ 	.word	0xffffffff


	//   ....[22]....
        /*0ddc*/ 	.word	0xffffffff


	//   ....[23]....
        /*0de0*/ 	.word	0xffffffff


	//   ....[24]....
        /*0de4*/ 	.word	0xffffffff


	//   ....[25]....
        /*0de8*/ 	.word	0xffffffff


	//   ....[26]....
        /*0dec*/ 	.word	0xffffffff


	//   ....[27]....
        /*0df0*/ 	.word	0xffffffff


	//   ....[28]....
        /*0df4*/ 	.word	0xffffffff


	//   ....[29]....
        /*0df8*/ 	.word	0xffffffff


	//   ....[30]....
        /*0dfc*/ 	.word	0xffffffff


	//   ....[31]....
        /*0e00*/ 	.word	0xffffffff


	//   ....[32]....
        /*0e04*/ 	.word	0xffffffff


	//   ....[33]....
        /*0e08*/ 	.word	0xffffffff


	//   ....[34]....
        /*0e0c*/ 	.word	0xffffffff


	//   ....[35]....
        /*0e10*/ 	.word	0xffffffff


	//   ....[36]....
        /*0e14*/ 	.word	0xffffffff


	//   ....[37]....
        /*0e18*/ 	.word	0xffffffff


	//   ....[38]....
        /*0e1c*/ 	.word	0xffffffff


	//   ....[39]....
        /*0e20*/ 	.word	0xffffffff


	//   ....[40]....
        /*0e24*/ 	.word	0xffffffff


	//   ....[41]....
        /*0e28*/ 	.word	0xffffffff


	//   ....[42]....
        /*0e2c*/ 	.word	0xffffffff


	//   ....[43]....
        /*0e30*/ 	.word	0xffffffff


	//   ....[44]....
        /*0e34*/ 	.word	0xffffffff


	//   ....[45]....
        /*0e38*/ 	.word	0xffffffff


	//   ....[46]....
        /*0e3c*/ 	.word	0xffffffff


	//   ....[47]....
        /*0e40*/ 	.word	0xffffffff


	//   ....[48]....
        /*0e44*/ 	.word	0xffffffff


	//   ....[49]....
        /*0e48*/ 	.word	0xffffffff


	//   ....[50]....
        /*0e4c*/ 	.word	0xffffffff


	//   ....[51]....
        /*0e50*/ 	.word	0xffffffff


	//   ....[52]....
        /*0e54*/ 	.word	0xffffffff


	//   ....[53]....
        /*0e58*/ 	.word	0xffffffff


	//   ....[54]....
        /*0e5c*/ 	.word	0xffffffff


	//   ....[55]....
        /*0e60*/ 	.word	0xffffffff


	//   ....[56]....
        /*0e64*/ 	.word	0xffffffff


	//   ....[57]....
        /*0e68*/ 	.word	0xffffffff


	//   ....[58]....
        /*0e6c*/ 	.word	0xffffffff


	//   ....[59]....
        /*0e70*/ 	.word	0xffffffff


	//   ....[60]....
        /*0e74*/ 	.word	0xffffffff


	//   ....[61]....
        /*0e78*/ 	.word	0xffffffff


	//   ....[62]....
        /*0e7c*/ 	.word	0xffffffff


	//   ....[63]....
        /*0e80*/ 	.word	0xffffffff


	//   ....[64]....
        /*0e84*/ 	.word	0xffffffff


	//   ....[65]....
        /*0e88*/ 	.word	0xffffffff


	//   ....[66]....
        /*0e8c*/ 	.word	0xffffffff


	//   ....[67]....
        /*0e90*/ 	.word	0xffffffff


	//   ....[68]....
        /*0e94*/ 	.word	0xffffffff


	//   ....[69]....
        /*0e98*/ 	.word	0xffffffff


	//   ....[70]....
        /*0e9c*/ 	.word	0xffffffff


	//   ....[71]....
        /*0ea0*/ 	.word	0xffffffff


	//   ....[72]....
        /*0ea4*/ 	.word	0xffffffff


	//   ....[73]....
        /*0ea8*/ 	.word	0xffffffff


	//   ....[74]....
        /*0eac*/ 	.word	0xffffffff


	//   ....[75]....
        /*0eb0*/ 	.word	0xffffffff


	//   ....[76]....
        /*0eb4*/ 	.word	0xffffffff


	//   ....[77]....
        /*0eb8*/ 	.word	0xffffffff


	//   ....[78]....
        /*0ebc*/ 	.word	0xffffffff


	//   ....[79]....
        /*0ec0*/ 	.word	0xffffffff


	//   ....[80]....
        /*0ec4*/ 	.word	0xffffffff


	//   ....[81]....
        /*0ec8*/ 	.word	0xffffffff


	//   ....[82]....
        /*0ecc*/ 	.word	0xffffffff


	//   ....[83]....
        /*0ed0*/ 	.word	0xffffffff


	//   ....[84]....
        /*0ed4*/ 	.word	0xffffffff


	//   ....[85]....
        /*0ed8*/ 	.word	0xffffffff


	//   ....[86]....
        /*0edc*/ 	.word	0xffffffff


	//   ....[87]....
        /*0ee0*/ 	.word	0xffffffff


	//   ....[88]....
        /*0ee4*/ 	.word	0xffffffff


	//   ....[89]....
        /*0ee8*/ 	.word	0xffffffff


	//   ....[90]....
        /*0eec*/ 	.word	0xffffffff


	//   ....[91]....
        /*0ef0*/ 	.word	0xffffffff


	//   ....[92]....
        /*0ef4*/ 	.word	0xffffffff


	//   ....[93]....
        /*0ef8*/ 	.word	0xffffffff


	//   ....[94]....
        /*0efc*/ 	.word	0xffffffff


	//   ....[95]....
        /*0f00*/ 	.word	0xffffffff


	//   ....[96]....
        /*0f04*/ 	.word	0xffffffff


	//   ....[97]....
        /*0f08*/ 	.word	0xffffffff


	//   ....[98]....
        /*0f0c*/ 	.word	0xffffffff


	//   ....[99]....
        /*0f10*/ 	.word	0xffffffff


	//   ....[100]....
        /*0f14*/ 	.word	0xffffffff


	//   ....[101]....
        /*0f18*/ 	.word	0xffffffff


	//   ....[102]....
        /*0f1c*/ 	.word	0xffffffff


	//   ....[103]....
        /*0f20*/ 	.word	0xffffffff


	//   ....[104]....
        /*0f24*/ 	.word	0xffffffff


	//   ....[105]....
        /*0f28*/ 	.word	0xffffffff


	//   ....[106]....
        /*0f2c*/ 	.word	0xffffffff


	//   ....[107]....
        /*0f30*/ 	.word	0xffffffff


	//   ....[108]....
        /*0f34*/ 	.word	0xffffffff


	//   ....[109]....
        /*0f38*/ 	.word	0xffffffff


	//   ....[110]....
        /*0f3c*/ 	.word	0xffffffff


	//   ....[111]....
        /*0f40*/ 	.word	0xffffffff


	//   ....[112]....
        /*0f44*/ 	.word	0xffffffff


	//   ....[113]....
        /*0f48*/ 	.word	0xffffffff


	//   ....[114]....
        /*0f4c*/ 	.word	0xffffffff


	//   ....[115]....
        /*0f50*/ 	.word	0xffffffff


	//   ....[116]....
        /*0f54*/ 	.word	0xffffffff


	//   ....[117]....
        /*0f58*/ 	.word	0xffffffff


	//   ....[118]....
        /*0f5c*/ 	.word	0xffffffff


	//   ....[119]....
        /*0f60*/ 	.word	0xffffffff


	//   ....[120]....
        /*0f64*/ 	.word	0xffffffff


	//   ....[121]....
        /*0f68*/ 	.word	0xffffffff


	//   ....[122]....
        /*0f6c*/ 	.word	0xffffffff


	//   ....[123]....
        /*0f70*/ 	.word	0xffffffff


	//   ....[124]....
        /*0f74*/ 	.word	0xffffffff


	//   ....[125]....
        /*0f78*/ 	.word	0xffffffff


	//   ....[126]....
        /*0f7c*/ 	.word	0xffffffff


	//   ....[127]....
        /*0f80*/ 	.word	0xffffffff


	//   ....[128]....
        /*0f84*/ 	.word	0xffffffff


	//   ....[129]....
        /*0f88*/ 	.word	0xffffffff


	//   ....[130]....
        /*0f8c*/ 	.word	0xffffffff


	//   ....[131]....
        /*0f90*/ 	.word	0xffffffff


	//   ....[132]....
        /*0f94*/ 	.word	0xffffffff


	//   ....[133]....
        /*0f98*/ 	.word	0xffffffff


	//   ....[134]....
        /*0f9c*/ 	.word	0xffffffff


	//   ....[135]....
        /*0fa0*/ 	.word	0xffffffff


	//   ....[136]....
        /*0fa4*/ 	.word	0xffffffff


	//   ....[137]....
        /*0fa8*/ 	.word	0xffffffff


	//   ....[138]....
        /*0fac*/ 	.word	0xffffffff


	//   ....[139]....
        /*0fb0*/ 	.word	0xffffffff


	//   ....[140]....
        /*0fb4*/ 	.word	0xffffffff


	//   ....[141]....
        /*0fb8*/ 	.word	0xffffffff


	//   ....[142]....
        /*0fbc*/ 	.word	0xffffffff


	//   ....[143]....
        /*0fc0*/ 	.word	0xffffffff


	//   ....[144]....
        /*0fc4*/ 	.word	0xffffffff


	//   ....[145]....
        /*0fc8*/ 	.word	0xffffffff


	//   ....[146]....
        /*0fcc*/ 	.word	0xffffffff


	//   ....[147]....
        /*0fd0*/ 	.word	0xffffffff


	//   ....[148]....
        /*0fd4*/ 	.word	0xffffffff


	//   ....[149]....
        /*0fd8*/ 	.word	0xffffffff


	//   ....[150]....
        /*0fdc*/ 	.word	0xffffffff


	//   ....[151]....
        /*0fe0*/ 	.word	0xffffffff


	//   ....[152]....
        /*0fe4*/ 	.word	0xffffffff


	//   ....[153]....
        /*0fe8*/ 	.word	0xffffffff


	//   ....[154]....
        /*0fec*/ 	.word	0xffffffff


	//   ....[155]....
        /*0ff0*/ 	.word	0xffffffff


	//   ....[156]....
        /*0ff4*/ 	.word	0xffffffff


	//   ....[157]....
        /*0ff8*/ 	.word	0xffffffff


	//   ....[158]....
        /*0ffc*/ 	.word	0xffffffff


	//   ....[159]....
        /*1000*/ 	.word	0xffffffff


	//   ....[160]....
        /*1004*/ 	.word	0xffffffff


	//   ....[161]....
        /*1008*/ 	.word	0xffffffff


	//   ....[162]....
        /*100c*/ 	.word	0xffffffff


	//   ....[163]....
        /*1010*/ 	.word	0xffffffff


	//   ....[164]....
        /*1014*/ 	.word	0xffffffff


	//   ....[165]....
        /*1018*/ 	.word	0xffffffff


	//   ....[166]....
        /*101c*/ 	.word	0xffffffff


	//   ....[167]....
        /*1020*/ 	.word	0xffffffff


	//   ....[168]....
        /*1024*/ 	.word	0xffffffff


	//   ....[169]....
        /*1028*/ 	.word	0xffffffff


	//   ....[170]....
        /*102c*/ 	.word	0xffffffff


	//   ....[171]....
        /*1030*/ 	.word	0xffffffff


	//   ....[172]....
        /*1034*/ 	.word	0xffffffff


	//   ....[173]....
        /*1038*/ 	.word	0xffffffff


	//   ....[174]....
        /*103c*/ 	.word	0xffffffff


	//   ....[175]....
        /*1040*/ 	.word	0xffffffff


	//   ....[176]....
        /*1044*/ 	.word	0xffffffff


	//   ....[177]....
        /*1048*/ 	.word	0xffffffff


	//   ....[178]....
        /*104c*/ 	.word	0xffffffff


	//   ....[179]....
        /*1050*/ 	.word	0xffffffff


	//   ....[180]....
        /*1054*/ 	.word	0xffffffff


	//   ....[181]....
        /*1058*/ 	.word	0xffffffff


	//   ....[182]....
        /*105c*/ 	.word	0xffffffff


	//   ....[183]....
        /*1060*/ 	.word	0xffffffff


	//   ....[184]....
        /*1064*/ 	.word	0xffffffff


	//   ....[185]....
        /*1068*/ 	.word	0xffffffff


	//   ....[186]....
        /*106c*/ 	.word	0xffffffff


	//   ....[187]....
        /*1070*/ 	.word	0xffffffff


	//   ....[188]....
        /*1074*/ 	.word	0xffffffff


	//   ....[189]....
        /*1078*/ 	.word	0xffffffff


	//   ....[190]....
        /*107c*/ 	.word	0xffffffff


	//   ....[191]....
        /*1080*/ 	.word	0xffffffff


	//   ....[192]....
        /*1084*/ 	.word	0xffffffff


	//   ....[193]....
        /*1088*/ 	.word	0xffffffff


	//   ....[194]....
        /*108c*/ 	.word	0xffffffff


	//   ....[195]....
        /*1090*/ 	.word	0xffffffff


	//   ....[196]....
        /*1094*/ 	.word	0xffffffff


	//   ....[197]....
        /*1098*/ 	.word	0xffffffff


	//   ....[198]....
        /*109c*/ 	.word	0xffffffff


	//   ....[199]....
        /*10a0*/ 	.word	0xffffffff


	//   ....[200]....
        /*10a4*/ 	.word	0xffffffff


	//   ....[201]....
        /*10a8*/ 	.word	0xffffffff


	//   ....[202]....
        /*10ac*/ 	.word	0xffffffff


	//   ....[203]....
        /*10b0*/ 	.word	0xffffffff


	//   ....[204]....
        /*10b4*/ 	.word	0xffffffff


	//   ....[205]....
        /*10b8*/ 	.word	0xffffffff


	//   ....[206]....
        /*10bc*/ 	.word	0xffffffff


	//   ....[207]....
        /*10c0*/ 	.word	0xffffffff


	//   ....[208]....
        /*10c4*/ 	.word	0xffffffff


	//   ....[209]....
        /*10c8*/ 	.word	0xffffffff


	//   ....[210]....
        /*10cc*/ 	.word	0xffffffff


	//   ....[211]....
        /*10d0*/ 	.word	0xffffffff


	//   ....[212]....
        /*10d4*/ 	.word	0xffffffff


	//   ....[213]....
        /*10d8*/ 	.word	0xffffffff


	//   ....[214]....
        /*10dc*/ 	.word	0xffffffff


	//   ....[215]....
        /*10e0*/ 	.word	0xffffffff


	//   ....[216]....
        /*10e4*/ 	.word	0xffffffff


	//   ....[217]....
        /*10e8*/ 	.word	0xffffffff


	//   ....[218]....
        /*10ec*/ 	.word	0xffffffff


	//   ....[219]....
        /*10f0*/ 	.word	0xffffffff


	//   ....[220]....
        /*10f4*/ 	.word	0xffffffff


	//   ....[221]....
        /*10f8*/ 	.word	0xffffffff


	//   ....[222]....
        /*10fc*/ 	.word	0xffffffff


	//   ....[223]....
        /*1100*/ 	.word	0xffffffff


	//   ....[224]....
        /*1104*/ 	.word	0xffffffff


	//   ....[225]....
        /*1108*/ 	.word	0xffffffff


	//   ....[226]....
        /*110c*/ 	.word	0xffffffff


	//   ....[227]....
        /*1110*/ 	.word	0xffffffff


	//   ....[228]....
        /*1114*/ 	.word	0xffffffff


	//   ....[229]....
        /*1118*/ 	.word	0xffffffff


	//   ....[230]....
        /*111c*/ 	.word	0xffffffff


	//   ....[231]....
        /*1120*/ 	.word	0xffffffff


	//   ....[232]....
        /*1124*/ 	.word	0xffffffff


	//   ....[233]....
        /*1128*/ 	.word	0xffffffff


	//   ....[234]....
        /*112c*/ 	.word	0xffffffff


	//   ....[235]....
        /*1130*/ 	.word	0xffffffff


	//   ....[236]....
        /*1134*/ 	.word	0xffffffff


	//   ....[237]....
        /*1138*/ 	.word	0xffffffff


	//   ....[238]....
        /*113c*/ 	.word	0xffffffff


	//   ....[239]....
        /*1140*/ 	.word	0xffffffff


	//   ....[240]....
        /*1144*/ 	.word	0xffffffff


	//   ....[241]....
        /*1148*/ 	.word	0xffffffff


	//   ....[242]....
        /*114c*/ 	.word	0xffffffff


	//   ....[243]....
        /*1150*/ 	.word	0xffffffff


	//   ....[244]....
        /*1154*/ 	.word	0xffffffff


	//   ....[245]....
        /*1158*/ 	.word	0xffffffff


	//   ....[246]....
        /*115c*/ 	.word	0xffffffff


	//   ....[247]....
        /*1160*/ 	.word	0xffffffff


	//   ....[248]....
        /*1164*/ 	.word	0xffffffff


	//   ....[249]....
        /*1168*/ 	.word	0xffffffff


	//   ....[250]....
        /*116c*/ 	.word	0xffffffff


	//   ....[251]....
        /*1170*/ 	.word	0xffffffff


	//   ....[252]....
        /*1174*/ 	.word	0xffffffff


	//   ....[253]....
        /*1178*/ 	.word	0xffffffff


	//   ....[254]....
        /*117c*/ 	.word	0xffffffff


	//   ....[255]....
        /*1180*/ 	.word	0xffffffff


	//   ....[0]....
        /*1184*/ 	.word	0xffffffff


	//   ....[1]....
        /*1188*/ 	.word	0xffffffff


	//   ....[2]....
        /*118c*/ 	.word	0xffffffff


	//   ....[3]....
        /*1190*/ 	.word	0xffffffff


	//   ....[4]....
        /*1194*/ 	.word	0xffffffff


	//   ....[5]....
        /*1198*/ 	.word	0xffffffff


	//   ....[6]....
        /*119c*/ 	.word	0xffffffff


	//   ....[7]....
        /*11a0*/ 	.word	0xffffffff


	//   ....[8]....
        /*11a4*/ 	.word	0xffffffff


	//   ....[9]....
        /*11a8*/ 	.word	0xffffffff


	//   ....[10]....
        /*11ac*/ 	.word	0xffffffff


	//   ....[11]....
        /*11b0*/ 	.word	0xffffffff


	//   ....[12]....
        /*11b4*/ 	.word	0xffffffff


	//   ....[13]....
        /*11b8*/ 	.word	0xffffffff


	//   ....[14]....
        /*11bc*/ 	.word	0xffffffff


	//   ....[15]....
        /*11c0*/ 	.word	0xffffffff


	//   ....[16]....
        /*11c4*/ 	.word	0xffffffff


	//   ....[17]....
        /*11c8*/ 	.word	0xffffffff


	//   ....[18]....
        /*11cc*/ 	.word	0xffffffff


	//   ....[19]....
        /*11d0*/ 	.word	0xffffffff


	//   ....[20]....
        /*11d4*/ 	.word	0xffffffff


	//   ....[21]....
        /*11d8*/ 	.word	0xffffffff


	//   ....[22]....
        /*11dc*/ 	.word	0xffffffff


	//   ....[23]....
        /*11e0*/ 	.word	0xffffffff


	//   ....[24]....
        /*11e4*/ 	.word	0xffffffff


	//   ....[25]....
        /*11e8*/ 	.word	0xffffffff


	//   ....[26]....
        /*11ec*/ 	.word	0xffffffff


	//   ....[27]....
        /*11f0*/ 	.word	0xffffffff


	//   ....[28]....
        /*11f4*/ 	.word	0xffffffff


	//   ....[29]....
        /*11f8*/ 	.word	0xffffffff


	//   ....[30]....
        /*11fc*/ 	.word	0xffffffff


	//   ....[31]....
        /*1200*/ 	.word	0xffffffff


	//----- nvinfo : EIATTR_COOP_GROUP_INSTR_OFFSETS
	.align		4
.L_566:
        /*1204*/ 	.byte	0x04, 0x28
        /*1206*/ 	.short	(.L_568 - .L_567)


	//   ....[0]....
.L_567:
        /*1208*/ 	.word	0x00000050


	//   ....[1]....
        /*120c*/ 	.word	0x00000200


	//   ....[2]....
        /*1210*/ 	.word	0x00000230


	//   ....[3]....
        /*1214*/ 	.word	0x00000260


	//   ....[4]....
        /*1218*/ 	.word	0x00000290


	//   ....[5]....
        /*121c*/ 	.word	0x000002c0


	//   ....[6]....
        /*1220*/ 	.word	0x000002f0


	//   ....[7]....
        /*1224*/ 	.word	0x00000450


	//   ....[8]....
        /*1228*/ 	.word	0x00000490


	//   ....[9]....
        /*122c*/ 	.word	0x000004c0


	//   ....[10]....
        /*1230*/ 	.word	0x000004f0


	//   ....[11]....
        /*1234*/ 	.word	0x00000520


	//   ....[12]....
        /*1238*/ 	.word	0x00000550


	//   ....[13]....
        /*123c*/ 	.word	0x000005e0


	//   ....[14]....
        /*1240*/ 	.word	0x00000630


	//   ....[15]....
        /*1244*/ 	.word	0x00000650


	//   ....[16]....
        /*1248*/ 	.word	0x000006b0


	//   ....[17]....
        /*124c*/ 	.word	0x00004080


	//   ....[18]....
        /*1250*/ 	.word	0x00004090


	//   ....[19]....
        /*1254*/ 	.word	0x00005c50


	//   ....[20]....
        /*1258*/ 	.word	0x00005c60


	//   ....[21]....
        /*125c*/ 	.word	0x000075d0


	//   ....[22]....
        /*1260*/ 	.word	0x000075f0


	//   ....[23]....
        /*1264*/ 	.word	0x00007c10


	//   ....[24]....
        /*1268*/ 	.word	0x00007c30


	//   ....[25]....
        /*126c*/ 	.word	0x00008c50


	//   ....[26]....
        /*1270*/ 	.word	0x00008c70


	//   ....[27]....
        /*1274*/ 	.word	0x00008e10


	//   ....[28]....
        /*1278*/ 	.word	0x00008e20


	//   ....[29]....
        /*127c*/ 	.word	0x00008fc0


	//   ....[30]....
        /*1280*/ 	.word	0x00008fe0


	//   ....[31]....
        /*1284*/ 	.word	0x00009180


	//   ....[32]....
        /*1288*/ 	.word	0x00009190


	//   ....[33]....
        /*128c*/ 	.word	0x000096d0


	//   ....[34]....
        /*1290*/ 	.word	0x000096e0


	//   ....[35]....
        /*1294*/ 	.word	0x000096f0


	//   ....[36]....
        /*1298*/ 	.word	0x00009700


	//   ....[37]....
        /*129c*/ 	.word	0x00009b90


	//   ....[38]....
        /*12a0*/ 	.word	0x00009bb0


	//   ....[39]....
        /*12a4*/ 	.word	0x00009bd0


	//   ....[40]....
        /*12a8*/ 	.word	0x00009bf0


	//   ....[41]....
        /*12ac*/ 	.word	0x0000a110


	//   ....[42]....
        /*12b0*/ 	.word	0x0000a380


	//   ....[43]....
        /*12b4*/ 	.word	0x0000a3c0


	//   ....[44]....
        /*12b8*/ 	.word	0x0000a3f0


	//   ....[45]....
        /*12bc*/ 	.word	0x0000cf20


	//   ....[46]....
        /*12c0*/ 	.word	0x0000cf40


	//   ....[47]....
        /*12c4*/ 	.word	0x0000cf60


	//   ....[48]....
        /*12c8*/ 	.word	0x0000cf80


	//   ....[49]....
        /*12cc*/ 	.word	0x0000d2d0


	//   ....[50]....
        /*12d0*/ 	.word	0x0000d540


	//   ....[51]....
        /*12d4*/ 	.word	0x0000d580


	//   ....[52]....
        /*12d8*/ 	.word	0x0000d5c0


	//   ....[53]....
        /*12dc*/ 	.word	0x00010380


	//   ....[54]....
        /*12e0*/ 	.word	0x000103b0


	//   ....[55]....
        /*12e4*/ 	.word	0x00010570


	//   ....[56]....
        /*12e8*/ 	.word	0x00010580


	//   ....[57]....
        /*12ec*/ 	.word	0x00010f70


	//   ....[58]....
        /*12f0*/ 	.word	0x00010f90


	//   ....[59]....
        /*12f4*/ 	.word	0x00011110


	//   ....[60]....
        /*12f8*/ 	.word	0x00011120


	//   ....[61]....
        /*12fc*/ 	.word	0x00011340


	//   ....[62]....
        /*1300*/ 	.word	0x00011500


	//   ....[63]....
        /*1304*/ 	.word	0x00011510


	//   ....[64]....
        /*1308*/ 	.word	0x00011520


	//   ....[65]....
        /*130c*/ 	.word	0x00011cb0


	//   ....[66]....
        /*1310*/ 	.word	0x00011cd0


	//   ....[67]....
        /*1314*/ 	.word	0x00011cf0


	//   ....[68]....
        /*1318*/ 	.word	0x00011d00


	//   ....[69]....
        /*131c*/ 	.word	0x00011d30


	//   ....[70]....
        /*1320*/ 	.word	0x00011d50


	//   ....[71]....
        /*1324*/ 	.word	0x00011d70


	//   ....[72]....
        /*1328*/ 	.word	0x00011d80


	//   ....[73]....
        /*132c*/ 	.word	0x000131f0


	//   ....[74]....
        /*1330*/ 	.word	0x00013210


	//   ....[75]....
        /*1334*/ 	.word	0x00013380


	//   ....[76]....
        /*1338*/ 	.word	0x00013390


	//   ....[77]....
        /*133c*/ 	.word	0x00013d50


	//   ....[78]....
        /*1340*/ 	.word	0x00013d70


	//   ....[79]....
        /*1344*/ 	.word	0x00013ec0


	//   ....[80]....
        /*1348*/ 	.word	0x00013ed0


	//   ....[81]....
        /*134c*/ 	.word	0x000140f0


	//   ....[82]....
        /*1350*/ 	.word	0x000142a0


	//   ....[83]....
        /*1354*/ 	.word	0x000142b0


	//   ....[84]....
        /*1358*/ 	.word	0x000142c0


	//   ....[85]....
        /*135c*/ 	.word	0x00014840


	//   ....[86]....
        /*1360*/ 	.word	0x00014860


	//   ....[87]....
        /*1364*/ 	.word	0x00014940


	//   ....[88]....
        /*1368*/ 	.word	0x00014960


	//   ....[89]....
        /*136c*/ 	.word	0x00014a40


	//   ....[90]....
        /*1370*/ 	.word	0x00014a60


	//   ....[91]....
        /*1374*/ 	.word	0x00014b40


	//   ....[92]....
        /*1378*/ 	.word	0x00014b60


	//   ....[93]....
        /*137c*/ 	.word	0x00016610


	//   ....[94]....
        /*1380*/ 	.word	0x00016660


	//   ....[95]....
        /*1384*/ 	.word	0x00016790


	//   ....[96]....
        /*1388*/ 	.word	0x000167a0


	//   ....[97]....
        /*138c*/ 	.word	0x00017160


	//   ....[98]....
        /*1390*/ 	.word	0x00017180


	//   ....[99]....
        /*1394*/ 	.word	0x00017270


	//   ....[100]....
        /*1398*/ 	.word	0x00017280


	//   ....[101]....
        /*139c*/ 	.word	0x00017680


	//   ....[102]....
        /*13a0*/ 	.word	0x000176b0


	//   ....[103]....
        /*13a4*/ 	.word	0x000176d0


	//   ....[104]....
        /*13a8*/ 	.word	0x000176f0


	//   ....[105]....
        /*13ac*/ 	.word	0x00017710


	//   ....[106]....
        /*13b0*/ 	.word	0x00017730


	//   ....[107]....
        /*13b4*/ 	.word	0x00017750


	//   ....[108]....
        /*13b8*/ 	.word	0x00017770


	//   ....[109]....
        /*13bc*/ 	.word	0x00018f40


	//   ....[110]....
        /*13c0*/ 	.word	0x00018f70


	//   ....[111]....
        /*13c4*/ 	.word	0x00018f80


	//   ....[112]....
        /*13c8*/ 	.word	0x00018f90


	//   ....[113]....
        /*13cc*/ 	.word	0x00018fa0


	//   ....[114]....
        /*13d0*/ 	.word	0x00018fd0


	//   ....[115]....
        /*13d4*/ 	.word	0x00018ff0


	//   ....[116]....
        /*13d8*/ 	.word	0x00019010


	//   ....[117]....
        /*13dc*/ 	.word	0x0001a5e0


	//   ....[118]....
        /*13e0*/ 	.word	0x0001a5f0


	//   ....[119]....
        /*13e4*/ 	.word	0x0001a610


	//   ....[120]....
        /*13e8*/ 	.word	0x0001a620


	//   ....[121]....
        /*13ec*/ 	.word	0x0001a630


	//   ....[122]....
        /*13f0*/ 	.word	0x0001a640


	//   ....[123]....
        /*13f4*/ 	.word	0x0001a660


	//   ....[124]....
        /*13f8*/ 	.word	0x0001a670


	//   ....[125]....
        /*13fc*/ 	.word	0x0001aae0


	//   ....[126]....
        /*1400*/ 	.word	0x0001ab00


	//   ....[127]....
        /*1404*/ 	.word	0x0001ac70


	//   ....[128]....
        /*1408*/ 	.word	0x0001ac80


	//   ....[129]....
        /*140c*/ 	.word	0x0001ae00


	//   ....[130]....
        /*1410*/ 	.word	0x0001ae20


	//   ....[131]....
        /*1414*/ 	.word	0x0001afa0


	//   ....[132]....
        /*1418*/ 	.word	0x0001afb0


	//   ....[133]....
        /*141c*/ 	.word	0x0001b320


	//   ....[134]....
        /*1420*/ 	.word	0x0001b340


	//   ....[135]....
        /*1424*/ 	.word	0x0001b810


	//   ....[136]....
        /*1428*/ 	.word	0x0001b820


	//   ....[137]....
        /*142c*/ 	.word	0x0001bcf0


	//   ....[138]....
        /*1430*/ 	.word	0x0001bd10


	//   ....[139]....
        /*1434*/ 	.word	0x0001c1f0


	//   ....[140]....
        /*1438*/ 	.word	0x0001c200


	//   ....[141]....
        /*143c*/ 	.word	0x0001ced0


	//   ....[142]....
        /*1440*/ 	.word	0x0001cef0


	//   ....[143]....
        /*1444*/ 	.word	0x0001d070


	//   ....[144]....
        /*1448*/ 	.word	0x0001d080


	//   ....[145]....
        /*144c*/ 	.word	0x0001d200


	//   ....[146]....
        /*1450*/ 	.word	0x0001d220


	//   ....[147]....
        /*1454*/ 	.word	0x0001d3a0


	//   ....[148]....
        /*1458*/ 	.word	0x0001d3b0


	//   ....[149]....
        /*145c*/ 	.word	0x0001d5f0


	//   ....[150]....
        /*1460*/ 	.word	0x0001d610


	//   ....[151]....
        /*1464*/ 	.word	0x0001d740


	//   ....[152]....
        /*1468*/ 	.word	0x0001d780


	//   ....[153]....
        /*146c*/ 	.word	0x0001d7b0


	//   ....[154]....
        /*1470*/ 	.word	0x0001d7e0


	//   ....[155]....
        /*1474*/ 	.word	0x0001d810


	//   ....[156]....
        /*1478*/ 	.word	0x0001d840


	//   ....[157]....
        /*147c*/ 	.word	0x0001d9b0


	//   ....[158]....
        /*1480*/ 	.word	0x0001d9f0


	//   ....[159]....
        /*1484*/ 	.word	0x0001da20


	//   ....[160]....
        /*1488*/ 	.word	0x0001da50


	//   ....[161]....
        /*148c*/ 	.word	0x0001da80


	//   ....[162]....
        /*1490*/ 	.word	0x0001dab0


	//   ....[163]....
        /*1494*/ 	.word	0x0001db40


	//   ....[164]....
        /*1498*/ 	.word	0x0001dba0


	//   ....[165]....
        /*149c*/ 	.word	0x0001dbb0


	//   ....[166]....
        /*14a0*/ 	.word	0x0001dc10


	//   ....[167]....
        /*14a4*/ 	.word	0x0001e670


	//   ....[168]....
        /*14a8*/ 	.word	0x0001e6d0


	//   ....[169]....
        /*14ac*/ 	.word	0x0001e720


	//   ....[170]....
        /*14b0*/ 	.word	0x0001e770


	//   ....[171]....
        /*14b4*/ 	.word	0x0001e7c0


	//   ....[172]....
        /*14b8*/ 	.word	0x0001e830


	//   ....[173]....
        /*14bc*/ 	.word	0x0001e880


	//   ....[174]....
        /*14c0*/ 	.word	0x0001e8f0


	//   ....[175]....
        /*14c4*/ 	.word	0x0001e960


	//   ....[176]....
        /*14c8*/ 	.word	0x0001e9d0


	//   ....[177]....
        /*14cc*/ 	.word	0x0001ea40


	//   ....[178]....
        /*14d0*/ 	.word	0x0001eab0


	//   ....[179]....
        /*14d4*/ 	.word	0x0001eb20


	//   ....[180]....
        /*14d8*/ 	.word	0x0001eb80


	//   ....[181]....
        /*14dc*/ 	.word	0x0001ebf0


	//   ....[182]....
        /*14e0*/ 	.word	0x0001ec60


	//   ....[183]....
        /*14e4*/ 	.word	0x0001ecd0


	//   ....[184]....
        /*14e8*/ 	.word	0x0001ed30


	//   ....[185]....
        /*14ec*/ 	.word	0x0001eda0


	//   ....[186]....
        /*14f0*/ 	.word	0x0001ee00


	//   ....[187]....
        /*14f4*/ 	.word	0x0001ee70


	//   ....[188]....
        /*14f8*/ 	.word	0x0001eee0


	//   ....[189]....
        /*14fc*/ 	.word	0x0001ef50


	//   ....[190]....
        /*1500*/ 	.word	0x0001efb0


	//   ....[191]....
        /*1504*/ 	.word	0x0001f020


	//   ....[192]....
        /*1508*/ 	.word	0x0001f090


	//   ....[193]....
        /*150c*/ 	.word	0x0001f280


	//   ....[194]....
        /*1510*/ 	.word	0x0001f470


	//   ....[195]....
        /*1514*/ 	.word	0x0001f910


	//   ....[196]....
        /*1518*/ 	.word	0x0001f960


	//   ....[197]....
        /*151c*/ 	.word	0x0001f9b0


	//   ....[198]....
        /*1520*/ 	.word	0x0001fa00


	//   ....[199]....
        /*1524*/ 	.word	0x0001fa50


	//   ....[200]....
        /*1528*/ 	.word	0x0001faa0


	//   ....[201]....
        /*152c*/ 	.word	0x0001faf0


	//   ....[202]....
        /*1530*/ 	.word	0x0001fb40


	//   ....[203]....
        /*1534*/ 	.word	0x0001fbb0


	//   ....[204]....
        /*1538*/ 	.word	0x0001fc20


	//   ....[205]....
        /*153c*/ 	.word	0x0001fc90


	//   ....[206]....
        /*1540*/ 	.word	0x0001fcf0


	//   ....[207]....
        /*1544*/ 	.word	0x0001fd60


	//   ....[208]....
        /*1548*/ 	.word	0x0001fdd0


	//   ....[209]....
        /*154c*/ 	.word	0x0001fe40


	//   ....[210]....
        /*1550*/ 	.word	0x0001fea0


	//   ....[211]....
        /*1554*/ 	.word	0x0001ff10


	//   ....[212]....
        /*1558*/ 	.word	0x0001ff80


	//   ....[213]....
        /*155c*/ 	.word	0x00020160


	//   ....[214]....
        /*1560*/ 	.word	0x00020340


	//   ....[215]....
        /*1564*/ 	.word	0x00020800


	//   ....[216]....
        /*1568*/ 	.word	0x00020840


	//   ....[217]....
        /*156c*/ 	.word	0x00020890


	//   ....[218]....
        /*1570*/ 	.word	0x000208d0


	//   ....[219]....
        /*1574*/ 	.word	0x00020920


	//   ....[220]....
        /*1578*/ 	.word	0x00020960


	//   ....[221]....
        /*157c*/ 	.word	0x000209b0


	//   ....[222]....
        /*1580*/ 	.word	0x000209f0


	//   ....[223]....
        /*1584*/ 	.word	0x00020a50


	//   ....[224]....
        /*1588*/ 	.word	0x00020ac0


	//   ....[225]....
        /*158c*/ 	.word	0x00020b20


	//   ....[226]....
        /*1590*/ 	.word	0x00020b90


	//   ....[227]....
        /*1594*/ 	.word	0x00020c00


	//   ....[228]....
        /*1598*/ 	.word	0x00020c70


	//   ....[229]....
        /*159c*/ 	.word	0x00020cd0


	//   ....[230]....
        /*15a0*/ 	.word	0x00020d20


	//   ....[231]....
        /*15a4*/ 	.word	0x00020d60


	//   ....[232]....
        /*15a8*/ 	.word	0x00020db0


	//   ....[233]....
        /*15ac*/ 	.word	0x00020df0


	//   ....[234]....
        /*15b0*/ 	.word	0x00020e40


	//   ....[235]....
        /*15b4*/ 	.word	0x00020e80


	//   ....[236]....
        /*15b8*/ 	.word	0x00020ed0


	//   ....[237]....
        /*15bc*/ 	.word	0x00020f10


	//   ....[238]....
        /*15c0*/ 	.word	0x00020f60


	//   ....[239]....
        /*15c4*/ 	.word	0x00020fa0


	//   ....[240]....
        /*15c8*/ 	.word	0x00020ff0


	//   ....[241]....
        /*15cc*/ 	.word	0x00021040


	//   ....[242]....
        /*15d0*/ 	.word	0x00021090


	//   ....[243]....
        /*15d4*/ 	.word	0x000210e0


	//   ....[244]....
        /*15d8*/ 	.word	0x00021130


	//   ....[245]....
        /*15dc*/ 	.word	0x00021180


	//   ....[246]....
        /*15e0*/ 	.word	0x000211f0


	//   ....[247]....
        /*15e4*/ 	.word	0x00021260


	//   ....[248]....
        /*15e8*/ 	.word	0x000212d0


	//   ....[249]....
        /*15ec*/ 	.word	0x00021330


	//   ....[250]....
        /*15f0*/ 	.word	0x000213a0


	//   ....[251]....
        /*15f4*/ 	.word	0x00021410


	//   ....[252]....
        /*15f8*/ 	.word	0x00021480


	//   ....[253]....
        /*15fc*/ 	.word	0x000214e0


	//   ....[254]....
        /*1600*/ 	.word	0x00021550


	//   ....[255]....
        /*1604*/ 	.word	0x000215c0


	//   ....[0]....
        /*1608*/ 	.word	0x00021630


	//   ....[1]....
        /*160c*/ 	.word	0x00021690


	//   ....[2]....
        /*1610*/ 	.word	0x00021700


	//   ....[3]....
        /*1614*/ 	.word	0x00021770


	//   ....[4]....
        /*1618*/ 	.word	0x000217e0


	//   ....[5]....
        /*161c*/ 	.word	0x00021840


	//   ....[6]....
        /*1620*/ 	.word	0x000218b0


	//   ....[7]....
        /*1624*/ 	.word	0x00021920


	//   ....[8]....
        /*1628*/ 	.word	0x00021990


	//   ....[9]....
        /*162c*/ 	.word	0x000219f0


	//   ....[10]....
        /*1630*/ 	.word	0x00021a60


	//   ....[11]....
        /*1634*/ 	.word	0x00021ad0


	//   ....[12]....
        /*1638*/ 	.word	0x00021b40


	//   ....[13]....
        /*163c*/ 	.word	0x00021ba0


	//   ....[14]....
        /*1640*/ 	.word	0x00021c10


	//   ....[15]....
        /*1644*/ 	.word	0x00021c80


	//   ....[16]....
        /*1648*/ 	.word	0x00021cd0


	//   ....[17]....
        /*164c*/ 	.word	0x00021d10


	//   ....[18]....
        /*1650*/ 	.word	0x00021d60


	//   ....[19]....
        /*1654*/ 	.word	0x00021db0


	//   ....[20]....
        /*1658*/ 	.word	0x00021e00


	//   ....[21]....
        /*165c*/ 	.word	0x00021e70


	//   ....[22]....
        /*1660*/ 	.word	0x00021ec0


	//   ....[23]....
        /*1664*/ 	.word	0x00021f10


	//   ....[24]....
        /*1668*/ 	.word	0x00021f60


	//   ....[25]....
        /*166c*/ 	.word	0x00021fb0


	//   ....[26]....
        /*1670*/ 	.word	0x00022000


	//   ....[27]....
        /*1674*/ 	.word	0x00022070


	//   ....[28]....
        /*1678*/ 	.word	0x000220c0


	//   ....[29]....
        /*167c*/ 	.word	0x00022130


	//   ....[30]....
        /*1680*/ 	.word	0x00022190


	//   ....[31]....
        /*1684*/ 	.word	0x00022200


	//----- nvinfo : EIATTR_EXIT_INSTR_OFFSETS
	.align		4
.L_568:
        /*1688*/ 	.byte	0x04, 0x1c
        /*168a*/ 	.short	(.L_570 - .L_569)


	//   ....[0]....
.L_569:
        /*168c*/ 	.word	0x000010d0


	//   ....[1]....
        /*1690*/ 	.word	0x0001e630


	//----- nvinfo : EIATTR_MAX_THREADS
	.align		4
.L_570:
        /*1694*/ 	.byte	0x04, 0x05
        /*1696*/ 	.short	(.L_572 - .L_571)
.L_571:
        /*1698*/ 	.word	0x00000080
        /*169c*/ 	.word	0x00000001
        /*16a0*/ 	.word	0x00000001


	//----- nvinfo : EIATTR_CRS_STACK_SIZE
	.align		4
.L_572:
        /*16a4*/ 	.byte	0x04, 0x1e
        /*16a6*/ 	.short	(.L_574 - .L_573)
.L_573:
        /*16a8*/ 	.word	0x00000000
.L_574:


//--------------------- .nv.callgraph             --------------------------
	.section	.nv.callgraph,"",@"SHT_CUDA_CALLGRAPH"
	.align	4
	.sectionentsize	8
	.align		4
        /*0000*/ 	.word	0x00000000
	.align		4
        /*0004*/ 	.word	0xffffffff
	.align		4
        /*0008*/ 	.word	0x00000000
	.align		4
        /*000c*/ 	.word	0xfffffffe
	.align		4
        /*0010*/ 	.word	0x00000000
	.align		4
        /*0014*/ 	.word	0xfffffffd
	.align		4
        /*0018*/ 	.word	0x00000000
	.align		4
        /*001c*/ 	.word	0xfffffffc


//--------------------- .nv.rel.action            --------------------------
	.section	.nv.rel.action,"",@"SHT_CUDA_RELOCINFO"
	.align	8
	.sectionentsize	8
        /*0000*/ 	.byte	0x73, 0x00, 0x00, 0x00, 0x00, 0x00, 0x00, 0x00, 0x00, 0x00, 0x00, 0x11, 0x25, 0x00, 0x05, 0x36


//--------------------- .nv.constant4             --------------------------
	.section	.nv.constant4,"a",@progbits
	.align	8
	.align		8
.nv.constant4:
        /*0000*/ 	.dword	_ZN88_INTERNAL_503b333c_52_flash_fwd_hdim96_fp16_paged_split_softcapall_sm80_cu_0106449f_34914cuda3std3__45__cpo5beginE
	.align		8
        /*0008*/ 	.dword	_ZN88_INTERNAL_503b333c_52_flash_fwd_hdim96_fp16_paged_split_softcapall_sm80_cu_0106449f_34914cuda3std3__45__cpo3endE
	.align		8
        /*0010*/ 	.dword	_ZN88_INTERNAL_503b333c_52_flash_fwd_hdim96_fp16_paged_split_softcapall_sm80_cu_0106449f_34914cuda3std3__45__cpo6cbeginE
	.align		8
        /*0018*/ 	.dword	_ZN88_INTERNAL_503b333c_52_flash_fwd_hdim96_fp16_paged_split_softcapall_sm80_cu_0106449f_34914cuda3std3__45__cpo4cendE
	.align		8
        /*0020*/ 	.dword	_ZN88_INTERNAL_503b333c_52_flash_fwd_hdim96_fp16_paged_split_softcapall_sm80_cu_0106449f_34914cuda3std3__490_GLOBAL__N__503b333c_52_flash_fwd_hdim96_fp16_paged_split_softcapall_sm80_cu_0106449f_34916ignoreE
	.align		8
        /*0028*/ 	.dword	_ZN88_INTERNAL_503b333c_52_flash_fwd_hdim96_fp16_paged_split_softcapall_sm80_cu_0106449f_34914cuda3std3__419piecewise_constructE
	.align		8
        /*0030*/ 	.dword	_ZN88_INTERNAL_503b333c_52_flash_fwd_hdim96_fp16_paged_split_softcapall_sm80_cu_0106449f_34914cuda3std3__48in_placeE
	.align		8
        /*0038*/ 	.dword	_ZN88_INTERNAL_503b333c_52_flash_fwd_hdim96_fp16_paged_split_softcapall_sm80_cu_0106449f_34914cuda3std6ranges3__45__cpo4swapE
	.align		8
        /*0040*/ 	.dword	_ZN88_INTERNAL_503b333c_52_flash_fwd_hdim96_fp16_paged_split_softcapall_sm80_cu_0106449f_34914cuda3std6ranges3__45__cpo9iter_moveE
	.align		8
        /*0048*/ 	.dword	_ZN88_INTERNAL_503b333c_52_flash_fwd_hdim96_fp16_paged_split_softcapall_sm80_cu_0106449f_34914cute7productE
	.align		8
        /*0050*/ 	.dword	_ZN88_INTERNAL_503b333c_52_flash_fwd_hdim96_fp16_paged_split_softcapall_sm80_cu_0106449f_34914cute1_E


//--------------------- .nv.constant0._ZN7cutlass13device_kernelIN5flash19enable_sm80_to_sm89INS1_16FlashAttnFwdSm80INS1_25CollectiveMainloopFwdSm80ILi4ELi1ELb0EN4cute5tupleIJNS5_1CILi128EEENS7_ILi64EEENS7_ILi96EEEEEELi96ENS_6half_tEfNS_4arch4Sm80ELb0ELb0ELb1ELb0ELb1ELb0ELb1ELb1EEENS1_21CollectiveEpilogueFwdINS6_IJS8_SA_S9_EEENS6_IJNS7_ILi1EEESI_SI_EEESC_SE_Li128ELb0ELb1ELb1ELb0EEENS1_19SingleTileSchedulerILb0ELb1ELb1ELi128EEEEEEEEEvNT_6ParamsE --------------------------
	.section	.nv.constant0._ZN7cutlass13device_kernelIN5flash19enable_sm80_to_sm89INS1_16FlashAttnFwdSm80INS1_25CollectiveMainloopFwdSm80ILi4ELi1ELb0EN4cute5tupleIJNS5_1CILi128EEENS7_ILi64EEENS7_ILi96EEEEEELi96ENS_6half_tEfNS_4arch4Sm80ELb0ELb0ELb1ELb0ELb1ELb0ELb1ELb1EEENS1_21CollectiveEpilogueFwdINS6_IJS8_SA_S9_EEENS6_IJNS7_ILi1EEESI_SI_EEESC_SE_Li128ELb0ELb1ELb1ELb0EEENS1_19SingleTileSchedulerILb0ELb1ELb1ELi128EEEEEEEEEvNT_6ParamsE,"a",@progbits
	.sectionflags	@""
	.align	4
.nv.constant0._ZN7cutlass13device_kernelIN5flash19enable_sm80_to_sm89INS1_16FlashAttnFwdSm80INS1_25CollectiveMainloopFwdSm80ILi4ELi1ELb0EN4cute5tupleIJNS5_1CILi128EEENS7_ILi64EEENS7_ILi96EEEEEELi96ENS_6half_tEfNS_4arch4Sm80ELb0ELb0ELb1ELb0ELb1ELb0ELb1ELb1EEENS1_21CollectiveEpilogueFwdINS6_IJS8_SA_S9_EEENS6_IJNS7_ILi1EEESI_SI_EEESC_SE_Li128ELb0ELb1ELb1ELb0EEENS1_19SingleTileSchedulerILb0ELb1ELb1ELi128EEEEEEEEEvNT_6ParamsE:
	.zero		1400


//--------------------- .nv.constant0._ZN7cutlass13device_kernelIN5flash19enable_sm80_to_sm89INS1_16FlashAttnFwdSm80INS1_25CollectiveMainloopFwdSm80ILi4ELi1ELb0EN4cute5tupleIJNS5_1CILi128EEENS7_ILi48EEENS7_ILi96EEEEEELi96ENS_6half_tEfNS_4arch4Sm80ELb0ELb0ELb1ELb1ELb1ELb0ELb1ELb1EEENS1_21CollectiveEpilogueFwdINS6_IJS8_SA_S9_EEENS6_IJNS7_ILi1EEESI_SI_EEESC_SE_Li128ELb1ELb1ELb1ELb0EEENS1_36VarlenDynamicPersistentTileSchedulerILi128ELi48ELi128ELi128ELb1ELb1ELb0ELb0ELb1ELb1EEEEEEEEEvNT_6ParamsE --------------------------
	.section	.nv.constant0._ZN7cutlass13device_kernelIN5flash19enable_sm80_to_sm89INS1_16FlashAttnFwdSm80INS1_25CollectiveMainloopFwdSm80ILi4ELi1ELb0EN4cute5tupleIJNS5_1CILi128EEENS7_ILi48EEENS7_ILi96EEEEEELi96ENS_6half_tEfNS_4arch4Sm80ELb0ELb0ELb1ELb1ELb1ELb0ELb1ELb1EEENS1_21CollectiveEpilogueFwdINS6_IJS8_SA_S9_EEENS6_IJNS7_ILi1EEESI_SI_EEESC_SE_Li128ELb1ELb1ELb1ELb0EEENS1_36VarlenDynamicPersistentTileSchedulerILi128ELi48ELi128ELi128ELb1ELb1ELb0ELb0ELb1ELb1EEEEEEEEEvNT_6ParamsE,"a",@progbits
	.sectionflags	@""
	.align	4
.nv.constant0._ZN7cutlass13device_kernelIN5flash19enable_sm80_to_sm89INS1_16FlashAttnFwdSm80INS1_25CollectiveMainloopFwdSm80ILi4ELi1ELb0EN4cute5tupleIJNS5_1CILi128EEENS7_ILi48EEENS7_ILi96EEEEEELi96ENS_6half_tEfNS_4arch4Sm80ELb0ELb0ELb1ELb1ELb1ELb0ELb1ELb1EEENS1_21CollectiveEpilogueFwdINS6_IJS8_SA_S9_EEENS6_IJNS7_ILi1EEESI_SI_EEESC_SE_Li128ELb1ELb1ELb1ELb0EEENS1_36VarlenDynamicPersistentTileSchedulerILi128ELi48ELi128ELi128ELb1ELb1ELb0ELb0ELb1ELb1EEEEEEEEEvNT_6ParamsE:
	.zero		1432


//--------------------- .nv.constant0._ZN7cutlass13device_kernelIN5flash19enable_sm80_to_sm89INS1_16FlashAttnFwdSm80INS1_25CollectiveMainloopFwdSm80ILi4ELi1ELb0EN4cute5tupleIJNS5_1CILi128EEENS7_ILi48EEENS7_ILi96EEEEEELi96ENS_6half_tEfNS_4arch4Sm80ELb0ELb0ELb1ELb1ELb1ELb1ELb1ELb1EEENS1_21CollectiveEpilogueFwdINS6_IJS8_SA_S9_EEENS6_IJNS7_ILi1EEESI_SI_EEESC_SE_Li128ELb1ELb1ELb1ELb0EEENS1_36VarlenDynamicPersistentTileSchedulerILi128ELi48ELi128ELi128ELb1ELb1ELb0ELb0ELb1ELb1EEEEEEEEEvNT_6ParamsE --------------------------
	.section	.nv.constant0._ZN7cutlass13device_kernelIN5flash19enable_sm80_to_sm89INS1_16FlashAttnFwdSm80INS1_25CollectiveMainloopFwdSm80ILi4ELi1ELb0EN4cute5tupleIJNS5_1CILi128EEENS7_ILi48EEENS7_ILi96EEEEEELi96ENS_6half_tEfNS_4arch4Sm80ELb0ELb0ELb1ELb1ELb1ELb1ELb1ELb1EEENS1_21CollectiveEpilogueFwdINS6_IJS8_SA_S9_EEENS6_IJNS7_ILi1EEESI_SI_EEESC_SE_Li128ELb1ELb1ELb1ELb0EEENS1_36VarlenDynamicPersistentTileSchedulerILi128ELi48ELi128ELi128ELb1ELb1ELb0ELb0ELb1ELb1EEEEEEEEEvNT_6ParamsE,"a",@progbits
	.sectionflags	@""
	.align	4
.nv.constant0._ZN7cutlass13device_kernelIN5flash19enable_sm80_to_sm89INS1_16FlashAttnFwdSm80INS1_25CollectiveMainloopFwdSm80ILi4ELi1ELb0EN4cute5tupleIJNS5_1CILi128EEENS7_ILi48EEENS7_ILi96EEEEEELi96ENS_6half_tEfNS_4arch4Sm80ELb0ELb0ELb1ELb1ELb1ELb1ELb1ELb1EEENS1_21CollectiveEpilogueFwdINS6_IJS8_SA_S9_EEENS6_IJNS7_ILi1EEESI_SI_EEESC_SE_Li128ELb1ELb1ELb1ELb0EEENS1_36VarlenDynamicPersistentTileSchedulerILi128ELi48ELi128ELi128ELb1ELb1ELb0ELb0ELb1ELb1EEEEEEEEEvNT_6ParamsE:
	.zero		1432


//--------------------- .nv.constant0._ZN7cutlass13device_kernelIN5flash19enable_sm80_to_sm89INS1_16FlashAttnFwdSm80INS1_25CollectiveMainloopFwdSm80ILi4ELi1ELb0EN4cute5tupleIJNS5_1CILi128EEENS7_ILi48EEENS7_ILi96EEEEEELi96ENS_6half_tEfNS_4arch4Sm80ELb0ELb1ELb1ELb0ELb1ELb0ELb1ELb1EEENS1_21CollectiveEpilogueFwdINS6_IJS8_SA_S9_EEENS6_IJNS7_ILi1EEESI_SI_EEESC_SE_Li128ELb0ELb1ELb1ELb0EEENS1_19SingleTileSchedulerILb0ELb1ELb1ELi128EEEEEEEEEvNT_6ParamsE --------------------------
	.section	.nv.constant0._ZN7cutlass13device_kernelIN5flash19enable_sm80_to_sm89INS1_16FlashAttnFwdSm80INS1_25CollectiveMainloopFwdSm80ILi4ELi1ELb0EN4cute5tupleIJNS5_1CILi128EEENS7_ILi48EEENS7_ILi96EEEEEELi96ENS_6half_tEfNS_4arch4Sm80ELb0ELb1ELb1ELb0ELb1ELb0ELb1ELb1EEENS1_21CollectiveEpilogueFwdINS6_IJS8_SA_S9_EEENS6_IJNS7_ILi1EEESI_SI_EEESC_SE_Li128ELb0ELb1ELb1ELb0EEENS1_19SingleTileSchedulerILb0ELb1ELb1ELi128EEEEEEEEEvNT_6ParamsE,"a",@progbits
	.sectionflags	@""
	.align	4
.nv.constant0._ZN7cutlass13device_kernelIN5flash19enable_sm80_to_sm89INS1_16FlashAttnFwdSm80INS1_25CollectiveMainloopFwdSm80ILi4ELi1ELb0EN4cute5tupleIJNS5_1CILi128EEENS7_ILi48EEENS7_ILi96EEEEEELi96ENS_6half_tEfNS_4arch4Sm80ELb0ELb1ELb1ELb0ELb1ELb0ELb1ELb1EEENS1_21CollectiveEpilogueFwdINS6_IJS8_SA_S9_EEENS6_IJNS7_ILi1EEESI_SI_EEESC_SE_Li128ELb0ELb1ELb1ELb0EEENS1_19SingleTileSchedulerILb0ELb1ELb1ELi128EEEEEEEEEvNT_6ParamsE:
	.zero		1400


//--------------------- .nv.constant0._ZN7cutlass13device_kernelIN5flash19enable_sm80_to_sm89INS1_16FlashAttnFwdSm80INS1_25CollectiveMainloopFwdSm80ILi4ELi1ELb0EN4cute5tupleIJNS5_1CILi128EEENS7_ILi48EEENS7_ILi96EEEEEELi96ENS_6half_tEfNS_4arch4Sm80ELb0ELb1ELb1ELb1ELb1ELb0ELb1ELb1EEENS1_21CollectiveEpilogueFwdINS6_IJS8_SA_S9_EEENS6_IJNS7_ILi1EEESI_SI_EEESC_SE_Li128ELb1ELb1ELb1ELb0EEENS1_36VarlenDynamicPersistentTileSchedulerILi128ELi48ELi128ELi128ELb1ELb1ELb0ELb1ELb0ELb1EEEEEEEEEvNT_6ParamsE --------------------------
	.section	.nv.constant0._ZN7cutlass13device_kernelIN5flash19enable_sm80_to_sm89INS1_16FlashAttnFwdSm80INS1_25CollectiveMainloopFwdSm80ILi4ELi1ELb0EN4cute5tupleIJNS5_1CILi128EEENS7_ILi48EEENS7_ILi96EEEEEELi96ENS_6half_tEfNS_4arch4Sm80ELb0ELb1ELb1ELb1ELb1ELb0ELb1ELb1EEENS1_21CollectiveEpilogueFwdINS6_IJS8_SA_S9_EEENS6_IJNS7_ILi1EEESI_SI_EEESC_SE_Li128ELb1ELb1ELb1ELb0EEENS1_36VarlenDynamicPersistentTileSchedulerILi128ELi48ELi128ELi128ELb1ELb1ELb0ELb1ELb0ELb1EEEEEEEEEvNT_6ParamsE,"a",@progbits
	.sectionflags	@""
	.align	4
.nv.constant0._ZN7cutlass13device_kernelIN5flash19enable_sm80_to_sm89INS1_16FlashAttnFwdSm80INS1_25CollectiveMainloopFwdSm80ILi4ELi1ELb0EN4cute5tupleIJNS5_1CILi128EEENS7_ILi48EEENS7_ILi96EEEEEELi96ENS_6half_tEfNS_4arch4Sm80ELb0ELb1ELb1ELb1ELb1ELb0ELb1ELb1EEENS1_21CollectiveEpilogueFwdINS6_IJS8_SA_S9_EEENS6_IJNS7_ILi1EEESI_SI_EEESC_SE_Li128ELb1ELb1ELb1ELb0EEENS1_36VarlenDynamicPersistentTileSchedulerILi128ELi48ELi128ELi128ELb1ELb1ELb0ELb1ELb0ELb1EEEEEEEEEvNT_6ParamsE:
	.zero		1432


//--------------------- .nv.constant0._ZN7cutlass13device_kernelIN5flash19enable_sm80_to_sm89INS1_16FlashAttnFwdSm80INS1_25CollectiveMainloopFwdSm80ILi4ELi1ELb0EN4cute5tupleIJNS5_1CILi128EEENS7_ILi48EEENS7_ILi96EEEEEELi96ENS_6half_tEfNS_4arch4Sm80ELb0ELb1ELb1ELb1ELb1ELb1ELb1ELb1EEENS1_21CollectiveEpilogueFwdINS6_IJS8_SA_S9_EEENS6_IJNS7_ILi1EEESI_SI_EEESC_SE_Li128ELb1ELb1ELb1ELb0EEENS1_36VarlenDynamicPersistentTileSchedulerILi128ELi48ELi128ELi128ELb1ELb1ELb0ELb1ELb0ELb1EEEEEEEEEvNT_6ParamsE --------------------------
	.section	.nv.constant0._ZN7cutlass13device_kernelIN5flash19enable_sm80_to_sm89INS1_16FlashAttnFwdSm80INS1_25CollectiveMainloopFwdSm80ILi4ELi1ELb0EN4cute5tupleIJNS5_1CILi128EEENS7_ILi48EEENS7_ILi96EEEEEELi96ENS_6half_tEfNS_4arch4Sm80ELb0ELb1ELb1ELb1ELb1ELb1ELb1ELb1EEENS1_21CollectiveEpilogueFwdINS6_IJS8_SA_S9_EEENS6_IJNS7_ILi1EEESI_SI_EEESC_SE_Li128ELb1ELb1ELb1ELb0EEENS1_36VarlenDynamicPersistentTileSchedulerILi128ELi48ELi128ELi128ELb1ELb1ELb0ELb1ELb0ELb1EEEEEEEEEvNT_6ParamsE,"a",@progbits
	.sectionflags	@""
	.align	4
.nv.constant0._ZN7cutlass13device_kernelIN5flash19enable_sm80_to_sm89INS1_16FlashAttnFwdSm80INS1_25CollectiveMainloopFwdSm80ILi4ELi1ELb0EN4cute5tupleIJNS5_1CILi128EEENS7_ILi48EEENS7_ILi96EEEEEELi96ENS_6half_tEfNS_4arch4Sm80ELb0ELb1ELb1ELb1ELb1ELb1ELb1ELb1EEENS1_21CollectiveEpilogueFwdINS6_IJS8_SA_S9_EEENS6_IJNS7_ILi1EEESI_SI_EEESC_SE_Li128ELb1ELb1ELb1ELb0EEENS1_36VarlenDynamicPersistentTileSchedulerILi128ELi48ELi128ELi128ELb1ELb1ELb0ELb1ELb0ELb1EEEEEEEEEvNT_6ParamsE:
	.zero		1432


//--------------------- .nv.constant0._ZN7cutlass13device_kernelIN5flash19enable_sm80_to_sm89INS1_16FlashAttnFwdSm80INS1_25CollectiveMainloopFwdSm80ILi4ELi1ELb0EN4cute5tupleIJNS5_1CILi128EEENS7_ILi64EEENS7_ILi96EEEEEELi96ENS_6half_tEfNS_4arch4Sm80ELb1ELb0ELb1ELb0ELb1ELb0ELb1ELb1EEENS1_21CollectiveEpilogueFwdINS6_IJS8_SA_S9_EEENS6_IJNS7_ILi1EEESI_SI_EEESC_SE_Li128ELb0ELb1ELb1ELb0EEENS1_30DynamicPersistentTileSchedulerILi128ELi128ELb1ELb1ELb0EEEEEEEEEvNT_6ParamsE --------------------------
	.section	.nv.constant0._ZN7cutlass13device_kernelIN5flash19enable_sm80_to_sm89INS1_16FlashAttnFwdSm80INS1_25CollectiveMainloopFwdSm80ILi4ELi1ELb0EN4cute5tupleIJNS5_1CILi128EEENS7_ILi64EEENS7_ILi96EEEEEELi96ENS_6half_tEfNS_4arch4Sm80ELb1ELb0ELb1ELb0ELb1ELb0ELb1ELb1EEENS1_21CollectiveEpilogueFwdINS6_IJS8_SA_S9_EEENS6_IJNS7_ILi1EEESI_SI_EEESC_SE_Li128ELb0ELb1ELb1ELb0EEENS1_30DynamicPersistentTileSchedulerILi128ELi128ELb1ELb1ELb0EEEEEEEEEvNT_6ParamsE,"a",@progbits
	.sectionflags	@""
	.align	4
.nv.constant0._ZN7cutlass13device_kernelIN5flash19enable_sm80_to_sm89INS1_16FlashAttnFwdSm80INS1_25CollectiveMainloopFwdSm80ILi4ELi1ELb0EN4cute5tupleIJNS5_1CILi128EEENS7_ILi64EEENS7_ILi96EEEEEELi96ENS_6half_tEfNS_4arch4Sm80ELb1ELb0ELb1ELb0ELb1ELb0ELb1ELb1EEENS1_21CollectiveEpilogueFwdINS6_IJS8_SA_S9_EEENS6_IJNS7_ILi1EEESI_SI_EEESC_SE_Li128ELb0ELb1ELb1ELb0EEENS1_30DynamicPersistentTileSchedulerILi128ELi128ELb1ELb1ELb0EEEEEEEEEvNT_6ParamsE:
	.zero		1416


//--------------------- .nv.constant0._ZN7cutlass13device_kernelIN5flash19enable_sm80_to_sm89INS1_16FlashAttnFwdSm80INS1_25CollectiveMainloopFwdSm80ILi4ELi1ELb0EN4cute5tupleIJNS5_1CILi128EEENS7_ILi48EEENS7_ILi96EEEEEELi96ENS_6half_tEfNS_4arch4Sm80ELb1ELb0ELb1ELb1ELb1ELb0ELb1ELb1EEENS1_21CollectiveEpilogueFwdINS6_IJS8_SA_S9_EEENS6_IJNS7_ILi1EEESI_SI_EEESC_SE_Li128ELb1ELb1ELb1ELb0EEENS1_36VarlenDynamicPersistentTileSchedulerILi128ELi48ELi128ELi128ELb1ELb1ELb0ELb1ELb1ELb1EEEEEEEEEvNT_6ParamsE --------------------------
	.section	.nv.constant0._ZN7cutlass13device_kernelIN5flash19enable_sm80_to_sm89INS1_16FlashAttnFwdSm80INS1_25CollectiveMainloopFwdSm80ILi4ELi1ELb0EN4cute5tupleIJNS5_1CILi128EEENS7_ILi48EEENS7_ILi96EEEEEELi96ENS_6half_tEfNS_4arch4Sm80ELb1ELb0ELb1ELb1ELb1ELb0ELb1ELb1EEENS1_21CollectiveEpilogueFwdINS6_IJS8_SA_S9_EEENS6_IJNS7_ILi1EEESI_SI_EEESC_SE_Li128ELb1ELb1ELb1ELb0EEENS1_36VarlenDynamicPersistentTileSchedulerILi128ELi48ELi128ELi128ELb1ELb1ELb0ELb1ELb1ELb1EEEEEEEEEvNT_6ParamsE,"a",@progbits
	.sectionflags	@""
	.align	4
.nv.constant0._ZN7cutlass13device_kernelIN5flash19enable_sm80_to_sm89INS1_16FlashAttnFwdSm80INS1_25CollectiveMainloopFwdSm80ILi4ELi1ELb0EN4cute5tupleIJNS5_1CILi128EEENS7_ILi48EEENS7_ILi96EEEEEELi96ENS_6half_tEfNS_4arch4Sm80ELb1ELb0ELb1ELb1ELb1ELb0ELb1ELb1EEENS1_21CollectiveEpilogueFwdINS6_IJS8_SA_S9_EEENS6_IJNS7_ILi1EEESI_SI_EEESC_SE_Li128ELb1ELb1ELb1ELb0EEENS1_36VarlenDynamicPersistentTileSchedulerILi128ELi48ELi128ELi128ELb1ELb1ELb0ELb1ELb1ELb1EEEEEEEEEvNT_6ParamsE:
	.zero		1432


//--------------------- .nv.constant0._ZN7cutlass13device_kernelIN5flash19enable_sm80_to_sm89INS1_16FlashAttnFwdSm80INS1_25CollectiveMainloopFwdSm80ILi4ELi1ELb0EN4cute5tupleIJNS5_1CILi128EEENS7_ILi48EEENS7_ILi96EEEEEELi96ENS_6half_tEfNS_4arch4Sm80ELb1ELb0ELb1ELb1ELb1ELb1ELb1ELb1EEENS1_21CollectiveEpilogueFwdINS6_IJS8_SA_S9_EEENS6_IJNS7_ILi1EEESI_SI_EEESC_SE_Li128ELb1ELb1ELb1ELb0EEENS1_36VarlenDynamicPersistentTileSchedulerILi128ELi48ELi128ELi128ELb1ELb1ELb0ELb1ELb1ELb1EEEEEEEEEvNT_6ParamsE --------------------------
	.section	.nv.constant0._ZN7cutlass13device_kernelIN5flash19enable_sm80_to_sm89INS1_16FlashAttnFwdSm80INS1_25CollectiveMainloopFwdSm80ILi4ELi1ELb0EN4cute5tupleIJNS5_1CILi128EEENS7_ILi48EEENS7_ILi96EEEEEELi96ENS_6half_tEfNS_4arch4Sm80ELb1ELb0ELb1ELb1ELb1ELb1ELb1ELb1EEENS1_21CollectiveEpilogueFwdINS6_IJS8_SA_S9_EEENS6_IJNS7_ILi1EEESI_SI_EEESC_SE_Li128ELb1ELb1ELb1ELb0EEENS1_36VarlenDynamicPersistentTileSchedulerILi128ELi48ELi128ELi128ELb1ELb1ELb0ELb1ELb1ELb1EEEEEEEEEvNT_6ParamsE,"a",@progbits
	.sectionflags	@""
	.align	4
.nv.constant0._ZN7cutlass13device_kernelIN5flash19enable_sm80_to_sm89INS1_16FlashAttnFwdSm80INS1_25CollectiveMainloopFwdSm80ILi4ELi1ELb0EN4cute5tupleIJNS5_1CILi128EEENS7_ILi48EEENS7_ILi96EEEEEELi96ENS_6half_tEfNS_4arch4Sm80ELb1ELb0ELb1ELb1ELb1ELb1ELb1ELb1EEENS1_21CollectiveEpilogueFwdINS6_IJS8_SA_S9_EEENS6_IJNS7_ILi1EEESI_SI_EEESC_SE_Li128ELb1ELb1ELb1ELb0EEENS1_36VarlenDynamicPersistentTileSchedulerILi128ELi48ELi128ELi128ELb1ELb1ELb0ELb1ELb1ELb1EEEEEEEEEvNT_6ParamsE:
	.zero		1432


//--------------------- .nv.constant0._ZN7cutlass13device_kernelIN5flash19enable_sm80_to_sm89INS1_16FlashAttnFwdSm80INS1_25CollectiveMainloopFwdSm80ILi4ELi1ELb0EN4cute5tupleIJNS5_1CILi128EEENS7_ILi64EEENS7_ILi96EEEEEELi96ENS_6half_tEfNS_4arch4Sm80ELb0ELb0ELb0ELb0ELb1ELb0ELb1ELb1EEENS1_21CollectiveEpilogueFwdINS6_IJS8_SA_S9_EEENS6_IJNS7_ILi1EEESI_SI_EEESC_SE_Li128ELb0ELb1ELb1ELb0EEENS1_19SingleTileSchedulerILb0ELb1ELb1ELi128EEEEEEEEEvNT_6ParamsE --------------------------
	.section	.nv.constant0._ZN7cutlass13device_kernelIN5flash19enable_sm80_to_sm89INS1_16FlashAttnFwdSm80INS1_25CollectiveMainloopFwdSm80ILi4ELi1ELb0EN4cute5tupleIJNS5_1CILi128EEENS7_ILi64EEENS7_ILi96EEEEEELi96ENS_6half_tEfNS_4arch4Sm80ELb0ELb0ELb0ELb0ELb1ELb0ELb1ELb1EEENS1_21CollectiveEpilogueFwdINS6_IJS8_SA_S9_EEENS6_IJNS7_ILi1EEESI_SI_EEESC_SE_Li128ELb0ELb1ELb1ELb0EEENS1_19SingleTileSchedulerILb0ELb1ELb1ELi128EEEEEEEEEvNT_6ParamsE,"a",@progbits
	.sectionflags	@""
	.align	4
.nv.constant0._ZN7cutlass13device_kernelIN5flash19enable_sm80_to_sm89INS1_16FlashAttnFwdSm80INS1_25CollectiveMainloopFwdSm80ILi4ELi1ELb0EN4cute5tupleIJNS5_1CILi128EEENS7_ILi64EEENS7_ILi96EEEEEELi96ENS_6half_tEfNS_4arch4Sm80ELb0ELb0ELb0ELb0ELb1ELb0ELb1ELb1EEENS1_21CollectiveEpilogueFwdINS6_IJS8_SA_S9_EEENS6_IJNS7_ILi1EEESI_SI_EEESC_SE_Li128ELb0ELb1ELb1ELb0EEENS1_19SingleTileSchedulerILb0ELb1ELb1ELi128EEEEEEEEEvNT_6ParamsE:
	.zero		1400


//--------------------- .nv.constant0._ZN7cutlass13device_kernelIN5flash19enable_sm80_to_sm89INS1_16FlashAttnFwdSm80INS1_25CollectiveMainloopFwdSm80ILi4ELi1ELb0EN4cute5tupleIJNS5_1CILi128EEENS7_ILi48EEENS7_ILi96EEEEEELi96ENS_6half_tEfNS_4arch4Sm80ELb0ELb0ELb0ELb1ELb1ELb0ELb1ELb1EEENS1_21CollectiveEpilogueFwdINS6_IJS8_SA_S9_EEENS6_IJNS7_ILi1EEESI_SI_EEESC_SE_Li128ELb1ELb1ELb1ELb0EEENS1_36VarlenDynamicPersistentTileSchedulerILi128ELi48ELi128ELi128ELb1ELb1ELb0ELb0ELb1ELb1EEEEEEEEEvNT_6ParamsE --------------------------
	.section	.nv.constant0._ZN7cutlass13device_kernelIN5flash19enable_sm80_to_sm89INS1_16FlashAttnFwdSm80INS1_25CollectiveMainloopFwdSm80ILi4ELi1ELb0EN4cute5tupleIJNS5_1CILi128EEENS7_ILi48EEENS7_ILi96EEEEEELi96ENS_6half_tEfNS_4arch4Sm80ELb0ELb0ELb0ELb1ELb1ELb0ELb1ELb1EEENS1_21CollectiveEpilogueFwdINS6_IJS8_SA_S9_EEENS6_IJNS7_ILi1EEESI_SI_EEESC_SE_Li128ELb1ELb1ELb1ELb0EEENS1_36VarlenDynamicPersistentTileSchedulerILi128ELi48ELi128ELi128ELb1ELb1ELb0ELb0ELb1ELb1EEEEEEEEEvNT_6ParamsE,"a",@progbits
	.sectionflags	@""
	.align	4
.nv.constant0._ZN7cutlass13device_kernelIN5flash19enable_sm80_to_sm89INS1_16FlashAttnFwdSm80INS1_25CollectiveMainloopFwdSm80ILi4ELi1ELb0EN4cute5tupleIJNS5_1CILi128EEENS7_ILi48EEENS7_ILi96EEEEEELi96ENS_6half_tEfNS_4arch4Sm80ELb0ELb0ELb0ELb1ELb1ELb0ELb1ELb1EEENS1_21CollectiveEpilogueFwdINS6_IJS8_SA_S9_EEENS6_IJNS7_ILi1EEESI_SI_EEESC_SE_Li128ELb1ELb1ELb1ELb0EEENS1_36VarlenDynamicPersistentTileSchedulerILi128ELi48ELi128ELi128ELb1ELb1ELb0ELb0ELb1ELb1EEEEEEEEEvNT_6ParamsE:
	.zero		1432


//--------------------- .nv.constant0._ZN7cutlass13device_kernelIN5flash19enable_sm80_to_sm89INS1_16FlashAttnFwdSm80INS1_25CollectiveMainloopFwdSm80ILi4ELi1ELb0EN4cute5tupleIJNS5_1CILi128EEENS7_ILi48EEENS7_ILi96EEEEEELi96ENS_6half_tEfNS_4arch4Sm80ELb0ELb0ELb0ELb1ELb1ELb1ELb1ELb1EEENS1_21CollectiveEpilogueFwdINS6_IJS8_SA_S9_EEENS6_IJNS7_ILi1EEESI_SI_EEESC_SE_Li128ELb1ELb1ELb1ELb0EEENS1_36VarlenDynamicPersistentTileSchedulerILi128ELi48ELi128ELi128ELb1ELb1ELb0ELb0ELb1ELb1EEEEEEEEEvNT_6ParamsE --------------------------
	.section	.nv.constant0._ZN7cutlass13device_kernelIN5flash19enable_sm80_to_sm89INS1_16FlashAttnFwdSm80INS1_25CollectiveMainloopFwdSm80ILi4ELi1ELb0EN4cute5tupleIJNS5_1CILi128EEENS7_ILi48EEENS7_ILi96EEEEEELi96ENS_6half_tEfNS_4arch4Sm80ELb0ELb0ELb0ELb1ELb1ELb1ELb1ELb1EEENS1_21CollectiveEpilogueFwdINS6_IJS8_SA_S9_EEENS6_IJNS7_ILi1EEESI_SI_EEESC_SE_Li128ELb1ELb1ELb1ELb0EEENS1_36VarlenDynamicPersistentTileSchedulerILi128ELi48ELi128ELi128ELb1ELb1ELb0ELb0ELb1ELb1EEEEEEEEEvNT_6ParamsE,"a",@progbits
	.sectionflags	@""
	.align	4
.nv.constant0._ZN7cutlass13device_kernelIN5flash19enable_sm80_to_sm89INS1_16FlashAttnFwdSm80INS1_25CollectiveMainloopFwdSm80ILi4ELi1ELb0EN4cute5tupleIJNS5_1CILi128EEENS7_ILi48EEENS7_ILi96EEEEEELi96ENS_6half_tEfNS_4arch4Sm80ELb0ELb0ELb0ELb1ELb1ELb1ELb1ELb1EEENS1_21CollectiveEpilogueFwdINS6_IJS8_SA_S9_EEENS6_IJNS7_ILi1EEESI_SI_EEESC_SE_Li128ELb1ELb1ELb1ELb0EEENS1_36VarlenDynamicPersistentTileSchedulerILi128ELi48ELi128ELi128ELb1ELb1ELb0ELb0ELb1ELb1EEEEEEEEEvNT_6ParamsE:
	.zero		1432


//--------------------- .nv.constant0._ZN7cutlass13device_kernelIN5flash19enable_sm80_to_sm89INS1_16FlashAttnFwdSm80INS1_25CollectiveMainloopFwdSm80ILi4ELi1ELb0EN4cute5tupleIJNS5_1CILi128EEENS7_ILi48EEENS7_ILi96EEEEEELi96ENS_6half_tEfNS_4arch4Sm80ELb0ELb1ELb0ELb0ELb1ELb0ELb1ELb1EEENS1_21CollectiveEpilogueFwdINS6_IJS8_SA_S9_EEENS6_IJNS7_ILi1EEESI_SI_EEESC_SE_Li128ELb0ELb1ELb1ELb0EEENS1_19SingleTileSchedulerILb0ELb1ELb1ELi128EEEEEEEEEvNT_6ParamsE --------------------------
	.section	.nv.constant0._ZN7cutlass13device_kernelIN5flash19enable_sm80_to_sm89INS1_16FlashAttnFwdSm80INS1_25CollectiveMainloopFwdSm80ILi4ELi1ELb0EN4cute5tupleIJNS5_1CILi128EEENS7_ILi48EEENS7_ILi96EEEEEELi96ENS_6half_tEfNS_4arch4Sm80ELb0ELb1ELb0ELb0ELb1ELb0ELb1ELb1EEENS1_21CollectiveEpilogueFwdINS6_IJS8_SA_S9_EEENS6_IJNS7_ILi1EEESI_SI_EEESC_SE_Li128ELb0ELb1ELb1ELb0EEENS1_19SingleTileSchedulerILb0ELb1ELb1ELi128EEEEEEEEEvNT_6ParamsE,"a",@progbits
	.sectionflags	@""
	.align	4
.nv.constant0._ZN7cutlass13device_kernelIN5flash19enable_sm80_to_sm89INS1_16FlashAttnFwdSm80INS1_25CollectiveMainloopFwdSm80ILi4ELi1ELb0EN4cute5tupleIJNS5_1CILi128EEENS7_ILi48EEENS7_ILi96EEEEEELi96ENS_6half_tEfNS_4arch4Sm80ELb0ELb1ELb0ELb0ELb1ELb0ELb1ELb1EEENS1_21CollectiveEpilogueFwdINS6_IJS8_SA_S9_EEENS6_IJNS7_ILi1EEESI_SI_EEESC_SE_Li128ELb0ELb1ELb1ELb0EEENS1_19SingleTileSchedulerILb0ELb1ELb1ELi128EEEEEEEEEvNT_6ParamsE:
	.zero		1400


//--------------------- .nv.constant0._ZN7cutlass13device_kernelIN5flash19enable_sm80_to_sm89INS1_16FlashAttnFwdSm80INS1_25CollectiveMainloopFwdSm80ILi4ELi1ELb0EN4cute5tupleIJNS5_1CILi128EEENS7_ILi48EEENS7_ILi96EEEEEELi96ENS_6half_tEfNS_4arch4Sm80ELb0ELb1ELb0ELb1ELb1ELb0ELb1ELb1EEENS1_21CollectiveEpilogueFwdINS6_IJS8_SA_S9_EEENS6_IJNS7_ILi1EEESI_SI_EEESC_SE_Li128ELb1ELb1ELb1ELb0EEENS1_36VarlenDynamicPersistentTileSchedulerILi128ELi48ELi128ELi128ELb1ELb1ELb0ELb1ELb0ELb1EEEEEEEEEvNT_6ParamsE --------------------------
	.section	.nv.constant0._ZN7cutlass13device_kernelIN5flash19enable_sm80_to_sm89INS1_16FlashAttnFwdSm80INS1_25CollectiveMainloopFwdSm80ILi4ELi1ELb0EN4cute5tupleIJNS5_1CILi128EEENS7_ILi48EEENS7_ILi96EEEEEELi96ENS_6half_tEfNS_4arch4Sm80ELb0ELb1ELb0ELb1ELb1ELb0ELb1ELb1EEENS1_21CollectiveEpilogueFwdINS6_IJS8_SA_S9_EEENS6_IJNS7_ILi1EEESI_SI_EEESC_SE_Li128ELb1ELb1ELb1ELb0EEENS1_36VarlenDynamicPersistentTileSchedulerILi128ELi48ELi128ELi128ELb1ELb1ELb0ELb1ELb0ELb1EEEEEEEEEvNT_6ParamsE,"a",@progbits
	.sectionflags	@""
	.align	4
.nv.constant0._ZN7cutlass13device_kernelIN5flash19enable_sm80_to_sm89INS1_16FlashAttnFwdSm80INS1_25CollectiveMainloopFwdSm80ILi4ELi1ELb0EN4cute5tupleIJNS5_1CILi128EEENS7_ILi48EEENS7_ILi96EEEEEELi96ENS_6half_tEfNS_4arch4Sm80ELb0ELb1ELb0ELb1ELb1ELb0ELb1ELb1EEENS1_21CollectiveEpilogueFwdINS6_IJS8_SA_S9_EEENS6_IJNS7_ILi1EEESI_SI_EEESC_SE_Li128ELb1ELb1ELb1ELb0EEENS1_36VarlenDynamicPersistentTileSchedulerILi128ELi48ELi128ELi128ELb1ELb1ELb0ELb1ELb0ELb1EEEEEEEEEvNT_6ParamsE:
	.zero		1432


//--------------------- .nv.constant0._ZN7cutlass13device_kernelIN5flash19enable_sm80_to_sm89INS1_16FlashAttnFwdSm80INS1_25CollectiveMainloopFwdSm80ILi4ELi1ELb0EN4cute5tupleIJNS5_1CILi128EEENS7_ILi48EEENS7_ILi96EEEEEELi96ENS_6half_tEfNS_4arch4Sm80ELb0ELb1ELb0ELb1ELb1ELb1ELb1ELb1EEENS1_21CollectiveEpilogueFwdINS6_IJS8_SA_S9_EEENS6_IJNS7_ILi1EEESI_SI_EEESC_SE_Li128ELb1ELb1ELb1ELb0EEENS1_36VarlenDynamicPersistentTileSchedulerILi128ELi48ELi128ELi128ELb1ELb1ELb0ELb1ELb0ELb1EEEEEEEEEvNT_6ParamsE --------------------------
	.section	.nv.constant0._ZN7cutlass13device_kernelIN5flash19enable_sm80_to_sm89INS1_16FlashAttnFwdSm80INS1_25CollectiveMainloopFwdSm80ILi4ELi1ELb0EN4cute5tupleIJNS5_1CILi128EEENS7_ILi48EEENS7_ILi96EEEEEELi96ENS_6half_tEfNS_4arch4Sm80ELb0ELb1ELb0ELb1ELb1ELb1ELb1ELb1EEENS1_21CollectiveEpilogueFwdINS6_IJS8_SA_S9_EEENS6_IJNS7_ILi1EEESI_SI_EEESC_SE_Li128ELb1ELb1ELb1ELb0EEENS1_36VarlenDynamicPersistentTileSchedulerILi128ELi48ELi128ELi128ELb1ELb1ELb0ELb1ELb0ELb1EEEEEEEEEvNT_6ParamsE,"a",@progbits
	.sectionflags	@""
	.align	4
.nv.constant0._ZN7cutlass13device_kernelIN5flash19enable_sm80_to_sm89INS1_16FlashAttnFwdSm80INS1_25CollectiveMainloopFwdSm80ILi4ELi1ELb0EN4cute5tupleIJNS5_1CILi128EEENS7_ILi48EEENS7_ILi96EEEEEELi96ENS_6half_tEfNS_4arch4Sm80ELb0ELb1ELb0ELb1ELb1ELb1ELb1ELb1EEENS1_21CollectiveEpilogueFwdINS6_IJS8_SA_S9_EEENS6_IJNS7_ILi1EEESI_SI_EEESC_SE_Li128ELb1ELb1ELb1ELb0EEENS1_36VarlenDynamicPersistentTileSchedulerILi128ELi48ELi128ELi128ELb1ELb1ELb0ELb1ELb0ELb1EEEEEEEEEvNT_6ParamsE:
	.zero		1432


//--------------------- .nv.constant0._ZN7cutlass13device_kernelIN5flash19enable_sm80_to_sm89INS1_16FlashAttnFwdSm80INS1_25CollectiveMainloopFwdSm80ILi4ELi1ELb0EN4cute5tupleIJNS5_1CILi128EEENS7_ILi64EEENS7_ILi96EEEEEELi96ENS_6half_tEfNS_4arch4Sm80ELb1ELb0ELb0ELb0ELb1ELb0ELb1ELb1EEENS1_21CollectiveEpilogueFwdINS6_IJS8_SA_S9_EEENS6_IJNS7_ILi1EEESI_SI_EEESC_SE_Li128ELb0ELb1ELb1ELb0EEENS1_30DynamicPersistentTileSchedulerILi128ELi128ELb1ELb1ELb0EEEEEEEEEvNT_6ParamsE --------------------------
	.section	.nv.constant0._ZN7cutlass13device_kernelIN5flash19enable_sm80_to_sm89INS1_16FlashAttnFwdSm80INS1_25CollectiveMainloopFwdSm80ILi4ELi1ELb0EN4cute5tupleIJNS5_1CILi128EEENS7_ILi64EEENS7_ILi96EEEEEELi96ENS_6half_tEfNS_4arch4Sm80ELb1ELb0ELb0ELb0ELb1ELb0ELb1ELb1EEENS1_21CollectiveEpilogueFwdINS6_IJS8_SA_S9_EEENS6_IJNS7_ILi1EEESI_SI_EEESC_SE_Li128ELb0ELb1ELb1ELb0EEENS1_30DynamicPersistentTileSchedulerILi128ELi128ELb1ELb1ELb0EEEEEEEEEvNT_6ParamsE,"a",@progbits
	.sectionflags	@""
	.align	4
.nv.constant0._ZN7cutlass13device_kernelIN5flash19enable_sm80_to_sm89INS1_16FlashAttnFwdSm80INS1_25CollectiveMainloopFwdSm80ILi4ELi1ELb0EN4cute5tupleIJNS5_1CILi128EEENS7_ILi64EEENS7_ILi96EEEEEELi96ENS_6half_tEfNS_4arch4Sm80ELb1ELb0ELb0ELb0ELb1ELb0ELb1ELb1EEENS1_21CollectiveEpilogueFwdINS6_IJS8_SA_S9_EEENS6_IJNS7_ILi1EEESI_SI_EEESC_SE_Li128ELb0ELb1ELb1ELb0EEENS1_30DynamicPersistentTileSchedulerILi128ELi128ELb1ELb1ELb0EEEEEEEEEvNT_6ParamsE:
	.zero		1416


//--------------------- .nv.constant0._ZN7cutlass13device_kernelIN5flash19enable_sm80_to_sm89INS1_16FlashAttnFwdSm80INS1_25CollectiveMainloopFwdSm80ILi4ELi1ELb0EN4cute5tupleIJNS5_1CILi128EEENS7_ILi48EEENS7_ILi96EEEEEELi96ENS_6half_tEfNS_4arch4Sm80ELb1ELb0ELb0ELb1ELb1ELb0ELb1ELb1EEENS1_21CollectiveEpilogueFwdINS6_IJS8_SA_S9_EEENS6_IJNS7_ILi1EEESI_SI_EEESC_SE_Li128ELb1ELb1ELb1ELb0EEENS1_36VarlenDynamicPersistentTileSchedulerILi128ELi48ELi128ELi128ELb1ELb1ELb0ELb1ELb1ELb1EEEEEEEEEvNT_6ParamsE --------------------------
	.section	.nv.constant0._ZN7cutlass13device_kernelIN5flash19enable_sm80_to_sm89INS1_16FlashAttnFwdSm80INS1_25CollectiveMainloopFwdSm80ILi4ELi1ELb0EN4cute5tupleIJNS5_1CILi128EEENS7_ILi48EEENS7_ILi96EEEEEELi96ENS_6half_tEfNS_4arch4Sm80ELb1ELb0ELb0ELb1ELb1ELb0ELb1ELb1EEENS1_21CollectiveEpilogueFwdINS6_IJS8_SA_S9_EEENS6_IJNS7_ILi1EEESI_SI_EEESC_SE_Li128ELb1ELb1ELb1ELb0EEENS1_36VarlenDynamicPersistentTileSchedulerILi128ELi48ELi128ELi128ELb1ELb1ELb0ELb1ELb1ELb1EEEEEEEEEvNT_6ParamsE,"a",@progbits
	.sectionflags	@""
	.align	4
.nv.constant0._ZN7cutlass13device_kernelIN5flash19enable_sm80_to_sm89INS1_16FlashAttnFwdSm80INS1_25CollectiveMainloopFwdSm80ILi4ELi1ELb0EN4cute5tupleIJNS5_1CILi128EEENS7_ILi48EEENS7_ILi96EEEEEELi96ENS_6half_tEfNS_4arch4Sm80ELb1ELb0ELb0ELb1ELb1ELb0ELb1ELb1EEENS1_21CollectiveEpilogueFwdINS6_IJS8_SA_S9_EEENS6_IJNS7_ILi1EEESI_SI_EEESC_SE_Li128ELb1ELb1ELb1ELb0EEENS1_36VarlenDynamicPersistentTileSchedulerILi128ELi48ELi128ELi128ELb1ELb1ELb0ELb1ELb1ELb1EEEEEEEEEvNT_6ParamsE:
	.zero		1432


//--------------------- .nv.constant0._ZN7cutlass13device_kernelIN5flash19enable_sm80_to_sm89INS1_16FlashAttnFwdSm80INS1_25CollectiveMainloopFwdSm80ILi4ELi1ELb0EN4cute5tupleIJNS5_1CILi128EEENS7_ILi48EEENS7_ILi96EEEEEELi96ENS_6half_tEfNS_4arch4Sm80ELb1ELb0ELb0ELb1ELb1ELb1ELb1ELb1EEENS1_21CollectiveEpilogueFwdINS6_IJS8_SA_S9_EEENS6_IJNS7_ILi1EEESI_SI_EEESC_SE_Li128ELb1ELb1ELb1ELb0EEENS1_36VarlenDynamicPersistentTileSchedulerILi128ELi48ELi128ELi128ELb1ELb1ELb0ELb1ELb1ELb1EEEEEEEEEvNT_6ParamsE --------------------------
	.section	.nv.constant0._ZN7cutlass13device_kernelIN5flash19enable_sm80_to_sm89INS1_16FlashAttnFwdSm80INS1_25CollectiveMainloopFwdSm80ILi4ELi1ELb0EN4cute5tupleIJNS5_1CILi128EEENS7_ILi48EEENS7_ILi96EEEEEELi96ENS_6half_tEfNS_4arch4Sm80ELb1ELb0ELb0ELb1ELb1ELb1ELb1ELb1EEENS1_21CollectiveEpilogueFwdINS6_IJS8_SA_S9_EEENS6_IJNS7_ILi1EEESI_SI_EEESC_SE_Li128ELb1ELb1ELb1ELb0EEENS1_36VarlenDynamicPersistentTileSchedulerILi128ELi48ELi128ELi128ELb1ELb1ELb0ELb1ELb1ELb1EEEEEEEEEvNT_6ParamsE,"a",@progbits
	.sectionflags	@""
	.align	4
.nv.constant0._ZN7cutlass13device_kernelIN5flash19enable_sm80_to_sm89INS1_16FlashAttnFwdSm80INS1_25CollectiveMainloopFwdSm80ILi4ELi1ELb0EN4cute5tupleIJNS5_1CILi128EEENS7_ILi48EEENS7_ILi96EEEEEELi96ENS_6half_tEfNS_4arch4Sm80ELb1ELb0ELb0ELb1ELb1ELb1ELb1ELb1EEENS1_21CollectiveEpilogueFwdINS6_IJS8_SA_S9_EEENS6_IJNS7_ILi1EEESI_SI_EEESC_SE_Li128ELb1ELb1ELb1ELb0EEENS1_36VarlenDynamicPersistentTileSchedulerILi128ELi48ELi128ELi128ELb1ELb1ELb0ELb1ELb1ELb1EEEEEEEEEvNT_6ParamsE:
	.zero		1432


//--------------------- .text._ZN7cutlass13device_kernelIN5flash19enable_sm80_to_sm89INS1_16FlashAttnFwdSm80INS1_25CollectiveMainloopFwdSm80ILi4ELi1ELb0EN4cute5tupleIJNS5_1CILi128EEENS7_ILi64EEENS7_ILi96EEEEEELi96ENS_6half_tEfNS_4arch4Sm80ELb0ELb0ELb1ELb0ELb1ELb0ELb1ELb1EEENS1_21CollectiveEpilogueFwdINS6_IJS8_SA_S9_EEENS6_IJNS7_ILi1EEESI_SI_EEESC_SE_Li128ELb0ELb1ELb1ELb0EEENS1_19SingleTileSchedulerILb0ELb1ELb1ELi128EEEEEEEEEvNT_6ParamsE --------------------------
	.section	.text._ZN7cutlass13device_kernelIN5flash19enable_sm80_to_sm89INS1_16FlashAttnFwdSm80INS1_25CollectiveMainloopFwdSm80ILi4ELi1ELb0EN4cute5tupleIJNS5_1CILi128EEENS7_ILi64EEENS7_ILi96EEEEEELi96ENS_6half_tEfNS_4arch4Sm80ELb0ELb0ELb1ELb0ELb1ELb0ELb1ELb1EEENS1_21CollectiveEpilogueFwdINS6_IJS8_SA_S9_EEENS6_IJNS7_ILi1EEESI_SI_EEESC_SE_Li128ELb0ELb1ELb1ELb0EEENS1_19SingleTileSchedulerILb0ELb1ELb1ELi128EEEEEEEEEvNT_6ParamsE,"ax",@progbits
	.sectioninfo	@"SHI_REGISTERS=255"
	.align	128
.text._ZN7cutlass13device_kernelIN5flash19enable_sm80_to_sm89INS1_16FlashAttnFwdSm80INS1_25CollectiveMainloopFwdSm80ILi4ELi1ELb0EN4cute5tupleIJNS5_1CILi128EEENS7_ILi64EEENS7_ILi96EEEEEELi96ENS_6half_tEfNS_4arch4Sm80ELb0ELb0ELb1ELb0ELb1ELb0ELb1ELb1EEENS1_21CollectiveEpilogueFwdINS6_IJS8_SA_S9_EEENS6_IJNS7_ILi1EEESI_SI_EEESC_SE_Li128ELb0ELb1ELb1ELb0EEENS1_19SingleTileSchedulerILb0ELb1ELb1ELi128EEEEEEEEEvNT_6ParamsE:
        .type           _ZN7cutlass13device_kernelIN5flash19enable_sm80_to_sm89INS1_16FlashAttnFwdSm80INS1_25CollectiveMainloopFwdSm80ILi4ELi1ELb0EN4cute5tupleIJNS5_1CILi128EEENS7_ILi64EEENS7_ILi96EEEEEELi96ENS_6half_tEfNS_4arch4Sm80ELb0ELb0ELb1ELb0ELb1ELb0ELb1ELb1EEENS1_21CollectiveEpilogueFwdINS6_IJS8_SA_S9_EEENS6_IJNS7_ILi1EEESI_SI_EEESC_SE_Li128ELb0ELb1ELb1ELb0EEENS1_19SingleTileSchedulerILb0ELb1ELb1ELi128EEEEEEEEEvNT_6ParamsE,@function
        .size           _ZN7cutlass13device_kernelIN5flash19enable_sm80_to_sm89INS1_16FlashAttnFwdSm80INS1_25CollectiveMainloopFwdSm80ILi4ELi1ELb0EN4cute5tupleIJNS5_1CILi128EEENS7_ILi64EEENS7_ILi96EEEEEELi96ENS_6half_tEfNS_4arch4Sm80ELb0ELb0ELb1ELb0ELb1ELb0ELb1ELb1EEENS1_21CollectiveEpilogueFwdINS6_IJS8_SA_S9_EEENS6_IJNS7_ILi1EEESI_SI_EEESC_SE_Li128ELb0ELb1ELb1ELb0EEENS1_19SingleTileSchedulerILb0ELb1ELb1ELi128EEEEEEEEEvNT_6ParamsE,(.L_x_3628 - _ZN7cutlass13device_kernelIN5flash19enable_sm80_to_sm89INS1_16FlashAttnFwdSm80INS1_25CollectiveMainloopFwdSm80ILi4ELi1ELb0EN4cute5tupleIJNS5_1CILi128EEENS7_ILi64EEENS7_ILi96EEEEEELi96ENS_6half_tEfNS_4arch4Sm80ELb0ELb0ELb1ELb0ELb1ELb0ELb1ELb1EEENS1_21CollectiveEpilogueFwdINS6_IJS8_SA_S9_EEENS6_IJNS7_ILi1EEESI_SI_EEESC_SE_Li128ELb0ELb1ELb1ELb0EEENS1_19SingleTileSchedulerILb0ELb1ELb1ELi128EEEEEEEEEvNT_6ParamsE)
        .other          _ZN7cutlass13device_kernelIN5flash19enable_sm80_to_sm89INS1_16FlashAttnFwdSm80INS1_25CollectiveMainloopFwdSm80ILi4ELi1ELb0EN4cute5tupleIJNS5_1CILi128EEENS7_ILi64EEENS7_ILi96EEEEEELi96ENS_6half_tEfNS_4arch4Sm80ELb0ELb0ELb1ELb0ELb1ELb0ELb1ELb1EEENS1_21CollectiveEpilogueFwdINS6_IJS8_SA_S9_EEENS6_IJNS7_ILi1EEESI_SI_EEESC_SE_Li128ELb0ELb1ELb1ELb0EEENS1_19SingleTileSchedulerILb0ELb1ELb1ELi128EEEEEEEEEvNT_6ParamsE,@"STO_CUDA_ENTRY STV_DEFAULT"
_ZN7cutlass13device_kernelIN5flash19enable_sm80_to_sm89INS1_16FlashAttnFwdSm80INS1_25CollectiveMainloopFwdSm80ILi4ELi1ELb0EN4cute5tupleIJNS5_1CILi128EEENS7_ILi64EEENS7_ILi96EEEEEELi96ENS_6half_tEfNS_4arch4Sm80ELb0ELb0ELb1ELb0ELb1ELb0ELb1ELb1EEENS1_21CollectiveEpilogueFwdINS6_IJS8_SA_S9_EEENS6_IJNS7_ILi1EEESI_SI_EEESC_SE_Li128ELb0ELb1ELb1ELb0EEENS1_19SingleTileSchedulerILb0ELb1ELb1ELi128EEEEEEEEEvNT_6ParamsE:
[----:B------:R-:W-:-:S03]  /*0000*/  MOV R1, c[0x0][0x28] ;  /* 0x00000a0000017a02 */ /* 0x000fc60000000f00 */
[----:B------:R-:W1:Y:S01]  /*0010*/  S2R R176, SR_TID.X ;  /* 0x0000000000b07919 */ /* 0x000e620000002100 */
[----:B------:R-:W-:-:S03]  /*0020*/  IADD3 R1, R1, -0x60, RZ ;  /* 0xffffffa001017810 */ /* 0x000fc60007ffe0ff */
[----:B------:R-:W2:Y:S04]  /*0030*/  S2R R2, SR_CTAID.Y ;  /* 0x0000000000027919 */ /* 0x000ea80000002600 */
[----:B------:R-:W3:Y:S01]  /*0040*/  S2R R25, SR_CTAID.Z ;  /* 0x0000000000197919 */ /* 0x000ee20000002700 */
[----:B-1----:R-:W-:-:S06]  /*0050*/  SHF.R.U32.HI R0, RZ, 0x5, R176 ;  /* 0x00000005ff007819 */ /* 0x002fcc00000116b0 */
[----:B------:R-:W1:Y:S02]  /*0060*/  SHFL.IDX PT, R0, R0, RZ, 0x1f ;  /* 0x00001fff00007589 */ /* 0x000e6400000e0000 */
[----:B-1----:R-:W-:-:S13]  /*0070*/  ISETP.NE.AND P0, PT, R0, RZ, PT ;  /* 0x000000ff0000720c */ /* 0x002fda0003f05270 */
[----:B------:R-:W-:Y:S05]  /*0080*/  @!P0 BRA `(.L_x_0) ;  /* 0x0000008000008947 */ /* 0x000fea0003800000 */
[----:B--23--:R1:W-:Y:S01]  /*0090*/  STL [R1+0x30], R2 ;  /* 0x0000300201007387 */ /* 0x00c3e20000100800 */
[----:B------:R-:W-:-:S04]  /*00a0*/  MOV R0, c[0x0][0x550] ;  /* 0x0001540000007a02 */ /* 0x000fc80000000f00 */
[----:B------:R-:W-:-:S13]  /*00b0*/  ISETP.NE.AND P0, PT, R0, 0x1, PT ;  /* 0x000000010000780c */ /* 0x000fda0003f05270 */
[----:B------:R-:W-:Y:S05]  /*00c0*/  @!P0 BRA `(.L_x_1) ;  /* 0x000000a000008947 */ /* 0x000fea0003800000 */
[----:B------:R-:W-:-:S05]  /*00d0*/  IMAD.HI.U32 R0, R2, c[0x0][0x554], RZ ;  /* 0x0001550002007a27 */ /* 0x000fca00078e00ff */
[----:B------:R-:W-:-:S05]  /*00e0*/  SHF.R.U32.HI R0, RZ, c[0x0][0x558], R0 ;  /* 0x00015600ff007a19 */ /* 0x000fca0000011600 */
[----:B------:R2:W-:Y:S01]  /*00f0*/  STL [R1+0x30], R0 ;  /* 0x0000300001007387 */ /* 0x0005e20000100800 */
[----:B------:R-:W-:Y:S05]  /*0100*/  BRA `(.L_x_1) ;  /* 0x0000006000007947 */ /* 0x000fea0003800000 */
.L_x_0:
[----:B--23--:R-:W-:Y:S01]  /*0110*/  IMAD.MOV.U32 R0, RZ, RZ, c[0x0][0x550] ;  /* 0x00015400ff007624 */ /* 0x00cfe200078e00ff */
[----:B------:R-:W-:-:S04]  /*0120*/  MOV R3, R2 ;  /* 0x0000000200037202 */ /* 0x000fc80000000f00 */
[----:B------:R-:W-:-:S13]  /*0130*/  ISETP.NE.AND P0, PT, R0, 0x1, PT ;  /* 0x000000010000780c */ /* 0x000fda0003f05270 */
[----:B------:R-:W-:-:S05]  /*0140*/  @P0 IMAD.HI.U32 R0, R2, c[0x0][0x554], RZ ;  /* 0x0001550002000a27 */ /* 0x000fca00078e00ff */
[----:B------:R-:W-:-:S05]  /*0150*/  @P0 SHF.R.U32.HI R3, RZ, c[0x0][0x558], R0 ;  /* 0x00015600ff030a19 */ /* 0x000fca0000011600 */
[----:B------:R1:W-:Y:S02]  /*0160*/  STL [R1+0x30], R3 ;  /* 0x0000300301007387 */ /* 0x0003e40000100800 */
.L_x_1:
[----:B------:R-:W3:Y:S01]  /*0170*/  LDL R27, [R1+0x30] ;  /* 0x00003000011b7983 */ /* 0x000ee20000100800 */
[----:B------:R-:W-:Y:S02]  /*0180*/  ISETP.GE.AND P0, PT, R25, RZ, PT ;  /* 0x000000ff1900720c */ /* 0x000fe40003f06270 */
[----:B--23--:R-:W-:-:S05]  /*0190*/  IADD3 R0, -R27, RZ, RZ ;  /* 0x000000ff1b007210 */ /* 0x00cfca0007ffe1ff */
[----:B------:R-:W-:-:S06]  /*01a0*/  IMAD R11, R0, c[0x0][0x550], R2 ;  /* 0x00015400000b7a24 */ /* 0x000fcc00078e0202 */
[----:B------:R-:W-:Y:S05]  /*01b0*/  @!P0 EXIT ;  /* 0x000000000000894d */ /* 0x000fea0003800000 */
[----:B------:R-:W-:Y:S01]  /*01c0*/  ISETP.NE.U32.AND P0, PT, RZ, c[0x0][0x370], PT ;  /* 0x0000dc00ff007a0c */ /* 0x000fe20003f05070 */
[----:B------:R-:W-:Y:S01]  /*01d0*/  IMAD.MOV.U32 R178, RZ, RZ, RZ ;  /* 0x000000ffffb27224 */ /* 0x000fe200078e00ff */
[----:B------:R-:W-:Y:S02]  /*01e0*/  ULDC.64 UR6, c[0x0][0x118] ;  /* 0x0000460000067ab9 */ /* 0x000fe40000000a00 */
[----:B------:R-:W-:-:S13]  /*01f0*/  ISETP.NE.AND.EX P0, PT, RZ, c[0x0][0x374], PT, P0 ;  /* 0x0000dd00ff007a0c */ /* 0x000fda0003f05300 */
[----:B-1----:R-:W-:-:S04]  /*0200*/  @P0 IMAD.MOV.U32 R2, RZ, RZ, 0x4 ;  /* 0x00000004ff020424 */ /* 0x002fc800078e00ff */
[----:B------:R-:W-:-:S05]  /*0210*/  @P0 IMAD.WIDE R2, R25, R2, c[0x0][0x370] ;  /* 0x0000dc0019020625 */ /* 0x000fca00078e0202 */
[----:B------:R1:W2:Y:S01]  /*0220*/  @P0 LDG.E R178, [R2.64] ;  /* 0x0000000602b20981 */ /* 0x0002a2000c1e1900 */
[----:B------:R-:W-:-:S04]  /*0230*/  IMAD.MOV.U32 R0, RZ, RZ, c[0x0][0x2ac] ;  /* 0x0000ab00ff007624 */ /* 0x000fc800078e00ff */
[----:B------:R-:W-:-:S05]  /*0240*/  IMAD R26, R0, c[0x0][0x1d0], RZ ;  /* 0x00007400001a7a24 */ /* 0x000fca00078e02ff */
[C---:B------:R-:W-:Y:S02]  /*0250*/  ISETP.GE.AND P0, PT, R26.reuse, 0x1, PT ;  /* 0x000000011a00780c */ /* 0x040fe40003f06270 */
[----:B-1----:R-:W-:-:S04]  /*0260*/  IADD3 R2, R26, 0x3f, RZ ;  /* 0x0000003f1a027810 */ /* 0x002fc80007ffe0ff */
[----:B------:R-:W-:-:S04]  /*0270*/  SHF.R.S32.HI R0, RZ, 0x1f, R2 ;  /* 0x0000001fff007819 */ /* 0x000fc80000011402 */
[----:B------:R-:W-:Y:S01]  /*0280*/  LEA.HI R2, R0, R2, RZ, 0x6 ;  /* 0x0000000200027211 */ /* 0x000fe200078f30ff */
[----:B------:R-:W-:-:S03]  /*0290*/  IMAD.MOV.U32 R0, RZ, RZ, RZ ;  /* 0x000000ffff007224 */ /* 0x000fc600078e00ff */
[----:B------:R-:W-:Y:S01]  /*02a0*/  SHF.R.S32.HI R10, RZ, 0x6, R2 ;  /* 0x00000006ff0a7819 */ /* 0x000fe20000011402 */
[----:B--2---:R1:W-:Y:S01]  /*02b0*/  STL [R1+0x34], R178 ;  /* 0x000034b201007387 */ /* 0x0043e20000100800 */
[----:B------:R-:W-:Y:S05]  /*02c0*/  @!P0 BRA `(.L_x_2) ;  /* 0x0000020000008947 */ /* 0x000fea0003800000 */
[----:B------:R-:W-:-:S04]  /*02d0*/  SHF.R.U32.HI R0, RZ, 0x10, R11 ;  /* 0x00000010ff007819 */ /* 0x000fc8000001160b */
[----:B------:R-:W-:-:S04]  /*02e0*/  ISETP.NE.AND P0, PT, R0, RZ, PT ;  /* 0x000000ff0000720c */ /* 0x000fc80003f05270 */
[----:B------:R-:W-:-:S04]  /*02f0*/  SEL R5, R0, c[0x0][0x338], P0 ;  /* 0x0000ce0000057a07 */ /* 0x000fc80000000000 */
[----:B------:R-:W-:Y:S02]  /*0300*/  IABS R0, R5 ;  /* 0x0000000500007213 */ /* 0x000fe40000000000 */
[----:B------:R-:W-:-:S03]  /*0310*/  IADD3 R7, R10, -0x1, R5 ;  /* 0xffffffff0a077810 */ /* 0x000fc60007ffe005 */
[----:B------:R-:W-:Y:S01]  /*0320*/  IMAD.MOV.U32 R4, RZ, RZ, R0 ;  /* 0x000000ffff047224 */ /* 0x000fe200078e0000 */
[----:B------:R-:W-:-:S03]  /*0330*/  IABS R9, R7 ;  /* 0x0000000700097213 */ /* 0x000fc60000000000 */
[----:B------:R-:W2:Y:S08]  /*0340*/  I2F.RP R2, R4 ;  /* 0x0000000400027306 */ /* 0x000eb00000209400 */
[----:B--2---:R-:W2:Y:S02]  /*0350*/  MUFU.RCP R2, R2 ;  /* 0x0000000200027308 */ /* 0x004ea40000001000 */
[----:B--2---:R-:W-:-:S06]  /*0360*/  IADD3 R2, R2, 0xffffffe, RZ ;  /* 0x0ffffffe02027810 */ /* 0x004fcc0007ffe0ff */
[----:B------:R-:W2:Y:S02]  /*0370*/  F2I.FTZ.U32.TRUNC.NTZ R3, R2 ;  /* 0x0000000200037305 */ /* 0x000ea4000021f000 */
[----:B--2---:R-:W-:Y:S02]  /*0380*/  IMAD.MOV R0, RZ, RZ, -R3 ;  /* 0x000000ffff007224 */ /* 0x004fe400078e0a03 */
[----:B------:R-:W-:Y:S02]  /*0390*/  IMAD.MOV.U32 R2, RZ, RZ, RZ ;  /* 0x000000ffff027224 */ /* 0x000fe400078e00ff */
[----:B------:R-:W-:Y:S01]  /*03a0*/  IMAD.MOV.U32 R6, RZ, RZ, R0 ;  /* 0x000000ffff067224 */ /* 0x000fe200078e0000 */
[----:B------:R-:W-:-:S03]  /*03b0*/  IABS R0, R5 ;  /* 0x0000000500007213 */ /* 0x000fc60000000000 */
[----:B------:R-:W-:Y:S02]  /*03c0*/  IMAD R6, R6, R4, RZ ;  /* 0x0000000406067224 */ /* 0x000fe400078e02ff */
[----:B------:R-:W-:Y:S02]  /*03d0*/  IMAD.MOV R8, RZ, RZ, -R0 ;  /* 0x000000ffff087224 */ /* 0x000fe400078e0a00 */
[----:B------:R-:W-:-:S04]  /*03e0*/  IMAD.HI.U32 R0, R3, R6, R2 ;  /* 0x0000000603007227 */ /* 0x000fc800078e0002 */
[----:B------:R-:W-:Y:S02]  /*03f0*/  IMAD.MOV.U32 R2, RZ, RZ, R9 ;  /* 0x000000ffff027224 */ /* 0x000fe400078e0009 */
[----:B------:R-:W-:Y:S02]  /*0400*/  IMAD.MOV.U32 R3, RZ, RZ, R8 ;  /* 0x000000ffff037224 */ /* 0x000fe400078e0008 */
[----:B------:R-:W-:-:S04]  /*0410*/  IMAD.HI.U32 R0, R0, R2, RZ ;  /* 0x0000000200007227 */ /* 0x000fc800078e00ff */
[----:B------:R-:W-:-:S05]  /*0420*/  IMAD R2, R0, R3, R2 ;  /* 0x0000000300027224 */ /* 0x000fca00078e0202 */
[----:B------:R-:W-:-:S13]  /*0430*/  ISETP.GT.U32.AND P1, PT, R4, R2, PT ;  /* 0x000000020400720c */ /* 0x000fda0003f24070 */
[----:B------:R-:W-:Y:S01]  /*0440*/  @!P1 IMAD.IADD R2, R2, 0x1, -R4 ;  /* 0x0000000102029824 */ /* 0x000fe200078e0a04 */
[----:B------:R-:W-:Y:S02]  /*0450*/  @!P1 IADD3 R0, R0, 0x1, RZ ;  /* 0x0000000100009810 */ /* 0x000fe40007ffe0ff */
[----:B------:R-:W-:Y:S02]  /*0460*/  ISETP.NE.AND P1, PT, R5, RZ, PT ;  /* 0x000000ff0500720c */ /* 0x000fe40003f25270 */
[----:B------:R-:W-:Y:S02]  /*0470*/  ISETP.GE.U32.AND P2, PT, R2, R4, PT ;  /* 0x000000040200720c */ /* 0x000fe40003f46070 */
[----:B------:R-:W-:-:S04]  /*0480*/  LOP3.LUT R2, R7, R5, RZ, 0x3c, !PT ;  /* 0x0000000507027212 */ /* 0x000fc800078e3cff */
[----:B------:R-:W-:-:S07]  /*0490*/  ISETP.GE.AND P0, PT, R2, RZ, PT ;  /* 0x000000ff0200720c */ /* 0x000fce0003f06270 */
[----:B------:R-:W-:-:S06]  /*04a0*/  @P2 IADD3 R0, R0, 0x1, RZ ;  /* 0x0000000100002810 */ /* 0x000fcc0007ffe0ff */
[----:B------:R-:W-:Y:S01]  /*04b0*/  @!P0 IMAD.MOV R0, RZ, RZ, -R0 ;  /* 0x000000ffff008224 */ /* 0x000fe200078e0a00 */
[----:B------:R-:W-:Y:S02]  /*04c0*/  @!P1 LOP3.LUT R0, RZ, R5, RZ, 0x33, !PT ;  /* 0x00000005ff009212 */ /* 0x000fe400078e33ff */
.L_x_2:
[----:B------:R-:W-:Y:S01]  /*04d0*/  LOP3.LUT R2, R11, 0xffff, RZ, 0xc0, !PT ;  /* 0x0000ffff0b027812 */ /* 0x000fe200078ec0ff */
[----:B------:R-:W-:Y:S01]  /*04e0*/  CS2R R20, SRZ ;  /* 0x0000000000147805 */ /* 0x000fe2000001ff00 */
[----:B------:R-:W-:Y:S01]  /*04f0*/  PLOP3.LUT P4, PT, PT, PT, PT, 0x80, 0x0 ;  /* 0x000000000000781c */ /* 0x000fe20003f8f070 */
[----:B------:R-:W-:Y:S01]  /*0500*/  CS2R R18, SRZ ;  /* 0x0000000000127805 */ /* 0x000fe2000001ff00 */
[----:B------:R-:W-:Y:S01]  /*0510*/  CS2R R94, SRZ ;  /* 0x00000000005e7805 */ /* 0x000fe2000001ff00 */
[----:B------:R-:W-:Y:S01]  /*0520*/  IMAD R181, R2, R0, RZ ;  /* 0x0000000002b57224 */ /* 0x000fe200078e02ff */
[----:B------:R-:W-:Y:S01]  /*0530*/  CS2R R92, SRZ ;  /* 0x00000000005c7805 */ /* 0x000fe2000001ff00 */
[----:B------:R-:W-:Y:S01]  /*0540*/  CS2R R98, SRZ ;  /* 0x0000000000627805 */ /* 0x000fe2000001ff00 */
[----:B------:R-:W-:Y:S01]  /*0550*/  CS2R R96, SRZ ;  /* 0x0000000000607805 */ /* 0x000fe2000001ff00 */
[----:B------:R-:W-:Y:S01]  /*0560*/  IMAD.IADD R0, R181, 0x1, R0 ;  /* 0x00000001b5007824 */ /* 0x000fe200078e0200 */
[----:B------:R2:W-:Y:S01]  /*0570*/  STL [R1+0x2c], R181 ;  /* 0x00002cb501007387 */ /* 0x0005e20000100800 */
[----:B------:R-:W-:Y:S01]  /*0580*/  CS2R R90, SRZ ;  /* 0x00000000005a7805 */ /* 0x000fe2000001ff00 */
[----:B------:R-:W-:Y:S01]  /*0590*/  CS2R R88, SRZ ;  /* 0x0000000000587805 */ /* 0x000fe2000001ff00 */
[----:B------:R-:W-:Y:S01]  /*05a0*/  CS2R R86, SRZ ;  /* 0x0000000000567805 */ /* 0x000fe2000001ff00 */
[----:B------:R-:W-:Y:S01]  /*05b0*/  IMNMX R180, R10, R0, PT ;  /* 0x000000000ab47217 */ /* 0x000fe20003800200 */
[----:B------:R-:W-:Y:S01]  /*05c0*/  CS2R R84, SRZ ;  /* 0x0000000000547805 */ /* 0x000fe2000001ff00 */
[----:B------:R-:W-:Y:S01]  /*05d0*/  CS2R R78, SRZ ;  /* 0x00000000004e7805 */ /* 0x000fe2000001ff00 */
[----:B------:R-:W-:Y:S01]  /*05e0*/  CS2R R76, SRZ ;  /* 0x00000000004c7805 */ /* 0x000fe2000001ff00 */
[----:B------:R-:W-:Y:S01]  /*05f0*/  ISETP.GT.AND P0, PT, R180, R181, PT ;  /* 0x000000b5b400720c */ /* 0x000fe20003f04270 */
[----:B------:R-:W-:Y:S01]  /*0600*/  CS2R R82, SRZ ;  /* 0x0000000000527805 */ /* 0x000fe2000001ff00 */
        /* <DEDUP_REMOVED lines=37> */
[----:B------:R-:W-:Y:S05]  /*0860*/  @!P0 BRA `(.L_x_3) ;  /* 0x000092d000008947 */ /* 0x000fea0003800000 */
[----:B--2---:R-:W-:-:S04]  /*0870*/  ISETP.NE.U32.AND P2, PT, RZ, c[0x0][0x340], PT ;  /* 0x0000d000ff007a0c */ /* 0x004fc80003f45070 */
[----:B------:R-:W-:-:S13]  /*0880*/  ISETP.NE.AND.EX P2, PT, RZ, c[0x0][0x344], PT, P2 ;  /* 0x0000d100ff007a0c */ /* 0x000fda0003f45320 */
[----:B------:R-:W-:-:S04]  /*0890*/  @P2 IMAD.MOV.U32 R2, RZ, RZ, 0x4 ;  /* 0x00000004ff022424 */ /* 0x000fc800078e00ff */
[----:B------:R-:W-:-:S05]  /*08a0*/  @P2 IMAD.WIDE R2, R25, R2, c[0x0][0x340] ;  /* 0x0000d00019022625 */ /* 0x000fca00078e0202 */
[----:B------:R2:W5:Y:S01]  /*08b0*/  @P2 LDG.E R14, [R2.64] ;  /* 0x00000006020e2981 */ /* 0x000562000c1e1900 */
[----:B------:R-:W-:Y:S01]  /*08c0*/  SHF.R.S32.HI R9, RZ, 0x1f, R176 ;  /* 0x0000001fff097819 */ /* 0x000fe200000114b0 */
[----:B------:R-:W-:Y:S01]  /*08d0*/  IMAD.MOV.U32 R0, RZ, RZ, c[0x0][0x2c4] ;  /* 0x0000b100ff007624 */ /* 0x000fe200078e00ff */
[----:B------:R-:W-:Y:S01]  /*08e0*/  SHF.R.S32.HI R6, RZ, 0x1f, R25 ;  /* 0x0000001fff067819 */ /* 0x000fe20000011419 */
[----:B------:R-:W3:Y:S01]  /*08f0*/  S2R R15, SR_CTAID.X ;  /* 0x00000000000f7919 */ /* 0x000ee20000002500 */
[CC--:B------:R-:W-:Y:S01]  /*0900*/  LEA.HI R24, R9.reuse, R176.reuse, RZ, 0x3 ;  /* 0x000000b009187211 */ /* 0x0c0fe200078f18ff */
[----:B------:R-:W-:Y:S01]  /*0910*/  ULDC UR5, c[0x0][0x2c4] ;  /* 0x0000b10000057ab9 */ /* 0x000fe20000000800 */
[----:B------:R-:W-:Y:S01]  /*0920*/  ISETP.NE.AND P0, PT, R0, 0x1, PT ;  /* 0x000000010000780c */ /* 0x000fe20003f05270 */
[----:B------:R-:W-:Y:S01]  /*0930*/  IMAD R6, R6, c[0x0][0x1c0], RZ ;  /* 0x0000700006067a24 */ /* 0x000fe200078e02ff */
[----:B------:R-:W-:Y:S01]  /*0940*/  SHF.R.S32.HI R0, RZ, 0x1f, R27 ;  /* 0x0000001fff007819 */ /* 0x000fe2000001141b */
[----:B------:R-:W-:Y:S01]  /*0950*/  ULDC UR4, c[0x0][0x168] ;  /* 0x00005a0000047ab9 */ /* 0x000fe20000000800 */
[-C--:B------:R-:W-:Y:S01]  /*0960*/  LEA.HI R19, R9, R176.reuse, RZ, 0x4 ;  /* 0x000000b009137211 */ /* 0x080fe200078f20ff */
[----:B------:R-:W-:Y:S01]  /*0970*/  IMAD R6, R25, c[0x0][0x1c4], R6 ;  /* 0x0000710019067a24 */ /* 0x000fe200078e0206 */
[----:B------:R-:W-:Y:S01]  /*0980*/  SHF.R.S32.HI R22, RZ, 0x3, R24 ;  /* 0x00000003ff167819 */ /* 0x000fe20000011418 */
[----:B------:R-:W-:Y:S01]  /*0990*/  IMAD R0, R0, c[0x0][0x1b8], RZ ;  /* 0x00006e0000007a24 */ /* 0x000fe200078e02ff */
[----:B------:R-:W-:Y:S01]  /*09a0*/  UIMAD UR4, UR5, UR4, URZ ;  /* 0x00000004050472a4 */ /* 0x000fe2000f8e023f */
[----:B------:R-:W-:Y:S01]  /*09b0*/  LEA.HI R166, R9, R176, RZ, 0x5 ;  /* 0x000000b009a67211 */ /* 0x000fe200078f28ff */
[----:B------:R-:W-:Y:S01]  /*09c0*/  BSSY B0, `(.L_x_4) ;  /* 0x000004e000007945 */ /* 0x000fe20003800000 */
[----:B------:R-:W-:-:S02]  /*09d0*/  IMAD R0, R27, c[0x0][0x1bc], R0 ;  /* 0x00006f001b007a24 */ /* 0x000fc400078e0200 */
[----:B------:R-:W-:Y:S02]  /*09e0*/  SHF.R.S32.HI R23, RZ, 0x5, R166 ;  /* 0x00000005ff177819 */ /* 0x000fe400000114a6 */
[----:B--2---:R-:W-:-:S04]  /*09f0*/  LEA.HI R3, R9, R176, RZ, 0x2 ;  /* 0x000000b009037211 */ /* 0x004fc800078f10ff */
[----:B------:R-:W-:Y:S02]  /*0a00*/  LOP3.LUT R2, R3, 0xfffffffc, RZ, 0xc0, !PT ;  /* 0xfffffffc03027812 */ /* 0x000fe400078ec0ff */
[----:B------:R-:W-:-:S03]  /*0a10*/  SHF.R.S32.HI R13, RZ, 0x2, R3 ;  /* 0x00000002ff0d7819 */ /* 0x000fc60000011403 */
[----:B------:R-:W-:Y:S02]  /*0a20*/  IMAD.IADD R8, R176, 0x1, -R2 ;  /* 0x00000001b0087824 */ /* 0x000fe400078e0a02 */
[----:B------:R-:W-:-:S04]  /*0a30*/  IMAD.WIDE.U32 R2, R27, c[0x0][0x1b8], RZ ;  /* 0x00006e001b027a25 */ /* 0x000fc800078e00ff */
[----:B------:R-:W-:Y:S02]  /*0a40*/  IMAD R177, R8, 0x20, R13 ;  /* 0x0000002008b17824 */ /* 0x000fe400078e020d */
[----:B------:R-:W-:Y:S02]  /*0a50*/  IMAD.IADD R3, R3, 0x1, R0 ;  /* 0x0000000103037824 */ /* 0x000fe400078e0200 */
[----:B---3--:R-:W-:Y:S01]  /*0a60*/  IMAD R4, R15, 0x80, R177 ;  /* 0x000000800f047824 */ /* 0x008fe200078e02b1 */
[----:B------:R2:W-:Y:S01]  /*0a70*/  STL [R1+0x18], R177 ;  /* 0x000018b101007387 */ /* 0x0005e20000100800 */
[----:B------:R-:W-:-:S04]  /*0a80*/  IMAD.WIDE.U32 R2, R25, c[0x0][0x1c0], R2 ;  /* 0x0000700019027a25 */ /* 0x000fc800078e0002 */
[----:B------:R-:W-:-:S04]  /*0a90*/  @P0 IMAD.HI.U32 R5, R4, c[0x0][0x2c8], RZ ;  /* 0x0000b20004050a27 */ /* 0x000fc800078e00ff */
[----:B------:R-:W-:Y:S01]  /*0aa0*/  IMAD.MOV.U32 R0, RZ, RZ, R4 ;  /* 0x000000ffff007224 */ /* 0x000fe200078e0004 */
[----:B------:R-:W-:Y:S01]  /*0ab0*/  @P0 SHF.R.U32.HI R0, RZ, c[0x0][0x2cc], R5 ;  /* 0x0000b300ff000a19 */ /* 0x000fe20000011605 */
[----:B------:R-:W-:Y:S02]  /*0ac0*/  IMAD.IADD R3, R3, 0x1, R6 ;  /* 0x0000000103037824 */ /* 0x000fe400078e0206 */
[----:B------:R-:W-:Y:S01]  /*0ad0*/  IMAD.SHL.U32 R64, R8, 0x8, RZ ;  /* 0x0000000808407824 */ /* 0x000fe200078e00ff */
[--C-:B------:R-:W-:Y:S01]  /*0ae0*/  SHF.R.S32.HI R7, RZ, 0x1f, R0.reuse ;  /* 0x0000001fff077819 */ /* 0x100fe20000011400 */
[----:B------:R-:W-:Y:S02]  /*0af0*/  IMAD.MOV R5, RZ, RZ, -R0 ;  /* 0x000000ffff057224 */ /* 0x000fe400078e0a00 */
[----:B------:R-:W-:Y:S01]  /*0b00*/  IMAD.WIDE.U32 R2, R0, c[0x0][0x1b0], R2 ;  /* 0x00006c0000027a25 */ /* 0x000fe200078e0002 */
[C---:B------:R-:W-:Y:S02]  /*0b10*/  IADD3 R18, R64.reuse, 0x20, RZ ;  /* 0x0000002040127810 */ /* 0x040fe40007ffe0ff */
[C---:B------:R-:W-:Y:S01]  /*0b20*/  IADD3 R49, R64.reuse, 0x40, RZ ;  /* 0x0000004040317810 */ /* 0x040fe20007ffe0ff */
[----:B------:R-:W-:Y:S01]  /*0b30*/  IMAD R5, R5, c[0x0][0x2c4], R4 ;  /* 0x0000b10005057a24 */ /* 0x000fe200078e0204 */
[----:B------:R-:W-:Y:S01]  /*0b40*/  ISETP.GE.AND P5, PT, R64, c[0x0][0x198], PT ;  /* 0x0000660040007a0c */ /* 0x000fe20003fa6270 */
[----:B------:R-:W-:Y:S01]  /*0b50*/  IMAD R7, R7, c[0x0][0x1b0], RZ ;  /* 0x00006c0007077a24 */ /* 0x000fe200078e02ff */
[----:B------:R-:W-:Y:S01]  /*0b60*/  ISETP.GE.AND P4, PT, R18, c[0x0][0x198], PT ;  /* 0x0000660012007a0c */ /* 0x000fe20003f86270 */
[----:B------:R-:W-:Y:S01]  /*0b70*/  IMAD R15, R15, 0x80, R13 ;  /* 0x000000800f0f7824 */ /* 0x000fe200078e020d */
[----:B------:R-:W-:Y:S01]  /*0b80*/  SHF.R.S32.HI R4, RZ, 0x1f, R5 ;  /* 0x0000001fff047819 */ /* 0x000fe20000011405 */
[----:B------:R-:W-:Y:S01]  /*0b90*/  IMAD R0, R0, c[0x0][0x1b4], R7 ;  /* 0x00006d0000007a24 */ /* 0x000fe200078e0207 */
[----:B------:R-:W-:-:S02]  /*0ba0*/  LEA.HI R7, R13, R13, RZ, 0x1 ;  /* 0x0000000d0d077211 */ /* 0x000fc400078f08ff */
[----:B------:R-:W-:Y:S01]  /*0bb0*/  ISETP.GE.AND P3, PT, R49, c[0x0][0x198], PT ;  /* 0x0000660031007a0c */ /* 0x000fe20003f66270 */
[----:B------:R-:W-:Y:S02]  /*0bc0*/  IMAD.IADD R3, R3, 0x1, R0 ;  /* 0x0000000103037824 */ /* 0x000fe400078e0200 */
[----:B------:R-:W-:Y:S01]  /*0bd0*/  IMAD R0, R4, c[0x0][0x1a8], RZ ;  /* 0x00006a0004007a24 */ /* 0x000fe200078e02ff */
[----:B------:R-:W-:Y:S01]  /*0be0*/  LOP3.LUT R4, R19, 0xfffffff0, RZ, 0xc0, !PT ;  /* 0xfffffff013047812 */ /* 0x000fe200078ec0ff */
[----:B------:R-:W-:-:S04]  /*0bf0*/  IMAD.WIDE.U32 R2, R5, c[0x0][0x1a8], R2 ;  /* 0x00006a0005027a25 */ /* 0x000fc800078e0002 */
[----:B------:R-:W-:Y:S01]  /*0c00*/  IMAD R0, R5, c[0x0][0x1ac], R0 ;  /* 0x00006b0005007a24 */ /* 0x000fe200078e0200 */
[----:B------:R-:W-:Y:S01]  /*0c10*/  LEA R12, P0, R2, c[0x0][0x160], 0x1 ;  /* 0x00005800020c7a11 */ /* 0x000fe200078008ff */
[----:B------:R-:W-:Y:S02]  /*0c20*/  IMAD.IADD R16, R176, 0x1, -R4 ;  /* 0x00000001b0107824 */ /* 0x000fe400078e0a04 */
[----:B------:R-:W-:Y:S02]  /*0c30*/  IMAD.IADD R0, R3, 0x1, R0 ;  /* 0x0000000103007824 */ /* 0x000fe400078e0200 */
[----:B------:R-:W-:Y:S01]  /*0c40*/  IMAD.SHL.U32 R3, R22, 0x40, RZ ;  /* 0x0000004016037824 */ /* 0x000fe200078e00ff */
[----:B------:R-:W-:Y:S02]  /*0c50*/  LEA.HI R17, R16, R16, RZ, 0x1 ;  /* 0x0000001010117211 */ /* 0x000fe400078f08ff */
[----:B------:R-:W-:Y:S02]  /*0c60*/  LEA.HI.X R11, R2, c[0x0][0x164], R0, 0x1, P0 ;  /* 0x00005900020b7a11 */ /* 0x000fe400000f0c00 */
[----:B------:R-:W-:-:S02]  /*0c70*/  LOP3.LUT R0, R3, 0xc0, RZ, 0xc0, !PT ;  /* 0x000000c003007812 */ /* 0x000fc400078ec0ff */
[--C-:B------:R-:W-:Y:S02]  /*0c80*/  SHF.R.S32.HI R5, RZ, 0x1, R17.reuse ;  /* 0x00000001ff057819 */ /* 0x100fe40000011411 */
[----:B------:R-:W-:Y:S02]  /*0c90*/  SHF.R.U32.HI R3, RZ, 0x3, R0 ;  /* 0x00000003ff037819 */ /* 0x000fe40000011600 */
[----:B------:R-:W-:Y:S02]  /*0ca0*/  LOP3.LUT R0, R0, 0x18, R64, 0xf8, !PT ;  /* 0x0000001800007812 */ /* 0x000fe400078ef840 */
[----:B------:R-:W-:Y:S02]  /*0cb0*/  SHF.R.S32.HI R2, RZ, 0x1f, R17 ;  /* 0x0000001fff027819 */ /* 0x000fe40000011411 */
[----:B------:R-:W-:Y:S02]  /*0cc0*/  LOP3.LUT R6, R0, R3, RZ, 0x3c, !PT ;  /* 0x0000000300067212 */ /* 0x000fe400078e3cff */
[----:B------:R-:W-:Y:S01]  /*0cd0*/  LEA.HI R0, R2, R5, RZ, 0x2 ;  /* 0x0000000502007211 */ /* 0x000fe200078f10ff */
[----:B------:R2:W3:Y:S01]  /*0ce0*/  SHFL.IDX PT, R3, R11, RZ, 0x1c1f ;  /* 0x001c1fff0b037589 */ /* 0x0004e200000e0000 */
[----:B------:R-:W-:-:S02]  /*0cf0*/  ISETP.GE.AND P0, PT, R15, UR4, PT ;  /* 0x000000040f007c0c */ /* 0x000fc4000bf06270 */
[----:B------:R-:W-:Y:S01]  /*0d00*/  LOP3.LUT R4, R0, 0xfffffffc, RZ, 0xc0, !PT ;  /* 0xfffffffc00047812 */ /* 0x000fe200078ec0ff */
[----:B------:R2:W4:Y:S01]  /*0d10*/  SHFL.IDX PT, R2, R12, RZ, 0x1c1f ;  /* 0x001c1fff0c027589 */ /* 0x00052200000e0000 */
[----:B------:R-:W-:-:S03]  /*0d20*/  LOP3.LUT R0, R7, 0x7fffffe, RZ, 0xc0, !PT ;  /* 0x07fffffe07007812 */ /* 0x000fc600078ec0ff */
[----:B------:R-:W-:Y:S02]  /*0d30*/  IMAD.IADD R21, R5, 0x1, -R4 ;  /* 0x0000000105157824 */ /* 0x000fe400078e0a04 */
[----:B------:R-:W-:Y:S02]  /*0d40*/  IMAD.IADD R0, R13, 0x1, -R0 ;  /* 0x000000010d007824 */ /* 0x000fe400078e0a00 */
[----:B------:R-:W-:Y:S01]  /*0d50*/  IMAD.MOV.U32 R4, RZ, RZ, 0x10 ;  /* 0x00000010ff047424 */ /* 0x000fe200078e00ff */
[----:B------:R-:W-:Y:S01]  /*0d60*/  LOP3.LUT P1, RZ, R21, 0x2, RZ, 0xc0, !PT ;  /* 0x0000000215ff7812 */ /* 0x000fe2000782c0ff */
[----:B------:R-:W-:-:S03]  /*0d70*/  IMAD R0, R23, 0x8, R0 ;  /* 0x0000000817007824 */ /* 0x000fc600078e0200 */
[----:B------:R-:W-:Y:S01]  /*0d80*/  SEL R4, R4, 0xfffffff0, !P1 ;  /* 0xfffffff004047807 */ /* 0x000fe20004800000 */
[----:B------:R-:W-:Y:S02]  /*0d90*/  IMAD.U32 R226, R0, 0x20, R6 ;  /* 0x0000002000e27824 */ /* 0x000fe400078e0006 */
[----:B------:R-:W-:Y:S01]  /*0da0*/  @!P2 IMAD.MOV.U32 R14, RZ, RZ, R25 ;  /* 0x000000ffff0ea224 */ /* 0x000fe200078e0019 */
[----:B------:R-:W-:Y:S05]  /*0db0*/  @P0 BRA `(.L_x_5) ;  /* 0x000000e000000947 */ /* 0x000fea0003800000 */
[----:B--234-:R-:W-:Y:S01]  /*0dc0*/  SHF.R.S32.HI R5, RZ, 0x1f, R18 ;  /* 0x0000001fff057819 */ /* 0x01cfe20000011412 */
[----:B------:R-:W-:Y:S01]  /*0dd0*/  IMAD.WIDE R8, R64, 0x2, R2 ;  /* 0x0000000240087825 */ /* 0x000fe200078e0202 */
[----:B------:R-:W-:Y:S02]  /*0de0*/  SHF.R.S32.HI R0, RZ, 0x1f, R49 ;  /* 0x0000001fff007819 */ /* 0x000fe40000011431 */
[----:B------:R-:W-:Y:S02]  /*0df0*/  LEA.HI R5, R5, R18, RZ, 0x3 ;  /* 0x0000001205057211 */ /* 0x000fe400078f18ff */
[----:B------:R-:W-:-:S02]  /*0e00*/  LEA.HI R0, R0, R49, RZ, 0x3 ;  /* 0x0000003100007211 */ /* 0x000fc400078f18ff */
[----:B------:R-:W-:Y:S02]  /*0e10*/  LOP3.LUT R5, R5, 0xfffffff8, RZ, 0xc0, !PT ;  /* 0xfffffff805057812 */ /* 0x000fe400078ec0ff */
[----:B------:R-:W-:Y:S01]  /*0e20*/  LOP3.LUT R10, R0, 0xfffffff8, RZ, 0xc0, !PT ;  /* 0xfffffff8000a7812 */ /* 0x000fe200078ec0ff */
[----:B------:R-:W-:Y:S02]  /*0e30*/  IMAD.SHL.U32 R0, R226, 0x2, RZ ;  /* 0x00000002e2007824 */ /* 0x000fe400078e00ff */
[----:B------:R-:W-:-:S03]  /*0e40*/  IMAD.WIDE R6, R5, 0x2, R2 ;  /* 0x0000000205067825 */ /* 0x000fc600078e0202 */
[----:B------:R-:W-:Y:S01]  /*0e50*/  @!PT LDS RZ, [RZ] ;  /* 0x00000000fffff984 */ /* 0x000fe20000000800 */
[----:B------:R2:W-:Y:S01]  /*0e60*/  LDGSTS.E.BYPASS.LTC128B.128 [R0+0x6100], [R8.64], !P5 ;  /* 0x0610000008007fae */ /* 0x0005e2000e901d46 */
[----:B------:R-:W-:-:S03]  /*0e70*/  IMAD.WIDE R2, R10, 0x2, R2 ;  /* 0x000000020a027825 */ /* 0x000fc600078e0202 */
[----:B------:R2:W-:Y:S04]  /*0e80*/  LDGSTS.E.BYPASS.LTC128B.128 [R0+0x8100], [R6.64], !P4 ;  /* 0x0810000006007fae */ /* 0x0005e8000e101d46 */
[----:B------:R2:W-:Y:S02]  /*0e90*/  LDGSTS.E.BYPASS.LTC128B.128 [R0+0xa100], [R2.64], !P3 ;  /* 0x0a10000002007fae */ /* 0x0005e4000d901d46 */
.L_x_5:
[----:B--234-:R-:W-:Y:S05]  /*0ea0*/  BSYNC B0 ;  /* 0x0000000000007941 */ /* 0x01cfea0003800000 */
.L_x_4:
[----:B------:R-:W-:Y:S01]  /*0eb0*/  IADD3 R0, R15, 0x20, RZ ;  /* 0x000000200f007810 */ /* 0x000fe20007ffe0ff */
[----:B------:R2:W3:Y:S01]  /*0ec0*/  SHFL.IDX PT, R3, R11, 0x1, 0x1c1f ;  /* 0x003c1f000b037f89 */ /* 0x0004e200000e0000 */
[----:B------:R-:W-:Y:S02]  /*0ed0*/  BSSY B0, `(.L_x_6) ;  /* 0x0000012000007945 */ /* 0x000fe40003800000 */
[----:B------:R-:W-:Y:S01]  /*0ee0*/  ISETP.GE.AND P0, PT, R0, UR4, PT ;  /* 0x0000000400007c0c */ /* 0x000fe2000bf06270 */
[----:B------:R2:W4:-:S12]  /*0ef0*/  SHFL.IDX PT, R2, R12, 0x1, 0x1c1f ;  /* 0x003c1f000c027f89 */ /* 0x00051800000e0000 */
[----:B------:R-:W-:Y:S05]  /*0f00*/  @P0 BRA `(.L_x_7) ;  /* 0x000000e000000947 */ /* 0x000fea0003800000 */
[----:B------:R-:W-:Y:S01]  /*0f10*/  SHF.R.S32.HI R5, RZ, 0x1f, R18 ;  /* 0x0000001fff057819 */ /* 0x000fe20000011412 */
[----:B---34-:R-:W-:Y:S01]  /*0f20*/  IMAD.WIDE R8, R64, 0x2, R2 ;  /* 0x0000000240087825 */ /* 0x018fe200078e0202 */
[----:B------:R-:W-:Y:S02]  /*0f30*/  SHF.R.S32.HI R0, RZ, 0x1f, R49 ;  /* 0x0000001fff007819 */ /* 0x000fe40000011431 */
[----:B------:R-:W-:Y:S02]  /*0f40*/  LEA.HI R5, R5, R18, RZ, 0x3 ;  /* 0x0000001205057211 */ /* 0x000fe400078f18ff */
[----:B------:R-:W-:Y:S02]  /*0f50*/  LEA.HI R0, R0, R49, RZ, 0x3 ;  /* 0x0000003100007211 */ /* 0x000fe400078f18ff */
[----:B------:R-:W-:Y:S02]  /*0f60*/  LOP3.LUT R5, R5, 0xfffffff8, RZ, 0xc0, !PT ;  /* 0xfffffff805057812 */ /* 0x000fe400078ec0ff */
[----:B------:R-:W-:Y:S01]  /*0f70*/  LOP3.LUT R10, R0, 0xfffffff8, RZ, 0xc0, !PT ;  /* 0xfffffff8000a7812 */ /* 0x000fe200078ec0ff */
[----:B------:R-:W-:-:S02]  /*0f80*/  IMAD.SHL.U32 R0, R226, 0x2, RZ ;  /* 0x00000002e2007824 */ /* 0x000fc400078e00ff */
[----:B------:R-:W-:-:S03]  /*0f90*/  IMAD.WIDE R6, R5, 0x2, R2 ;  /* 0x0000000205067825 */ /* 0x000fc600078e0202 */
[----:B------:R-:W-:Y:S01]  /*0fa0*/  @!PT LDS RZ, [RZ] ;  /* 0x00000000fffff984 */ /* 0x000fe20000000800 */
[----:B------:R3:W-:Y:S01]  /*0fb0*/  LDGSTS.E.BYPASS.LTC128B.128 [R0+0x6900], [R8.64], !P5 ;  /* 0x0690000008007fae */ /* 0x0007e2000e901d46 */
[----:B------:R-:W-:-:S03]  /*0fc0*/  IMAD.WIDE R2, R10, 0x2, R2 ;  /* 0x000000020a027825 */ /* 0x000fc600078e0202 */
[----:B------:R3:W-:Y:S04]  /*0fd0*/  LDGSTS.E.BYPASS.LTC128B.128 [R0+0x8900], [R6.64], !P4 ;  /* 0x0890000006007fae */ /* 0x0007e8000e101d46 */
[----:B------:R3:W-:Y:S02]  /*0fe0*/  LDGSTS.E.BYPASS.LTC128B.128 [R0+0xa900], [R2.64], !P3 ;  /* 0x0a90000002007fae */ /* 0x0007e4000d901d46 */
.L_x_7:
[----:B------:R-:W-:Y:S05]  /*0ff0*/  BSYNC B0 ;  /* 0x0000000000007941 */ /* 0x000fea0003800000 */
.L_x_6:
[----:B---3--:R-:W-:Y:S01]  /*1000*/  IADD3 R0, R15, 0x40, RZ ;  /* 0x000000400f007810 */ /* 0x008fe20007ffe0ff */
[----:B------:R3:W1:Y:S01]  /*1010*/  SHFL.IDX PT, R3, R11, 0x2, 0x1c1f ;  /* 0x005c1f000b037f89 */ /* 0x00066200000e0000 */
[----:B------:R-:W-:Y:S02]  /*1020*/  BSSY B0, `(.L_x_8) ;  /* 0x0000012000007945 */ /* 0x000fe40003800000 */
[----:B------:R-:W-:Y:S01]  /*1030*/  ISETP.GE.AND P0, PT, R0, UR4, PT ;  /* 0x0000000400007c0c */ /* 0x000fe2000bf06270 */
[----:B----4-:R3:W4:-:S12]  /*1040*/  SHFL.IDX PT, R2, R12, 0x2, 0x1c1f ;  /* 0x005c1f000c027f89 */ /* 0x01071800000e0000 */
[----:B------:R-:W-:Y:S05]  /*1050*/  @P0 BRA `(.L_x_9) ;  /* 0x000000e000000947 */ /* 0x000fea0003800000 */
[----:B------:R-:W-:Y:S01]  /*1060*/  SHF.R.S32.HI R5, RZ, 0x1f, R18 ;  /* 0x0000001fff057819 */ /* 0x000fe20000011412 */
[----:B-1--4-:R-:W-:Y:S01]  /*1070*/  IMAD.WIDE R8, R64, 0x2, R2 ;  /* 0x0000000240087825 */ /* 0x012fe200078e0202 */
        /* <DEDUP_REMOVED lines=12> */
.L_x_9:
[----:B------:R-:W-:Y:S05]  /*1140*/  BSYNC B0 ;  /* 0x0000000000007941 */ /* 0x000fea0003800000 */
.L_x_8:
[----:B-1----:R-:W-:Y:S01]  /*1150*/  MOV R0, c[0x0][0x2b8] ;  /* 0x0000ae0000007a02 */ /* 0x002fe20000000f00 */
[----:B----4-:R-:W-:Y:S01]  /*1160*/  SHFL.IDX PT, R2, R12, 0x3, 0x1c1f ;  /* 0x007c1f000c027f89 */ /* 0x010fe200000e0000 */
[----:B------:R-:W-:Y:S01]  /*1170*/  IADD3 R165, R180, -0x1, RZ ;  /* 0xffffffffb4a57810 */ /* 0x000fe20007ffe0ff */
[----:B-----5:R-:W-:Y:S01]  /*1180*/  IMAD.WIDE.U32 R174, R14, c[0x0][0x2b0], RZ ;  /* 0x0000ac000eae7a25 */ /* 0x020fe200078e00ff */
[----:B------:R-:W-:Y:S01]  /*1190*/  ISETP.NE.AND P0, PT, R0, 0x1, PT ;  /* 0x000000010000780c */ /* 0x000fe20003f05270 */
[----:B------:R-:W1:Y:S01]  /*11a0*/  SHFL.IDX PT, R3, R11, 0x3, 0x1c1f ;  /* 0x007c1f000b037f89 */ /* 0x000e6200000e0000 */
[----:B------:R-:W-:-:S02]  /*11b0*/  LEA R0, R165, R177, 0x6 ;  /* 0x000000b1a5007211 */ /* 0x000fc400078e30ff */
[----:B------:R-:W-:Y:S02]  /*11c0*/  SHF.R.S32.HI R5, RZ, 0x1f, R14 ;  /* 0x0000001fff057819 */ /* 0x000fe4000001140e */
[----:B------:R-:W-:Y:S02]  /*11d0*/  IADD3 R7, R15, 0x60, RZ ;  /* 0x000000600f077810 */ /* 0x000fe40007ffe0ff */
[----:B------:R-:W-:Y:S01]  /*11e0*/  SHF.R.S32.HI R9, RZ, 0x1f, R49 ;  /* 0x0000001fff097819 */ /* 0x000fe20000011431 */
[----:B------:R-:W-:Y:S01]  /*11f0*/  IMAD R5, R5, c[0x0][0x2b0], RZ ;  /* 0x0000ac0005057a24 */ /* 0x000fe200078e02ff */
[----:B------:R-:W-:Y:S02]  /*1200*/  IADD3 R10, R0, R178, RZ ;  /* 0x000000b2000a7210 */ /* 0x000fe40007ffe0ff */
[----:B------:R-:W-:Y:S01]  /*1210*/  SHF.L.U32 R226, R226, 0x1, RZ ;  /* 0x00000001e2e27819 */ /* 0x000fe200000006ff */
[----:B------:R-:W-:Y:S01]  /*1220*/  IMAD R8, R14, c[0x0][0x2b4], R5 ;  /* 0x0000ad000e087a24 */ /* 0x000fe200078e0205 */
[----:B------:R-:W-:Y:S01]  /*1230*/  ISETP.GE.AND P6, PT, R0, R26, PT ;  /* 0x0000001a0000720c */ /* 0x000fe20003fc6270 */
[----:B------:R-:W-:Y:S01]  /*1240*/  @P0 IMAD.HI.U32 R6, R10, c[0x0][0x2bc], RZ ;  /* 0x0000af000a060a27 */ /* 0x000fe200078e00ff */
[----:B------:R-:W-:Y:S01]  /*1250*/  ISETP.GE.AND P2, PT, R7, UR4, PT ;  /* 0x0000000407007c0c */ /* 0x000fe2000bf46270 */
[----:B------:R-:W-:Y:S01]  /*1260*/  STL.64 [R1+0x40], R174 ;  /* 0x000040ae01007387 */ /* 0x000fe20000100a00 */
[----:B------:R-:W-:Y:S01]  /*1270*/  LEA.HI R9, R9, R49, RZ, 0x3 ;  /* 0x0000003109097211 */ /* 0x000fe200078f18ff */
[----:B------:R-:W-:Y:S01]  /*1280*/  IMAD.MOV.U32 R0, RZ, RZ, R10 ;  /* 0x000000ffff007224 */ /* 0x000fe200078e000a */
[----:B------:R-:W-:-:S02]  /*1290*/  @P0 SHF.R.U32.HI R0, RZ, c[0x0][0x2c0], R6 ;  /* 0x0000b000ff000a19 */ /* 0x000fc40000011606 */
[----:B------:R-:W-:Y:S02]  /*12a0*/  SHF.R.S32.HI R6, RZ, 0x1f, R18 ;  /* 0x0000001fff067819 */ /* 0x000fe40000011412 */
[----:B------:R-:W-:Y:S02]  /*12b0*/  LOP3.LUT R184, R9, 0xfffffff8, RZ, 0xc0, !PT ;  /* 0xfffffff809b87812 */ /* 0x000fe400078ec0ff */
[----:B------:R-:W-:Y:S02]  /*12c0*/  LEA.HI R5, R6, R18, RZ, 0x3 ;  /* 0x0000001206057211 */ /* 0x000fe400078f18ff */
[----:B------:R-:W-:Y:S01]  /*12d0*/  IADD3 R171, R175, R8, RZ ;  /* 0x00000008afab7210 */ /* 0x000fe20007ffe0ff */
[----:B-1----:R-:W-:Y:S01]  /*12e0*/  @!P2 IMAD.WIDE R6, R64, 0x2, R2 ;  /* 0x000000024006a825 */ /* 0x002fe200078e0202 */
[----:B------:R-:W-:Y:S02]  /*12f0*/  LOP3.LUT R183, R5, 0xfffffff8, RZ, 0xc0, !PT ;  /* 0xfffffff805b77812 */ /* 0x000fe400078ec0ff */
[----:B------:R-:W-:-:S02]  /*1300*/  ISETP.GT.OR P6, PT, R177, 0x3f, P6 ;  /* 0x0000003fb100780c */ /* 0x000fc400037c4670 */
[----:B------:R-:W-:Y:S01]  /*1310*/  MOV R227, RZ ;  /* 0x000000ff00e37202 */ /* 0x000fe20000000f00 */
[--C-:B------:R-:W-:Y:S01]  /*1320*/  @!P2 IMAD.WIDE R8, R183, 0x2, R2.reuse ;  /* 0x00000002b708a825 */ /* 0x100fe200078e0202 */
[----:B------:R-:W-:Y:S01]  /*1330*/  @!PT LDS RZ, [RZ] ;  /* 0x00000000fffff984 */ /* 0x000fe20000000800 */
[----:B------:R1:W-:Y:S03]  /*1340*/  @!P2 LDGSTS.E.BYPASS.LTC128B.128 [R226+0x7900], [R6.64], !P5 ;  /* 0x0790000006e2afae */ /* 0x0003e6000e901d46 */
[----:B------:R-:W-:Y:S01]  /*1350*/  @!P2 IMAD.WIDE R2, R184, 0x2, R2 ;  /* 0x00000002b802a825 */ /* 0x000fe200078e0202 */
[----:B------:R4:W-:Y:S04]  /*1360*/  @!P2 LDGSTS.E.BYPASS.LTC128B.128 [R226+0x9900], [R8.64], !P4 ;  /* 0x0990000008e2afae */ /* 0x0009e8000e101d46 */
[----:B------:R2:W-:Y:S01]  /*1370*/  @!P2 LDGSTS.E.BYPASS.LTC128B.128 [R226+0xb900], [R2.64], !P3 ;  /* 0x0b90000002e2afae */ /* 0x0005e2000d901d46 */
[----:B------:R-:W-:-:S03]  /*1380*/  @!P6 IADD3 R5, P1, R0, R174, RZ ;  /* 0x000000ae0005e210 */ /* 0x000fc60007f3e0ff */
[----:B------:R-:W0:Y:S01]  /*1390*/  LDGDEPBAR ;  /* 0x00000000000079af */ /* 0x000e220000000000 */
[----:B------:R-:W-:-:S04]  /*13a0*/  IMAD.WIDE.U32 R172, R27, c[0x0][0x1e8], RZ ;  /* 0x00007a001bac7a25 */ /* 0x000fc800078e00ff */
[----:B------:R-:W-:Y:S01]  /*13b0*/  IMAD R162, R165, -0x40, R26 ;  /* 0xffffffc0a5a27824 */ /* 0x000fe200078e021a */
[----:B------:R-:W-:Y:S01]  /*13c0*/  SHF.R.S32.HI R14, RZ, 0x4, R19 ;  /* 0x00000004ff0e7819 */ /* 0x000fe20000011413 */
[----:B------:R-:W-:Y:S01]  /*13d0*/  IMAD.WIDE.U32 R28, R27, c[0x0][0x210], RZ ;  /* 0x000084001b1c7a25 */ /* 0x000fe200078e00ff */
[----:B------:R-:W-:Y:S01]  /*13e0*/  STL [R1+0x54], R171 ;  /* 0x000054ab01007387 */ /* 0x000fe20000100800 */
[----:B-1----:R-:W-:Y:S02]  /*13f0*/  @!P6 LEA.HI.X.SX32 R7, R0, R171, 0x1, P1 ;  /* 0x000000ab0007e211 */ /* 0x002fe400008f0eff */
[----:B------:R-:W-:-:S04]  /*1400*/  @!P6 LEA R6, P1, R5, c[0x0][0x2a0], 0x2 ;  /* 0x0000a8000506ea11 */ /* 0x000fc800078210ff */
[----:B------:R-:W-:Y:S01]  /*1410*/  @!P6 LEA.HI.X R7, R5, c[0x0][0x2a4], R7, 0x2, P1 ;  /* 0x0000a9000507ea11 */ /* 0x000fe200008f1407 */
[----:B------:R-:W-:Y:S06]  /*1420*/  BAR.SYNC.DEFER_BLOCKING 0x0 ;  /* 0x0000000000007b1d */ /* 0x000fec0000010000 */
[----:B---3--:R-:W3:Y:S01]  /*1430*/  @!P6 LDG.E R227, [R6.64] ;  /* 0x0000000606e3e981 */ /* 0x008ee2000c1e1900 */
[----:B------:R-:W-:Y:S01]  /*1440*/  IMAD.MOV R0, RZ, RZ, -R0 ;  /* 0x000000ffff007224 */ /* 0x000fe200078e0a00 */
[----:B----4-:R-:W-:Y:S01]  /*1450*/  SHF.R.S32.HI R9, RZ, 0x1f, R27 ;  /* 0x0000001fff097819 */ /* 0x010fe2000001141b */
[----:B------:R-:W-:Y:S01]  /*1460*/  IMAD.IADD R48, R162, 0x1, -R13 ;  /* 0x00000001a2307824 */ /* 0x000fe200078e0a0d */
[----:B------:R-:W-:Y:S01]  /*1470*/  ISETP.GE.AND P3, PT, R64, c[0x0][0x1d4], PT ;  /* 0x0000750040007a0c */ /* 0x000fe20003f66270 */
[----:B------:R-:W-:Y:S01]  /*1480*/  IMAD R230, R0, c[0x0][0x2b8], R10 ;  /* 0x0000ae0000e67a24 */ /* 0x000fe200078e020a */
[----:B------:R-:W-:Y:S01]  /*1490*/  ISETP.GE.AND P2, PT, R18, c[0x0][0x1d4], PT ;  /* 0x0000750012007a0c */ /* 0x000fe20003f46270 */
[----:B------:R-:W-:Y:S01]  /*14a0*/  STL.64 [R1+0x38], R172 ;  /* 0x000038ac01007387 */ /* 0x000fe20000100a00 */
[----:B------:R-:W-:Y:S01]  /*14b0*/  ISETP.GE.AND P5, PT, R48, 0x1, PT ;  /* 0x000000013000780c */ /* 0x000fe20003fa6270 */
[----:B--2---:R-:W-:Y:S01]  /*14c0*/  IMAD.WIDE.U32 R2, R230, c[0x0][0x1e0], RZ ;  /* 0x00007800e6027a25 */ /* 0x004fe200078e00ff */
[----:B------:R-:W-:-:S02]  /*14d0*/  SHF.R.S32.HI R5, RZ, 0x1f, R230 ;  /* 0x0000001fff057819 */ /* 0x000fc400000114e6 */
[----:B------:R-:W-:Y:S02]  /*14e0*/  LOP3.LUT R12, R24, 0xfffffff8, RZ, 0xc0, !PT ;  /* 0xfffffff8180c7812 */ /* 0x000fe400078ec0ff */
[----:B------:R-:W-:Y:S01]  /*14f0*/  SHF.R.S32.HI R11, RZ, 0x1f, R16 ;  /* 0x0000001fff0b7819 */ /* 0x000fe20000011410 */
[C---:B------:R-:W-:Y:S01]  /*1500*/  IMAD R0, R5.reuse, c[0x0][0x1e0], RZ ;  /* 0x0000780005007a24 */ /* 0x040fe200078e02ff */
[----:B------:R-:W-:Y:S01]  /*1510*/  IADD3 R12, -R12, R176, RZ ;  /* 0x000000b00c0c7210 */ /* 0x000fe20007ffe1ff */
[----:B------:R-:W-:Y:S01]  /*1520*/  IMAD R5, R5, c[0x0][0x208], RZ ;  /* 0x0000820005057a24 */ /* 0x000fe200078e02ff */
[----:B------:R-:W-:Y:S01]  /*1530*/  ISETP.GT.AND P6, PT, R48, 0x20, PT ;  /* 0x000000203000780c */ /* 0x000fe20003fc4270 */
[----:B------:R-:W-:Y:S01]  /*1540*/  IMAD R0, R230, c[0x0][0x1e4], R0 ;  /* 0x00007900e6007a24 */ /* 0x000fe200078e0200 */
[----:B------:R-:W-:Y:S01]  /*1550*/  LEA.HI R13, R12, R12, RZ, 0x1 ;  /* 0x0000000c0c0d7211 */ /* 0x000fe200078f08ff */
[----:B------:R-:W-:Y:S01]  /*1560*/  IMAD R5, R230, c[0x0][0x20c], R5 ;  /* 0x00008300e6057a24 */ /* 0x000fe200078e0205 */
[----:B------:R-:W-:-:S02]  /*1570*/  SHF.R.S32.HI R169, RZ, 0x1f, R64 ;  /* 0x0000001fffa97819 */ /* 0x000fc40000011440 */
[----:B------:R-:W-:Y:S01]  /*1580*/  IADD3 R3, R3, R0, RZ ;  /* 0x0000000003037210 */ /* 0x000fe20007ffe0ff */
[----:B------:R-:W-:Y:S01]  /*1590*/  IMAD R0, R9, c[0x0][0x1e8], RZ ;  /* 0x00007a0009007a24 */ /* 0x000fe200078e02ff */
[----:B------:R-:W-:Y:S02]  /*15a0*/  SHF.R.S32.HI R168, RZ, 0x1f, R183 ;  /* 0x0000001fffa87819 */ /* 0x000fe400000114b7 */
[----:B------:R-:W-:Y:S01]  /*15b0*/  SHF.R.S32.HI R167, RZ, 0x1f, R184 ;  /* 0x0000001fffa77819 */ /* 0x000fe200000114b8 */
[----:B------:R-:W-:-:S05]  /*15c0*/  IMAD R0, R27, c[0x0][0x1ec], R0 ;  /* 0x00007b001b007a24 */ /* 0x000fca00078e0200 */
[----:B------:R-:W-:-:S05]  /*15d0*/  IADD3 R170, R173, R0, RZ ;  /* 0x00000000adaa7210 */ /* 0x000fca0007ffe0ff */
[----:B------:R-:W-:Y:S04]  /*15e0*/  STL [R1+0x50], R170 ;  /* 0x000050aa01007387 */ /* 0x000fe80000100800 */
[----:B------:R-:W-:Y:S01]  /*15f0*/  STL.64 [R1+0x48], R28 ;  /* 0x0000481c01007387 */ /* 0x000fe20000100a00 */
[----:B---3--:R-:W-:Y:S01]  /*1600*/  SHF.R.S32.HI R10, RZ, 0x1f, R227 ;  /* 0x0000001fff0a7819 */ /* 0x008fe200000114e3 */
[----:B------:R-:W-:-:S04]  /*1610*/  IMAD.WIDE.U32 R6, R227, c[0x0][0x1f0], R2 ;  /* 0x00007c00e3067a25 */ /* 0x000fc800078e0002 */
[----:B------:R-:W-:Y:S01]  /*1620*/  IMAD R8, R10, c[0x0][0x1f0], RZ ;  /* 0x00007c000a087a24 */ /* 0x000fe200078e02ff */
[----:B------:R-:W-:Y:S01]  /*1630*/  IADD3 R0, P1, R172, R6, RZ ;  /* 0x00000006ac007210 */ /* 0x000fe20007f3e0ff */
[----:B------:R-:W-:-:S04]  /*1640*/  IMAD.WIDE.U32 R2, R230, c[0x0][0x208], RZ ;  /* 0x00008200e6027a25 */ /* 0x000fc800078e00ff */
[----:B------:R-:W-:Y:S01]  /*1650*/  IMAD R8, R227, c[0x0][0x1f4], R8 ;  /* 0x00007d00e3087a24 */ /* 0x000fe200078e0208 */
[----:B------:R-:W-:Y:S02]  /*1660*/  IADD3 R3, R3, R5, RZ ;  /* 0x0000000503037210 */ /* 0x000fe40007ffe0ff */
[----:B------:R-:W-:Y:S02]  /*1670*/  LOP3.LUT R5, R17, 0x7fffffe, RZ, 0xc0, !PT ;  /* 0x07fffffe11057812 */ /* 0x000fe400078ec0ff */
[----:B------:R-:W-:Y:S01]  /*1680*/  IADD3.X R6, R170, R7, R8, P1, !PT ;  /* 0x00000007aa067210 */ /* 0x000fe20000ffe408 */
[----:B------:R-:W-:Y:S01]  /*1690*/  IMAD.WIDE.U32 R2, R227, c[0x0][0x218], R2 ;  /* 0x00008600e3027a25 */ /* 0x000fe200078e0002 */
[----:B------:R-:W-:Y:S02]  /*16a0*/  LEA R15, P1, R0, c[0x0][0x1c8], 0x1 ;  /* 0x00007200000f7a11 */ /* 0x000fe400078208ff */
[----:B------:R-:W-:Y:S02]  /*16b0*/  IADD3 R150, R16, -R5, RZ ;  /* 0x8000000510967210 */ /* 0x000fe40007ffe0ff */
[----:B------:R-:W-:Y:S01]  /*16c0*/  LEA.HI.X R20, R0, c[0x0][0x1cc], R6, 0x1, P1 ;  /* 0x0000730000147a11 */ /* 0x000fe200008f0c06 */
[----:B------:R-:W-:Y:S01]  /*16d0*/  IMAD R0, R9, c[0x0][0x210], RZ ;  /* 0x0000840009007a24 */ /* 0x000fe200078e02ff */
[----:B------:R-:W-:Y:S01]  /*16e0*/  SHFL.IDX PT, R6, R15, RZ, 0x1c1f ;  /* 0x001c1fff0f067589 */ /* 0x000fe200000e0000 */
[----:B------:R-:W-:-:S02]  /*16f0*/  LEA.HI R8, R19, R14, RZ, 0x1 ;  /* 0x0000000e13087211 */ /* 0x000fc400078f08ff */
[----:B------:R-:W-:Y:S01]  /*1700*/  IMAD R5, R27, c[0x0][0x214], R0 ;  /* 0x000085001b057a24 */ /* 0x000fe200078e0200 */
[----:B------:R-:W1:Y:S01]  /*1710*/  SHFL.IDX PT, R7, R20, RZ, 0x1c1f ;  /* 0x001c1fff14077589 */ /* 0x000e6200000e0000 */
[----:B------:R-:W-:Y:S01]  /*1720*/  IMAD R0, R10, c[0x0][0x218], RZ ;  /* 0x000086000a007a24 */ /* 0x000fe200078e02ff */
[----:B------:R-:W-:Y:S02]  /*1730*/  LOP3.LUT R8, R8, 0xfffffffe, RZ, 0xc0, !PT ;  /* 0xfffffffe08087812 */ /* 0x000fe400078ec0ff */
[----:B------:R-:W-:Y:S01]  /*1740*/  IADD3 R9, R29, R5, RZ ;  /* 0x000000051d097210 */ /* 0x000fe20007ffe0ff */
[----:B------:R-:W-:Y:S01]  /*1750*/  IMAD R0, R227, c[0x0][0x21c], R0 ;  /* 0x00008700e3007a24 */ /* 0x000fe200078e0200 */
[----:B------:R-:W-:Y:S01]  /*1760*/  IADD3 R5, P1, R28, R2, RZ ;  /* 0x000000021c057210 */ /* 0x000fe20007f3e0ff */
[----:B------:R-:W-:Y:S01]  /*1770*/  IMAD.IADD R14, R14, 0x1, -R8 ;  /* 0x000000010e0e7824 */ /* 0x000fe200078e0a08 */
[----:B------:R-:W-:Y:S01]  /*1780*/  LEA.HI R19, R11, R16, RZ, 0x3 ;  /* 0x000000100b137211 */ /* 0x000fe200078f18ff */
[----:B------:R2:W-:Y:S01]  /*1790*/  STL [R1+0x58], R9 ;  /* 0x0000580901007387 */ /* 0x0005e20000100800 */
[----:B------:R-:W-:-:S02]  /*17a0*/  IADD3.X R10, R9, R3, R0, P1, !PT ;  /* 0x00000003090a7210 */ /* 0x000fc40000ffe400 */
[----:B------:R-:W-:Y:S02]  /*17b0*/  LOP3.LUT R11, R13, 0x7fffffe, RZ, 0xc0, !PT ;  /* 0x07fffffe0d0b7812 */ /* 0x000fe400078ec0ff */
[C---:B------:R-:W-:Y:S02]  /*17c0*/  LEA R0, P1, R5.reuse, c[0x0][0x1f8], 0x1 ;  /* 0x00007e0005007a11 */ /* 0x040fe400078208ff */
[----:B------:R-:W-:Y:S02]  /*17d0*/  IADD3 R17, R12, -R11, RZ ;  /* 0x8000000b0c117210 */ /* 0x000fe40007ffe0ff */
[----:B------:R-:W-:Y:S01]  /*17e0*/  LEA.HI.X R11, R5, c[0x0][0x1fc], R10, 0x1, P1 ;  /* 0x00007f00050b7a11 */ /* 0x000fe200008f0c0a */
[----:B------:R-:W-:Y:S01]  /*17f0*/  SHFL.IDX PT, R16, R0, RZ, 0x1c1f ;  /* 0x001c1fff00107589 */ /* 0x000fe200000e0000 */
[----:B------:R-:W-:Y:S01]  /*1800*/  SHF.L.U32 R5, R21, 0x6, RZ ;  /* 0x0000000615057819 */ /* 0x000fe200000006ff */
[----:B------:R-:W-:Y:S01]  /*1810*/  IMAD R17, R14, 0x8, R17 ;  /* 0x000000080e117824 */ /* 0x000fe200078e0211 */
[----:B------:R-:W-:Y:S01]  /*1820*/  ISETP.GE.AND P1, PT, R49, c[0x0][0x1d4], PT ;  /* 0x0000750031007a0c */ /* 0x000fe20003f26270 */
[----:B------:R3:W-:Y:S01]  /*1830*/  SHFL.IDX PT, R10, R0, 0x1, 0x1c1f ;  /* 0x003c1f00000a7f89 */ /* 0x0007e200000e0000 */
[----:B-1----:R-:W-:Y:S01]  /*1840*/  @P5 IMAD.WIDE R2, R183, 0x2, R6 ;  /* 0x00000002b7025825 */ /* 0x002fe200078e0206 */
[----:B------:R-:W-:-:S02]  /*1850*/  LOP3.LUT R5, R5, 0xc0, RZ, 0xc0, !PT ;  /* 0x000000c005057812 */ /* 0x000fc400078ec0ff */
[----:B------:R-:W-:Y:S04]  /*1860*/  SHFL.IDX PT, R12, R11, RZ, 0x1c1f ;  /* 0x001c1fff0b0c7589 */ /* 0x000fe800000e0000 */
[----:B------:R-:W-:Y:S01]  /*1870*/  SHFL.IDX PT, R11, R11, 0x1, 0x1c1f ;  /* 0x003c1f000b0b7f89 */ /* 0x000fe200000e0000 */
[----:B--2---:R-:W-:-:S04]  /*1880*/  @P5 IMAD.WIDE R8, R64, 0x2, R6 ;  /* 0x0000000240085825 */ /* 0x004fc800078e0206 */
[----:B------:R-:W-:Y:S01]  /*1890*/  @P5 IMAD.WIDE R6, R184, 0x2, R6 ;  /* 0x00000002b8065825 */ /* 0x000fe200078e0206 */
[----:B------:R1:W-:Y:S04]  /*18a0*/  @P5 LDGSTS.E.BYPASS.LTC128B.128 [R226+0x3100], [R8.64], !P3 ;  /* 0x0310000008e25fae */ /* 0x0003e8000d901d46 */
[----:B------:R2:W-:Y:S01]  /*18b0*/  @P5 LDGSTS.E.BYPASS.LTC128B.128 [R226+0x4100], [R2.64], !P2 ;  /* 0x0410000002e25fae */ /* 0x0005e2000d101d46 */
[----:B---3--:R-:W-:-:S03]  /*18c0*/  SHF.R.S32.HI R0, RZ, 0x1, R13 ;  /* 0x00000001ff007819 */ /* 0x008fc6000001140d */
[----:B------:R3:W-:Y:S01]  /*18d0*/  @P5 LDGSTS.E.BYPASS.LTC128B.128 [R226+0x5100], [R6.64], !P1 ;  /* 0x0510000006e25fae */ /* 0x0007e2000c901d46 */
[C---:B------:R-:W-:Y:S02]  /*18e0*/  LOP3.LUT P4, RZ, R0.reuse, 0x2, RZ, 0xc0, !PT ;  /* 0x0000000200ff7812 */ /* 0x040fe4000788c0ff */
[----:B------:R-:W-:-:S04]  /*18f0*/  SHF.L.U32 R0, R0, 0x6, RZ ;  /* 0x0000000600007819 */ /* 0x000fc800000006ff */
[----:B------:R-:W-:Y:S02]  /*1900*/  LOP3.LUT R0, R0, 0xc0, RZ, 0xc0, !PT ;  /* 0x000000c000007812 */ /* 0x000fe400078ec0ff */
[----:B-1----:R-:W-:Y:S02]  /*1910*/  SHF.L.U32 R8, R14, 0x3, RZ ;  /* 0x000000030e087819 */ /* 0x002fe400000006ff */
[----:B------:R-:W-:Y:S01]  /*1920*/  SHF.L.U32 R9, R22, 0x3, RZ ;  /* 0x0000000316097819 */ /* 0x000fe200000006ff */
[----:B--2---:R1:W-:Y:S01]  /*1930*/  SHFL.IDX PT, R2, R15, 0x1, 0x1c1f ;  /* 0x003c1f000f027f89 */ /* 0x0043e200000e0000 */
[----:B------:R-:W-:Y:S02]  /*1940*/  LOP3.LUT R8, R5, 0x8, R8, 0xf8, !PT ;  /* 0x0000000805087812 */ /* 0x000fe400078ef808 */
[----:B------:R-:W-:Y:S01]  /*1950*/  SHF.R.U32.HI R5, RZ, 0x3, R5 ;  /* 0x00000003ff057819 */ /* 0x000fe20000011605 */
[----:B------:R-:W3:Y:S03]  /*1960*/  SHFL.IDX PT, R3, R20, 0x1, 0x1c1f ;  /* 0x003c1f0014037f89 */ /* 0x000ee600000e0000 */
[----:B------:R-:W-:-:S02]  /*1970*/  LOP3.LUT R149, R8, R5, RZ, 0x3c, !PT ;  /* 0x0000000508957212 */ /* 0x000fc400078e3cff */
[----:B------:R-:W-:Y:S02]  /*1980*/  LOP3.LUT R5, R0, 0x8, R9, 0xf8, !PT ;  /* 0x0000000800057812 */ /* 0x000fe400078ef809 */
[----:B------:R-:W-:-:S04]  /*1990*/  SHF.R.U32.HI R0, RZ, 0x3, R0 ;  /* 0x00000003ff007819 */ /* 0x000fc80000011600 */
[----:B------:R-:W-:Y:S02]  /*19a0*/  LOP3.LUT R5, R5, R0, RZ, 0x3c, !PT ;  /* 0x0000000005057212 */ /* 0x000fe400078e3cff */
[----:B------:R-:W-:-:S04]  /*19b0*/  SHF.L.U32 R0, R19, 0x5, RZ ;  /* 0x0000000513007819 */ /* 0x000fc800000006ff */
[----:B------:R-:W-:Y:S01]  /*19c0*/  LOP3.LUT R148, R0, 0xffffff00, RZ, 0xc0, !PT ;  /* 0xffffff0000947812 */ /* 0x000fe200078ec0ff */
[----:B-1----:R-:W-:-:S03]  /*19d0*/  IMAD.WIDE R14, R64, 0x2, RZ ;  /* 0x00000002400e7825 */ /* 0x002fc600078e02ff */
[----:B------:R-:W-:Y:S01]  /*19e0*/  LEA R0, R23, R148, 0x9 ;  /* 0x0000009417007211 */ /* 0x000fe200078e48ff */
[--C-:B---3--:R-:W-:Y:S01]  /*19f0*/  @P6 IMAD.WIDE R6, R64, 0x2, R2.reuse ;  /* 0x0000000240066825 */ /* 0x108fe200078e0202 */
[----:B------:R-:W-:Y:S02]  /*1a00*/  IADD3 R50, P5, R16, R14, RZ ;  /* 0x0000000e10327210 */ /* 0x000fe40007fbe0ff */
[----:B------:R-:W-:Y:S01]  /*1a10*/  LEA R0, R150, R0, 0x5 ;  /* 0x0000000096007211 */ /* 0x000fe200078e28ff */
[--C-:B------:R-:W-:Y:S01]  /*1a20*/  @P6 IMAD.WIDE R8, R183, 0x2, R2.reuse ;  /* 0x00000002b7086825 */ /* 0x100fe200078e0202 */
[----:B------:R1:W-:Y:S01]  /*1a30*/  @P6 LDGSTS.E.BYPASS.LTC128B.128 [R226+0x3900], [R6.64], !P3 ;  /* 0x0390000006e26fae */ /* 0x0003e2000d901d46 */
[----:B------:R-:W-:Y:S02]  /*1a40*/  IADD3.X R51, R12, R15, RZ, P5, !PT ;  /* 0x0000000f0c337210 */ /* 0x000fe40002ffe4ff */
[----:B------:R-:W-:Y:S01]  /*1a50*/  @P6 IMAD.WIDE R2, R184, 0x2, R2 ;  /* 0x00000002b8026825 */ /* 0x000fe200078e0202 */
[----:B------:R2:W-:Y:S01]  /*1a60*/  @P6 LDGSTS.E.BYPASS.LTC128B.128 [R226+0x4900], [R8.64], !P2 ;  /* 0x0490000008e26fae */ /* 0x0005e2000d101d46 */
[----:B------:R-:W-:-:S02]  /*1a70*/  IADD3 R46, P5, R14, R10, RZ ;  /* 0x0000000a0e2e7210 */ /* 0x000fc40007fbe0ff */
[----:B------:R-:W-:Y:S01]  /*1a80*/  IMAD.IADD R0, R149, 0x1, R0 ;  /* 0x0000000195007824 */ /* 0x000fe200078e0200 */
[----:B------:R3:W-:Y:S02]  /*1a90*/  @P6 LDGSTS.E.BYPASS.LTC128B.128 [R226+0x5900], [R2.64], !P1 ;  /* 0x0590000002e26fae */ /* 0x0007e4000c901d46 */
[----:B------:R-:W-:Y:S02]  /*1aa0*/  IMAD.X R47, R15, 0x1, R11, P5 ;  /* 0x000000010f2f7824 */ /* 0x000fe400028e060b */
[----:B------:R-:W0:Y:S01]  /*1ab0*/  LDGDEPBAR ;  /* 0x00000000000079af */ /* 0x000e220000000000 */
[----:B------:R-:W-:-:S05]  /*1ac0*/  SHF.L.U32 R224, R0, 0x1, RZ ;  /* 0x0000000100e07819 */ /* 0x000fca00000006ff */
[----:B------:R-:W-:Y:S02]  /*1ad0*/  IMAD R225, R4, 0x2, R224 ;  /* 0x0000000204e17824 */ /* 0x000fe400078e02e0 */
[----:B-1----:R-:W-:-:S04]  /*1ae0*/  IMAD.WIDE R6, R183, 0x2, RZ ;  /* 0x00000002b7067825 */ /* 0x002fc800078e02ff */
[----:B--2---:R-:W-:Y:S01]  /*1af0*/  IMAD.WIDE R8, R184, 0x2, RZ ;  /* 0x00000002b8087825 */ /* 0x004fe200078e02ff */
[----:B------:R-:W-:Y:S02]  /*1b00*/  IADD3 R38, P5, R6, R10, RZ ;  /* 0x0000000a06267210 */ /* 0x000fe40007fbe0ff */
[----:B------:R-:W-:Y:S01]  /*1b10*/  IADD3 R44, P6, R16, R6, RZ ;  /* 0x00000006102c7210 */ /* 0x000fe20007fde0ff */
[----:B------:R-:W-:-:S04]  /*1b20*/  DEPBAR.LE SB0, 0x1 ;  /* 0x000080400000791a */ /* 0x000fc80000000000 */
[----:B------:R-:W-:-:S04]  /*1b30*/  DEPBAR.LE SB0, 0x0 ;  /* 0x000080000000791a */ /* 0x000fc80000000000 */
[----:B------:R-:W-:Y:S01]  /*1b40*/  BAR.SYNC.DEFER_BLOCKING 0x0 ;  /* 0x0000000000007b1d */ /* 0x000fe20000010000 */
[-C--:B------:R-:W-:Y:S01]  /*1b50*/  IADD3.X R39, R7, R11.reuse, RZ, P5, !PT ;  /* 0x0000000b07277210 */ /* 0x080fe20002ffe4ff */
[----:B------:R-:W-:Y:S01]  /*1b60*/  IMAD.X R45, R12, 0x1, R7, P6 ;  /* 0x000000010c2d7824 */ /* 0x000fe200030e0607 */
[----:B------:R-:W-:Y:S02]  /*1b70*/  IADD3 R6, P5, R8, R10, RZ ;  /* 0x0000000a08067210 */ /* 0x000fe40007fbe0ff */
[----:B---3--:R-:W-:Y:S02]  /*1b80*/  MOV R2, 0x10 ;  /* 0x0000001000027802 */ /* 0x008fe40000000f00 */
[----:B------:R-:W-:Y:S02]  /*1b90*/  IADD3.X R7, R9, R11, RZ, P5, !PT ;  /* 0x0000000b09077210 */ /* 0x000fe40002ffe4ff */
[----:B------:R-:W-:Y:S02]  /*1ba0*/  ISETP.GE.AND P5, PT, R64, c[0x0][0x1d4], PT ;  /* 0x0000750040007a0c */ /* 0x000fe40003fa6270 */
[----:B------:R-:W-:-:S02]  /*1bb0*/  LEA R3, R17, R5, 0x5 ;  /* 0x0000000511037211 */ /* 0x000fc400078e28ff */
[----:B------:R-:W-:Y:S02]  /*1bc0*/  SEL R2, R2, 0xfffffff0, !P4 ;  /* 0xfffffff002027807 */ /* 0x000fe40006000000 */
[----:B------:R-:W-:Y:S02]  /*1bd0*/  ISETP.LT.OR P4, PT, R48, 0x1, P5 ;  /* 0x000000013000780c */ /* 0x000fe40002f81670 */
[----:B------:R-:W-:Y:S02]  /*1be0*/  SHF.L.U32 R220, R3, 0x1, RZ ;  /* 0x0000000103dc7819 */ /* 0x000fe400000006ff */
[----:B------:R-:W-:Y:S02]  /*1bf0*/  IADD3 R36, P6, R16, R8, RZ ;  /* 0x0000000810247210 */ /* 0x000fe40007fde0ff */
[----:B------:R-:W-:Y:S02]  /*1c00*/  LEA R0, R2, R220, 0x1 ;  /* 0x000000dc02007211 */ /* 0x000fe400078e08ff */
[----:B------:R-:W-:Y:S01]  /*1c10*/  IADD3.X R37, R12, R9, RZ, P6, !PT ;  /* 0x000000090c257210 */ /* 0x000fe200037fe4ff */
[----:B------:R-:W-:Y:S01]  /*1c20*/  LDSM.16.M88.4 R20, [R220+0x3100] ;  /* 0x00310000dc14783b */ /* 0x000fe20000000200 */
[----:B------:R-:W-:-:S02]  /*1c30*/  ISETP.GE.AND P6, PT, R18, c[0x0][0x1d4], PT ;  /* 0x0000750012007a0c */ /* 0x000fc40003fc6270 */
[----:B------:R-:W-:Y:S01]  /*1c40*/  ISETP.GE.AND P5, PT, R49, c[0x0][0x1d4], PT ;  /* 0x0000750031007a0c */ /* 0x000fe20003fa6270 */
[----:B------:R-:W-:Y:S04]  /*1c50*/  LDSM.16.M88.4 R52, [R0+0x3100] ;  /* 0x003100000034783b */ /* 0x000fe80000000200 */
[----:B------:R-:W-:Y:S04]  /*1c60*/  LDSM.16.M88.4 R84, [R0+0x3500] ;  /* 0x003500000054783b */ /* 0x000fe80000000200 */
[----:B------:R-:W-:Y:S04]  /*1c70*/  LDSM.16.M88.4 R100, [R0+0x3900] ;  /* 0x003900000064783b */ /* 0x000fe80000000200 */
[----:B------:R1:W-:Y:S04]  /*1c80*/  LDSM.16.M88.4 R112, [R0+0x3d00] ;  /* 0x003d00000070783b */ /* 0x0003e80000000200 */
[----:B------:R-:W2:Y:S04]  /*1c90*/  LDSM.16.M88.4 R8, [R224+0x7100] ;  /* 0x00710000e008783b */ /* 0x000ea80000000200 */
[----:B------:R-:W3:Y:S04]  /*1ca0*/  LDSM.16.M88.4 R32, [R220+0x3500] ;  /* 0x00350000dc20783b */ /* 0x000ee80000000200 */
[----:B------:R-:W4:Y:S04]  /*1cb0*/  LDSM.16.M88.4 R28, [R220+0x3900] ;  /* 0x00390000dc1c783b */ /* 0x000f280000000200 */
[----:B------:R-:W4:Y:S04]  /*1cc0*/  LDSM.16.M88.4 R24, [R220+0x3d00] ;  /* 0x003d0000dc18783b */ /* 0x000f280000000200 */
[----:B------:R-:W4:Y:S01]  /*1cd0*/  LDSM.16.M88.4 R12, [R224+0x6100] ;  /* 0x00610000e00c783b */ /* 0x000f220000000200 */
[----:B-1----:R-:W-:-:S03]  /*1ce0*/  IADD3 R0, R220, 0x3100, RZ ;  /* 0x00003100dc007810 */ /* 0x002fc60007ffe0ff */
[----:B------:R-:W1:Y:S01]  /*1cf0*/  LDSM.16.M88.4 R40, [R225+0x6100] ;  /* 0x00610000e128783b */ /* 0x000e620000000200 */
[----:B------:R-:W-:-:S03]  /*1d00*/  LEA R223, R2, R0, 0x1 ;  /* 0x0000000002df7211 */ /* 0x000fc600078e08ff */
[----:B------:R-:W1:Y:S04]  /*1d10*/  LDSM.16.M88.4 R16, [R225+0x7100] ;  /* 0x00710000e110783b */ /* 0x000e680000000200 */
[----:B------:R-:W-:Y:S01]  /*1d20*/  @!PT LDS RZ, [RZ] ;  /* 0x00000000fffff984 */ /* 0x000fe20000000800 */
[----:B------:R-:W-:Y:S01]  /*1d30*/  @!PT LDS RZ, [RZ] ;  /* 0x00000000fffff984 */ /* 0x000fe20000000800 */
[----:B------:R-:W-:Y:S01]  /*1d40*/  @!PT LDS RZ, [RZ] ;  /* 0x00000000fffff984 */ /* 0x000fe20000000800 */
[----:B------:R1:W-:Y:S01]  /*1d50*/  LDGSTS.E.BYPASS.LTC128B.128 [R226+0x100], [R50.64], !P4 ;  /* 0x0010000032e27fae */ /* 0x0003e2000e101d46 */
[C---:B------:R-:W-:Y:S02]  /*1d60*/  ISETP.LT.OR P4, PT, R48.reuse, 0x1, P6 ;  /* 0x000000013000780c */ /* 0x040fe40003781670 */
[C---:B------:R-:W-:Y:S01]  /*1d70*/  ISETP.LT.OR P6, PT, R48.reuse, 0x21, P6 ;  /* 0x000000213000780c */ /* 0x040fe200037c1670 */
[----:B--2---:R-:W-:Y:S10]  /*1d80*/  HMMA.16816.F32 R56, R8, R20, RZ ;  /* 0x000000140838723c */ /* 0x004ff400000018ff */
[----:B------:R2:W-:Y:S01]  /*1d90*/  LDGSTS.E.BYPASS.LTC128B.128 [R226+0x1100], [R44.64], !P4 ;  /* 0x011000002ce27fae */ /* 0x0005e2000e101d46 */
[----:B------:R-:W-:-:S02]  /*1da0*/  ISETP.LT.OR P4, PT, R48, 0x1, P5 ;  /* 0x000000013000780c */ /* 0x000fc40002f81670 */
[----:B------:R-:W-:Y:S01]  /*1db0*/  ISETP.LT.OR P5, PT, R48, 0x21, P5 ;  /* 0x000000213000780c */ /* 0x000fe20002fa1670 */
[C---:B---3--:R-:W-:Y:S10]  /*1dc0*/  HMMA.16816.F32 R104, R8.reuse, R32, RZ ;  /* 0x000000200868723c */ /* 0x048ff400000018ff */
[----:B------:R3:W-:Y:S01]  /*1dd0*/  LDGSTS.E.BYPASS.LTC128B.128 [R226+0x2100], [R36.64], !P4 ;  /* 0x0210000024e27fae */ /* 0x0007e2000e101d46 */
[----:B------:R-:W-:Y:S01]  /*1de0*/  ISETP.GE.AND P4, PT, R64, c[0x0][0x1d4], PT ;  /* 0x0000750040007a0c */ /* 0x000fe20003f86270 */
[----:B----4-:R-:W-:Y:S03]  /*1df0*/  HMMA.16816.F32 R92, R8, R28, RZ ;  /* 0x0000001c085c723c */ /* 0x010fe600000018ff */
[----:B------:R-:W-:-:S05]  /*1e00*/  ISETP.LT.OR P4, PT, R48, 0x21, P4 ;  /* 0x000000213000780c */ /* 0x000fca0002781670 */
[C---:B------:R-:W-:Y:S08]  /*1e10*/  HMMA.16816.F32 R76, R8.reuse, R24, RZ ;  /* 0x00000018084c723c */ /* 0x040ff000000018ff */
[----:B------:R-:W-:Y:S01]  /*1e20*/  HMMA.16816.F32 R108, R8, R22, RZ ;  /* 0x00000016086c723c */ /* 0x000fe200000018ff */
[----:B------:R2:W-:Y:S01]  /*1e30*/  LDGSTS.E.BYPASS.LTC128B.128 [R226+0x900], [R46.64], !P4 ;  /* 0x009000002ee27fae */ /* 0x0005e2000e101d46 */
[----:B------:R-:W-:-:S03]  /*1e40*/  ISETP.GT.AND P4, PT, R165, R181, PT ;  /* 0x000000b5a500720c */ /* 0x000fc60003f84270 */
[----:B------:R3:W-:Y:S01]  /*1e50*/  LDGSTS.E.BYPASS.LTC128B.128 [R226+0x1900], [R38.64], !P6 ;  /* 0x0190000026e27fae */ /* 0x0007e2000f101d46 */
[----:B------:R-:W-:Y:S02]  /*1e60*/  ISETP.GT.AND P6, PT, R177, 0x3f, PT ;  /* 0x0000003fb100780c */ /* 0x000fe40003fc4270 */
[C---:B------:R-:W-:Y:S01]  /*1e70*/  HMMA.16816.F32 R96, R8.reuse, R34, RZ ;  /* 0x000000220860723c */ /* 0x040fe200000018ff */
[----:B------:R4:W-:Y:S04]  /*1e80*/  LDGSTS.E.BYPASS.LTC128B.128 [R226+0x2900], [R6.64], !P5 ;  /* 0x0290000006e27fae */ /* 0x0009e8000e901d46 */
[----:B------:R-:W-:Y:S03]  /*1e90*/  LDSM.16.M88.4 R68, [R220+0x4100] ;  /* 0x00410000dc44783b */ /* 0x000fe60000000200 */
[C---:B------:R-:W-:Y:S01]  /*1ea0*/  HMMA.16816.F32 R88, R8.reuse, R30, RZ ;  /* 0x0000001e0858723c */ /* 0x040fe200000018ff */
[----:B------:R-:W-:Y:S04]  /*1eb0*/  LDSM.16.M88.4 R60, [R223+0x1000] ;  /* 0x00100000df3c783b */ /* 0x000fe80000000200 */
[----:B------:R-:W0:Y:S03]  /*1ec0*/  LDGDEPBAR ;  /* 0x00000000000079af */ /* 0x000e260000000000 */
[----:B------:R-:W-:Y:S08]  /*1ed0*/  HMMA.16816.F32 R72, R8, R26, RZ ;  /* 0x0000001a0848723c */ /* 0x000ff000000018ff */
[C---:B------:R-:W-:Y:S01]  /*1ee0*/  HMMA.16816.F32 R8, R12.reuse, R20, RZ ;  /* 0x000000140c08723c */ /* 0x040fe200000018ff */
[----:B---3--:R-:W3:Y:S07]  /*1ef0*/  LDSM.16.M88.4 R36, [R224+0x8100] ;  /* 0x00810000e024783b */ /* 0x008eee0000000200 */
[C---:B------:R-:W-:Y:S08]  /*1f00*/  HMMA.16816.F32 R80, R12.reuse, R22, RZ ;  /* 0x000000160c50723c */ /* 0x040ff000000018ff */
[C---:B------:R-:W-:Y:S08]  /*1f10*/  HMMA.16816.F32 R20, R12.reuse, R32, RZ ;  /* 0x000000200c14723c */ /* 0x040ff000000018ff */
[----:B------:R-:W-:Y:S01]  /*1f20*/  HMMA.16816.F32 R120, R12, R34, RZ ;  /* 0x000000220c78723c */ /* 0x000fe200000018ff */
[----:B------:R-:W3:Y:S07]  /*1f30*/  LDSM.16.M88.4 R32, [R224+0x9100] ;  /* 0x00910000e020783b */ /* 0x000eee0000000200 */
[----:B-1----:R-:W-:Y:S08]  /*1f40*/  HMMA.16816.F32 R8, R40, R52, R8 ;  /* 0x000000342808723c */ /* 0x002ff00000001808 */
[C---:B--2---:R-:W-:Y:S08]  /*1f50*/  HMMA.16816.F32 R44, R12.reuse, R28, RZ ;  /* 0x0000001c0c2c723c */ /* 0x044ff000000018ff */
[C---:B------:R-:W-:Y:S01]  /*1f60*/  HMMA.16816.F32 R128, R12.reuse, R30, RZ ;  /* 0x0000001e0c80723c */ /* 0x040fe200000018ff */
[----:B------:R-:W1:Y:S07]  /*1f70*/  LDSM.16.M88.4 R28, [R225+0x8100] ;  /* 0x00810000e11c783b */ /* 0x000e6e0000000200 */
[C---:B------:R-:W-:Y:S08]  /*1f80*/  HMMA.16816.F32 R116, R12.reuse, R24, RZ ;  /* 0x000000180c74723c */ /* 0x040ff000000018ff */
[----:B------:R-:W-:Y:S01]  /*1f90*/  HMMA.16816.F32 R124, R12, R26, RZ ;  /* 0x0000001a0c7c723c */ /* 0x000fe200000018ff */
[----:B------:R-:W2:Y:S07]  /*1fa0*/  LDSM.16.M88.4 R24, [R225+0x9100] ;  /* 0x00910000e118783b */ /* 0x000eae0000000200 */
[----:B------:R-:W-:Y:S08]  /*1fb0*/  HMMA.16816.F32 R12, R16, R52, R56 ;  /* 0x00000034100c723c */ /* 0x000ff00000001838 */
[----:B---3--:R-:W-:Y:S08]  /*1fc0*/  HMMA.16816.F32 R8, R36, R68, R8 ;  /* 0x000000442408723c */ /* 0x008ff00000001808 */
[C---:B------:R-:W-:Y:S08]  /*1fd0*/  HMMA.16816.F32 R140, R16.reuse, R100, R92 ;  /* 0x00000064108c723c */ /* 0x040ff0000000185c */
[----:B------:R-:W-:Y:S08]  /*1fe0*/  HMMA.16816.F32 R108, R16, R54, R108 ;  /* 0x00000036106c723c */ /* 0x000ff0000000186c */
[C---:B------:R-:W-:Y:S01]  /*1ff0*/  HMMA.16816.F32 R92, R40.reuse, R84, R20 ;  /* 0x00000054285c723c */ /* 0x040fe20000001814 */
[----:B------:R-:W-:Y:S07]  /*2000*/  LDSM.16.M88.4 R20, [R224+0xa100] ;  /* 0x00a10000e014783b */ /* 0x000fee0000000200 */
[----:B------:R-:W-:Y:S01]  /*2010*/  HMMA.16816.F32 R80, R40, R54, R80 ;  /* 0x000000362850723c */ /* 0x000fe20000001850 */
[----:B------:R-:W3:Y:S07]  /*2020*/  LDSM.16.M88.4 R52, [R220+0x5100] ;  /* 0x00510000dc34783b */ /* 0x000eee0000000200 */
[----:B------:R-:W-:Y:S01]  /*2030*/  HMMA.16816.F32 R48, R32, R68, R12 ;  /* 0x000000442030723c */ /* 0x000fe2000000180c */
[----:B------:R-:W-:Y:S07]  /*2040*/  LDSM.16.M88.4 R12, [R225+0xa100] ;  /* 0x00a10000e10c783b */ /* 0x000fee0000000200 */
[C---:B------:R-:W-:Y:S08]  /*2050*/  HMMA.16816.F32 R104, R16.reuse, R84, R104 ;  /* 0x000000541068723c */ /* 0x040ff00000001868 */
[C---:B------:R-:W-:Y:S08]  /*2060*/  HMMA.16816.F32 R152, R16.reuse, R112, R76 ;  /* 0x000000701098723c */ /* 0x040ff0000000184c */
[C---:B------:R-:W-:Y:S08]  /*2070*/  HMMA.16816.F32 R136, R16.reuse, R86, R96 ;  /* 0x000000561088723c */ /* 0x040ff00000001860 */
[C---:B------:R-:W-:Y:S08]  /*2080*/  HMMA.16816.F32 R144, R16.reuse, R102, R88 ;  /* 0x000000661090723c */ /* 0x040ff00000001858 */
[----:B------:R-:W-:Y:S01]  /*2090*/  HMMA.16816.F32 R156, R16, R114, R72 ;  /* 0x00000072109c723c */ /* 0x000fe20000001848 */
[----:B------:R-:W3:Y:S07]  /*20a0*/  LDSM.16.M88.4 R16, [R224+0xb100] ;  /* 0x00b10000e010783b */ /* 0x000eee0000000200 */
[----:B-1----:R-:W-:Y:S01]  /*20b0*/  HMMA.16816.F32 R72, R28, R60, R8 ;  /* 0x0000003c1c48723c */ /* 0x002fe20000001808 */
[----:B------:R-:W-:Y:S07]  /*20c0*/  LDSM.16.M88.4 R8, [R225+0xb100] ;  /* 0x00b10000e108783b */ /* 0x000fee0000000200 */
[----:B------:R-:W-:Y:S01]  /*20d0*/  HMMA.16816.F32 R132, R40, R100, R44 ;  /* 0x000000642884723c */ /* 0x000fe2000000182c */
[----:B------:R-:W1:Y:S07]  /*20e0*/  LDSM.16.M88.4 R44, [R223+0x2000] ;  /* 0x00200000df2c783b */ /* 0x000e6e0000000200 */
[----:B--2---:R-:W-:Y:S01]  /*20f0*/  HMMA.16816.F32 R56, R24, R60, R48 ;  /* 0x0000003c1838723c */ /* 0x004fe20000001830 */
[----:B------:R-:W2:Y:S07]  /*2100*/  LDSM.16.M88.4 R48, [R220+0x4500] ;  /* 0x00450000dc30783b */ /* 0x000eae0000000200 */
[----:B------:R-:W-:Y:S08]  /*2110*/  HMMA.16816.F32 R80, R36, R70, R80 ;  /* 0x000000462450723c */ /* 0x000ff00000001850 */
[----:B------:R-:W-:Y:S08]  /*2120*/  HMMA.16816.F32 R96, R40, R86, R120 ;  /* 0x000000562860723c */ /* 0x000ff00000001878 */
[----:B------:R-:W-:Y:S08]  /*2130*/  HMMA.16816.F32 R84, R32, R70, R108 ;  /* 0x000000462054723c */ /* 0x000ff0000000186c */
[-C--:B---3--:R-:W-:Y:S08]  /*2140*/  HMMA.16816.F32 R76, R20, R52.reuse, R72 ;  /* 0x00000034144c723c */ /* 0x088ff00000001848 */
[----:B------:R-:W-:Y:S01]  /*2150*/  HMMA.16816.F32 R68, R16, R52, R56 ;  /* 0x000000341044723c */ /* 0x000fe20000001838 */
[----:B------:R-:W3:Y:S07]  /*2160*/  LDSM.16.M88.4 R56, [R223+0x1400] ;  /* 0x00140000df38783b */ /* 0x000eee0000000200 */
[-C--:B------:R-:W-:Y:S08]  /*2170*/  HMMA.16816.F32 R72, R28, R62.reuse, R80 ;  /* 0x0000003e1c48723c */ /* 0x080ff00000001850 */
[----:B------:R-:W-:Y:S08]  /*2180*/  HMMA.16816.F32 R80, R24, R62, R84 ;  /* 0x0000003e1850723c */ /* 0x000ff00000001854 */
[----:B-1----:R-:W-:Y:S08]  /*2190*/  HMMA.16816.F32 R88, R12, R44, R76 ;  /* 0x0000002c0c58723c */ /* 0x002ff0000000184c */
[----:B--2---:R-:W-:Y:S08]  /*21a0*/  HMMA.16816.F32 R76, R36, R48, R92 ;  /* 0x00000030244c723c */ /* 0x004ff0000000185c */
[C---:B------:R-:W-:Y:S08]  /*21b0*/  HMMA.16816.F32 R116, R40.reuse, R112, R116 ;  /* 0x000000702874723c */ /* 0x040ff00000001874 */
[----:B------:R-:W-:Y:S01]  /*21c0*/  HMMA.16816.F32 R128, R40, R102, R128 ;  /* 0x000000662880723c */ /* 0x000fe20000001880 */
[----:B------:R-:W-:-:S04]  /*21d0*/  FMUL.FTZ R0, R88, c[0x0][0x320] ;  /* 0x0000c80058007a20 */ /* 0x000fc80000410000 */
[----:B------:R1:W2:Y:S03]  /*21e0*/  MUFU.TANH R164, R0 ;  /* 0x0000000000a47308 */ /* 0x0002a60000002400 */
[----:B------:R-:W-:Y:S01]  /*21f0*/  HMMA.16816.F32 R124, R40, R114, R124 ;  /* 0x00000072287c723c */ /* 0x000fe2000000187c */
[----:B------:R-:W2:Y:S07]  /*2200*/  LDSM.16.M88.4 R40, [R220+0x5500] ;  /* 0x00550000dc28783b */ /* 0x000eae0000000200 */
[----:B------:R-:W-:Y:S01]  /*2210*/  HMMA.16816.F32 R84, R8, R44, R68 ;  /* 0x0000002c0854723c */ /* 0x000fe20000001844 */
[----:B-1----:R-:W-:-:S07]  /*2220*/  FMUL.FTZ R0, R89, c[0x0][0x320] ;  /* 0x0000c80059007a20 */ /* 0x002fce0000410000 */
[-C--:B------:R-:W-:Y:S01]  /*2230*/  HMMA.16816.F32 R68, R20, R54.reuse, R72 ;  /* 0x000000361444723c */ /* 0x080fe20000001848 */
[----:B------:R1:W1:Y:S07]  /*2240*/  MUFU.TANH R163, R0 ;  /* 0x0000000000a37308 */ /* 0x00026e0000002400 */
[----:B------:R-:W-:Y:S01]  /*2250*/  HMMA.16816.F32 R72, R16, R54, R80 ;  /* 0x000000361048723c */ /* 0x000fe20000001850 */
[----:B------:R-:W2:Y:S07]  /*2260*/  LDSM.16.M88.4 R52, [R223+0x2400] ;  /* 0x00240000df34783b */ /* 0x000eae0000000200 */
[----:B------:R-:W-:Y:S01]  /*2270*/  HMMA.16816.F32 R60, R32, R48, R104 ;  /* 0x00000030203c723c */ /* 0x000fe20000001868 */
[----:B-1----:R-:W-:-:S04]  /*2280*/  FMUL.FTZ R0, R90, c[0x0][0x320] ;  /* 0x0000c8005a007a20 */ /* 0x002fc80000410000 */
[----:B------:R1:W1:Y:S03]  /*2290*/  MUFU.TANH R161, R0 ;  /* 0x0000000000a17308 */ /* 0x0002660000002400 */
[----:B---3--:R-:W-:Y:S08]  /*22a0*/  HMMA.16816.F32 R76, R28, R56, R76 ;  /* 0x000000381c4c723c */ /* 0x008ff0000000184c */
[----:B------:R-:W-:Y:S01]  /*22b0*/  HMMA.16816.F32 R80, R12, R46, R68 ;  /* 0x0000002e0c50723c */ /* 0x000fe20000001844 */
[----:B-1----:R-:W-:-:S07]  /*22c0*/  FMUL.FTZ R0, R91, c[0x0][0x320] ;  /* 0x0000c8005b007a20 */ /* 0x002fce0000410000 */
[----:B------:R-:W-:Y:S01]  /*22d0*/  HMMA.16816.F32 R92, R8, R46, R72 ;  /* 0x0000002e085c723c */ /* 0x000fe20000001848 */
[----:B------:R1:W3:Y:S07]  /*22e0*/  MUFU.TANH R160, R0 ;  /* 0x0000000000a07308 */ /* 0x0002ee0000002400 */
[----:B------:R-:W-:Y:S01]  /*22f0*/  HMMA.16816.F32 R68, R24, R56, R60 ;  /* 0x000000381844723c */ /* 0x000fe2000000183c */
[----:B------:R-:W3:Y:S07]  /*2300*/  LDSM.16.M88.4 R60, [R220+0x4900] ;  /* 0x00490000dc3c783b */ /* 0x000eee0000000200 */
[----:B------:R-:W-:Y:S01]  /*2310*/  HMMA.16816.F32 R44, R36, R50, R96 ;  /* 0x00000032242c723c */ /* 0x000fe20000001860 */
[----:B-1----:R-:W-:-:S04]  /*2320*/  FMUL.FTZ R0, R84, c[0x0][0x320] ;  /* 0x0000c80054007a20 */ /* 0x002fc80000410000 */
[----:B------:R1:W1:Y:S03]  /*2330*/  MUFU.TANH R151, R0 ;  /* 0x0000000000977308 */ /* 0x0002660000002400 */
[----:B--2---:R-:W-:Y:S08]  /*2340*/  HMMA.16816.F32 R72, R20, R40, R76 ;  /* 0x000000281448723c */ /* 0x004ff0000000184c */
[----:B------:R-:W-:Y:S01]  /*2350*/  HMMA.16816.F32 R76, R32, R50, R136 ;  /* 0x00000032204c723c */ /* 0x000fe20000001888 */
[----:B-1----:R-:W-:-:S07]  /*2360*/  FMUL.FTZ R0, R85, c[0x0][0x320] ;  /* 0x0000c80055007a20 */ /* 0x002fce0000410000 */
[----:B------:R-:W-:Y:S01]  /*2370*/  HMMA.16816.F32 R68, R16, R40, R68 ;  /* 0x000000281044723c */ /* 0x000fe20000001844 */
[----:B------:R1:W2:Y:S07]  /*2380*/  MUFU.TANH R123, R0 ;  /* 0x00000000007b7308 */ /* 0x0002ae0000002400 */
[----:B------:R-:W-:Y:S01]  /*2390*/  HMMA.16816.F32 R48, R28, R58, R44 ;  /* 0x0000003a1c30723c */ /* 0x000fe2000000182c */
[----:B------:R-:W2:Y:S01]  /*23a0*/  LDSM.16.M88.4 R44, [R223+0x1800] ;  /* 0x00180000df2c783b */ /* 0x000ea20000000200 */
[----:B-1----:R-:W-:-:S04]  /*23b0*/  FMUL.FTZ R0, R86, c[0x0][0x320] ;  /* 0x0000c80056007a20 */ /* 0x002fc80000410000 */
[----:B------:R1:W1:Y:S10]  /*23c0*/  MUFU.TANH R122, R0 ;  /* 0x00000000007a7308 */ /* 0x0002740000002400 */
[----:B------:R-:W-:Y:S08]  /*23d0*/  HMMA.16816.F32 R88, R8, R52, R68 ;  /* 0x000000340858723c */ /* 0x000ff00000001844 */
[----:B------:R-:W-:Y:S01]  /*23e0*/  HMMA.16816.F32 R68, R20, R42, R48 ;  /* 0x0000002a1444723c */ /* 0x000fe20000001830 */
[----:B-1----:R-:W-:-:S07]  /*23f0*/  FMUL.FTZ R0, R87, c[0x0][0x320] ;  /* 0x0000c80057007a20 */ /* 0x002fce0000410000 */
[----:B---3--:R-:W-:Y:S01]  /*2400*/  HMMA.16816.F32 R48, R32, R60, R140 ;  /* 0x0000003c2030723c */ /* 0x008fe2000000188c */
[----:B------:R1:W3:-:S15]  /*2410*/  MUFU.TANH R120, R0 ;  /* 0x0000000000787308 */ /* 0x0002de0000002400 */
[----:B------:R-:W-:Y:S01]  /*2420*/  HMMA.16816.F32 R84, R12, R54, R68 ;  /* 0x000000360c54723c */ /* 0x000fe20000001844 */
[----:B-1----:R-:W-:-:S04]  /*2430*/  FMUL.FTZ R0, R80, c[0x0][0x320] ;  /* 0x0000c80050007a20 */ /* 0x002fc80000410000 */
[----:B------:R1:W1:Y:S03]  /*2440*/  MUFU.TANH R121, R0 ;  /* 0x0000000000797308 */ /* 0x0002660000002400 */
[----:B------:R-:W-:Y:S01]  /*2450*/  HMMA.16816.F32 R68, R36, R62, R128 ;  /* 0x0000003e2444723c */ /* 0x000fe20000001880 */
[----:B-1----:R-:W-:-:S04]  /*2460*/  FMUL.FTZ R0, R81, c[0x0][0x320] ;  /* 0x0000c80051007a20 */ /* 0x002fc80000410000 */
[----:B------:R1:W1:Y:S02]  /*2470*/  MUFU.TANH R115, R0 ;  /* 0x0000000000737308 */ /* 0x0002640000002400 */
[----:B-1----:R-:W-:-:S06]  /*2480*/  FMUL.FTZ R0, R82, c[0x0][0x320] ;  /* 0x0000c80052007a20 */ /* 0x002fcc0000410000 */
[----:B------:R1:W1:Y:S02]  /*2490*/  MUFU.TANH R114, R0 ;  /* 0x0000000000727308 */ /* 0x0002640000002400 */
[----:B-1----:R-:W-:Y:S02]  /*24a0*/  FMUL.FTZ R0, R83, c[0x0][0x320] ;  /* 0x0000c80053007a20 */ /* 0x002fe40000410000 */
[----:B------:R-:W-:Y:S04]  /*24b0*/  HMMA.16816.F32 R80, R12, R52, R72 ;  /* 0x000000340c50723c */ /* 0x000fe80000001848 */
[----:B------:R1:W1:Y:S04]  /*24c0*/  MUFU.TANH R113, R0 ;  /* 0x0000000000717308 */ /* 0x0002680000002400 */
[----:B------:R-:W-:Y:S01]  /*24d0*/  HMMA.16816.F32 R72, R24, R58, R76 ;  /* 0x0000003a1848723c */ /* 0x000fe2000000184c */
[----:B------:R-:W3:Y:S07]  /*24e0*/  LDSM.16.M88.4 R56, [R220+0x5900] ;  /* 0x00590000dc38783b */ /* 0x000eee0000000200 */
[----:B------:R-:W-:Y:S01]  /*24f0*/  HMMA.16816.F32 R76, R36, R60, R132 ;  /* 0x0000003c244c723c */ /* 0x000fe20000001884 */
[----:B-1----:R-:W-:-:S04]  /*2500*/  FMUL.FTZ R0, R92, c[0x0][0x320] ;  /* 0x0000c8005c007a20 */ /* 0x002fc80000410000 */
[----:B------:R1:W1:Y:S03]  /*2510*/  MUFU.TANH R112, R0 ;  /* 0x0000000000707308 */ /* 0x0002660000002400 */
[----:B------:R-:W-:Y:S08]  /*2520*/  HMMA.16816.F32 R60, R32, R62, R144 ;  /* 0x0000003e203c723c */ /* 0x000ff00000001890 */
[----:B------:R-:W-:Y:S01]  /*2530*/  HMMA.16816.F32 R72, R16, R42, R72 ;  /* 0x0000002a1048723c */ /* 0x000fe20000001848 */
[----:B------:R-:W-:Y:S01]  /*2540*/  LDSM.16.M88.4 R40, [R223+0x2800] ;  /* 0x00280000df28783b */ /* 0x000fe20000000200 */
[----:B-1----:R-:W-:-:S06]  /*2550*/  FMUL.FTZ R0, R93, c[0x0][0x320] ;  /* 0x0000c8005d007a20 */ /* 0x002fcc0000410000 */
[----:B--2---:R-:W-:Y:S01]  /*2560*/  HMMA.16816.F32 R76, R28, R44, R76 ;  /* 0x0000002c1c4c723c */ /* 0x004fe2000000184c */
[----:B------:R1:W2:Y:S02]  /*2570*/  MUFU.TANH R111, R0 ;  /* 0x00000000006f7308 */ /* 0x0002a40000002400 */
[----:B-1----:R-:W-:-:S06]  /*2580*/  FMUL.FTZ R0, R94, c[0x0][0x320] ;  /* 0x0000c8005e007a20 */ /* 0x002fcc0000410000 */
[----:B------:R1:W1:Y:S02]  /*2590*/  MUFU.TANH R110, R0 ;  /* 0x00000000006e7308 */ /* 0x0002640000002400 */
[----:B-1----:R-:W-:-:S05]  /*25a0*/  FMUL.FTZ R0, R95, c[0x0][0x320] ;  /* 0x0000c8005f007a20 */ /* 0x002fca0000410000 */
[----:B------:R-:W-:Y:S01]  /*25b0*/  HMMA.16816.F32 R92, R8, R54, R72 ;  /* 0x00000036085c723c */ /* 0x000fe20000001848 */
[----:B------:R1:W1:Y:S07]  /*25c0*/  MUFU.TANH R108, R0 ;  /* 0x00000000006c7308 */ /* 0x00026e0000002400 */
[----:B---3--:R-:W-:Y:S08]  /*25d0*/  HMMA.16816.F32 R52, R20, R56, R76 ;  /* 0x000000381434723c */ /* 0x008ff0000000184c */
[----:B------:R-:W-:Y:S01]  /*25e0*/  HMMA.16816.F32 R76, R28, R46, R68 ;  /* 0x0000002e1c4c723c */ /* 0x000fe20000001844 */
[----:B-1----:R-:W-:-:S04]  /*25f0*/  FMUL.FTZ R0, R80, c[0x0][0x320] ;  /* 0x0000c80050007a20 */ /* 0x002fc80000410000 */
[----:B------:R1:W3:Y:S03]  /*2600*/  MUFU.TANH R109, R0 ;  /* 0x00000000006d7308 */ /* 0x0002e60000002400 */
[----:B------:R-:W-:Y:S01]  /*2610*/  HMMA.16816.F32 R68, R24, R46, R60 ;  /* 0x0000002e1844723c */ /* 0x000fe2000000183c */
[----:B-1----:R-:W-:-:S04]  /*2620*/  FMUL.FTZ R0, R81, c[0x0][0x320] ;  /* 0x0000c80051007a20 */ /* 0x002fc80000410000 */
[----:B------:R1:W1:Y:S02]  /*2630*/  MUFU.TANH R106, R0 ;  /* 0x00000000006a7308 */ /* 0x0002640000002400 */
[----:B-1----:R-:W-:-:S06]  /*2640*/  FMUL.FTZ R0, R82, c[0x0][0x320] ;  /* 0x0000c80052007a20 */ /* 0x002fcc0000410000 */
[----:B------:R1:W1:Y:S02]  /*2650*/  MUFU.TANH R107, R0 ;  /* 0x00000000006b7308 */ /* 0x0002640000002400 */
[----:B-1----:R-:W-:Y:S02]  /*2660*/  FMUL.FTZ R0, R83, c[0x0][0x320] ;  /* 0x0000c80053007a20 */ /* 0x002fe40000410000 */
[----:B------:R-:W-:Y:S01]  /*2670*/  HMMA.16816.F32 R80, R24, R44, R48 ;  /* 0x0000002c1850723c */ /* 0x000fe20000001830 */
[----:B------:R-:W1:Y:S03]  /*2680*/  LDSM.16.M88.4 R48, [R220+0x4d00] ;  /* 0x004d0000dc30783b */ /* 0x000e660000000200 */
[----:B------:R2:W1:Y:S01]  /*2690*/  MUFU.TANH R105, R0 ;  /* 0x0000000000697308 */ /* 0x0004620000002400 */
[----:B------:R-:W-:Y:S01]  /*26a0*/  LDSM.16.M88.4 R44, [R220+0x5d00] ;  /* 0x005d0000dc2c783b */ /* 0x000fe20000000200 */
[----:B--2---:R-:W-:-:S06]  /*26b0*/  FMUL.FTZ R0, R88, c[0x0][0x320] ;  /* 0x0000c80058007a20 */ /* 0x004fcc0000410000 */
[----:B------:R2:W1:-:S12]  /*26c0*/  MUFU.TANH R104, R0 ;  /* 0x0000000000687308 */ /* 0x0004580000002400 */
[----:B------:R-:W-:Y:S01]  /*26d0*/  HMMA.16816.F32 R72, R16, R56, R80 ;  /* 0x000000381048723c */ /* 0x000fe20000001850 */
[----:B--2---:R-:W-:-:S07]  /*26e0*/  FMUL.FTZ R0, R89, c[0x0][0x320] ;  /* 0x0000c80059007a20 */ /* 0x004fce0000410000 */
[-C--:B-1----:R-:W-:Y:S01]  /*26f0*/  HMMA.16816.F32 R60, R36, R48.reuse, R116 ;  /* 0x00000030243c723c */ /* 0x082fe20000001874 */
[----:B------:R1:W2:Y:S07]  /*2700*/  MUFU.TANH R101, R0 ;  /* 0x0000000000657308 */ /* 0x0002ae0000002400 */
[----:B------:R-:W-:Y:S08]  /*2710*/  HMMA.16816.F32 R80, R32, R48, R152 ;  /* 0x000000302050723c */ /* 0x000ff00000001898 */
[----:B------:R-:W-:Y:S01]  /*2720*/  HMMA.16816.F32 R36, R36, R50, R124 ;  /* 0x000000322424723c */ /* 0x000fe2000000187c */
[----:B-1----:R-:W-:-:S04]  /*2730*/  FMUL.FTZ R0, R90, c[0x0][0x320] ;  /* 0x0000c8005a007a20 */ /* 0x002fc80000410000 */
[----:B------:R1:W1:Y:S03]  /*2740*/  MUFU.TANH R100, R0 ;  /* 0x0000000000647308 */ /* 0x0002660000002400 */
[----:B------:R-:W-:Y:S01]  /*2750*/  HMMA.16816.F32 R32, R32, R50, R156 ;  /* 0x000000322020723c */ /* 0x000fe2000000189c */
[----:B-1----:R-:W-:-:S07]  /*2760*/  FMUL.FTZ R0, R91, c[0x0][0x320] ;  /* 0x0000c8005b007a20 */ /* 0x002fce0000410000 */
[----:B------:R-:W-:Y:S01]  /*2770*/  HMMA.16816.F32 R88, R8, R40, R72 ;  /* 0x000000280858723c */ /* 0x000fe20000001848 */
[----:B------:R1:W1:Y:S07]  /*2780*/  MUFU.TANH R65, R0 ;  /* 0x0000000000417308 */ /* 0x00026e0000002400 */
[-C--:B------:R-:W-:Y:S08]  /*2790*/  HMMA.16816.F32 R72, R20, R58.reuse, R76 ;  /* 0x0000003a1448723c */ /* 0x080ff0000000184c */
[----:B------:R-:W-:Y:S01]  /*27a0*/  HMMA.16816.F32 R76, R16, R58, R68 ;  /* 0x0000003a104c723c */ /* 0x000fe20000001844 */
[----:B------:R-:W-:Y:S01]  /*27b0*/  LDSM.16.M88.4 R56, [R223+0x2c00] ;  /* 0x002c0000df38783b */ /* 0x000fe20000000200 */
[----:B-1----:R-:W-:-:S04]  /*27c0*/  FMUL.FTZ R0, R84, c[0x0][0x320] ;  /* 0x0000c80054007a20 */ /* 0x002fc80000410000 */
[----:B------:R1:W1:Y:S10]  /*27d0*/  MUFU.TANH R102, R0 ;  /* 0x0000000000667308 */ /* 0x0002740000002400 */
[----:B------:R-:W-:Y:S01]  /*27e0*/  HMMA.16816.F32 R72, R12, R42, R72 ;  /* 0x0000002a0c48723c */ /* 0x000fe20000001848 */
[----:B-1----:R-:W-:-:S07]  /*27f0*/  FMUL.FTZ R0, R85, c[0x0][0x320] ;  /* 0x0000c80055007a20 */ /* 0x002fce0000410000 */
[----:B------:R-:W-:Y:S01]  /*2800*/  HMMA.16816.F32 R76, R8, R42, R76 ;  /* 0x0000002a084c723c */ /* 0x000fe2000000184c */
[----:B------:R1:W1:Y:S02]  /*2810*/  MUFU.TANH R103, R0 ;  /* 0x0000000000677308 */ /* 0x0002640000002400 */
[----:B-1----:R-:W-:-:S06]  /*2820*/  FMUL.FTZ R0, R86, c[0x0][0x320] ;  /* 0x0000c80056007a20 */ /* 0x002fcc0000410000 */
[----:B------:R1:W1:Y:S02]  /*2830*/  MUFU.TANH R99, R0 ;  /* 0x0000000000637308 */ /* 0x0002640000002400 */
[----:B-1----:R-:W-:Y:S02]  /*2840*/  FMUL.FTZ R0, R87, c[0x0][0x320] ;  /* 0x0000c80057007a20 */ /* 0x002fe40000410000 */
[----:B------:R-:W-:Y:S01]  /*2850*/  HMMA.16816.F32 R84, R12, R40, R52 ;  /* 0x000000280c54723c */ /* 0x000fe20000001834 */
[----:B------:R-:W1:Y:S03]  /*2860*/  LDSM.16.M88.4 R52, [R223+0x1c00] ;  /* 0x001c0000df34783b */ /* 0x000e660000000200 */
[----:B------:R2:W1:Y:S01]  /*2870*/  MUFU.TANH R98, R0 ;  /* 0x0000000000627308 */ /* 0x0004620000002400 */
[----:B------:R-:W-:-:S04]  /*2880*/  DEPBAR.LE SB0, 0x0 ;  /* 0x000080000000791a */ /* 0x000fc80000000000 */
[----:B--2---:R-:W-:-:S04]  /*2890*/  FMUL.FTZ R0, R92, c[0x0][0x320] ;  /* 0x0000c8005c007a20 */ /* 0x004fc80000410000 */
[----:B------:R2:W1:Y:S02]  /*28a0*/  MUFU.TANH R97, R0 ;  /* 0x0000000000617308 */ /* 0x0004640000002400 */
[----:B--2---:R-:W-:Y:S01]  /*28b0*/  FMUL.FTZ R0, R93, c[0x0][0x320] ;  /* 0x0000c8005d007a20 */ /* 0x004fe20000410000 */
[-C--:B-1----:R-:W-:Y:S05]  /*28c0*/  HMMA.16816.F32 R60, R28, R52.reuse, R60 ;  /* 0x000000341c3c723c */ /* 0x082fea000000183c */
[----:B------:R1:W2:Y:S03]  /*28d0*/  MUFU.TANH R96, R0 ;  /* 0x0000000000607308 */ /* 0x0002a60000002400 */
[----:B------:R-:W-:Y:S08]  /*28e0*/  HMMA.16816.F32 R68, R24, R52, R80 ;  /* 0x000000341844723c */ /* 0x000ff00000001850 */
[----:B------:R-:W-:Y:S01]  /*28f0*/  HMMA.16816.F32 R28, R28, R54, R36 ;  /* 0x000000361c1c723c */ /* 0x000fe20000001824 */
[----:B-1----:R-:W-:-:S04]  /*2900*/  FMUL.FTZ R0, R94, c[0x0][0x320] ;  /* 0x0000c8005e007a20 */ /* 0x002fc80000410000 */
[----:B------:R1:W1:Y:S03]  /*2910*/  MUFU.TANH R66, R0 ;  /* 0x0000000000427308 */ /* 0x0002660000002400 */
[-C--:B------:R-:W-:Y:S08]  /*2920*/  HMMA.16816.F32 R60, R20, R44.reuse, R60 ;  /* 0x0000002c143c723c */ /* 0x080ff0000000183c */
[----:B------:R-:W-:Y:S01]  /*2930*/  HMMA.16816.F32 R36, R16, R44, R68 ;  /* 0x0000002c1024723c */ /* 0x000fe20000001844 */
[----:B-1----:R-:W-:-:S07]  /*2940*/  FMUL.FTZ R0, R95, c[0x0][0x320] ;  /* 0x0000c8005f007a20 */ /* 0x002fce0000410000 */
[----:B------:R-:W-:Y:S01]  /*2950*/  HMMA.16816.F32 R24, R24, R54, R32 ;  /* 0x000000361818723c */ /* 0x000fe20000001820 */
[----:B------:R1:W1:Y:S07]  /*2960*/  MUFU.TANH R67, R0 ;  /* 0x0000000000437308 */ /* 0x00026e0000002400 */
[----:B------:R-:W-:Y:S08]  /*2970*/  HMMA.16816.F32 R60, R12, R56, R60 ;  /* 0x000000380c3c723c */ /* 0x000ff0000000183c */
[----:B------:R-:W-:Y:S01]  /*2980*/  HMMA.16816.F32 R20, R20, R46, R28 ;  /* 0x0000002e1414723c */ /* 0x000fe2000000181c */
[----:B-1----:R-:W-:-:S04]  /*2990*/  FMUL.FTZ R0, R84, c[0x0][0x320] ;  /* 0x0000c80054007a20 */ /* 0x002fc80000410000 */
[----:B------:R1:W1:Y:S03]  /*29a0*/  MUFU.TANH R93, R0 ;  /* 0x00000000005d7308 */ /* 0x0002660000002400 */
[----:B------:R-:W-:Y:S08]  /*29b0*/  HMMA.16816.F32 R28, R8, R56, R36 ;  /* 0x00000038081c723c */ /* 0x000ff00000001824 */
[----:B------:R-:W-:Y:S01]  /*29c0*/  HMMA.16816.F32 R16, R16, R46, R24 ;  /* 0x0000002e1010723c */ /* 0x000fe20000001818 */
[----:B-1----:R-:W-:-:S07]  /*29d0*/  FMUL.FTZ R0, R85, c[0x0][0x320] ;  /* 0x0000c80055007a20 */ /* 0x002fce0000410000 */
[----:B------:R-:W-:Y:S01]  /*29e0*/  HMMA.16816.F32 R12, R12, R58, R20 ;  /* 0x0000003a0c0c723c */ /* 0x000fe20000001814 */
[----:B------:R1:W1:-:S15]  /*29f0*/  MUFU.TANH R94, R0 ;  /* 0x00000000005e7308 */ /* 0x00025e0000002400 */
[----:B------:R-:W-:Y:S01]  /*2a00*/  HMMA.16816.F32 R8, R8, R58, R16 ;  /* 0x0000003a0808723c */ /* 0x000fe20000001810 */
[----:B-1----:R-:W-:-:S04]  /*2a10*/  FMUL.FTZ R0, R86, c[0x0][0x320] ;  /* 0x0000c80056007a20 */ /* 0x002fc80000410000 */
[----:B------:R1:W1:Y:S02]  /*2a20*/  MUFU.TANH R92, R0 ;  /* 0x00000000005c7308 */ /* 0x0002640000002400 */
[----:B-1----:R-:W-:-:S06]  /*2a30*/  FMUL.FTZ R0, R87, c[0x0][0x320] ;  /* 0x0000c80057007a20 */ /* 0x002fcc0000410000 */
        /* <DEDUP_REMOVED lines=57> */
[----:B-1----:R-:W-:-:S04]  /*2dd0*/  LEA R0, R150, R148, 0x5 ;  /* 0x0000009496007211 */ /* 0x002fc800078e28ff */
[----:B------:R-:W-:Y:S01]  /*2de0*/  IADD3 R0, R149, R0, RZ ;  /* 0x0000000095007210 */ /* 0x000fe20007ffe0ff */
[----:B------:R-:W-:Y:S06]  /*2df0*/  BAR.SYNC.DEFER_BLOCKING 0x0 ;  /* 0x0000000000007b1d */ /* 0x000fec0000010000 */
[----:B------:R-:W-:Y:S05]  /*2e00*/  @!P4 BRA `(.L_x_10) ;  /* 0x000004200000c947 */ /* 0x000fea0003800000 */
[----:B--234-:R-:W-:Y:S02]  /*2e10*/  IMAD R3, R165, 0x40, R178 ;  /* 0x00000040a5037824 */ /* 0x01cfe400078e02b2 */
[----:B------:R-:W-:-:S03]  /*2e20*/  IMAD.MOV.U32 R227, RZ, RZ, RZ ;  /* 0x000000ffffe37224 */ /* 0x000fc600078e00ff */
[----:B------:R-:W-:-:S05]  /*2e30*/  IADD3 R3, R3, -0x40, R177 ;  /* 0xffffffc003037810 */ /* 0x000fca0007ffe0b1 */
[----:B------:R-:W-:-:S04]  /*2e40*/  @P0 IMAD.HI.U32 R5, R3, c[0x0][0x2bc], RZ ;  /* 0x0000af0003050a27 */ /* 0x000fc800078e00ff */
[----:B------:R-:W-:Y:S01]  /*2e50*/  IMAD.MOV.U32 R2, RZ, RZ, R3 ;  /* 0x000000ffff027224 */ /* 0x000fe200078e0003 */
[----:B------:R-:W-:-:S04]  /*2e60*/  @P0 SHF.R.U32.HI R2, RZ, c[0x0][0x2c0], R5 ;  /* 0x0000b000ff020a19 */ /* 0x000fc80000011605 */
[----:B------:R-:W-:-:S04]  /*2e70*/  @!P6 IADD3 R5, P4, R2, R174, RZ ;  /* 0x000000ae0205e210 */ /* 0x000fc80007f9e0ff */
[----:B------:R-:W-:Y:S02]  /*2e80*/  @!P6 LEA.HI.X.SX32 R7, R2, R171, 0x1, P4 ;  /* 0x000000ab0207e211 */ /* 0x000fe400020f0eff */
[----:B------:R-:W-:-:S04]  /*2e90*/  @!P6 LEA R6, P4, R5, c[0x0][0x2a0], 0x2 ;  /* 0x0000a8000506ea11 */ /* 0x000fc800078810ff */
[----:B------:R-:W-:-:S05]  /*2ea0*/  @!P6 LEA.HI.X R7, R5, c[0x0][0x2a4], R7, 0x2, P4 ;  /* 0x0000a9000507ea11 */ /* 0x000fca00020f1407 */
[----:B------:R1:W2:Y:S01]  /*2eb0*/  @!P6 LDG.E R227, [R6.64] ;  /* 0x0000000606e3e981 */ /* 0x0002a2000c1e1900 */
[----:B------:R-:W-:Y:S01]  /*2ec0*/  IMAD.MOV R2, RZ, RZ, -R2 ;  /* 0x000000ffff027224 */ /* 0x000fe200078e0a02 */
[----:B------:R-:W-:Y:S01]  /*2ed0*/  SEL R20, RZ, 0x10, P3 ;  /* 0x00000010ff147807 */ /* 0x000fe20001800000 */
[----:B------:R-:W-:Y:S01]  /*2ee0*/  IMAD.SHL.U32 R8, R64, 0x2, RZ ;  /* 0x0000000240087824 */ /* 0x000fe200078e00ff */
[----:B------:R-:W-:Y:S01]  /*2ef0*/  SEL R21, RZ, 0x10, P2 ;  /* 0x00000010ff157807 */ /* 0x000fe20001000000 */
[----:B------:R-:W-:Y:S01]  /*2f00*/  IMAD R230, R2, c[0x0][0x2b8], R3 ;  /* 0x0000ae0002e67a24 */ /* 0x000fe200078e0203 */
[----:B------:R-:W-:Y:S02]  /*2f10*/  SEL R19, RZ, 0x10, P1 ;  /* 0x00000010ff137807 */ /* 0x000fe40000800000 */
[----:B------:R-:W-:Y:S02]  /*2f20*/  IADD3 R12, -R21, 0x10, RZ ;  /* 0x00000010150c7810 */ /* 0x000fe40007ffe1ff */
[----:B------:R-:W-:-:S02]  /*2f30*/  SHF.R.S32.HI R2, RZ, 0x1f, R230 ;  /* 0x0000001fff027819 */ /* 0x000fc400000114e6 */
[----:B------:R-:W-:Y:S02]  /*2f40*/  SHF.L.U64.HI R9, R64, 0x1, R169 ;  /* 0x0000000140097819 */ /* 0x000fe400000102a9 */
[----:B------:R-:W-:Y:S01]  /*2f50*/  LOP3.LUT R12, R12, 0xf, RZ, 0xc0, !PT ;  /* 0x0000000f0c0c7812 */ /* 0x000fe200078ec0ff */
[----:B------:R-:W-:Y:S01]  /*2f60*/  IMAD R5, R2, c[0x0][0x1e0], RZ ;  /* 0x0000780002057a24 */ /* 0x000fe200078e02ff */
[----:B------:R-:W-:Y:S01]  /*2f70*/  IADD3 R10, -R19, 0x10, RZ ;  /* 0x00000010130a7810 */ /* 0x000fe20007ffe1ff */
[----:B------:R-:W-:Y:S01]  /*2f80*/  IMAD.WIDE.U32 R2, R230, c[0x0][0x1e0], RZ ;  /* 0x00007800e6027a25 */ /* 0x000fe200078e00ff */
[----:B------:R-:W-:Y:S02]  /*2f90*/  SHF.L.U64.HI R18, R184, 0x1, R167 ;  /* 0x00000001b8127819 */ /* 0x000fe400000102a7 */
[----:B------:R-:W-:Y:S01]  /*2fa0*/  LOP3.LUT R10, R10, 0xf, RZ, 0xc0, !PT ;  /* 0x0000000f0a0a7812 */ /* 0x000fe200078ec0ff */
[----:B------:R-:W-:-:S04]  /*2fb0*/  IMAD R5, R230, c[0x0][0x1e4], R5 ;  /* 0x00007900e6057a24 */ /* 0x000fc800078e0205 */
[----:B------:R-:W-:Y:S01]  /*2fc0*/  IMAD.IADD R3, R3, 0x1, R5 ;  /* 0x0000000103037824 */ /* 0x000fe200078e0205 */
[----:B-1----:R-:W-:Y:S02]  /*2fd0*/  IADD3 R6, -R20, 0x10, RZ ;  /* 0x0000001014067810 */ /* 0x002fe40007ffe1ff */
[----:B------:R-:W-:Y:S02]  /*2fe0*/  SHF.L.U64.HI R7, R183, 0x1, R168 ;  /* 0x00000001b7077819 */ /* 0x000fe400000102a8 */
[----:B--2---:R-:W-:Y:S01]  /*2ff0*/  SHF.R.S32.HI R5, RZ, 0x1f, R227 ;  /* 0x0000001fff057819 */ /* 0x004fe200000114e3 */
[----:B------:R-:W-:-:S04]  /*3000*/  IMAD.WIDE.U32 R2, R227, c[0x0][0x1f0], R2 ;  /* 0x00007c00e3027a25 */ /* 0x000fc800078e0002 */
[----:B------:R-:W-:Y:S01]  /*3010*/  IMAD R5, R5, c[0x0][0x1f0], RZ ;  /* 0x00007c0005057a24 */ /* 0x000fe200078e02ff */
[----:B------:R-:W-:-:S03]  /*3020*/  IADD3 R2, P4, R172, R2, RZ ;  /* 0x00000002ac027210 */ /* 0x000fc60007f9e0ff */
[----:B------:R-:W-:-:S05]  /*3030*/  IMAD R5, R227, c[0x0][0x1f4], R5 ;  /* 0x00007d00e3057a24 */ /* 0x000fca00078e0205 */
[----:B------:R-:W-:Y:S02]  /*3040*/  IADD3.X R3, R170, R3, R5, P4, !PT ;  /* 0x00000003aa037210 */ /* 0x000fe400027fe405 */
[----:B------:R-:W-:-:S04]  /*3050*/  LEA R5, P4, R2, c[0x0][0x1c8], 0x1 ;  /* 0x0000720002057a11 */ /* 0x000fc800078808ff */
[----:B------:R-:W-:Y:S01]  /*3060*/  LEA.HI.X R17, R2, c[0x0][0x1cc], R3, 0x1, P4 ;  /* 0x0000730002117a11 */ /* 0x000fe200020f0c03 */
[----:B------:R-:W-:Y:S04]  /*3070*/  SHFL.IDX PT, R16, R5, RZ, 0x1c1f ;  /* 0x001c1fff05107589 */ /* 0x000fe800000e0000 */
[----:B------:R1:W2:Y:S04]  /*3080*/  SHFL.IDX PT, R2, R5, 0x1, 0x1c1f ;  /* 0x003c1f0005027f89 */ /* 0x0002a800000e0000 */
[----:B------:R-:W3:Y:S04]  /*3090*/  SHFL.IDX PT, R3, R17, 0x1, 0x1c1f ;  /* 0x003c1f0011037f89 */ /* 0x000ee800000e0000 */
[----:B------:R-:W4:Y:S01]  /*30a0*/  SHFL.IDX PT, R17, R17, RZ, 0x1c1f ;  /* 0x001c1fff11117589 */ /* 0x000f2200000e0000 */
[----:B-1----:R-:W-:Y:S01]  /*30b0*/  LOP3.LUT R5, R6, 0xf, RZ, 0xc0, !PT ;  /* 0x0000000f06057812 */ /* 0x002fe200078ec0ff */
[----:B------:R-:W-:-:S03]  /*30c0*/  IMAD.SHL.U32 R6, R183, 0x2, RZ ;  /* 0x00000002b7067824 */ /* 0x000fc600078e00ff */
[----:B--2---:R-:W-:Y:S01]  /*30d0*/  IADD3 R14, P5, P4, R5, R2, R8 ;  /* 0x00000002050e7210 */ /* 0x004fe20007cbe008 */
[----:B------:R-:W-:-:S03]  /*30e0*/  IMAD.SHL.U32 R5, R184, 0x2, RZ ;  /* 0x00000002b8057824 */ /* 0x000fc600078e00ff */
[----:B---3--:R-:W-:Y:S02]  /*30f0*/  IADD3.X R15, RZ, R3, R9, P5, P4 ;  /* 0x00000003ff0f7210 */ /* 0x008fe40002fe8409 */
[----:B------:R-:W-:-:S04]  /*3100*/  IADD3 R12, P5, P4, R12, R2, R6 ;  /* 0x000000020c0c7210 */ /* 0x000fc80007cbe006 */
[----:B------:R-:W-:Y:S02]  /*3110*/  IADD3.X R13, RZ, R3, R7, P5, P4 ;  /* 0x00000003ff0d7210 */ /* 0x000fe40002fe8407 */
[----:B------:R-:W-:-:S04]  /*3120*/  IADD3 R10, P5, P4, R10, R2, R5 ;  /* 0x000000020a0a7210 */ /* 0x000fc80007cbe005 */
[----:B------:R-:W-:Y:S02]  /*3130*/  IADD3.X R11, RZ, R3, R18, P5, P4 ;  /* 0x00000003ff0b7210 */ /* 0x000fe40002fe8412 */
[C---:B------:R-:W-:Y:S02]  /*3140*/  IADD3 R8, P5, R16.reuse, R8, RZ ;  /* 0x0000000810087210 */ /* 0x040fe40007fbe0ff */
[----:B------:R-:W-:-:S03]  /*3150*/  IADD3 R6, P4, R16, R6, RZ ;  /* 0x0000000610067210 */ /* 0x000fc60007f9e0ff */
[C---:B----4-:R-:W-:Y:S01]  /*3160*/  IMAD.X R9, R17.reuse, 0x1, R9, P5 ;  /* 0x0000000111097824 */ /* 0x050fe200028e0609 */
[----:B------:R-:W-:Y:S01]  /*3170*/  ISETP.NE.U32.AND P5, PT, R20, RZ, PT ;  /* 0x000000ff1400720c */ /* 0x000fe20003fa5070 */
[C---:B------:R-:W-:Y:S01]  /*3180*/  IMAD.X R7, R17.reuse, 0x1, R7, P4 ;  /* 0x0000000111077824 */ /* 0x040fe200020e0607 */
[----:B------:R-:W-:Y:S02]  /*3190*/  IADD3 R2, P4, R16, R5, RZ ;  /* 0x0000000510027210 */ /* 0x000fe40007f9e0ff */
[----:B------:R1:W-:Y:S03]  /*31a0*/  LDGSTS.E.BYPASS.LTC128B.128 [R226+0x3100], [R8.64], !P3 ;  /* 0x0310000008e27fae */ /* 0x0003e6000d901d46 */
[----:B------:R-:W-:Y:S01]  /*31b0*/  IMAD.X R3, R17, 0x1, R18, P4 ;  /* 0x0000000111037824 */ /* 0x000fe200020e0612 */
[----:B------:R1:W-:Y:S01]  /*31c0*/  LDGSTS.E.BYPASS.LTC128B.128 [R226+0x4100], [R6.64], !P2 ;  /* 0x0410000006e27fae */ /* 0x0003e2000d101d46 */
[----:B------:R-:W-:-:S03]  /*31d0*/  ISETP.NE.U32.AND P4, PT, R21, RZ, PT ;  /* 0x000000ff1500720c */ /* 0x000fc60003f85070 */
[----:B------:R1:W-:Y:S04]  /*31e0*/  LDGSTS.E.BYPASS.LTC128B.128 [R226+0x5100], [R2.64], !P1 ;  /* 0x0510000002e27fae */ /* 0x0003e8000c901d46 */
[----:B------:R1:W-:Y:S01]  /*31f0*/  LDGSTS.E.BYPASS.LTC128B.128.ZFILL [R226+0x3900], [R14.64], P5 ;  /* 0x039000000ee27fae */ /* 0x0003e2000a941d46 */
[----:B------:R-:W-:-:S05]  /*3200*/  ISETP.NE.U32.AND P5, PT, R19, RZ, PT ;  /* 0x000000ff1300720c */ /* 0x000fca0003fa5070 */
[----:B------:R1:W-:Y:S08]  /*3210*/  LDGSTS.E.BYPASS.LTC128B.128.ZFILL [R226+0x4900], [R12.64], P4 ;  /* 0x049000000ce27fae */ /* 0x0003f0000a141d46 */
[----:B------:R1:W-:Y:S02]  /*3220*/  LDGSTS.E.BYPASS.LTC128B.128.ZFILL [R226+0x5900], [R10.64], P5 ;  /* 0x059000000ae27fae */ /* 0x0003e4000a941d46 */
.L_x_10:
[----:B-1234-:R-:W-:Y:S01]  /*3230*/  LOP3.LUT R2, R166, 0xffffffe0, RZ, 0xc0, !PT ;  /* 0xffffffe0a6027812 */ /* 0x01efe200078ec0ff */
[----:B------:R-:W-:Y:S01]  /*3240*/  IMAD.SHL.U32 R221, R0, 0x2, RZ ;  /* 0x0000000200dd7824 */ /* 0x000fe200078e00ff */
[----:B------:R-:W0:Y:S03]  /*3250*/  LDGDEPBAR ;  /* 0x00000000000079af */ /* 0x000e260000000000 */
[----:B------:R-:W-:-:S02]  /*3260*/  IMAD.IADD R2, R176, 0x1, -R2 ;  /* 0x00000001b0027824 */ /* 0x000fc400078e0a02 */
[----:B------:R-:W-:-:S03]  /*3270*/  IMAD R222, R4, 0x2, R221 ;  /* 0x0000000204de7824 */ /* 0x000fc600078e02dd */
[----:B------:R-:W-:-:S04]  /*3280*/  SHF.R.S32.HI R3, RZ, 0x1f, R2 ;  /* 0x0000001fff037819 */ /* 0x000fc80000011402 */
[----:B------:R-:W-:-:S04]  /*3290*/  LEA.HI R3, R3, R2, RZ, 0x2 ;  /* 0x0000000203037211 */ /* 0x000fc800078f10ff */
[----:B------:R-:W-:-:S05]  /*32a0*/  LOP3.LUT R3, R3, 0x7ffffffc, RZ, 0xc0, !PT ;  /* 0x7ffffffc03037812 */ /* 0x000fca00078ec0ff */
[----:B------:R-:W-:-:S04]  /*32b0*/  IMAD.IADD R2, R2, 0x1, -R3 ;  /* 0x0000000102027824 */ /* 0x000fc800078e0a03 */
[----:B------:R-:W-:-:S05]  /*32c0*/  IMAD R2, R2, -0x2, R162 ;  /* 0xfffffffe02027824 */ /* 0x000fca00078e02a2 */
[C---:B------:R-:W-:Y:S02]  /*32d0*/  ISETP.GT.AND P4, PT, R2.reuse, RZ, PT ;  /* 0x000000ff0200720c */ /* 0x040fe40003f84270 */
[----:B------:R-:W-:Y:S02]  /*32e0*/  ISETP.GT.AND P5, PT, R2, 0x1, PT ;  /* 0x000000010200780c */ /* 0x000fe40003fa4270 */
[----:B------:R-:W-:Y:S02]  /*32f0*/  FSEL R15, R122, -INF , P4 ;  /* 0xff8000007a0f7808 */ /* 0x000fe40002000000 */
[----:B------:R-:W-:Y:S02]  /*3300*/  FSEL R10, R151, -INF , P4 ;  /* 0xff800000970a7808 */ /* 0x000fe40002000000 */
[----:B------:R-:W-:Y:S02]  /*3310*/  FSEL R39, R161, -INF , P4 ;  /* 0xff800000a1277808 */ /* 0x000fe40002000000 */
[----:B------:R-:W-:-:S02]  /*3320*/  FSEL R32, R164, -INF , P4 ;  /* 0xff800000a4207808 */ /* 0x000fc40002000000 */
[----:B------:R-:W-:Y:S02]  /*3330*/  ISETP.GT.AND P4, PT, R2, 0x8, PT ;  /* 0x000000080200780c */ /* 0x000fe40003f84270 */
[----:B------:R-:W-:Y:S02]  /*3340*/  FSEL R11, R123, -INF , P5 ;  /* 0xff8000007b0b7808 */ /* 0x000fe40002800000 */
[----:B------:R-:W-:Y:S02]  /*3350*/  FSEL R16, R120, -INF , P5 ;  /* 0xff80000078107808 */ /* 0x000fe40002800000 */
[----:B------:R-:W-:Y:S02]  /*3360*/  FSEL R44, R160, -INF , P5 ;  /* 0xff800000a02c7808 */ /* 0x000fe40002800000 */
[----:B------:R-:W-:Y:S02]  /*3370*/  FSEL R36, R163, -INF , P5 ;  /* 0xff800000a3247808 */ /* 0x000fe40002800000 */
[----:B------:R-:W-:-:S02]  /*3380*/  ISETP.GT.AND P5, PT, R2, 0x9, PT ;  /* 0x000000090200780c */ /* 0x000fc40003fa4270 */
[----:B------:R-:W-:Y:S02]  /*3390*/  FSEL R13, R112, -INF , P4 ;  /* 0xff800000700d7808 */ /* 0x000fe40002000000 */
[----:B------:R-:W-:Y:S02]  /*33a0*/  FMNMX.FTZ R3, R10, R11, !PT ;  /* 0x0000000b0a037209 */ /* 0x000fe40007810000 */
        /* <DEDUP_REMOVED lines=30> */
[----:B------:R-:W-:Y:S02]  /*3590*/  FMNMX.FTZ R5, R15, R16, !PT ;  /* 0x000000100f057209 */ /* 0x000fe40007810000 */
[----:B------:R-:W-:Y:S02]  /*35a0*/  FSEL R67, R67, -INF , P5 ;  /* 0xff80000043437808 */ /* 0x000fe40002800000 */
[----:B------:R-:W-:Y:S02]  /*35b0*/  FSEL R130, R98, -INF , P5 ;  /* 0xff80000062827808 */ /* 0x000fe40002800000 */
[----:B------:R-:W-:-:S02]  /*35c0*/  FSEL R106, R103, -INF , P5 ;  /* 0xff800000676a7808 */ /* 0x000fc40002800000 */
[----:B------:R-:W-:Y:S02]  /*35d0*/  ISETP.GT.AND P5, PT, R2, 0x21, PT ;  /* 0x000000210200780c */ /* 0x000fe40003fa4270 */
[----:B------:R-:W-:Y:S02]  /*35e0*/  FSEL R131, R85, -INF , P4 ;  /* 0xff80000055837808 */ /* 0x000fe40002000000 */
[----:B------:R-:W-:Y:S02]  /*35f0*/  FMNMX.FTZ R3, R50, R3, !PT ;  /* 0x0000000332037209 */ /* 0x000fe40007810000 */
[----:B------:R-:W-:Y:S02]  /*3600*/  FMNMX.FTZ R5, R17, R5, !PT ;  /* 0x0000000511057209 */ /* 0x000fe40007810000 */
[----:B------:R-:W-:Y:S02]  /*3610*/  FSEL R155, R82, -INF , P4 ;  /* 0xff800000529b7808 */ /* 0x000fe40002000000 */
[----:B------:R-:W-:-:S02]  /*3620*/  FSEL R189, R92, -INF , P4 ;  /* 0xff8000005cbd7808 */ /* 0x000fc40002000000 */
[----:B------:R-:W-:Y:S02]  /*3630*/  FSEL R171, R93, -INF , P4 ;  /* 0xff8000005dab7808 */ /* 0x000fe40002000000 */
[----:B------:R-:W-:Y:S02]  /*3640*/  ISETP.GT.AND P4, PT, R2, 0x28, PT ;  /* 0x000000280200780c */ /* 0x000fe40003f84270 */
[----:B------:R-:W-:Y:S02]  /*3650*/  FSEL R154, R84, -INF , P5 ;  /* 0xff800000549a7808 */ /* 0x000fe40002800000 */
[----:B------:R-:W-:Y:S02]  /*3660*/  FMNMX.FTZ R3, R131, R3, !PT ;  /* 0x0000000383037209 */ /* 0x000fe40007810000 */
[----:B------:R-:W-:Y:S02]  /*3670*/  FMNMX.FTZ R5, R28, R5, !PT ;  /* 0x000000051c057209 */ /* 0x000fe40007810000 */
[----:B------:R-:W-:-:S02]  /*3680*/  FSEL R168, R81, -INF , P5 ;  /* 0xff80000051a87808 */ /* 0x000fc40002800000 */
[----:B------:R-:W-:Y:S02]  /*3690*/  FSEL R191, R86, -INF , P5 ;  /* 0xff80000056bf7808 */ /* 0x000fe40002800000 */
[----:B------:R-:W-:Y:S02]  /*36a0*/  FSEL R186, R94, -INF , P5 ;  /* 0xff8000005eba7808 */ /* 0x000fe40002800000 */
[----:B------:R-:W-:Y:S02]  /*36b0*/  ISETP.GT.AND P5, PT, R2, 0x29, PT ;  /* 0x000000290200780c */ /* 0x000fe40003fa4270 */
[----:B------:R-:W-:Y:S02]  /*36c0*/  FSEL R153, R69, -INF , P4 ;  /* 0xff80000045997808 */ /* 0x000fe40002000000 */
[----:B------:R-:W-:Y:S02]  /*36d0*/  FMNMX.FTZ R3, R154, R3, !PT ;  /* 0x000000039a037209 */ /* 0x000fe40007810000 */
[----:B------:R-:W-:-:S02]  /*36e0*/  FMNMX.FTZ R5, R51, R5, !PT ;  /* 0x0000000533057209 */ /* 0x000fc40007810000 */
[----:B------:R-:W-:Y:S02]  /*36f0*/  FSEL R169, R53, -INF , P4 ;  /* 0xff80000035a97808 */ /* 0x000fe40002000000 */
[----:B------:R-:W-:Y:S02]  /*3700*/  FSEL R190, R72, -INF , P4 ;  /* 0xff80000048be7808 */ /* 0x000fe40002000000 */
[----:B------:R-:W-:Y:S02]  /*3710*/  FSEL R188, R80, -INF , P4 ;  /* 0xff80000050bc7808 */ /* 0x000fe40002000000 */
[----:B------:R-:W-:Y:S02]  /*3720*/  ISETP.GT.AND P4, PT, R2, 0x30, PT ;  /* 0x000000300200780c */ /* 0x000fe40003f84270 */
[----:B------:R-:W-:Y:S02]  /*3730*/  FSEL R152, R68, -INF , P5 ;  /* 0xff80000044987808 */ /* 0x000fe40002800000 */
[----:B------:R-:W-:-:S02]  /*3740*/  FMNMX.FTZ R3, R153, R3, !PT ;  /* 0x0000000399037209 */ /* 0x000fc40007810000 */
[----:B------:R-:W-:Y:S02]  /*3750*/  FMNMX.FTZ R5, R65, R5, !PT ;  /* 0x0000000541057209 */ /* 0x000fe40007810000 */
[----:B------:R-:W-:Y:S02]  /*3760*/  FSEL R170, R41, -INF , P5 ;  /* 0xff80000029aa7808 */ /* 0x000fe40002800000 */
[----:B------:R-:W-:Y:S02]  /*3770*/  FSEL R192, R70, -INF , P5 ;  /* 0xff80000046c07808 */ /* 0x000fe40002800000 */
[----:B------:R-:W-:Y:S02]  /*3780*/  FSEL R187, R73, -INF , P5 ;  /* 0xff80000049bb7808 */ /* 0x000fe40002800000 */
[----:B------:R-:W-:Y:S02]  /*3790*/  ISETP.GT.AND P5, PT, R2, 0x31, PT ;  /* 0x000000310200780c */ /* 0x000fe40003fa4270 */
[----:B------:R-:W-:-:S02]  /*37a0*/  FSEL R207, R33, -INF , P4 ;  /* 0xff80000021cf7808 */ /* 0x000fc40002000000 */
[----:B------:R-:W-:Y:S02]  /*37b0*/  FMNMX.FTZ R3, R152, R3, !PT ;  /* 0x0000000398037209 */ /* 0x000fe40007810000 */
        /* <DEDUP_REMOVED lines=15> */
[----:B------:R-:W-:Y:S02]  /*38b0*/  FMNMX.FTZ R6, R32, R36, !PT ;  /* 0x0000002420067209 */ /* 0x000fe40007810000 */
[----:B------:R-:W-:-:S02]  /*38c0*/  FSEL R206, R22, -INF , P5 ;  /* 0xff80000016ce7808 */ /* 0x000fc40002800000 */
[----:B------:R-:W-:Y:S01]  /*38d0*/  FMNMX.FTZ R2, R204, R2, !PT ;  /* 0x00000002cc027209 */ /* 0x000fe20007810000 */
[----:B------:R-:W-:Y:S01]  /*38e0*/  LDSM.16.MT88.4 R20, [R221+0x1100] ;  /* 0x00110000dd14783b */ /* 0x000fe20000004200 */
[----:B------:R-:W-:Y:S02]  /*38f0*/  FMNMX.FTZ R3, R168, R3, !PT ;  /* 0x00000003a8037209 */ /* 0x000fe40007810000 */
[----:B------:R-:W-:Y:S02]  /*3900*/  FMNMX.FTZ R5, R37, R6, !PT ;  /* 0x0000000625057209 */ /* 0x000fe40007810000 */
[----:B------:R-:W-:Y:S02]  /*3910*/  FMNMX.FTZ R6, R206, R2, !PT ;  /* 0x00000002ce067209 */ /* 0x000fe40007810000 */
[----:B------:R-:W-:Y:S02]  /*3920*/  FMNMX.FTZ R2, R169, R3, !PT ;  /* 0x00000003a9027209 */ /* 0x000fe40007810000 */
[----:B------:R-:W-:Y:S01]  /*3930*/  FMNMX.FTZ R5, R38, R5, !PT ;  /* 0x0000000526057209 */ /* 0x000fe20007810000 */
[----:B------:R-:W1:Y:S01]  /*3940*/  SHFL.BFLY PT, R103, R6, 0x2, 0x1f ;  /* 0x0c401f0006677f89 */ /* 0x000e6200000e0000 */
[----:B------:R-:W-:-:S02]  /*3950*/  FMNMX.FTZ R2, R170, R2, !PT ;  /* 0x00000002aa027209 */ /* 0x000fc40007810000 */
[----:B------:R-:W-:Y:S02]  /*3960*/  FMNMX.FTZ R3, R100, R5, !PT ;  /* 0x0000000564037209 */ /* 0x000fe40007810000 */
[----:B------:R-:W-:Y:S02]  /*3970*/  FMNMX.FTZ R2, R215, R2, !PT ;  /* 0x00000002d7027209 */ /* 0x000fe40007810000 */
[----:B------:R-:W-:Y:S02]  /*3980*/  FMNMX.FTZ R3, R101, R3, !PT ;  /* 0x0000000365037209 */ /* 0x000fe40007810000 */
[----:B------:R-:W-:Y:S02]  /*3990*/  FSEL R208, R25, -INF , P4 ;  /* 0xff80000019d07808 */ /* 0x000fe40002000000 */
[----:B------:R-:W-:Y:S02]  /*39a0*/  FMNMX.FTZ R2, R214, R2, !PT ;  /* 0x00000002d6027209 */ /* 0x000fe40007810000 */
[----:B------:R-:W-:-:S02]  /*39b0*/  FMNMX.FTZ R3, R102, R3, !PT ;  /* 0x0000000366037209 */ /* 0x000fc40007810000 */
[----:B------:R-:W-:Y:S02]  /*39c0*/  FSEL R209, R24, -INF , P5 ;  /* 0xff80000018d17808 */ /* 0x000fe40002800000 */
[----:B------:R-:W-:Y:S01]  /*39d0*/  FMNMX.FTZ R2, R208, R2, !PT ;  /* 0x00000002d0027209 */ /* 0x000fe20007810000 */
[----:B------:R-:W-:Y:S01]  /*39e0*/  LDSM.16.MT88.4 R24, [R221+0x100] ;  /* 0x00010000dd18783b */ /* 0x000fe20000004200 */
[----:B------:R-:W-:Y:S02]  /*39f0*/  FMNMX.FTZ R3, R106, R3, !PT ;  /* 0x000000036a037209 */ /* 0x000fe40007810000 */
[----:B------:R-:W-:Y:S02]  /*3a00*/  FMNMX.FTZ R5, R39, R44, !PT ;  /* 0x0000002c27057209 */ /* 0x000fe40007810000 */
[----:B------:R-:W-:Y:S02]  /*3a10*/  FMNMX.FTZ R8, R209, R2, !PT ;  /* 0x00000002d1087209 */ /* 0x000fe40007810000 */
[----:B------:R-:W-:-:S02]  /*3a20*/  FMNMX.FTZ R3, R171, R3, !PT ;  /* 0x00000003ab037209 */ /* 0x000fc40007810000 */
[----:B------:R-:W-:Y:S01]  /*3a30*/  FMNMX.FTZ R5, R45, R5, !PT ;  /* 0x000000052d057209 */ /* 0x000fe20007810000 */
[----:B------:R-:W2:Y:S01]  /*3a40*/  SHFL.BFLY PT, R7, R8, 0x2, 0x1f ;  /* 0x0c401f0008077f89 */ /* 0x000ea200000e0000 */
[----:B------:R-:W-:Y:S02]  /*3a50*/  FMNMX.FTZ R2, R186, R3, !PT ;  /* 0x00000003ba027209 */ /* 0x000fe40007810000 */
[----:B------:R-:W-:Y:S02]  /*3a60*/  FMNMX.FTZ R3, R46, R5, !PT ;  /* 0x000000052e037209 */ /* 0x000fe40007810000 */
[----:B-1----:R-:W-:Y:S02]  /*3a70*/  FMNMX.FTZ R103, R6, R103, !PT ;  /* 0x0000006706677209 */ /* 0x002fe40007810000 */
        /* <DEDUP_REMOVED lines=11> */
[----:B------:R-:W-:Y:S02]  /*3b30*/  FMNMX.FTZ R2, R216, R2, !PT ;  /* 0x00000002d8027209 */ /* 0x000fe40007810000 */
[----:B------:R-:W-:Y:S02]  /*3b40*/  FMNMX.FTZ R3, R189, R3, !PT ;  /* 0x00000003bd037209 */ /* 0x000fe40007810000 */
[----:B------:R-:W-:Y:S02]  /*3b50*/  FMNMX.FTZ R6, R217, R2, !PT ;  /* 0x00000002d9067209 */ /* 0x000fe40007810000 */
[----:B--2---:R-:W-:Y:S02]  /*3b60*/  FMNMX.FTZ R8, R8, R7, !PT ;  /* 0x0000000708087209 */ /* 0x004fe40007810000 */
[----:B------:R-:W-:Y:S01]  /*3b70*/  FMNMX.FTZ R2, R191, R3, !PT ;  /* 0x00000003bf027209 */ /* 0x000fe20007810000 */
[----:B------:R-:W2:Y:S01]  /*3b80*/  SHFL.BFLY PT, R7, R6, 0x2, 0x1f ;  /* 0x0c401f0006077f89 */ /* 0x000ea200000e0000 */
[----:B-1----:R-:W-:-:S02]  /*3b90*/  FMNMX.FTZ R103, R103, R5, !PT ;  /* 0x0000000567677209 */ /* 0x002fc40007810000 */
[----:B------:R-:W-:Y:S01]  /*3ba0*/  FMNMX.FTZ R2, R190, R2, !PT ;  /* 0x00000002be027209 */ /* 0x000fe20007810000 */
[----:B------:R-:W1:Y:S01]  /*3bb0*/  SHFL.BFLY PT, R9, R8, 0x1, 0x1f ;  /* 0x0c201f0008097f89 */ /* 0x000e6200000e0000 */
[----:B------:R-:W-:Y:S01]  /*3bc0*/  FSEL R231, R43, -INF , P4 ;  /* 0xff8000002be77808 */ /* 0x000fe20002000000 */
[C---:B------:R-:W-:Y:S01]  /*3bd0*/  FMUL.FTZ R12, R103.reuse, c[0x0][0x2d0] ;  /* 0x0000b400670c7a20 */ /* 0x040fe20000410000 */
[----:B------:R-:W-:Y:S01]  /*3be0*/  FMNMX.FTZ R2, R192, R2, !PT ;  /* 0x00000002c0027209 */ /* 0x000fe20007810000 */
[----:B------:R-:W-:Y:S01]  /*3bf0*/  LDSM.16.MT88.4 R40, [R222+0x2100] ;  /* 0x00210000de28783b */ /* 0x000fe20000004200 */
[----:B------:R-:W-:Y:S02]  /*3c00*/  FSETP.NEU.FTZ.AND P4, PT, R103, -INF , PT ;  /* 0xff8000006700780b */ /* 0x000fe40003f9d000 */
[----:B------:R-:W-:Y:S02]  /*3c10*/  FMNMX.FTZ R2, R252, R2, !PT ;  /* 0x00000002fc027209 */ /* 0x000fe40007810000 */
[----:B------:R-:W-:-:S02]  /*3c20*/  FSEL R12, R12, RZ, P4 ;  /* 0x000000ff0c0c7208 */ /* 0x000fc40002000000 */
[----:B------:R-:W-:Y:S02]  /*3c30*/  FMNMX.FTZ R5, R251, R2, !PT ;  /* 0x00000002fb057209 */ /* 0x000fe40007810000 */
[----:B------:R-:W-:Y:S01]  /*3c40*/  FSEL R232, R52, -INF , P5 ;  /* 0xff80000034e87808 */ /* 0x000fe20002800000 */
[--C-:B------:R-:W-:Y:S01]  /*3c50*/  FFMA.FTZ R2, R10, c[0x0][0x2d0], -R12.reuse ;  /* 0x0000b4000a027a23 */ /* 0x100fe2000001080c */
[----:B------:R-:W-:Y:S01]  /*3c60*/  FMNMX.FTZ R5, R231, R5, !PT ;  /* 0x00000005e7057209 */ /* 0x000fe20007810000 */
[--C-:B------:R-:W-:Y:S02]  /*3c70*/  FFMA.FTZ R3, R11, c[0x0][0x2d0], -R12.reuse ;  /* 0x0000b4000b037a23 */ /* 0x100fe4000001080c */
[----:B------:R1:W-:Y:S01]  /*3c80*/  MUFU.EX2 R136, R2 ;  /* 0x0000000200887308 */ /* 0x0003e20000000800 */
[----:B------:R-:W-:Y:S02]  /*3c90*/  FMNMX.FTZ R5, R232, R5, !PT ;  /* 0x00000005e8057209 */ /* 0x000fe40007810000 */
[----:B--2---:R-:W-:Y:S01]  /*3ca0*/  FMNMX.FTZ R7, R6, R7, !PT ;  /* 0x0000000706077209 */ /* 0x004fe20007810000 */
[----:B------:R-:W-:-:S04]  /*3cb0*/  FFMA.FTZ R6, R13, c[0x0][0x2d0], -R12 ;  /* 0x0000b4000d067a23 */ /* 0x000fc8000001080c */
[----:B------:R2:W3:Y:S01]  /*3cc0*/  MUFU.EX2 R18, R3 ;  /* 0x0000000300127308 */ /* 0x0004e20000000800 */
[----:B-1----:R-:W-:-:S07]  /*3cd0*/  FMNMX.FTZ R2, R9, R8, !PT ;  /* 0x0000000809027209 */ /* 0x002fce0007810000 */
[----:B------:R1:W-:Y:S01]  /*3ce0*/  MUFU.EX2 R138, R6 ;  /* 0x00000006008a7308 */ /* 0x0003e20000000800 */
[----:B------:R-:W4:Y:S01]  /*3cf0*/  SHFL.BFLY PT, R8, R5, 0x2, 0x1f ;  /* 0x0c401f0005087f89 */ /* 0x000f2200000e0000 */
[----:B------:R-:W-:-:S03]  /*3d00*/  FSETP.NEU.FTZ.AND P4, PT, R2, -INF , PT ;  /* 0xff8000000200780b */ /* 0x000fc60003f9d000 */
[----:B------:R-:W5:Y:S01]  /*3d10*/  SHFL.BFLY PT, R9, R7, 0x1, 0x1f ;  /* 0x0c201f0007097f89 */ /* 0x000f6200000e0000 */
[----:B--2---:R-:W-:-:S05]  /*3d20*/  FMUL.FTZ R3, R2, c[0x0][0x2d0] ;  /* 0x0000b40002037a20 */ /* 0x004fca0000410000 */
[----:B------:R-:W-:Y:S01]  /*3d30*/  FSEL R3, R3, RZ, P4 ;  /* 0x000000ff03037208 */ /* 0x000fe20002000000 */
[----:B-1----:R-:W-:-:S04]  /*3d40*/  FFMA.FTZ R6, R14, c[0x0][0x2d0], -R12 ;  /* 0x0000b4000e067a23 */ /* 0x002fc8000001080c */
[--C-:B------:R-:W-:Y:S01]  /*3d50*/  FFMA.FTZ R0, R16, c[0x0][0x2d0], -R3.reuse ;  /* 0x0000b40010007a23 */ /* 0x100fe20000010803 */
[----:B------:R1:W-:Y:S01]  /*3d60*/  MUFU.EX2 R194, R6 ;  /* 0x0000000600c27308 */ /* 0x0003e20000000800 */
[----:B------:R-:W-:Y:S02]  /*3d70*/  FFMA.FTZ R4, R28, c[0x0][0x2d0], -R3 ;  /* 0x0000b4001c047a23 */ /* 0x000fe40000010803 */
[----:B------:R-:W-:Y:S01]  /*3d80*/  LDSM.16.MT88.4 R28, [R222+0x1100] ;  /* 0x00110000de1c783b */ /* 0x000fe20000004200 */
[----:B----4-:R-:W-:-:S04]  /*3d90*/  FMNMX.FTZ R5, R5, R8, !PT ;  /* 0x0000000805057209 */ /* 0x010fc80007810000 */
[----:B------:R2:W-:Y:S01]  /*3da0*/  MUFU.EX2 R14, R0 ;  /* 0x00000000000e7308 */ /* 0x0005e20000000800 */
[----:B-----5:R-:W-:-:S04]  /*3db0*/  FMNMX.FTZ R105, R7, R9, !PT ;  /* 0x0000000907697209 */ /* 0x020fc80007810000 */
[----:B------:R-:W-:Y:S01]  /*3dc0*/  FSETP.NEU.FTZ.AND P4, PT, R105, -INF , PT ;  /* 0xff8000006900780b */ /* 0x000fe20003f9d000 */
[--C-:B-1----:R-:W-:Y:S02]  /*3dd0*/  FFMA.FTZ R6, R15, c[0x0][0x2d0], -R3.reuse ;  /* 0x0000b4000f067a23 */ /* 0x102fe40000010803 */
[----:B------:R-:W-:Y:S01]  /*3de0*/  MUFU.EX2 R195, R4 ;  /* 0x0000000400c37308 */ /* 0x000fe20000000800 */
[----:B---3--:R-:W-:Y:S02]  /*3df0*/  IMAD.MOV.U32 R15, RZ, RZ, R18 ;  /* 0x000000ffff0f7224 */ /* 0x008fe400078e0012 */
[----:B--2---:R-:W-:-:S05]  /*3e00*/  FFMA.FTZ R0, R17, c[0x0][0x2d0], -R3 ;  /* 0x0000b40011007a23 */ /* 0x004fca0000010803 */
[----:B------:R1:W-:Y:S01]  /*3e10*/  MUFU.EX2 R137, R6 ;  /* 0x0000000600897308 */ /* 0x0003e20000000800 */
[----:B------:R-:W-:Y:S07]  /*3e20*/  LDSM.16.MT88.4 R16, [R222+0x100] ;  /* 0x00010000de10783b */ /* 0x000fee0000004200 */
[----:B------:R2:W3:Y:S01]  /*3e30*/  MUFU.EX2 R193, R0 ;  /* 0x0000000000c17308 */ /* 0x0004e20000000800 */
[----:B-1----:R-:W1:Y:S01]  /*3e40*/  SHFL.BFLY PT, R6, R5, 0x1, 0x1f ;  /* 0x0c201f0005067f89 */ /* 0x002e6200000e0000 */
[----:B--2---:R-:W-:Y:S01]  /*3e50*/  FMUL.FTZ R0, R105, c[0x0][0x2d0] ;  /* 0x0000b40069007a20 */ /* 0x004fe20000410000 */
[----:B---3--:R-:W-:-:S04]  /*3e60*/  F2FP.PACK_AB R7, R195, R193 ;  /* 0x000000c1c307723e */ /* 0x008fc800000000ff */
[----:B------:R-:W-:-:S05]  /*3e70*/  FSEL R0, R0, RZ, P4 ;  /* 0x000000ff00007208 */ /* 0x000fca0002000000 */
[--C-:B------:R-:W-:Y:S02]  /*3e80*/  FFMA.FTZ R4, R32, c[0x0][0x2d0], -R0.reuse ;  /* 0x0000b40020047a23 */ /* 0x100fe40000010800 */
[----:B------:R-:W2:Y:S01]  /*3e90*/  LDSM.16.MT88.4 R32, [R221+0x2100] ;  /* 0x00210000dd20783b */ /* 0x000ea20000004200 */
[--C-:B------:R-:W-:Y:S01]  /*3ea0*/  FFMA.FTZ R9, R37, c[0x0][0x2d0], -R0.reuse ;  /* 0x0000b40025097a23 */ /* 0x100fe20000010800 */
[----:B------:R3:W-:Y:S01]  /*3eb0*/  MUFU.EX2 R248, R4 ;  /* 0x0000000400f87308 */ /* 0x0007e20000000800 */
[----:B-1----:R-:W-:Y:S02]  /*3ec0*/  FMNMX.FTZ R104, R5, R6, !PT ;  /* 0x0000000605687209 */ /* 0x002fe40007810000 */
[----:B------:R-:W-:Y:S02]  /*3ed0*/  F2FP.PACK_AB R6, R194, R138 ;  /* 0x0000008ac206723e */ /* 0x000fe400000000ff */
[C---:B------:R-:W-:Y:S01]  /*3ee0*/  FSETP.NEU.FTZ.AND P4, PT, R104.reuse, -INF , PT ;  /* 0xff8000006800780b */ /* 0x040fe20003f9d000 */
[----:B------:R-:W-:Y:S01]  /*3ef0*/  FMUL.FTZ R8, R104, c[0x0][0x2d0] ;  /* 0x0000b40068087a20 */ /* 0x000fe20000410000 */
[----:B------:R-:W-:Y:S01]  /*3f00*/  F2FP.PACK_AB R5, R14, R137 ;  /* 0x000000890e05723e */ /* 0x000fe200000000ff */
[----:B------:R-:W-:Y:S03]  /*3f10*/  MUFU.EX2 R249, R9 ;  /* 0x0000000900f97308 */ /* 0x000fe60000000800 */
[----:B------:R-:W-:Y:S01]  /*3f20*/  FSEL R13, R8, RZ, P4 ;  /* 0x000000ff080d7208 */ /* 0x000fe20002000000 */
[----:B------:R-:W-:-:S02]  /*3f30*/  FFMA.FTZ R8, R38, c[0x0][0x2d0], -R0 ;  /* 0x0000b40026087a23 */ /* 0x000fc40000010800 */
[----:B---3--:R-:W-:Y:S02]  /*3f40*/  FFMA.FTZ R4, R36, c[0x0][0x2d0], -R0 ;  /* 0x0000b40024047a23 */ /* 0x008fe40000010800 */
[----:B------:R1:W3:Y:S08]  /*3f50*/  MUFU.EX2 R250, R8 ;  /* 0x0000000800fa7308 */ /* 0x0002f00000000800 */
[----:B------:R4:W-:Y:S01]  /*3f60*/  MUFU.EX2 R243, R4 ;  /* 0x0000000400f37308 */ /* 0x0009e20000000800 */
[----:B-1----:R-:W-:Y:S01]  /*3f70*/  FFMA.FTZ R8, R39, c[0x0][0x2d0], -R13 ;  /* 0x0000b40027087a23 */ /* 0x002fe2000001080d */
[----:B---3--:R-:W-:Y:S01]  /*3f80*/  F2FP.PACK_AB R10, R250, R249 ;  /* 0x000000f9fa0a723e */ /* 0x008fe200000000ff */
[----:B------:R-:W-:Y:S05]  /*3f90*/  LDSM.16.MT88.4 R36, [R222+0x2500] ;  /* 0x00250000de24783b */ /* 0x000fea0000004200 */
[----:B------:R1:W-:Y:S01]  /*3fa0*/  MUFU.EX2 R240, R8 ;  /* 0x0000000800f07308 */ /* 0x0003e20000000800 */
[----:B----4-:R-:W-:-:S07]  /*3fb0*/  F2FP.PACK_AB R4, R15, R136 ;  /* 0x000000880f04723e */ /* 0x010fce00000000ff */
[----:B------:R-:W-:Y:S01]  /*3fc0*/  HMMA.16816.F32 R124, R4, R24, RZ ;  /* 0x00000018047c723c */ /* 0x000fe200000018ff */
[----:B-1----:R-:W-:-:S07]  /*3fd0*/  FFMA.FTZ R8, R44, c[0x0][0x2d0], -R13 ;  /* 0x0000b4002c087a23 */ /* 0x002fce000001080d */
[C---:B------:R-:W-:Y:S01]  /*3fe0*/  HMMA.16816.F32 R120, R4.reuse, R16, RZ ;  /* 0x000000100478723c */ /* 0x040fe200000018ff */
[----:B------:R1:W3:Y:S07]  /*3ff0*/  MUFU.EX2 R239, R8 ;  /* 0x0000000800ef7308 */ /* 0x0002ee0000000800 */
[C---:B------:R-:W-:Y:S08]  /*4000*/  HMMA.16816.F32 R116, R4.reuse, R20, RZ ;  /* 0x000000140474723c */ /* 0x040ff000000018ff */
[----:B------:R-:W-:Y:S01]  /*4010*/  HMMA.16816.F32 R112, R4, R28, RZ ;  /* 0x0000001c0470723c */ /* 0x000fe200000018ff */
[----:B-1----:R-:W-:Y:S01]  /*4020*/  FFMA.FTZ R8, R45, c[0x0][0x2d0], -R13 ;  /* 0x0000b4002d087a23 */ /* 0x002fe2000001080d */
[----:B---3--:R-:W-:-:S03]  /*4030*/  F2FP.PACK_AB R9, R239, R240 ;  /* 0x000000f0ef09723e */ /* 0x008fc600000000ff */
[----:B------:R1:W-:Y:S03]  /*4040*/  MUFU.EX2 R242, R8 ;  /* 0x0000000800f27308 */ /* 0x0003e60000000800 */
[C---:B--2---:R-:W-:Y:S08]  /*4050*/  HMMA.16816.F32 R108, R4.reuse, R32, RZ ;  /* 0x00000020046c723c */ /* 0x044ff000000018ff */
[----:B------:R-:W-:Y:S01]  /*4060*/  HMMA.16816.F32 R96, R4, R40, RZ ;  /* 0x000000280460723c */ /* 0x000fe200000018ff */
[----:B-1----:R-:W-:-:S07]  /*4070*/  FFMA.FTZ R8, R46, c[0x0][0x2d0], -R13 ;  /* 0x0000b4002e087a23 */ /* 0x002fce000001080d */
[C---:B------:R-:W-:Y:S01]  /*4080*/  HMMA.16816.F32 R92, R4.reuse, R26, RZ ;  /* 0x0000001a045c723c */ /* 0x040fe200000018ff */
[----:B------:R1:W2:Y:S07]  /*4090*/  MUFU.EX2 R247, R8 ;  /* 0x0000000800f77308 */ /* 0x0002ae0000000800 */
[C---:B------:R-:W-:Y:S08]  /*40a0*/  HMMA.16816.F32 R88, R4.reuse, R18, RZ ;  /* 0x000000120458723c */ /* 0x040ff000000018ff */
[----:B------:R-:W-:Y:S01]  /*40b0*/  HMMA.16816.F32 R84, R4, R22, RZ ;  /* 0x000000160454723c */ /* 0x000fe200000018ff */
[----:B-1----:R-:W-:-:S02]  /*40c0*/  F2FP.PACK_AB R8, R243, R248 ;  /* 0x000000f8f308723e */ /* 0x002fc400000000ff */
[----:B--2---:R-:W-:-:S05]  /*40d0*/  F2FP.PACK_AB R11, R247, R242 ;  /* 0x000000f2f70b723e */ /* 0x004fca00000000ff */
[C---:B------:R-:W-:Y:S08]  /*40e0*/  HMMA.16816.F32 R80, R4.reuse, R30, RZ ;  /* 0x0000001e0450723c */ /* 0x040ff000000018ff */
[C---:B------:R-:W-:Y:S08]  /*40f0*/  HMMA.16816.F32 R76, R4.reuse, R34, RZ ;  /* 0x00000022044c723c */ /* 0x040ff000000018ff */
[----:B------:R-:W-:Y:S07]  /*4100*/  HMMA.16816.F32 R68, R4, R42, RZ ;  /* 0x0000002a0444723c */ /* 0x000fee00000018ff */
[--C-:B------:R-:W-:Y:S01]  /*4110*/  FFMA.FTZ R4, R47, c[0x0][0x2d0], -R12.reuse ;  /* 0x0000b4002f047a23 */ /* 0x100fe2000001080c */
[C---:B------:R-:W-:Y:S03]  /*4120*/  HMMA.16816.F32 R72, R8.reuse, R24, RZ ;  /* 0x000000180848723c */ /* 0x040fe600000018ff */
[----:B------:R1:W-:Y:S05]  /*4130*/  MUFU.EX2 R241, R4 ;  /* 0x0000000400f17308 */ /* 0x0003ea0000000800 */
[C---:B------:R-:W-:Y:S01]  /*4140*/  HMMA.16816.F32 R144, R8.reuse, R26, RZ ;  /* 0x0000001a0890723c */ /* 0x040fe200000018ff */
[----:B------:R-:W-:Y:S07]  /*4150*/  LDSM.16.MT88.4 R24, [R221+0x500] ;  /* 0x00050000dd18783b */ /* 0x000fee0000004200 */
[----:B------:R-:W-:Y:S01]  /*4160*/  HMMA.16816.F32 R60, R8, R16, RZ ;  /* 0x00000010083c723c */ /* 0x000fe200000018ff */
[----:B-1----:R-:W-:-:S04]  /*4170*/  FFMA.FTZ R4, R48, c[0x0][0x2d0], -R12 ;  /* 0x0000b40030047a23 */ /* 0x002fc8000001080c */
[----:B------:R1:W-:Y:S03]  /*4180*/  MUFU.EX2 R246, R4 ;  /* 0x0000000400f67308 */ /* 0x0003e60000000800 */
[C---:B------:R-:W-:Y:S01]  /*4190*/  HMMA.16816.F32 R140, R8.reuse, R18, RZ ;  /* 0x00000012088c723c */ /* 0x040fe200000018ff */
[----:B------:R-:W2:Y:S07]  /*41a0*/  LDSM.16.MT88.4 R16, [R221+0x1500] ;  /* 0x00150000dd10783b */ /* 0x000eae0000004200 */
[----:B------:R-:W-:Y:S01]  /*41b0*/  HMMA.16816.F32 R56, R8, R20, RZ ;  /* 0x000000140838723c */ /* 0x000fe200000018ff */
[----:B-1----:R-:W-:-:S07]  /*41c0*/  FFMA.FTZ R4, R49, c[0x0][0x2d0], -R12 ;  /* 0x0000b40031047a23 */ /* 0x002fce000001080c */
[C---:B------:R-:W-:Y:S01]  /*41d0*/  HMMA.16816.F32 R132, R8.reuse, R22, RZ ;  /* 0x000000160884723c */ /* 0x040fe200000018ff */
[----:B------:R-:W-:Y:S01]  /*41e0*/  LDSM.16.MT88.4 R20, [R222+0x500] ;  /* 0x00050000de14783b */ /* 0x000fe20000004200 */
[----:B------:R1:W-:Y:S06]  /*41f0*/  MUFU.EX2 R245, R4 ;  /* 0x0000000400f57308 */ /* 0x0003ec0000000800 */
[C---:B------:R-:W-:Y:S08]  /*4200*/  HMMA.16816.F32 R52, R8.reuse, R28, RZ ;  /* 0x0000001c0834723c */ /* 0x040ff000000018ff */
[----:B------:R-:W-:Y:S01]  /*4210*/  HMMA.16816.F32 R148, R8, R30, RZ ;  /* 0x0000001e0894723c */ /* 0x000fe200000018ff */
[----:B------:R-:W-:Y:S01]  /*4220*/  LDSM.16.MT88.4 R28, [R222+0x1500] ;  /* 0x00150000de1c783b */ /* 0x000fe20000004200 */
[----:B-1----:R-:W-:-:S04]  /*4230*/  FFMA.FTZ R4, R50, c[0x0][0x2d0], -R12 ;  /* 0x0000b40032047a23 */ /* 0x002fc8000001080c */
[----:B------:R1:W3:Y:S02]  /*4240*/  MUFU.EX2 R244, R4 ;  /* 0x0000000400f47308 */ /* 0x0002e40000000800 */
[C---:B------:R-:W-:Y:S08]  /*4250*/  HMMA.16816.F32 R160, R8.reuse, R34, RZ ;  /* 0x0000002208a0723c */ /* 0x040ff000000018ff */
[----:B------:R-:W-:Y:S01]  /*4260*/  HMMA.16816.F32 R44, R8, R40, RZ ;  /* 0x00000028082c723c */ /* 0x000fe200000018ff */
[----:B-1----:R-:W-:-:S07]  /*4270*/  FFMA.FTZ R4, R51, c[0x0][0x2d0], -R3 ;  /* 0x0000b40033047a23 */ /* 0x002fce0000010803 */
[C---:B------:R-:W-:Y:S01]  /*4280*/  HMMA.16816.F32 R164, R8.reuse, R42, RZ ;  /* 0x0000002a08a4723c */ /* 0x040fe200000018ff */
[----:B---3--:R-:W-:Y:S01]  /*4290*/  F2FP.PACK_AB R6, R244, R245 ;  /* 0x000000f5f406723e */ /* 0x008fe200000000ff */
[----:B------:R1:W-:Y:S06]  /*42a0*/  MUFU.EX2 R235, R4 ;  /* 0x0000000400eb7308 */ /* 0x0003ec0000000800 */
[----:B------:R-:W-:Y:S01]  /*42b0*/  HMMA.16816.F32 R48, R8, R32, RZ ;  /* 0x000000200830723c */ /* 0x000fe200000018ff */
[----:B------:R-:W3:Y:S06]  /*42c0*/  LDSM.16.MT88.4 R32, [R221+0x2500] ;  /* 0x00250000dd20783b */ /* 0x000eec0000004200 */
[----:B------:R-:W-:-:S04]  /*42d0*/  FFMA.FTZ R8, R102, c[0x0][0x2d0], -R0 ;  /* 0x0000b40066087a23 */ /* 0x000fc80000010800 */
[----:B------:R4:W-:Y:S01]  /*42e0*/  MUFU.EX2 R219, R8 ;  /* 0x0000000800db7308 */ /* 0x0009e20000000800 */
[----:B-1----:R-:W-:Y:S02]  /*42f0*/  FFMA.FTZ R4, R65, c[0x0][0x2d0], -R3 ;  /* 0x0000b40041047a23 */ /* 0x002fe40000010803 */
[----:B------:R-:W-:-:S05]  /*4300*/  IMAD.MOV.U32 R65, RZ, RZ, R138 ;  /* 0x000000ffff417224 */ /* 0x000fca00078e008a */
[----:B------:R1:W5:Y:S01]  /*4310*/  MUFU.EX2 R238, R4 ;  /* 0x0000000400ee7308 */ /* 0x0003620000000800 */
[----:B----4-:R-:W-:Y:S02]  /*4320*/  FFMA.FTZ R8, R106, c[0x0][0x2d0], -R0 ;  /* 0x0000b4006a087a23 */ /* 0x010fe40000010800 */
[----:B------:R-:W-:-:S05]  /*4330*/  IMAD.MOV.U32 R106, RZ, RZ, R181 ;  /* 0x000000ffff6a7224 */ /* 0x000fca00078e00b5 */
[----:B------:R4:W-:Y:S01]  /*4340*/  MUFU.EX2 R218, R8 ;  /* 0x0000000800da7308 */ /* 0x0009e20000000800 */
[----:B-1----:R-:W-:Y:S01]  /*4350*/  FFMA.FTZ R4, R66, c[0x0][0x2d0], -R3 ;  /* 0x0000b40042047a23 */ /* 0x002fe20000010803 */
[----:B-----5:R-:W-:Y:S01]  /*4360*/  F2FP.PACK_AB R5, R238, R235 ;  /* 0x000000ebee05723e */ /* 0x020fe200000000ff */
[----:B------:R-:W-:-:S05]  /*4370*/  IMAD.MOV.U32 R66, RZ, RZ, R137 ;  /* 0x000000ffff427224 */ /* 0x000fca00078e0089 */
[----:B------:R1:W-:Y:S01]  /*4380*/  MUFU.EX2 R237, R4 ;  /* 0x0000000400ed7308 */ /* 0x0003e20000000800 */
[----:B----4-:R-:W-:-:S07]  /*4390*/  FFMA.FTZ R8, R107, c[0x0][0x2d0], -R13 ;  /* 0x0000b4006b087a23 */ /* 0x010fce000001080d */
[----:B------:R4:W-:Y:S01]  /*43a0*/  MUFU.EX2 R212, R8 ;  /* 0x0000000800d47308 */ /* 0x0009e20000000800 */
[----:B-1----:R-:W-:Y:S02]  /*43b0*/  FFMA.FTZ R4, R67, c[0x0][0x2d0], -R3 ;  /* 0x0000b40043047a23 */ /* 0x002fe40000010803 */
[----:B------:R-:W-:-:S05]  /*43c0*/  IMAD.MOV.U32 R67, RZ, RZ, R14 ;  /* 0x000000ffff437224 */ /* 0x000fca00078e000e */
[----:B------:R1:W5:Y:S01]  /*43d0*/  MUFU.EX2 R236, R4 ;  /* 0x0000000400ec7308 */ /* 0x0003620000000800 */
[----:B------:R-:W-:Y:S02]  /*43e0*/  FFMA.FTZ R14, R169, c[0x0][0x2d0], -R3 ;  /* 0x0000b400a90e7a23 */ /* 0x000fe40000010803 */
[----:B----4-:R-:W-:Y:S02]  /*43f0*/  FFMA.FTZ R8, R128, c[0x0][0x2d0], -R13 ;  /* 0x0000b40080087a23 */ /* 0x010fe4000001080d */
[----:B------:R-:W-:-:S03]  /*4400*/  IMAD.MOV.U32 R128, RZ, RZ, R180 ;  /* 0x000000ffff807224 */ /* 0x000fc600078e00b4 */
[----:B------:R4:W-:Y:S01]  /*4410*/  MUFU.EX2 R213, R8 ;  /* 0x0000000800d57308 */ /* 0x0009e20000000800 */
[----:B-1----:R-:W-:Y:S01]  /*4420*/  FFMA.FTZ R4, R100, c[0x0][0x2d0], -R0 ;  /* 0x0000b40064047a23 */ /* 0x002fe20000010800 */
[----:B-----5:R-:W-:Y:S01]  /*4430*/  F2FP.PACK_AB R7, R236, R237 ;  /* 0x000000edec07723e */ /* 0x020fe200000000ff */
[----:B------:R-:W-:-:S05]  /*4440*/  IMAD.MOV.U32 R100, RZ, RZ, R136 ;  /* 0x000000ffff647224 */ /* 0x000fca00078e0088 */
[----:B------:R1:W-:Y:S01]  /*4450*/  MUFU.EX2 R229, R4 ;  /* 0x0000000400e57308 */ /* 0x0003e20000000800 */
[----:B----4-:R-:W-:-:S07]  /*4460*/  FFMA.FTZ R8, R129, c[0x0][0x2d0], -R13 ;  /* 0x0000b40081087a23 */ /* 0x010fce000001080d */
[----:B------:R4:W-:Y:S01]  /*4470*/  MUFU.EX2 R180, R14 ;  /* 0x0000000e00b47308 */ /* 0x0009e20000000800 */
[----:B-1----:R-:W-:-:S07]  /*4480*/  FFMA.FTZ R4, R101, c[0x0][0x2d0], -R0 ;  /* 0x0000b40065047a23 */ /* 0x002fce0000010800 */
[----:B------:R1:W-:Y:S08]  /*4490*/  MUFU.EX2 R211, R8 ;  /* 0x0000000800d37308 */ /* 0x0003f00000000800 */
[----:B------:R5:W2:Y:S01]  /*44a0*/  MUFU.EX2 R228, R4 ;  /* 0x0000000400e47308 */ /* 0x000aa20000000800 */
[----:B----4-:R-:W-:Y:S02]  /*44b0*/  FFMA.FTZ R14, R170, c[0x0][0x2d0], -R3 ;  /* 0x0000b400aa0e7a23 */ /* 0x010fe40000010803 */
[----:B-1----:R-:W-:-:S05]  /*44c0*/  FFMA.FTZ R8, R130, c[0x0][0x2d0], -R13 ;  /* 0x0000b40082087a23 */ /* 0x002fca000001080d */
[----:B------:R1:W-:Y:S01]  /*44d0*/  MUFU.EX2 R181, R14 ;  /* 0x0000000e00b57308 */ /* 0x0003e20000000800 */
[----:B-----5:R-:W-:-:S07]  /*44e0*/  F2FP.PACK_AB R4, R246, R241 ;  /* 0x000000f1f604723e */ /* 0x020fce00000000ff */
[----:B------:R4:W5:Y:S01]  /*44f0*/  MUFU.EX2 R210, R8 ;  /* 0x0000000800d27308 */ /* 0x0009620000000800 */
[----:B--2---:R-:W-:Y:S01]  /*4500*/  HMMA.16816.F32 R156, R4, R16, R116 ;  /* 0x00000010049c723c */ /* 0x004fe20000001874 */
[----:B-1----:R-:W-:-:S06]  /*4510*/  FFMA.FTZ R14, R171, c[0x0][0x2d0], -R0 ;  /* 0x0000b400ab0e7a23 */ /* 0x002fcc0000010800 */
[----:B------:R1:W-:Y:S01]  /*4520*/  MUFU.EX2 R107, R14 ;  /* 0x0000000e006b7308 */ /* 0x0003e20000000800 */
[----:B---3--:R-:W-:Y:S01]  /*4530*/  HMMA.16816.F32 R116, R4, R32, R108 ;  /* 0x000000200474723c */ /* 0x008fe2000000186c */
[----:B----4-:R-:W-:-:S06]  /*4540*/  FFMA.FTZ R8, R131, c[0x0][0x2d0], -R12 ;  /* 0x0000b40083087a23 */ /* 0x010fcc000001080c */
[----:B------:R2:W-:Y:S01]  /*4550*/  MUFU.EX2 R203, R8 ;  /* 0x0000000800cb7308 */ /* 0x0005e20000000800 */
[----:B------:R-:W-:Y:S01]  /*4560*/  HMMA.16816.F32 R172, R4, R20, R120 ;  /* 0x0000001404ac723c */ /* 0x000fe20000001878 */
[----:B-1----:R-:W-:-:S07]  /*4570*/  FFMA.FTZ R14, R186, c[0x0][0x2d0], -R0 ;  /* 0x0000b400ba0e7a23 */ /* 0x002fce0000010800 */
[----:B------:R-:W-:Y:S01]  /*4580*/  HMMA.16816.F32 R108, R4, R36, R96 ;  /* 0x00000024046c723c */ /* 0x000fe20000001860 */
[----:B------:R-:W-:Y:S01]  /*4590*/  IMAD.MOV.U32 R186, RZ, RZ, R106 ;  /* 0x000000ffffba7224 */ /* 0x000fe200078e006a */
[----:B------:R1:W-:Y:S01]  /*45a0*/  MUFU.EX2 R101, R14 ;  /* 0x0000000e00657308 */ /* 0x0003e20000000800 */
[----:B--2---:R-:W-:-:S05]  /*45b0*/  FFMA.FTZ R8, R154, c[0x0][0x2d0], -R12 ;  /* 0x0000b4009a087a23 */ /* 0x004fca000001080c */
[C---:B------:R-:W-:Y:S01]  /*45c0*/  HMMA.16816.F32 R176, R4.reuse, R24, R124 ;  /* 0x0000001804b0723c */ /* 0x040fe2000000187c */
[----:B------:R-:W-:Y:S01]  /*45d0*/  IMAD.MOV.U32 R154, RZ, RZ, R100 ;  /* 0x000000ffff9a7224 */ /* 0x000fe200078e0064 */
[----:B------:R2:W3:Y:S06]  /*45e0*/  MUFU.EX2 R202, R8 ;  /* 0x0000000800ca7308 */ /* 0x0004ec0000000800 */
[----:B------:R-:W-:Y:S01]  /*45f0*/  HMMA.16816.F32 R120, R4, R26, R92 ;  /* 0x0000001a0478723c */ /* 0x000fe2000000185c */
[----:B-1----:R-:W-:-:S04]  /*4600*/  FFMA.FTZ R14, R188, c[0x0][0x2d0], -R0 ;  /* 0x0000b400bc0e7a23 */ /* 0x002fc80000010800 */
[----:B------:R1:W-:Y:S03]  /*4610*/  MUFU.EX2 R102, R14 ;  /* 0x0000000e00667308 */ /* 0x0003e60000000800 */
[C---:B------:R-:W-:Y:S01]  /*4620*/  HMMA.16816.F32 R136, R4.reuse, R22, R88 ;  /* 0x000000160488723c */ /* 0x040fe20000001858 */
[----:B--2---:R-:W-:Y:S02]  /*4630*/  FFMA.FTZ R8, R153, c[0x0][0x2d0], -R12 ;  /* 0x0000b40099087a23 */ /* 0x004fe4000001080c */
[----:B------:R-:W-:Y:S02]  /*4640*/  IMAD.MOV.U32 R153, RZ, RZ, R67 ;  /* 0x000000ffff997224 */ /* 0x000fe400078e0043 */
[----:B------:R2:W-:Y:S03]  /*4650*/  MUFU.EX2 R201, R8 ;  /* 0x0000000800c97308 */ /* 0x0005e60000000800 */
        /* <DEDUP_REMOVED lines=8> */
[----:B------:R2:W-:Y:S06]  /*46e0*/  MUFU.EX2 R200, R8 ;  /* 0x0000000800c87308 */ /* 0x0005ec0000000800 */
[----:B------:R-:W-:Y:S01]  /*46f0*/  HMMA.16816.F32 R88, R4, R34, R76 ;  /* 0x000000220458723c */ /* 0x000fe2000000184c */
[----:B-1----:R-:W-:-:S04]  /*4700*/  FFMA.FTZ R14, R189, c[0x0][0x2d0], -R13 ;  /* 0x0000b400bd0e7a23 */ /* 0x002fc8000001080d */
[----:B------:R1:W-:Y:S03]  /*4710*/  MUFU.EX2 R100, R14 ;  /* 0x0000000e00647308 */ /* 0x0003e60000000800 */
[----:B------:R-:W-:Y:S01]  /*4720*/  HMMA.16816.F32 R84, R4, R38, R68 ;  /* 0x000000260454723c */ /* 0x000fe20000001844 */
[----:B--2---:R-:W-:-:S04]  /*4730*/  FFMA.FTZ R8, R155, c[0x0][0x2d0], -R3 ;  /* 0x0000b4009b087a23 */ /* 0x004fc80000010803 */
[----:B------:R2:W-:Y:S02]  /*4740*/  MUFU.EX2 R185, R8 ;  /* 0x0000000800b97308 */ /* 0x0005e40000000800 */
[----:B------:R-:W-:Y:S02]  /*4750*/  F2FP.PACK_AB R4, R228, R229 ;  /* 0x000000e5e404723e */ /* 0x000fe400000000ff */
[----:B------:R-:W-:Y:S02]  /*4760*/  F2FP.PACK_AB R5, R213, R212 ;  /* 0x000000d4d505723e */ /* 0x000fe400000000ff */
[----:B------:R-:W-:Y:S02]  /*4770*/  F2FP.PACK_AB R6, R218, R219 ;  /* 0x000000dbda06723e */ /* 0x000fe400000000ff */
[----:B-----5:R-:W-:Y:S01]  /*4780*/  F2FP.PACK_AB R7, R210, R211 ;  /* 0x000000d3d207723e */ /* 0x020fe200000000ff */
[----:B-1----:R-:W-:-:S04]  /*4790*/  FFMA.FTZ R14, R191, c[0x0][0x2d0], -R13 ;  /* 0x0000b400bf0e7a23 */ /* 0x002fc8000001080d */
[----:B------:R1:W-:Y:S02]  /*47a0*/  MUFU.EX2 R67, R14 ;  /* 0x0000000e00437308 */ /* 0x0003e40000000800 */
[----:B------:R-:W-:Y:S01]  /*47b0*/  HMMA.16816.F32 R80, R4, R24, R72 ;  /* 0x000000180450723c */ /* 0x000fe20000001848 */
[----:B--2---:R-:W-:-:S05]  /*47c0*/  FFMA.FTZ R8, R168, c[0x0][0x2d0], -R3 ;  /* 0x0000b400a8087a23 */ /* 0x004fca0000010803 */
[----:B------:R2:W4:Y:S02]  /*47d0*/  MUFU.EX2 R182, R8 ;  /* 0x0000000800b67308 */ /* 0x0005240000000800 */
[----:B------:R-:W-:Y:S01]  /*47e0*/  HMMA.16816.F32 R76, R4, R20, R60 ;  /* 0x00000014044c723c */ /* 0x000fe2000000183c */
[----:B-1----:R-:W-:-:S07]  /*47f0*/  FFMA.FTZ R14, R190, c[0x0][0x2d0], -R13 ;  /* 0x0000b400be0e7a23 */ /* 0x002fce000001080d */
[C---:B------:R-:W-:Y:S01]  /*4800*/  HMMA.16816.F32 R72, R4.reuse, R16, R56 ;  /* 0x000000100448723c */ /* 0x040fe20000001838 */
[----:B--2---:R-:W-:Y:S07]  /*4810*/  LDSM.16.MT88.4 R8, [R222+0x900] ;  /* 0x00090000de08783b */ /* 0x004fee0000004200 */
[C---:B------:R-:W-:Y:S08]  /*4820*/  HMMA.16816.F32 R68, R4.reuse, R28, R52 ;  /* 0x0000001c0444723c */ /* 0x040ff00000001834 */
[C---:B------:R-:W-:Y:S08]  /*4830*/  HMMA.16816.F32 R60, R4.reuse, R32, R48 ;  /* 0x00000020043c723c */ /* 0x040ff00000001830 */
[C---:B------:R-:W-:Y:S08]  /*4840*/  HMMA.16816.F32 R196, R4.reuse, R36, R44 ;  /* 0x0000002404c4723c */ /* 0x040ff0000000182c */
[C---:B------:R-:W-:Y:S01]  /*4850*/  HMMA.16816.F32 R40, R4.reuse, R30, R148 ;  /* 0x0000001e0428723c */ /* 0x040fe20000001894 */
[----:B------:R-:W1:Y:S07]  /*4860*/  LDSM.16.MT88.4 R28, [R221+0x2900] ;  /* 0x00290000dd1c783b */ /* 0x000e6e0000004200 */
[C---:B------:R-:W-:Y:S01]  /*4870*/  HMMA.16816.F32 R56, R4.reuse, R26, R144 ;  /* 0x0000001a0438723c */ /* 0x040fe20000001890 */
[----:B------:R-:W-:Y:S06]  /*4880*/  LDSM.16.MT88.4 R24, [R222+0x1900] ;  /* 0x00190000de18783b */ /* 0x000fec0000004200 */
[----:B------:R-:W-:Y:S01]  /*4890*/  IMAD.MOV.U32 R147, RZ, RZ, R66 ;  /* 0x000000ffff937224 */ /* 0x000fe200078e0042 */
[----:B------:R-:W-:Y:S01]  /*48a0*/  HMMA.16816.F32 R48, R4, R22, R140 ;  /* 0x000000160430723c */ /* 0x000fe2000000188c */
[----:B------:R-:W-:Y:S01]  /*48b0*/  LDSM.16.MT88.4 R20, [R221+0x1900] ;  /* 0x00190000dd14783b */ /* 0x000fe20000004200 */
[----:B------:R2:W-:Y:S01]  /*48c0*/  MUFU.EX2 R66, R14 ;  /* 0x0000000e00427308 */ /* 0x0005e20000000800 */
[----:B------:R-:W-:-:S02]  /*48d0*/  IMAD.MOV.U32 R146, RZ, RZ, R65 ;  /* 0x000000ffff927224 */ /* 0x000fc400078e0041 */
[----:B------:R-:W-:Y:S01]  /*48e0*/  IMAD.MOV.U32 R144, RZ, RZ, R194 ;  /* 0x000000ffff907224 */ /* 0x000fe200078e00c2 */
[----:B------:R-:W-:Y:S01]  /*48f0*/  LDSM.16.MT88.4 R140, [R222+0xd00] ;  /* 0x000d0000de8c783b */ /* 0x000fe20000004200 */
[----:B------:R-:W-:Y:S01]  /*4900*/  IMAD.MOV.U32 R145, RZ, RZ, R193 ;  /* 0x000000ffff917224 */ /* 0x000fe200078e00c1 */
[C---:B------:R-:W-:Y:S02]  /*4910*/  HMMA.16816.F32 R44, R4.reuse, R18, R132 ;  /* 0x00000012042c723c */ /* 0x040fe40000001884 */
[----:B------:R-:W5:Y:S06]  /*4920*/  LDSM.16.MT88.4 R16, [R221+0x900] ;  /* 0x00090000dd10783b */ /* 0x000f6c0000004200 */
[----:B------:R-:W-:Y:S01]  /*4930*/  HMMA.16816.F32 R52, R4, R34, R160 ;  /* 0x000000220434723c */ /* 0x000fe200000018a0 */
[----:B------:R-:W5:Y:S01]  /*4940*/  LDSM.16.MT88.4 R32, [R222+0x2900] ;  /* 0x00290000de20783b */ /* 0x000f620000004200 */
[----:B--2---:R-:W-:-:S04]  /*4950*/  FFMA.FTZ R14, R192, c[0x0][0x2d0], -R13 ;  /* 0x0000b400c00e7a23 */ /* 0x004fc8000001080d */
[----:B------:R-:W2:Y:S02]  /*4960*/  MUFU.EX2 R65, R14 ;  /* 0x0000000e00417308 */ /* 0x000ea40000000800 */
[----:B------:R-:W-:Y:S07]  /*4970*/  HMMA.16816.F32 R36, R4, R38, R164 ;  /* 0x000000260424723c */ /* 0x000fee00000018a4 */
[----:B---3--:R-:W-:Y:S02]  /*4980*/  F2FP.PACK_AB R4, R202, R203 ;  /* 0x000000cbca04723e */ /* 0x008fe400000000ff */
[----:B----4-:R-:W-:-:S02]  /*4990*/  F2FP.PACK_AB R5, R182, R185 ;  /* 0x000000b9b605723e */ /* 0x010fc400000000ff */
[----:B------:R-:W-:Y:S02]  /*49a0*/  F2FP.PACK_AB R6, R200, R201 ;  /* 0x000000c9c806723e */ /* 0x000fe400000000ff */
[----:B------:R-:W-:-:S07]  /*49b0*/  F2FP.PACK_AB R7, R181, R180 ;  /* 0x000000b4b507723e */ /* 0x000fce00000000ff */
[C---:B-1----:R-:W-:Y:S08]  /*49c0*/  HMMA.16816.F32 R188, R4.reuse, R28, R116 ;  /* 0x0000001c04bc723c */ /* 0x042ff00000001874 */
[C---:B-----5:R-:W-:Y:S08]  /*49d0*/  HMMA.16816.F32 R112, R4.reuse, R16, R176 ;  /* 0x000000100470723c */ /* 0x060ff000000018b0 */
[C---:B------:R-:W-:Y:S01]  /*49e0*/  HMMA.16816.F32 R132, R4.reuse, R8, R172 ;  /* 0x000000080484723c */ /* 0x040fe200000018ac */
[----:B------:R-:W-:Y:S07]  /*49f0*/  LDSM.16.MT88.4 R172, [R222+0x1d00] ;  /* 0x001d0000deac783b */ /* 0x000fee0000004200 */
[C---:B------:R-:W-:Y:S01]  /*4a00*/  HMMA.16816.F32 R148, R4.reuse, R20, R156 ;  /* 0x000000140494723c */ /* 0x040fe2000000189c */
[----:B------:R-:W1:Y:S07]  /*4a10*/  LDSM.16.MT88.4 R156, [R221+0x1d00] ;  /* 0x001d0000dd9c783b */ /* 0x000e6e0000004200 */
[C---:B------:R-:W-:Y:S01]  /*4a20*/  HMMA.16816.F32 R164, R4.reuse, R24, R124 ;  /* 0x0000001804a4723c */ /* 0x040fe2000000187c */
[----:B------:R-:W-:Y:S07]  /*4a30*/  LDSM.16.MT88.4 R124, [R221+0xd00] ;  /* 0x000d0000dd7c783b */ /* 0x000fee0000004200 */
[C---:B------:R-:W-:Y:S08]  /*4a40*/  HMMA.16816.F32 R192, R4.reuse, R32, R108 ;  /* 0x0000002004c0723c */ /* 0x040ff0000000186c */
[C---:B------:R-:W-:Y:S08]  /*4a50*/  HMMA.16816.F32 R120, R4.reuse, R18, R120 ;  /* 0x000000120478723c */ /* 0x040ff00000001878 */
[C---:B------:R-:W-:Y:S08]  /*4a60*/  HMMA.16816.F32 R136, R4.reuse, R10, R136 ;  /* 0x0000000a0488723c */ /* 0x040ff00000001888 */
[C---:B------:R-:W-:Y:S08]  /*4a70*/  HMMA.16816.F32 R96, R4.reuse, R22, R96 ;  /* 0x000000160460723c */ /* 0x040ff00000001860 */
[C---:B------:R-:W-:Y:S08]  /*4a80*/  HMMA.16816.F32 R168, R4.reuse, R26, R92 ;  /* 0x0000001a04a8723c */ /* 0x040ff0000000185c */
[C---:B------:R-:W-:Y:S08]  /*4a90*/  HMMA.16816.F32 R88, R4.reuse, R30, R88 ;  /* 0x0000001e0458723c */ /* 0x040ff00000001858 */
[----:B------:R-:W-:Y:S07]  /*4aa0*/  HMMA.16816.F32 R116, R4, R34, R84 ;  /* 0x000000220474723c */ /* 0x000fee0000001854 */
[----:B------:R-:W-:-:S02]  /*4ab0*/  F2FP.PACK_AB R4, R101, R107 ;  /* 0x0000006b6504723e */ /* 0x000fc400000000ff */
[----:B------:R-:W-:Y:S02]  /*4ac0*/  F2FP.PACK_AB R5, R67, R100 ;  /* 0x000000644305723e */ /* 0x000fe400000000ff */
[----:B------:R-:W-:Y:S02]  /*4ad0*/  F2FP.PACK_AB R6, R106, R102 ;  /* 0x000000666a06723e */ /* 0x000fe400000000ff */
[----:B--2---:R-:W-:-:S07]  /*4ae0*/  F2FP.PACK_AB R7, R65, R66 ;  /* 0x000000424107723e */ /* 0x004fce00000000ff */
[C---:B------:R-:W-:Y:S07]  /*4af0*/  HMMA.16816.F32 R128, R4.reuse, R8, R76 ;  /* 0x000000080480723c */ /* 0x040fee000000184c */
[----:B------:R-:W-:Y:S01]  /*4b00*/  FFMA.FTZ R8, R207, c[0x0][0x2d0], -R12 ;  /* 0x0000b400cf087a23 */ /* 0x000fe2000001080c */
[----:B------:R-:W-:Y:S01]  /*4b10*/  HMMA.16816.F32 R108, R4, R10, R48 ;  /* 0x0000000a046c723c */ /* 0x000fe20000001830 */
[----:B------:R-:W-:Y:S02]  /*4b20*/  IMAD.MOV.U32 R207, RZ, RZ, R145 ;  /* 0x000000ffffcf7224 */ /* 0x000fe400078e0091 */
[----:B------:R2:W-:Y:S01]  /*4b30*/  MUFU.EX2 R49, R8 ;  /* 0x0000000800317308 */ /* 0x0005e20000000800 */
[----:B------:R-:W-:-:S03]  /*4b40*/  FADD.FTZ R9, R240, R239 ;  /* 0x000000eff0097221 */ /* 0x000fc60000010000 */
[----:B------:R-:W-:Y:S01]  /*4b50*/  IMAD.MOV.U32 R50, RZ, RZ, R144 ;  /* 0x000000ffff327224 */ /* 0x000fe200078e0090 */
[----:B------:R-:W-:Y:S01]  /*4b60*/  HMMA.16816.F32 R160, R4, R18, R56 ;  /* 0x0000001204a0723c */ /* 0x000fe20000001838 */
[----:B------:R-:W-:Y:S02]  /*4b70*/  IMAD.MOV.U32 R10, RZ, RZ, R146 ;  /* 0x000000ffff0a7224 */ /* 0x000fe400078e0092 */
[----:B------:R-:W-:Y:S02]  /*4b80*/  IMAD.MOV.U32 R11, RZ, RZ, R147 ;  /* 0x000000ffff0b7224 */ /* 0x000fe400078e0093 */
[----:B------:R-:W-:-:S03]  /*4b90*/  IMAD.MOV.U32 R51, RZ, RZ, R152 ;  /* 0x000000ffff337224 */ /* 0x000fc600078e0098 */
[C---:B------:R-:W-:Y:S01]  /*4ba0*/  HMMA.16816.F32 R56, R4.reuse, R22, R44 ;  /* 0x000000160438723c */ /* 0x040fe2000000182c */
[----:B--2---:R-:W-:Y:S02]  /*4bb0*/  FFMA.FTZ R8, R205, c[0x0][0x2d0], -R12 ;  /* 0x0000b400cd087a23 */ /* 0x004fe4000001080c */
[----:B------:R-:W-:Y:S02]  /*4bc0*/  IMAD.MOV.U32 R205, RZ, RZ, R153 ;  /* 0x000000ffffcd7224 */ /* 0x000fe400078e0099 */
[----:B------:R2:W3:Y:S03]  /*4bd0*/  MUFU.EX2 R48, R8 ;  /* 0x0000000800307308 */ /* 0x0004e60000000800 */
[----:B------:R-:W-:Y:S01]  /*4be0*/  HMMA.16816.F32 R68, R4, R24, R68 ;  /* 0x000000180444723c */ /* 0x000fe20000001844 */
[----:B------:R-:W-:Y:S02]  /*4bf0*/  IMAD.MOV.U32 R46, RZ, RZ, R15 ;  /* 0x000000ffff2e7224 */ /* 0x000fe400078e000f */
[----:B------:R-:W-:-:S05]  /*4c00*/  IMAD.MOV.U32 R47, RZ, RZ, R154 ;  /* 0x000000ffff2f7224 */ /* 0x000fca00078e009a */
[----:B------:R-:W-:Y:S01]  /*4c10*/  HMMA.16816.F32 R144, R4, R20, R72 ;  /* 0x000000140490723c */ /* 0x000fe20000001848 */
[----:B--2---:R-:W-:-:S07]  /*4c20*/  FFMA.FTZ R8, R204, c[0x0][0x2d0], -R12 ;  /* 0x0000b400cc087a23 */ /* 0x004fce000001080c */
[C---:B------:R-:W-:Y:S01]  /*4c30*/  HMMA.16816.F32 R176, R4.reuse, R16, R80 ;  /* 0x0000001004b0723c */ /* 0x040fe20000001850 */
[----:B------:R-:W2:Y:S01]  /*4c40*/  LDSM.16.MT88.4 R80, [R221+0x2d00] ;  /* 0x002d0000dd50783b */ /* 0x000ea20000004200 */
[----:B---3--:R-:W-:Y:S01]  /*4c50*/  F2FP.PACK_AB R92, R48, R49 ;  /* 0x00000031305c723e */ /* 0x008fe200000000ff */
[----:B------:R3:W-:Y:S05]  /*4c60*/  MUFU.EX2 R44, R8 ;  /* 0x00000008002c7308 */ /* 0x0007ea0000000800 */
[C---:B------:R-:W-:Y:S08]  /*4c70*/  HMMA.16816.F32 R40, R4.reuse, R26, R40 ;  /* 0x0000001a0428723c */ /* 0x040ff00000001828 */
[----:B------:R-:W-:Y:S01]  /*4c80*/  HMMA.16816.F32 R60, R4, R28, R60 ;  /* 0x0000001c043c723c */ /* 0x000fe2000000183c */
[----:B---3--:R-:W-:-:S04]  /*4c90*/  FFMA.FTZ R8, R206, c[0x0][0x2d0], -R12 ;  /* 0x0000b400ce087a23 */ /* 0x008fc8000001080c */
[----:B------:R3:W4:Y:S03]  /*4ca0*/  MUFU.EX2 R24, R8 ;  /* 0x0000000800187308 */ /* 0x0007260000000800 */
[C---:B------:R-:W-:Y:S08]  /*4cb0*/  HMMA.16816.F32 R52, R4.reuse, R30, R52 ;  /* 0x0000001e0434723c */ /* 0x040ff00000001834 */
[----:B------:R-:W-:Y:S01]  /*4cc0*/  HMMA.16816.F32 R84, R4, R32, R196 ;  /* 0x000000200454723c */ /* 0x000fe200000018c4 */
[----:B---3--:R-:W-:-:S07]  /*4cd0*/  FFMA.FTZ R8, R215, c[0x0][0x2d0], -R3 ;  /* 0x0000b400d7087a23 */ /* 0x008fce0000010803 */
[----:B------:R-:W-:Y:S01]  /*4ce0*/  HMMA.16816.F32 R36, R4, R34, R36 ;  /* 0x000000220424723c */ /* 0x000fe20000001824 */
[----:B------:R-:W3:Y:S01]  /*4cf0*/  LDSM.16.MT88.4 R4, [R222+0x2d00] ;  /* 0x002d0000de04783b */ /* 0x000ee20000004200 */
[----:B----4-:R-:W-:Y:S01]  /*4d00*/  F2FP.PACK_AB R94, R24, R44 ;  /* 0x0000002c185e723e */ /* 0x010fe200000000ff */
[----:B------:R4:W-:Y:S02]  /*4d10*/  MUFU.EX2 R23, R8 ;  /* 0x0000000800177308 */ /* 0x0009e40000000800 */
[----:B----4-:R-:W-:-:S06]  /*4d20*/  FFMA.FTZ R8, R214, c[0x0][0x2d0], -R3 ;  /* 0x0000b400d6087a23 */ /* 0x010fcc0000010803 */
[----:B------:R4:W5:Y:S02]  /*4d30*/  MUFU.EX2 R22, R8 ;  /* 0x0000000800167308 */ /* 0x0009640000000800 */
[--C-:B----4-:R-:W-:Y:S01]  /*4d40*/  FFMA.FTZ R8, R208, c[0x0][0x2d0], -R3.reuse ;  /* 0x0000b400d0087a23 */ /* 0x110fe20000010803 */
[----:B-----5:R-:W-:Y:S01]  /*4d50*/  F2FP.PACK_AB R93, R22, R23 ;  /* 0x00000017165d723e */ /* 0x020fe200000000ff */
[----:B------:R-:W-:-:S04]  /*4d60*/  FFMA.FTZ R3, R209, c[0x0][0x2d0], -R3 ;  /* 0x0000b400d1037a23 */ /* 0x000fc80000010803 */
[----:B------:R4:W-:Y:S08]  /*4d70*/  MUFU.EX2 R20, R8 ;  /* 0x0000000800147308 */ /* 0x0009f00000000800 */
[----:B------:R5:W1:Y:S01]  /*4d80*/  MUFU.EX2 R21, R3 ;  /* 0x0000000300157308 */ /* 0x000a620000000800 */
[----:B----4-:R-:W-:-:S04]  /*4d90*/  FADD.FTZ R8, R47, R46 ;  /* 0x0000002e2f087221 */ /* 0x010fc80000010000 */
[----:B------:R-:W-:Y:S02]  /*4da0*/  FADD.FTZ R10, R10, R8 ;  /* 0x000000080a0a7221 */ /* 0x000fe40000010000 */
[----:B-----5:R-:W-:Y:S01]  /*4db0*/  FFMA.FTZ R3, R234, c[0x0][0x2d0], -R0 ;  /* 0x0000b400ea037a23 */ /* 0x020fe20000010800 */
[----:B-1----:R-:W-:-:S03]  /*4dc0*/  F2FP.PACK_AB R95, R21, R20 ;  /* 0x00000014155f723e */ /* 0x002fc600000000ff */
[----:B------:R1:W-:Y:S04]  /*4dd0*/  MUFU.EX2 R19, R3 ;  /* 0x0000000300137308 */ /* 0x0003e80000000800 */
[C---:B------:R-:W-:Y:S08]  /*4de0*/  HMMA.16816.F32 R152, R92.reuse, R158, R96 ;  /* 0x0000009e5c98723c */ /* 0x040ff00000001860 */
[----:B--2---:R-:W-:Y:S01]  /*4df0*/  HMMA.16816.F32 R76, R92, R82, R88 ;  /* 0x000000525c4c723c */ /* 0x004fe20000001858 */
[----:B-1----:R-:W-:-:S04]  /*4e00*/  FFMA.FTZ R3, R233, c[0x0][0x2d0], -R0 ;  /* 0x0000b400e9037a23 */ /* 0x002fc80000010800 */
[----:B------:R1:W2:Y:S03]  /*4e10*/  MUFU.EX2 R18, R3 ;  /* 0x0000000300127308 */ /* 0x0002a60000000800 */
[C---:B---3--:R-:W-:Y:S08]  /*4e20*/  HMMA.16816.F32 R88, R92.reuse, R4, R192 ;  /* 0x000000045c58723c */ /* 0x048ff000000018c0 */
[----:B------:R-:W-:Y:S01]  /*4e30*/  HMMA.16816.F32 R112, R92, R124, R112 ;  /* 0x0000007c5c70723c */ /* 0x000fe20000001870 */
[--C-:B-1----:R-:W-:Y:S01]  /*4e40*/  FFMA.FTZ R3, R216, c[0x0][0x2d0], -R0.reuse ;  /* 0x0000b400d8037a23 */ /* 0x102fe20000010800 */
[----:B--2---:R-:W-:Y:S01]  /*4e50*/  F2FP.PACK_AB R96, R18, R19 ;  /* 0x000000131260723e */ /* 0x004fe200000000ff */
[----:B------:R-:W-:-:S05]  /*4e60*/  FFMA.FTZ R0, R217, c[0x0][0x2d0], -R0 ;  /* 0x0000b400d9007a23 */ /* 0x000fca0000010800 */
[C---:B------:R-:W-:Y:S01]  /*4e70*/  HMMA.16816.F32 R120, R92.reuse, R126, R120 ;  /* 0x0000007e5c78723c */ /* 0x040fe20000001878 */
[----:B------:R1:W-:Y:S07]  /*4e80*/  MUFU.EX2 R17, R3 ;  /* 0x0000000300117308 */ /* 0x0003ee0000000800 */
[C---:B------:R-:W-:Y:S01]  /*4e90*/  HMMA.16816.F32 R132, R92.reuse, R140, R132 ;  /* 0x0000008c5c84723c */ /* 0x040fe20000001884 */
[----:B------:R2:W3:Y:S07]  /*4ea0*/  MUFU.EX2 R16, R0 ;  /* 0x0000000000107308 */ /* 0x0004ee0000000800 */
[----:B------:R-:W-:Y:S01]  /*4eb0*/  HMMA.16816.F32 R136, R92, R142, R136 ;  /* 0x0000008e5c88723c */ /* 0x000fe20000001888 */
[----:B-1----:R-:W-:-:S02]  /*4ec0*/  FADD.FTZ R3, R11, R205 ;  /* 0x000000cd0b037221 */ /* 0x002fc40000010000 */
[----:B------:R-:W-:Y:S02]  /*4ed0*/  FADD.FTZ R11, R242, R9 ;  /* 0x00000009f20b7221 */ /* 0x000fe40000010000 */
[----:B------:R-:W-:Y:S02]  /*4ee0*/  FADD.FTZ R9, R207, R3 ;  /* 0x00000003cf097221 */ /* 0x000fe40000010000 */
[----:B------:R-:W-:Y:S01]  /*4ef0*/  FADD.FTZ R3, R50, R10 ;  /* 0x0000000a32037221 */ /* 0x000fe20000010000 */
[----:B------:R-:W-:Y:S01]  /*4f00*/  HMMA.16816.F32 R148, R92, R156, R148 ;  /* 0x0000009c5c94723c */ /* 0x000fe20000001894 */
[----:B--2---:R-:W-:Y:S01]  /*4f10*/  FFMA.FTZ R0, R252, c[0x0][0x2d0], -R13 ;  /* 0x0000b400fc007a23 */ /* 0x004fe2000001080d */
[----:B---3--:R-:W-:-:S03]  /*4f20*/  F2FP.PACK_AB R98, R16, R17 ;  /* 0x000000111062723e */ /* 0x008fc600000000ff */
[----:B------:R1:W-:Y:S03]  /*4f30*/  MUFU.EX2 R12, R0 ;  /* 0x00000000000c7308 */ /* 0x0003e60000000800 */
[C---:B------:R-:W-:Y:S08]  /*4f40*/  HMMA.16816.F32 R164, R92.reuse, R172, R164 ;  /* 0x000000ac5ca4723c */ /* 0x040ff000000018a4 */
[----:B------:R-:W-:Y:S01]  /*4f50*/  HMMA.16816.F32 R168, R92, R174, R168 ;  /* 0x000000ae5ca8723c */ /* 0x000fe200000018a8 */
[----:B-1----:R-:W-:-:S07]  /*4f60*/  FFMA.FTZ R0, R251, c[0x0][0x2d0], -R13 ;  /* 0x0000b400fb007a23 */ /* 0x002fce000001080d */
[C---:B------:R-:W-:Y:S01]  /*4f70*/  HMMA.16816.F32 R72, R92.reuse, R80, R188 ;  /* 0x000000505c48723c */ /* 0x040fe200000018bc */
[----:B------:R1:W2:Y:S07]  /*4f80*/  MUFU.EX2 R14, R0 ;  /* 0x00000000000e7308 */ /* 0x0002ae0000000800 */
[----:B------:R-:W-:Y:S01]  /*4f90*/  HMMA.16816.F32 R92, R92, R6, R116 ;  /* 0x000000065c5c723c */ /* 0x000fe20000001874 */
[----:B-1----:R-:W-:Y:S01]  /*4fa0*/  FFMA.FTZ R0, R231, c[0x0][0x2d0], -R13 ;  /* 0x0000b400e7007a23 */ /* 0x002fe2000001080d */
[----:B--2---:R-:W-:-:S03]  /*4fb0*/  F2FP.PACK_AB R97, R14, R12 ;  /* 0x0000000c0e61723e */ /* 0x004fc600000000ff */
[----:B------:R1:W-:Y:S02]  /*4fc0*/  MUFU.EX2 R15, R0 ;  /* 0x00000000000f7308 */ /* 0x0003e40000000800 */
[----:B-1----:R-:W-:-:S06]  /*4fd0*/  FFMA.FTZ R0, R232, c[0x0][0x2d0], -R13 ;  /* 0x0000b400e8007a23 */ /* 0x002fcc000001080d */
[----:B------:R1:W2:Y:S02]  /*4fe0*/  MUFU.EX2 R13, R0 ;  /* 0x00000000000d7308 */ /* 0x0002a40000000800 */
[----:B-1----:R-:W-:Y:S01]  /*4ff0*/  FADD.FTZ R0, R248, R243 ;  /* 0x000000f3f8007221 */ /* 0x002fe20000010000 */
[----:B--2---:R-:W-:-:S03]  /*5000*/  F2FP.PACK_AB R99, R13, R15 ;  /* 0x0000000f0d63723e */ /* 0x004fc600000000ff */
[----:B------:R-:W-:-:S04]  /*5010*/  FADD.FTZ R0, R249, R0 ;  /* 0x00000000f9007221 */ /* 0x000fc80000010000 */
[----:B------:R-:W-:Y:S01]  /*5020*/  FADD.FTZ R8, R250, R0 ;  /* 0x00000000fa087221 */ /* 0x000fe20000010000 */
[----:B------:R-:W-:Y:S01]  /*5030*/  HMMA.16816.F32 R84, R96, R4, R84 ;  /* 0x000000046054723c */ /* 0x000fe20000001854 */
[----:B------:R-:W-:Y:S01]  /*5040*/  FADD.FTZ R0, R51, R9 ;  /* 0x0000000933007221 */ /* 0x000fe20000010000 */
[----:B------:R-:W-:Y:S01]  /*5050*/  IADD3 R250, R187, -0x2, RZ ;  /* 0xfffffffebbfa7810 */ /* 0x000fe20007ffe0ff */
[----:B------:R-:W-:-:S03]  /*5060*/  FADD.FTZ R8, R229, R8 ;  /* 0x00000008e5087221 */ /* 0x000fc60000010000 */
[----:B------:R-:W-:Y:S01]  /*5070*/  ISETP.GE.AND P4, PT, R250, R186, PT ;  /* 0x000000bafa00720c */ /* 0x000fe20003f86270 */
[----:B------:R-:W-:Y:S01]  /*5080*/  FADD.FTZ R4, R247, R11 ;  /* 0x0000000bf7047221 */ /* 0x000fe20000010000 */
[C---:B------:R-:W-:Y:S01]  /*5090*/  HMMA.16816.F32 R116, R96.reuse, R124, R176 ;  /* 0x0000007c6074723c */ /* 0x040fe200000018b0 */
[----:B------:R-:W-:Y:S02]  /*50a0*/  FADD.FTZ R5, R241, R3 ;  /* 0x00000003f1057221 */ /* 0x000fe40000010000 */
[----:B------:R-:W-:Y:S02]  /*50b0*/  FADD.FTZ R4, R212, R4 ;  /* 0x00000004d4047221 */ /* 0x000fe40000010000 */
[----:B------:R-:W-:Y:S02]  /*50c0*/  FADD.FTZ R3, R235, R0 ;  /* 0x00000000eb037221 */ /* 0x000fe40000010000 */
[----:B------:R-:W-:Y:S01]  /*50d0*/  FADD.FTZ R0, R228, R8 ;  /* 0x00000008e4007221 */ /* 0x000fe20000010000 */
[----:B------:R-:W-:Y:S01]  /*50e0*/  HMMA.16816.F32 R124, R96, R126, R160 ;  /* 0x0000007e607c723c */ /* 0x000fe200000018a0 */
[----:B------:R-:W-:-:S02]  /*50f0*/  FADD.FTZ R4, R213, R4 ;  /* 0x00000004d5047221 */ /* 0x000fc40000010000 */
[----:B------:R-:W-:Y:S02]  /*5100*/  FADD.FTZ R5, R246, R5 ;  /* 0x00000005f6057221 */ /* 0x000fe40000010000 */
[----:B------:R-:W-:Y:S02]  /*5110*/  FADD.FTZ R0, R219, R0 ;  /* 0x00000000db007221 */ /* 0x000fe40000010000 */
[----:B------:R-:W-:Y:S01]  /*5120*/  FADD.FTZ R4, R211, R4 ;  /* 0x00000004d3047221 */ /* 0x000fe20000010000 */
[----:B------:R-:W-:Y:S01]  /*5130*/  HMMA.16816.F32 R160, R96, R172, R68 ;  /* 0x000000ac60a0723c */ /* 0x000fe20000001844 */
[----:B------:R-:W-:Y:S02]  /*5140*/  FADD.FTZ R5, R245, R5 ;  /* 0x00000005f5057221 */ /* 0x000fe40000010000 */
[----:B------:R-:W-:Y:S02]  /*5150*/  FADD.FTZ R0, R218, R0 ;  /* 0x00000000da007221 */ /* 0x000fe40000010000 */
[----:B------:R-:W-:-:S02]  /*5160*/  FADD.FTZ R4, R210, R4 ;  /* 0x00000004d2047221 */ /* 0x000fc40000010000 */
        /* <DEDUP_REMOVED lines=12> */
[----:B------:R-:W-:-:S04]  /*5230*/  FADD.FTZ R5, R201, R5 ;  /* 0x00000005c9057221 */ /* 0x000fc80000010000 */
[----:B------:R-:W-:-:S03]  /*5240*/  FADD.FTZ R5, R200, R5 ;  /* 0x00000005c8057221 */ /* 0x000fc60000010000 */
[C---:B------:R-:W-:Y:S08]  /*5250*/  HMMA.16816.F32 R140, R96.reuse, R142, R108 ;  /* 0x0000008e608c723c */ /* 0x040ff0000000186c */
[C---:B------:R-:W-:Y:S08]  /*5260*/  HMMA.16816.F32 R156, R96.reuse, R158, R56 ;  /* 0x0000009e609c723c */ /* 0x040ff00000001838 */
[C---:B------:R-:W-:Y:S08]  /*5270*/  HMMA.16816.F32 R172, R96.reuse, R174, R40 ;  /* 0x000000ae60ac723c */ /* 0x040ff00000001828 */
[C---:B------:R-:W-:Y:S08]  /*5280*/  HMMA.16816.F32 R80, R96.reuse, R82, R52 ;  /* 0x000000526050723c */ /* 0x040ff00000001834 */
[----:B------:R-:W-:Y:S07]  /*5290*/  HMMA.16816.F32 R96, R96, R6, R36 ;  /* 0x000000066060723c */ /* 0x000fee0000001824 */
[----:B------:R-:W-:-:S02]  /*52a0*/  FADD.FTZ R6, R238, R3 ;  /* 0x00000003ee067221 */ /* 0x000fc40000010000 */
[----:B------:R-:W-:Y:S02]  /*52b0*/  FADD.FTZ R3, R106, R0 ;  /* 0x000000006a037221 */ /* 0x000fe40000010000 */
[----:B------:R-:W-:Y:S02]  /*52c0*/  FADD.FTZ R6, R237, R6 ;  /* 0x00000006ed067221 */ /* 0x000fe40000010000 */
[----:B------:R-:W-:Y:S02]  /*52d0*/  FADD.FTZ R0, R65, R4 ;  /* 0x0000000441007221 */ /* 0x000fe40000010000 */
[----:B------:R-:W-:Y:S02]  /*52e0*/  FADD.FTZ R6, R236, R6 ;  /* 0x00000006ec067221 */ /* 0x000fe40000010000 */
[----:B------:R-:W-:Y:S02]  /*52f0*/  FADD.FTZ R4, R19, R3 ;  /* 0x0000000313047221 */ /* 0x000fe40000010000 */
        /* <DEDUP_REMOVED lines=17> */
[----:B------:R-:W-:Y:S01]  /*5410*/  FADD.FTZ R3, R24, R0 ;  /* 0x0000000018037221 */ /* 0x000fe20000010000 */
[----:B------:R1:W-:Y:S01]  /*5420*/  STL [R1+0x1c], R6 ;  /* 0x00001c0601007387 */ /* 0x0003e20000100800 */
[----:B------:R-:W-:-:S03]  /*5430*/  FADD.FTZ R0, R21, R5 ;  /* 0x0000000515007221 */ /* 0x000fc60000010000 */
[----:B------:R1:W-:Y:S04]  /*5440*/  STL [R1+0x20], R4 ;  /* 0x0000200401007387 */ /* 0x0003e80000100800 */
[----:B------:R1:W-:Y:S04]  /*5450*/  STL [R1+0x28], R0 ;  /* 0x0000280001007387 */ /* 0x0003e80000100800 */
[----:B------:R1:W-:Y:S01]  /*5460*/  STL [R1+0x24], R3 ;  /* 0x0000240301007387 */ /* 0x0003e20000100800 */
[----:B------:R-:W-:Y:S05]  /*5470*/  @!P4 BRA `(.L_x_11) ;  /* 0x00003d300000c947 */ /* 0x000fea0003800000 */
[----:B------:R-:W-:Y:S01]  /*5480*/  SHF.R.S32.HI R187, RZ, 0x1f, R64 ;  /* 0x0000001fffbb7819 */ /* 0x000fe20000011440 */
[C---:B-1----:R-:W-:Y:S01]  /*5490*/  IMAD.SHL.U32 R4, R64.reuse, 0x2, RZ ;  /* 0x0000000240047824 */ /* 0x042fe200078e00ff */
[----:B------:R-:W-:Y:S01]  /*54a0*/  SHF.R.S32.HI R186, RZ, 0x1f, R183 ;  /* 0x0000001fffba7819 */ /* 0x000fe200000114b7 */
[----:B------:R-:W-:Y:S01]  /*54b0*/  IMAD.MOV.U32 R107, RZ, RZ, R2 ;  /* 0x000000ffff6b7224 */ /* 0x000fe200078e0002 */
[----:B------:R-:W-:Y:S01]  /*54c0*/  SHF.L.U64.HI R0, R64, 0x1, R187 ;  /* 0x0000000140007819 */ /* 0x000fe200000102bb */
[----:B------:R-:W-:Y:S01]  /*54d0*/  IMAD.MOV.U32 R100, RZ, RZ, R104 ;  /* 0x000000ffff647224 */ /* 0x000fe200078e0068 */
[C---:B------:R-:W-:Y:S01]  /*54e0*/  SHF.L.U64.HI R3, R183.reuse, 0x1, R186 ;  /* 0x00000001b7037819 */ /* 0x040fe200000102ba */
[----:B------:R-:W-:Y:S01]  /*54f0*/  IMAD.MOV.U32 R106, RZ, RZ, R103 ;  /* 0x000000ffff6a7224 */ /* 0x000fe200078e0067 */
[----:B------:R-:W-:Y:S01]  /*5500*/  SHF.R.S32.HI R186, RZ, 0x1f, R184 ;  /* 0x0000001fffba7819 */ /* 0x000fe200000114b8 */
[----:B------:R1:W-:Y:S03]  /*5510*/  STL [R1+0x14], R0 ;  /* 0x0000140001007387 */ /* 0x0003e60000100800 */
[----:B------:R-:W-:Y:S01]  /*5520*/  SHF.L.U64.HI R2, R184, 0x1, R186 ;  /* 0x00000001b8027819 */ /* 0x000fe200000102ba */
[----:B------:R-:W-:Y:S04]  /*5530*/  STL [R1+0x10], R4 ;  /* 0x0000100401007387 */ /* 0x000fe80000100800 */
[----:B------:R2:W-:Y:S01]  /*5540*/  STL [R1+0xc], R3 ;  /* 0x00000c0301007387 */ /* 0x0005e20000100800 */
[----:B-1----:R-:W-:-:S05]  /*5550*/  IMAD.SHL.U32 R0, R183, 0x2, RZ ;  /* 0x00000002b7007824 */ /* 0x002fca00078e00ff */
[----:B------:R1:W-:Y:S01]  /*5560*/  STL [R1+0x8], R0 ;  /* 0x0000080001007387 */ /* 0x0003e20000100800 */
[----:B--2---:R-:W-:Y:S02]  /*5570*/  MOV R3, R105 ;  /* 0x0000006900037202 */ /* 0x004fe40000000f00 */
[----:B-1----:R-:W-:-:S05]  /*5580*/  SHF.L.U32 R0, R184, 0x1, RZ ;  /* 0x00000001b8007819 */ /* 0x002fca00000006ff */
[----:B------:R1:W-:Y:S04]  /*5590*/  STL [R1], R0 ;  /* 0x0000000001007387 */ /* 0x0003e80000100800 */
[----:B------:R1:W-:Y:S01]  /*55a0*/  STL [R1+0x4], R2 ;  /* 0x0000040201007387 */ /* 0x0003e20000100800 */
[----:B------:R-:W-:Y:S05]  /*55b0*/  BRA `(.L_x_12) ;  /* 0x0000037000007947 */ /* 0x000fea0003800000 */
.L_x_14:
[----:B------:R-:W2:Y:S01]  /*55c0*/  LDL R2, [R1+0x34] ;  /* 0x0000340001027983 */ /* 0x000ea20000100800 */
[----:B------:R-:W-:Y:S03]  /*55d0*/  IMAD.MOV.U32 R227, RZ, RZ, RZ ;  /* 0x000000ffffe37224 */ /* 0x000fe600078e00ff */
[----:B------:R-:W3:Y:S04]  /*55e0*/  LDL R102, [R1+0x18] ;  /* 0x0000180001667983 */ /* 0x000ee80000100800 */
[----:B------:R-:W4:Y:S04]  /*55f0*/  LDL.64 R216, [R1+0x40] ;  /* 0x0000400001d87983 */ /* 0x000f280000100a00 */
[----:B------:R-:W5:Y:S04]  /*5600*/  LDL R103, [R1+0x54] ;  /* 0x0000540001677983 */ /* 0x000f680000100800 */
[----:B------:R-:W4:Y:S04]  /*5610*/  LDL.64 R104, [R1+0x38] ;  /* 0x0000380001687983 */ /* 0x000f280000100a00 */
[----:B------:R-:W5:Y:S01]  /*5620*/  LDL R101, [R1+0x50] ;  /* 0x0000500001657983 */ /* 0x000f620000100800 */
[----:B--2---:R-:W-:Y:S05]  /*5630*/  IMAD R2, R250, 0x40, R2 ;  /* 0x00000040fa027824 */ /* 0x004fea00078e0202 */
[----:B---3--:R-:W-:Y:S05]  /*5640*/  IADD3 R2, R2, -0x40, R102 ;  /* 0xffffffc002027810 */ /* 0x008fea0007ffe066 */
[----:B------:R-:W-:Y:S04]  /*5650*/  @P0 IMAD.HI.U32 R4, R2, c[0x0][0x2bc], RZ ;  /* 0x0000af0002040a27 */ /* 0x000fe800078e00ff */
[----:B------:R-:W-:Y:S01]  /*5660*/  IMAD.MOV.U32 R0, RZ, RZ, R2 ;  /* 0x000000ffff007224 */ /* 0x000fe200078e0002 */
[----:B------:R-:W-:Y:S04]  /*5670*/  @P0 SHF.R.U32.HI R0, RZ, c[0x0][0x2c0], R4 ;  /* 0x0000b000ff000a19 */ /* 0x000fe80000011604 */
[C---:B----4-:R-:W-:Y:S04]  /*5680*/  @!P6 IADD3 R5, P4, R0.reuse, R216, RZ ;  /* 0x000000d80005e210 */ /* 0x050fe80007f9e0ff */
[----:B-----5:R-:W-:Y:S01]  /*5690*/  @!P6 LEA.HI.X.SX32 R6, R0, R103, 0x1, P4 ;  /* 0x000000670006e211 */ /* 0x020fe200020f0eff */
[----:B------:R-:W-:Y:S01]  /*56a0*/  IMAD.MOV R0, RZ, RZ, -R0 ;  /* 0x000000ffff007224 */ /* 0x000fe200078e0a00 */
[C---:B------:R-:W-:Y:S03]  /*56b0*/  @!P6 LEA R4, P4, R5.reuse, c[0x0][0x2a0], 0x2 ;  /* 0x0000a8000504ea11 */ /* 0x040fe600078810ff */
[----:B------:R-:W-:Y:S01]  /*56c0*/  IMAD R230, R0, c[0x0][0x2b8], R2 ;  /* 0x0000ae0000e67a24 */ /* 0x000fe200078e0202 */
[----:B------:R-:W-:Y:S04]  /*56d0*/  @!P6 LEA.HI.X R5, R5, c[0x0][0x2a4], R6, 0x2, P4 ;  /* 0x0000a9000505ea11 */ /* 0x000fe800020f1406 */
[----:B------:R-:W-:Y:S01]  /*56e0*/  SHF.R.S32.HI R0, RZ, 0x1f, R230 ;  /* 0x0000001fff007819 */ /* 0x000fe200000114e6 */
[----:B------:R1:W2:Y:S04]  /*56f0*/  @!P6 LDG.E R227, [R4.64] ;  /* 0x0000000604e3e981 */ /* 0x0002a8000c1e1900 */
[----:B------:R-:W-:Y:S04]  /*5700*/  IMAD R0, R0, c[0x0][0x1e0], RZ ;  /* 0x0000780000007a24 */ /* 0x000fe800078e02ff */
[C---:B------:R-:W-:Y:S02]  /*5710*/  IMAD R0, R230.reuse, c[0x0][0x1e4], R0 ;  /* 0x00007900e6007a24 */ /* 0x040fe400078e0200 */
[----:B-1----:R-:W-:Y:S04]  /*5720*/  IMAD.WIDE.U32 R4, R230, c[0x0][0x1e0], RZ ;  /* 0x00007800e6047a25 */ /* 0x002fe800078e00ff */
[----:B------:R-:W-:Y:S01]  /*5730*/  IMAD.IADD R5, R5, 0x1, R0 ;  /* 0x0000000105057824 */ /* 0x000fe200078e0200 */
[----:B--2---:R-:W-:Y:S03]  /*5740*/  SHF.R.S32.HI R0, RZ, 0x1f, R227 ;  /* 0x0000001fff007819 */ /* 0x004fe600000114e3 */
[C---:B------:R-:W-:Y:S04]  /*5750*/  IMAD.WIDE.U32 R4, R227.reuse, c[0x0][0x1f0], R4 ;  /* 0x00007c00e3047a25 */ /* 0x040fe800078e0004 */
[----:B------:R-:W-:Y:S01]  /*5760*/  IMAD R0, R0, c[0x0][0x1f0], RZ ;  /* 0x00007c0000007a24 */ /* 0x000fe200078e02ff */
[----:B------:R-:W-:Y:S03]  /*5770*/  IADD3 R2, P4, R104, R4, RZ ;  /* 0x0000000468027210 */ /* 0x000fe60007f9e0ff */
[----:B------:R-:W-:Y:S05]  /*5780*/  IMAD R0, R227, c[0x0][0x1f4], R0 ;  /* 0x00007d00e3007a24 */ /* 0x000fea00078e0200 */
[----:B------:R-:W-:Y:S02]  /*5790*/  IADD3.X R4, R101, R5, R0, P4, !PT ;  /* 0x0000000565047210 */ /* 0x000fe400027fe400 */
[C---:B------:R-:W-:Y:S04]  /*57a0*/  LEA R0, P4, R2.reuse, c[0x0][0x1c8], 0x1 ;  /* 0x0000720002007a11 */ /* 0x040fe800078808ff */
[----:B------:R-:W-:Y:S02]  /*57b0*/  LEA.HI.X R2, R2, c[0x0][0x1cc], R4, 0x1, P4 ;  /* 0x0000730002027a11 */ /* 0x000fe400020f0c04 */
[----:B------:R-:W1:Y:S04]  /*57c0*/  SHFL.IDX PT, R4, R0, RZ, 0x1c1f ;  /* 0x001c1fff00047589 */ /* 0x000e6800000e0000 */
[----:B------:R-:W2:Y:S04]  /*57d0*/  SHFL.IDX PT, R5, R2, RZ, 0x1c1f ;  /* 0x001c1fff02057589 */ /* 0x000ea800000e0000 */
[----:B------:R-:W3:Y:S04]  /*57e0*/  SHFL.IDX PT, R0, R0, 0x1, 0x1c1f ;  /* 0x003c1f0000007f89 */ /* 0x000ee800000e0000 */
[----:B------:R-:W4:Y:S01]  /*57f0*/  SHFL.IDX PT, R2, R2, 0x1, 0x1c1f ;  /* 0x003c1f0002027f89 */ /* 0x000f2200000e0000 */
[C---:B-1----:R-:W-:Y:S02]  /*5800*/  IADD3 R6, P5, R4.reuse, R252, RZ ;  /* 0x000000fc04067210 */ /* 0x042fe40007fbe0ff */
[C---:B------:R-:W-:Y:S02]  /*5810*/  IADD3 R12, P4, R4.reuse, R251, RZ ;  /* 0x000000fb040c7210 */ /* 0x040fe40007f9e0ff */
[C---:B--2---:R-:W-:Y:S02]  /*5820*/  IADD3.X R7, R5.reuse, R249, RZ, P5, !PT ;  /* 0x000000f905077210 */ /* 0x044fe40002ffe4ff */
[----:B------:R-:W-:Y:S01]  /*5830*/  IADD3 R10, P5, R4, R248, RZ ;  /* 0x000000f8040a7210 */ /* 0x000fe20007fbe0ff */
[C---:B------:R-:W-:Y:S01]  /*5840*/  IMAD.X R13, R5.reuse, 0x1, R247, P4 ;  /* 0x00000001050d7824 */ /* 0x040fe200020e06f7 */
[----:B---3--:R-:W-:Y:S01]  /*5850*/  IADD3 R8, P4, R0, R252, RZ ;  /* 0x000000fc00087210 */ /* 0x008fe20007f9e0ff */
[----:B------:R1:W-:Y:S02]  /*5860*/  LDGSTS.E.BYPASS.LTC128B.128 [R226+0x3100], [R6.64], !P3 ;  /* 0x0310000006e27fae */ /* 0x0003e4000d901d46 */
[--C-:B------:R-:W-:Y:S02]  /*5870*/  IMAD.X R11, R5, 0x1, R228.reuse, P5 ;  /* 0x00000001050b7824 */ /* 0x100fe400028e06e4 */
[----:B------:R2:W-:Y:S01]  /*5880*/  LDGSTS.E.BYPASS.LTC128B.128 [R226+0x4100], [R12.64], !P2 ;  /* 0x041000000ce27fae */ /* 0x0005e2000d101d46 */
[----:B----4-:R-:W-:Y:S01]  /*5890*/  IMAD.X R9, R2, 0x1, R249, P4 ;  /* 0x0000000102097824 */ /* 0x010fe200020e06f9 */
[----:B------:R-:W-:Y:S02]  /*58a0*/  IADD3 R4, P4, R0, R248, RZ ;  /* 0x000000f800047210 */ /* 0x000fe40007f9e0ff */
[----:B------:R2:W-:Y:S03]  /*58b0*/  LDGSTS.E.BYPASS.LTC128B.128 [R226+0x5100], [R10.64], !P1 ;  /* 0x051000000ae27fae */ /* 0x0005e6000c901d46 */
[----:B------:R-:W-:Y:S01]  /*58c0*/  IMAD.X R5, R2, 0x1, R228, P4 ;  /* 0x0000000102057824 */ /* 0x000fe200020e06e4 */
[----:B------:R2:W-:Y:S01]  /*58d0*/  LDGSTS.E.BYPASS.LTC128B.128 [R226+0x3900], [R8.64], !P3 ;  /* 0x0390000008e27fae */ /* 0x0005e2000d901d46 */
[----:B-1----:R-:W-:Y:S04]  /*58e0*/  IADD3 R6, P5, R0, R251, RZ ;  /* 0x000000fb00067210 */ /* 0x002fe80007fbe0ff */
[----:B------:R-:W-:Y:S05]  /*58f0*/  IADD3.X R7, R2, R247, RZ, P5, !PT ;  /* 0x000000f702077210 */ /* 0x000fea0002ffe4ff */
[----:B------:R2:W-:Y:S04]  /*5900*/  LDGSTS.E.BYPASS.LTC128B.128 [R226+0x4900], [R6.64], !P2 ;  /* 0x0490000006e27fae */ /* 0x0005e8000d101d46 */
[----:B------:R2:W-:Y:S01]  /*5910*/  LDGSTS.E.BYPASS.LTC128B.128 [R226+0x5900], [R4.64], !P1 ;  /* 0x0590000004e27fae */ /* 0x0005e2000c901d46 */
[----:B------:R-:W-:-:S05]  /*5920*/  BRA `(.L_x_13) ;  /* 0x0000137000007947 */ /* 0x000fca0003800000 */
.L_x_12:
[----:B------:R-:W2:Y:S01]  /*5930*/  LDL.64 R104, [R1+0x48] ;  /* 0x0000480001687983 */ /* 0x000ea20000100a00 */
[----:B------:R-:W-:Y:S04]  /*5940*/  DEPBAR.LE SB0, 0x0 ;  /* 0x000080000000791a */ /* 0x000fe80000000000 */
[----:B-1----:R-:W-:Y:S01]  /*5950*/  SHF.R.S32.HI R0, RZ, 0x1f, R230 ;  /* 0x0000001fff007819 */ /* 0x002fe200000114e6 */
[----:B------:R-:W3:Y:S01]  /*5960*/  LDL R101, [R1+0x58] ;  /* 0x0000580001657983 */ /* 0x000ee20000100800 */
[----:B------:R-:W-:Y:S01]  /*5970*/  IMAD.WIDE.U32 R102, R230, c[0x0][0x208], RZ ;  /* 0x00008200e6667a25 */ /* 0x000fe200078e00ff */
[----:B------:R-:W-:Y:S02]  /*5980*/  SHF.R.S32.HI R2, RZ, 0x1f, R227 ;  /* 0x0000001fff027819 */ /* 0x000fe400000114e3 */
[----:B------:R-:W4:Y:S01]  /*5990*/  LDL R252, [R1+0x10] ;  /* 0x0000100001fc7983 */ /* 0x000f220000100800 */
[----:B------:R-:W-:Y:S02]  /*59a0*/  IMAD R0, R0, c[0x0][0x208], RZ ;  /* 0x0000820000007a24 */ /* 0x000fe400078e02ff */
[----:B------:R-:W-:Y:S01]  /*59b0*/  IMAD R2, R2, c[0x0][0x218], RZ ;  /* 0x0000860002027a24 */ /* 0x000fe200078e02ff */
[----:B------:R-:W5:Y:S01]  /*59c0*/  LDL R249, [R1+0x14] ;  /* 0x0000140001f97983 */ /* 0x000f620000100800 */
[----:B------:R-:W-:Y:S02]  /*59d0*/  IMAD R0, R230, c[0x0][0x20c], R0 ;  /* 0x00008300e6007a24 */ /* 0x000fe400078e0200 */
[----:B------:R-:W-:Y:S01]  /*59e0*/  IMAD R2, R227, c[0x0][0x21c], R2 ;  /* 0x00008700e3027a24 */ /* 0x000fe200078e0202 */
[----:B------:R-:W4:Y:S02]  /*59f0*/  LDL R251, [R1+0x8] ;  /* 0x0000080001fb7983 */ /* 0x000f240000100800 */
[----:B------:R-:W-:Y:S02]  /*5a00*/  IADD3 R103, R103, R0, RZ ;  /* 0x0000000067677210 */ /* 0x000fe40007ffe0ff */
[----:B------:R-:W4:Y:S03]  /*5a10*/  LDL R247, [R1+0xc] ;  /* 0x00000c0001f77983 */ /* 0x000f260000100800 */
[----:B------:R-:W-:Y:S01]  /*5a20*/  IMAD.WIDE.U32 R102, R227, c[0x0][0x218], R102 ;  /* 0x00008600e3667a25 */ /* 0x000fe200078e0066 */
[----:B------:R-:W4:Y:S04]  /*5a30*/  LDL R248, [R1] ;  /* 0x0000000001f87983 */ /* 0x000f280000100800 */
[----:B------:R-:W4:Y:S04]  /*5a40*/  LDL R228, [R1+0x4] ;  /* 0x0000040001e47983 */ /* 0x000f280000100800 */
[----:B------:R-:W-:Y:S08]  /*5a50*/  BAR.SYNC.DEFER_BLOCKING 0x0 ;  /* 0x0000000000007b1d */ /* 0x000ff00000010000 */
[----:B------:R-:W-:Y:S08]  /*5a60*/  LDSM.16.M88.4 R64, [R224+0x6100] ;  /* 0x00610000e040783b */ /* 0x000ff00000000200 */
[----:B------:R-:W1:Y:S08]  /*5a70*/  LDSM.16.M88.4 R16, [R220+0x3100] ;  /* 0x00310000dc10783b */ /* 0x000e700000000200 */
[----:B------:R-:W1:Y:S08]  /*5a80*/  LDSM.16.M88.4 R60, [R224+0x7100] ;  /* 0x00710000e03c783b */ /* 0x000e700000000200 */
[----:B------:R-:W1:Y:S08]  /*5a90*/  LDSM.16.M88.4 R32, [R220+0x3500] ;  /* 0x00350000dc20783b */ /* 0x000e700000000200 */
[----:B------:R-:W5:Y:S04]  /*5aa0*/  LDL R246, [R1+0x2c] ;  /* 0x00002c0001f67983 */ /* 0x000f680000100800 */
[----:B------:R-:W1:Y:S08]  /*5ab0*/  LDSM.16.M88.4 R48, [R220+0x3900] ;  /* 0x00390000dc30783b */ /* 0x000e700000000200 */
[----:B------:R-:W1:Y:S02]  /*5ac0*/  LDSM.16.M88.4 R108, [R220+0x3d00] ;  /* 0x003d0000dc6c783b */ /* 0x000e640000000200 */
[-C--:B-1----:R-:W-:Y:S06]  /*5ad0*/  HMMA.16816.F32 R4, R64, R16.reuse, RZ ;  /* 0x000000104004723c */ /* 0x082fec00000018ff */
[----:B------:R-:W-:Y:S02]  /*5ae0*/  LDSM.16.M88.4 R176, [R225+0x6100] ;  /* 0x00610000e1b0783b */ /* 0x000fe40000000200 */
[C---:B------:R-:W-:Y:S06]  /*5af0*/  HMMA.16816.F32 R8, R60.reuse, R16, RZ ;  /* 0x000000103c08723c */ /* 0x040fec00000018ff */
[----:B------:R-:W1:Y:S02]  /*5b00*/  LDSM.16.M88.4 R180, [R223] ;  /* 0x00000000dfb4783b */ /* 0x000e640000000200 */
[-C--:B------:R-:W-:Y:S06]  /*5b10*/  HMMA.16816.F32 R12, R60, R18.reuse, RZ ;  /* 0x000000123c0c723c */ /* 0x080fec00000018ff */
[----:B------:R-:W1:Y:S02]  /*5b20*/  LDSM.16.M88.4 R184, [R225+0x7100] ;  /* 0x00710000e1b8783b */ /* 0x000e640000000200 */
[C---:B------:R-:W-:Y:S06]  /*5b30*/  HMMA.16816.F32 R16, R64.reuse, R18, RZ ;  /* 0x000000124010723c */ /* 0x040fec00000018ff */
[----:B------:R-:W1:Y:S02]  /*5b40*/  LDSM.16.M88.4 R188, [R223+0x400] ;  /* 0x00040000dfbc783b */ /* 0x000e640000000200 */
[-C--:B------:R-:W-:Y:S08]  /*5b50*/  HMMA.16816.F32 R20, R64, R32.reuse, RZ ;  /* 0x000000204014723c */ /* 0x080ff000000018ff */
[C---:B------:R-:W-:Y:S08]  /*5b60*/  HMMA.16816.F32 R24, R60.reuse, R32, RZ ;  /* 0x000000203c18723c */ /* 0x040ff000000018ff */
        /* <DEDUP_REMOVED lines=9> */
[----:B------:R-:W-:Y:S01]  /*5c00*/  HMMA.16816.F32 R64, R64, R110, RZ ;  /* 0x0000006e4040723c */ /* 0x000fe200000018ff */
[----:B------:R-:W2:Y:S07]  /*5c10*/  LDSM.16.M88.4 R108, [R223+0x800] ;  /* 0x00080000df6c783b */ /* 0x000eae0000000200 */
[-C--:B-1----:R-:W-:Y:S08]  /*5c20*/  HMMA.16816.F32 R4, R176, R180.reuse, R4 ;  /* 0x000000b4b004723c */ /* 0x082ff00000001804 */
[C---:B------:R-:W-:Y:S08]  /*5c30*/  HMMA.16816.F32 R8, R184.reuse, R180, R8 ;  /* 0x000000b4b808723c */ /* 0x040ff00000001808 */
[-C--:B------:R-:W-:Y:S08]  /*5c40*/  HMMA.16816.F32 R12, R184, R182.reuse, R12 ;  /* 0x000000b6b80c723c */ /* 0x080ff0000000180c */
[C---:B------:R-:W-:Y:S01]  /*5c50*/  HMMA.16816.F32 R16, R176.reuse, R182, R16 ;  /* 0x000000b6b010723c */ /* 0x040fe20000001810 */
[----:B------:R-:W1:Y:S07]  /*5c60*/  LDSM.16.M88.4 R180, [R223+0xc00] ;  /* 0x000c0000dfb4783b */ /* 0x000e6e0000000200 */
[-C--:B------:R-:W-:Y:S08]  /*5c70*/  HMMA.16816.F32 R20, R176, R188.reuse, R20 ;  /* 0x000000bcb014723c */ /* 0x080ff00000001814 */
[C---:B------:R-:W-:Y:S08]  /*5c80*/  HMMA.16816.F32 R24, R184.reuse, R188, R24 ;  /* 0x000000bcb818723c */ /* 0x040ff00000001818 */
[-C--:B------:R-:W-:Y:S08]  /*5c90*/  HMMA.16816.F32 R28, R184, R190.reuse, R28 ;  /* 0x000000beb81c723c */ /* 0x080ff0000000181c */
[C---:B------:R-:W-:Y:S08]  /*5ca0*/  HMMA.16816.F32 R32, R176.reuse, R190, R32 ;  /* 0x000000beb020723c */ /* 0x040ff00000001820 */
[-C--:B--2---:R-:W-:Y:S04]  /*5cb0*/  HMMA.16816.F32 R36, R176, R108.reuse, R36 ;  /* 0x0000006cb024723c */ /* 0x084fe80000001824 */
[----:B------:R-:W-:Y:S04]  /*5cc0*/  IADD3 R0, P4, R104, R102, RZ ;  /* 0x0000006668007210 */ /* 0x000fe80007f9e0ff */
[----:B---3--:R-:W-:Y:S01]  /*5cd0*/  IADD3.X R102, R101, R103, R2, P4, !PT ;  /* 0x0000006765667210 */ /* 0x008fe200027fe402 */
[C---:B------:R-:W-:Y:S04]  /*5ce0*/  HMMA.16816.F32 R40, R184.reuse, R108, R40 ;  /* 0x0000006cb828723c */ /* 0x040fe80000001828 */
[C---:B------:R-:W-:Y:S04]  /*5cf0*/  LEA R2, P4, R0.reuse, c[0x0][0x1f8], 0x1 ;  /* 0x00007e0000027a11 */ /* 0x040fe800078808ff */
[----:B------:R-:W-:Y:S01]  /*5d00*/  LEA.HI.X R0, R0, c[0x0][0x1fc], R102, 0x1, P4 ;  /* 0x00007f0000007a11 */ /* 0x000fe200020f0c66 */
[-C--:B------:R-:W-:Y:S01]  /*5d10*/  HMMA.16816.F32 R44, R184, R110.reuse, R44 ;  /* 0x0000006eb82c723c */ /* 0x080fe2000000182c */
[----:B------:R-:W4:Y:S07]  /*5d20*/  SHFL.IDX PT, R102, R2, RZ, 0x1c1f ;  /* 0x001c1fff02667589 */ /* 0x000f2e00000e0000 */
[C---:B------:R-:W-:Y:S01]  /*5d30*/  HMMA.16816.F32 R48, R176.reuse, R110, R48 ;  /* 0x0000006eb030723c */ /* 0x040fe20000001830 */
[----:B------:R-:W5:Y:S07]  /*5d40*/  SHFL.IDX PT, R101, R0, RZ, 0x1c1f ;  /* 0x001c1fff00657589 */ /* 0x000f6e00000e0000 */
[-C--:B-1----:R-:W-:Y:S01]  /*5d50*/  HMMA.16816.F32 R52, R176, R180.reuse, R52 ;  /* 0x000000b4b034723c */ /* 0x082fe20000001834 */
[----:B------:R-:W1:Y:S07]  /*5d60*/  SHFL.IDX PT, R2, R2, 0x1, 0x1c1f ;  /* 0x003c1f0002027f89 */ /* 0x000e6e00000e0000 */
[C---:B------:R-:W-:Y:S01]  /*5d70*/  HMMA.16816.F32 R56, R184.reuse, R180, R56 ;  /* 0x000000b4b838723c */ /* 0x040fe20000001838 */
[----:B------:R-:W2:Y:S03]  /*5d80*/  SHFL.IDX PT, R0, R0, 0x1, 0x1c1f ;  /* 0x003c1f0000007f89 */ /* 0x000ea600000e0000 */
[C---:B----4-:R-:W-:Y:S02]  /*5d90*/  IADD3 R104, P5, R102.reuse, R252, RZ ;  /* 0x000000fc66687210 */ /* 0x050fe40007fbe0ff */
[C---:B------:R-:W-:Y:S02]  /*5da0*/  IADD3 R192, P4, R102.reuse, R251, RZ ;  /* 0x000000fb66c07210 */ /* 0x040fe40007f9e0ff */
[-C--:B------:R-:W-:Y:S04]  /*5db0*/  HMMA.16816.F32 R60, R184, R182.reuse, R60 ;  /* 0x000000b6b83c723c */ /* 0x080fe8000000183c */
[C---:B-----5:R-:W-:Y:S02]  /*5dc0*/  IADD3.X R105, R101.reuse, R249, RZ, P5, !PT ;  /* 0x000000f965697210 */ /* 0x060fe40002ffe4ff */
[C---:B------:R-:W-:Y:S02]  /*5dd0*/  IADD3.X R193, R101.reuse, R247, RZ, P4, !PT ;  /* 0x000000f765c17210 */ /* 0x040fe400027fe4ff */
[----:B------:R-:W-:Y:S01]  /*5de0*/  IADD3 R188, P5, R102, R248, RZ ;  /* 0x000000f866bc7210 */ /* 0x000fe20007fbe0ff */
[----:B------:R1:W-:Y:S01]  /*5df0*/  LDGSTS.E.BYPASS.LTC128B.128 [R226+0x100], [R104.64], !P3 ;  /* 0x0010000068e27fae */ /* 0x0003e2000d901d46 */
[----:B------:R-:W-:Y:S04]  /*5e00*/  HMMA.16816.F32 R64, R176, R182, R64 ;  /* 0x000000b6b040723c */ /* 0x000fe80000001840 */
[----:B------:R-:W-:Y:S03]  /*5e10*/  IADD3.X R189, R101, R228, RZ, P5, !PT ;  /* 0x000000e465bd7210 */ /* 0x000fe60002ffe4ff */
[----:B------:R3:W-:Y:S08]  /*5e20*/  LDGSTS.E.BYPASS.LTC128B.128 [R226+0x1100], [R192.64], !P2 ;  /* 0x01100000c0e27fae */ /* 0x0007f0000d101d46 */
[----:B------:R4:W-:Y:S01]  /*5e30*/  LDGSTS.E.BYPASS.LTC128B.128 [R226+0x2100], [R188.64], !P1 ;  /* 0x02100000bce27fae */ /* 0x0009e2000c901d46 */
[----:B-1----:R-:W-:Y:S04]  /*5e40*/  IADD3 R104, P5, R2, R251, RZ ;  /* 0x000000fb02687210 */ /* 0x002fe80007fbe0ff */
[----:B--2---:R-:W-:Y:S02]  /*5e50*/  IADD3.X R105, R0, R247, RZ, P5, !PT ;  /* 0x000000f700697210 */ /* 0x004fe40002ffe4ff */
[----:B---3--:R-:W-:Y:S04]  /*5e60*/  IADD3 R192, P4, R2, R252, RZ ;  /* 0x000000fc02c07210 */ /* 0x008fe80007f9e0ff */
[----:B------:R-:W-:Y:S02]  /*5e70*/  IADD3.X R193, R0, R249, RZ, P4, !PT ;  /* 0x000000f900c17210 */ /* 0x000fe400027fe4ff */
[----:B------:R-:W-:Y:S03]  /*5e80*/  IADD3 R102, P4, R2, R248, RZ ;  /* 0x000000f802667210 */ /* 0x000fe60007f9e0ff */
[----:B------:R1:W-:Y:S01]  /*5e90*/  LDGSTS.E.BYPASS.LTC128B.128 [R226+0x900], [R192.64], !P3 ;  /* 0x00900000c0e27fae */ /* 0x0003e2000d901d46 */
[----:B------:R-:W-:Y:S02]  /*5ea0*/  IADD3.X R103, R0, R228, RZ, P4, !PT ;  /* 0x000000e400677210 */ /* 0x000fe400027fe4ff */
[----:B------:R-:W-:Y:S05]  /*5eb0*/  ISETP.GT.AND P4, PT, R250, R246, PT ;  /* 0x000000f6fa00720c */ /* 0x000fea0003f84270 */
[----:B------:R2:W-:Y:S08]  /*5ec0*/  LDGSTS.E.BYPASS.LTC128B.128 [R226+0x1900], [R104.64], !P2 ;  /* 0x0190000068e27fae */ /* 0x0005f0000d101d46 */
[----:B------:R2:W-:Y:S08]  /*5ed0*/  LDGSTS.E.BYPASS.LTC128B.128 [R226+0x2900], [R102.64], !P1 ;  /* 0x0290000066e27fae */ /* 0x0005f0000c901d46 */
[----:B----4-:R-:W-:Y:S08]  /*5ee0*/  LDSM.16.M88.4 R188, [R224+0x8100] ;  /* 0x00810000e0bc783b */ /* 0x010ff00000000200 */
[----:B-1----:R-:W1:Y:S08]  /*5ef0*/  LDSM.16.M88.4 R192, [R220+0x4100] ;  /* 0x00410000dcc0783b */ /* 0x002e700000000200 */
[----:B------:R-:W3:Y:S08]  /*5f00*/  LDSM.16.M88.4 R196, [R224+0x9100] ;  /* 0x00910000e0c4783b */ /* 0x000ef00000000200 */
[----:B------:R-:W0:Y:S08]  /*5f10*/  LDGDEPBAR ;  /* 0x00000000000079af */ /* 0x000e300000000000 */
[----:B------:R-:W4:Y:S08]  /*5f20*/  LDSM.16.M88.4 R108, [R220+0x4500] ;  /* 0x00450000dc6c783b */ /* 0x000f300000000200 */
[----:B------:R-:W5:Y:S08]  /*5f30*/  LDSM.16.M88.4 R200, [R220+0x4900] ;  /* 0x00490000dcc8783b */ /* 0x000f700000000200 */
[----:B------:R-:W2:Y:S01]  /*5f40*/  LDSM.16.M88.4 R204, [R220+0x4d00] ;  /* 0x004d0000dccc783b */ /* 0x000ea20000000200 */
[-C--:B-1----:R-:W-:Y:S07]  /*5f50*/  HMMA.16816.F32 R4, R188, R192.reuse, R4 ;  /* 0x000000c0bc04723c */ /* 0x082fee0000001804 */
[----:B------:R-:W-:Y:S01]  /*5f60*/  LDSM.16.M88.4 R208, [R225+0x8100] ;  /* 0x00810000e1d0783b */ /* 0x000fe20000000200 */
[C---:B---3--:R-:W-:Y:S07]  /*5f70*/  HMMA.16816.F32 R8, R196.reuse, R192, R8 ;  /* 0x000000c0c408723c */ /* 0x048fee0000001808 */
[----:B------:R-:W1:Y:S01]  /*5f80*/  LDSM.16.M88.4 R212, [R223+0x1000] ;  /* 0x00100000dfd4783b */ /* 0x000e620000000200 */
[-C--:B------:R-:W-:Y:S07]  /*5f90*/  HMMA.16816.F32 R12, R196, R194.reuse, R12 ;  /* 0x000000c2c40c723c */ /* 0x080fee000000180c */
[----:B------:R-:W3:Y:S01]  /*5fa0*/  LDSM.16.M88.4 R184, [R225+0x9100] ;  /* 0x00910000e1b8783b */ /* 0x000ee20000000200 */
[C---:B------:R-:W-:Y:S07]  /*5fb0*/  HMMA.16816.F32 R16, R188.reuse, R194, R16 ;  /* 0x000000c2bc10723c */ /* 0x040fee0000001810 */
[----:B------:R-:W1:Y:S01]  /*5fc0*/  LDSM.16.M88.4 R176, [R223+0x1400] ;  /* 0x00140000dfb0783b */ /* 0x000e620000000200 */
[-C--:B----4-:R-:W-:Y:S07]  /*5fd0*/  HMMA.16816.F32 R20, R188, R108.reuse, R20 ;  /* 0x0000006cbc14723c */ /* 0x090fee0000001814 */
[----:B------:R-:W-:Y:S01]  /*5fe0*/  LDSM.16.M88.4 R180, [R223+0x1c00] ;  /* 0x001c0000dfb4783b */ /* 0x000fe20000000200 */
[C---:B------:R-:W-:Y:S07]  /*5ff0*/  HMMA.16816.F32 R24, R196.reuse, R108, R24 ;  /* 0x0000006cc418723c */ /* 0x040fee0000001818 */
[----:B------:R-:W-:Y:S01]  /*6000*/  LDSM.16.M88.4 R192, [R220+0x5100] ;  /* 0x00510000dcc0783b */ /* 0x000fe20000000200 */
[-C--:B------:R-:W-:Y:S07]  /*6010*/  HMMA.16816.F32 R28, R196, R110.reuse, R28 ;  /* 0x0000006ec41c723c */ /* 0x080fee000000181c */
[----:B------:R-:W-:Y:S01]  /*6020*/  LDSM.16.M88.4 R216, [R223+0x2000] ;  /* 0x00200000dfd8783b */ /* 0x000fe20000000200 */
[C---:B------:R-:W-:Y:S07]  /*6030*/  HMMA.16816.F32 R32, R188.reuse, R110, R32 ;  /* 0x0000006ebc20723c */ /* 0x040fee0000001820 */
[----:B------:R-:W4:Y:S01]  /*6040*/  LDSM.16.M88.4 R108, [R223+0x1800] ;  /* 0x00180000df6c783b */ /* 0x000f220000000200 */
[-C--:B-----5:R-:W-:Y:S08]  /*6050*/  HMMA.16816.F32 R36, R188, R200.reuse, R36 ;  /* 0x000000c8bc24723c */ /* 0x0a0ff00000001824 */
[C---:B------:R-:W-:Y:S08]  /*6060*/  HMMA.16816.F32 R40, R196.reuse, R200, R40 ;  /* 0x000000c8c428723c */ /* 0x040ff00000001828 */
[-C--:B------:R-:W-:Y:S08]  /*6070*/  HMMA.16816.F32 R44, R196, R202.reuse, R44 ;  /* 0x000000cac42c723c */ /* 0x080ff0000000182c */
[C---:B------:R-:W-:Y:S01]  /*6080*/  HMMA.16816.F32 R48, R188.reuse, R202, R48 ;  /* 0x000000cabc30723c */ /* 0x040fe20000001830 */
[----:B------:R-:W-:Y:S07]  /*6090*/  LDSM.16.M88.4 R200, [R220+0x5500] ;  /* 0x00550000dcc8783b */ /* 0x000fee0000000200 */
[-C--:B--2---:R-:W-:Y:S08]  /*60a0*/  HMMA.16816.F32 R52, R188, R204.reuse, R52 ;  /* 0x000000ccbc34723c */ /* 0x084ff00000001834 */
[C---:B------:R-:W-:Y:S08]  /*60b0*/  HMMA.16816.F32 R56, R196.reuse, R204, R56 ;  /* 0x000000ccc438723c */ /* 0x040ff00000001838 */
[-C--:B------:R-:W-:Y:S01]  /*60c0*/  HMMA.16816.F32 R60, R196, R206.reuse, R60 ;  /* 0x000000cec43c723c */ /* 0x080fe2000000183c */
[----:B------:R-:W-:Y:S07]  /*60d0*/  LDSM.16.M88.4 R196, [R224+0xb100] ;  /* 0x00b10000e0c4783b */ /* 0x000fee0000000200 */
[----:B------:R-:W-:Y:S01]  /*60e0*/  HMMA.16816.F32 R64, R188, R206, R64 ;  /* 0x000000cebc40723c */ /* 0x000fe20000001840 */
[----:B------:R-:W2:Y:S07]  /*60f0*/  LDSM.16.M88.4 R188, [R224+0xa100] ;  /* 0x00a10000e0bc783b */ /* 0x000eae0000000200 */
[-C--:B-1----:R-:W-:Y:S01]  /*6100*/  HMMA.16816.F32 R4, R208, R212.reuse, R4 ;  /* 0x000000d4d004723c */ /* 0x082fe20000001804 */
[----:B------:R-:W1:Y:S07]  /*6110*/  LDSM.16.M88.4 R204, [R220+0x5900] ;  /* 0x00590000dccc783b */ /* 0x000e6e0000000200 */
[C---:B---3--:R-:W-:Y:S08]  /*6120*/  HMMA.16816.F32 R8, R184.reuse, R212, R8 ;  /* 0x000000d4b808723c */ /* 0x048ff00000001808 */
[-C--:B------:R-:W-:Y:S08]  /*6130*/  HMMA.16816.F32 R12, R184, R214.reuse, R12 ;  /* 0x000000d6b80c723c */ /* 0x080ff0000000180c */
[C---:B------:R-:W-:Y:S01]  /*6140*/  HMMA.16816.F32 R16, R208.reuse, R214, R16 ;  /* 0x000000d6d010723c */ /* 0x040fe20000001810 */
[----:B------:R-:W3:Y:S07]  /*6150*/  LDSM.16.M88.4 R212, [R220+0x5d00] ;  /* 0x005d0000dcd4783b */ /* 0x000eee0000000200 */
[-C--:B------:R-:W-:Y:S08]  /*6160*/  HMMA.16816.F32 R20, R208, R176.reuse, R20 ;  /* 0x000000b0d014723c */ /* 0x080ff00000001814 */
[C---:B------:R-:W-:Y:S08]  /*6170*/  HMMA.16816.F32 R24, R184.reuse, R176, R24 ;  /* 0x000000b0b818723c */ /* 0x040ff00000001818 */
[-C--:B------:R-:W-:Y:S08]  /*6180*/  HMMA.16816.F32 R28, R184, R178.reuse, R28 ;  /* 0x000000b2b81c723c */ /* 0x080ff0000000181c */
[C---:B------:R-:W-:Y:S01]  /*6190*/  HMMA.16816.F32 R32, R208.reuse, R178, R32 ;  /* 0x000000b2d020723c */ /* 0x040fe20000001820 */
[----:B------:R-:W5:Y:S07]  /*61a0*/  LDSM.16.M88.4 R176, [R225+0xa100] ;  /* 0x00a10000e1b0783b */ /* 0x000f6e0000000200 */
[-C--:B----4-:R-:W-:Y:S08]  /*61b0*/  HMMA.16816.F32 R36, R208, R108.reuse, R36 ;  /* 0x0000006cd024723c */ /* 0x090ff00000001824 */
[C---:B------:R-:W-:Y:S08]  /*61c0*/  HMMA.16816.F32 R40, R184.reuse, R108, R40 ;  /* 0x0000006cb828723c */ /* 0x040ff00000001828 */
[-C--:B------:R-:W-:Y:S08]  /*61d0*/  HMMA.16816.F32 R44, R184, R110.reuse, R44 ;  /* 0x0000006eb82c723c */ /* 0x080ff0000000182c */
[C---:B------:R-:W-:Y:S01]  /*61e0*/  HMMA.16816.F32 R48, R208.reuse, R110, R48 ;  /* 0x0000006ed030723c */ /* 0x040fe20000001830 */
[----:B------:R-:W4:Y:S07]  /*61f0*/  LDSM.16.M88.4 R108, [R225+0xb100] ;  /* 0x00b10000e16c783b */ /* 0x000f2e0000000200 */
[-C--:B------:R-:W-:Y:S08]  /*6200*/  HMMA.16816.F32 R52, R208, R180.reuse, R52 ;  /* 0x000000b4d034723c */ /* 0x080ff00000001834 */
[C---:B------:R-:W-:Y:S08]  /*6210*/  HMMA.16816.F32 R56, R184.reuse, R180, R56 ;  /* 0x000000b4b838723c */ /* 0x040ff00000001838 */
[-C--:B------:R-:W-:Y:S08]  /*6220*/  HMMA.16816.F32 R60, R184, R182.reuse, R60 ;  /* 0x000000b6b83c723c */ /* 0x080ff0000000183c */
[----:B------:R-:W-:Y:S08]  /*6230*/  HMMA.16816.F32 R64, R208, R182, R64 ;  /* 0x000000b6d040723c */ /* 0x000ff00000001840 */
[-C--:B--2---:R-:W-:Y:S08]  /*6240*/  HMMA.16816.F32 R4, R188, R192.reuse, R4 ;  /* 0x000000c0bc04723c */ /* 0x084ff00000001804 */
[C---:B------:R-:W-:Y:S08]  /*6250*/  HMMA.16816.F32 R8, R196.reuse, R192, R8 ;  /* 0x000000c0c408723c */ /* 0x040ff00000001808 */
[-C--:B------:R-:W-:Y:S08]  /*6260*/  HMMA.16816.F32 R12, R196, R194.reuse, R12 ;  /* 0x000000c2c40c723c */ /* 0x080ff0000000180c */
[C---:B------:R-:W-:Y:S08]  /*6270*/  HMMA.16816.F32 R16, R188.reuse, R194, R16 ;  /* 0x000000c2bc10723c */ /* 0x040ff00000001810 */
[-C--:B------:R-:W-:Y:S08]  /*6280*/  HMMA.16816.F32 R20, R188, R200.reuse, R20 ;  /* 0x000000c8bc14723c */ /* 0x080ff00000001814 */
[C---:B------:R-:W-:Y:S08]  /*6290*/  HMMA.16816.F32 R24, R196.reuse, R200, R24 ;  /* 0x000000c8c418723c */ /* 0x040ff00000001818 */
[-C--:B------:R-:W-:Y:S08]  /*62a0*/  HMMA.16816.F32 R28, R196, R202.reuse, R28 ;  /* 0x000000cac41c723c */ /* 0x080ff0000000181c */
[C---:B------:R-:W-:Y:S08]  /*62b0*/  HMMA.16816.F32 R32, R188.reuse, R202, R32 ;  /* 0x000000cabc20723c */ /* 0x040ff00000001820 */
[-C--:B-1----:R-:W-:Y:S08]  /*62c0*/  HMMA.16816.F32 R36, R188, R204.reuse, R36 ;  /* 0x000000ccbc24723c */ /* 0x082ff00000001824 */
[C---:B------:R-:W-:Y:S08]  /*62d0*/  HMMA.16816.F32 R40, R196.reuse, R204, R40 ;  /* 0x000000ccc428723c */ /* 0x040ff00000001828 */
[-C--:B------:R-:W-:Y:S08]  /*62e0*/  HMMA.16816.F32 R44, R196, R206.reuse, R44 ;  /* 0x000000cec42c723c */ /* 0x080ff0000000182c */
[C---:B------:R-:W-:Y:S08]  /*62f0*/  HMMA.16816.F32 R48, R188.reuse, R206, R48 ;  /* 0x000000cebc30723c */ /* 0x040ff00000001830 */
[-C--:B---3--:R-:W-:Y:S08]  /*6300*/  HMMA.16816.F32 R52, R188, R212.reuse, R52 ;  /* 0x000000d4bc34723c */ /* 0x088ff00000001834 */
[C---:B------:R-:W-:Y:S08]  /*6310*/  HMMA.16816.F32 R56, R196.reuse, R212, R56 ;  /* 0x000000d4c438723c */ /* 0x040ff00000001838 */
[-C--:B------:R-:W-:Y:S08]  /*6320*/  HMMA.16816.F32 R60, R196, R214.reuse, R60 ;  /* 0x000000d6c43c723c */ /* 0x080ff0000000183c */
[----:B------:R-:W-:Y:S08]  /*6330*/  HMMA.16816.F32 R64, R188, R214, R64 ;  /* 0x000000d6bc40723c */ /* 0x000ff00000001840 */
[-C--:B-----5:R-:W-:Y:S08]  /*6340*/  HMMA.16816.F32 R4, R176, R216.reuse, R4 ;  /* 0x000000d8b004723c */ /* 0x0a0ff00000001804 */
[C---:B----4-:R-:W-:Y:S08]  /*6350*/  HMMA.16816.F32 R8, R108.reuse, R216, R8 ;  /* 0x000000d86c08723c */ /* 0x050ff00000001808 */
[-C--:B------:R-:W-:Y:S08]  /*6360*/  HMMA.16816.F32 R12, R108, R218.reuse, R12 ;  /* 0x000000da6c0c723c */ /* 0x080ff0000000180c */
[----:B------:R-:W-:Y:S01]  /*6370*/  FMUL.FTZ R4, R4, c[0x0][0x320] ;  /* 0x0000c80004047a20 */ /* 0x000fe20000410000 */
[C---:B------:R-:W-:Y:S03]  /*6380*/  HMMA.16816.F32 R16, R176.reuse, R218, R16 ;  /* 0x000000dab010723c */ /* 0x040fe60000001810 */
[----:B------:R-:W1:Y:S01]  /*6390*/  MUFU.TANH R183, R4 ;  /* 0x0000000400b77308 */ /* 0x000e620000002400 */
[----:B------:R-:W-:Y:S02]  /*63a0*/  FMUL.FTZ R5, R5, c[0x0][0x320] ;  /* 0x0000c80005057a20 */ /* 0x000fe40000410000 */
[----:B------:R-:W-:Y:S02]  /*63b0*/  FMUL.FTZ R6, R6, c[0x0][0x320] ;  /* 0x0000c80006067a20 */ /* 0x000fe40000410000 */
[----:B------:R-:W-:Y:S04]  /*63c0*/  FMUL.FTZ R7, R7, c[0x0][0x320] ;  /* 0x0000c80007077a20 */ /* 0x000fe80000410000 */
[----:B------:R-:W-:Y:S01]  /*63d0*/  FMUL.FTZ R8, R8, c[0x0][0x320] ;  /* 0x0000c80008087a20 */ /* 0x000fe20000410000 */
[----:B------:R-:W2:Y:S01]  /*63e0*/  MUFU.TANH R182, R5 ;  /* 0x0000000500b67308 */ /* 0x000ea20000002400 */
[----:B------:R-:W-:Y:S02]  /*63f0*/  FMUL.FTZ R9, R9, c[0x0][0x320] ;  /* 0x0000c80009097a20 */ /* 0x000fe40000410000 */
[----:B------:R-:W-:Y:S02]  /*6400*/  FMUL.FTZ R10, R10, c[0x0][0x320] ;  /* 0x0000c8000a0a7a20 */ /* 0x000fe40000410000 */
[----:B------:R-:W-:Y:S02]  /*6410*/  FMUL.FTZ R11, R11, c[0x0][0x320] ;  /* 0x0000c8000b0b7a20 */ /* 0x000fe40000410000 */
[----:B------:R-:W-:Y:S02]  /*6420*/  FMUL.FTZ R14, R14, c[0x0][0x320] ;  /* 0x0000c8000e0e7a20 */ /* 0x000fe40000410000 */
[----:B------:R-:W-:Y:S01]  /*6430*/  FMUL.FTZ R15, R15, c[0x0][0x320] ;  /* 0x0000c8000f0f7a20 */ /* 0x000fe20000410000 */
[----:B------:R-:W3:Y:S01]  /*6440*/  MUFU.TANH R186, R6 ;  /* 0x0000000600ba7308 */ /* 0x000ee20000002400 */
[----:B------:R-:W-:Y:S02]  /*6450*/  FMUL.FTZ R16, R16, c[0x0][0x320] ;  /* 0x0000c80010107a20 */ /* 0x000fe40000410000 */
[----:B------:R-:W-:Y:S02]  /*6460*/  FMUL.FTZ R17, R17, c[0x0][0x320] ;  /* 0x0000c80011117a20 */ /* 0x000fe40000410000 */
[----:B------:R-:W-:Y:S02]  /*6470*/  FMUL.FTZ R18, R18, c[0x0][0x320] ;  /* 0x0000c80012127a20 */ /* 0x000fe40000410000 */
[----:B------:R-:W-:Y:S02]  /*6480*/  FMUL.FTZ R19, R19, c[0x0][0x320] ;  /* 0x0000c80013137a20 */ /* 0x000fe40000410000 */
[----:B------:R-:W-:Y:S01]  /*6490*/  FMUL.FTZ R12, R12, c[0x0][0x320] ;  /* 0x0000c8000c0c7a20 */ /* 0x000fe20000410000 */
[----:B------:R4:W1:Y:S01]  /*64a0*/  MUFU.TANH R185, R7 ;  /* 0x0000000700b97308 */ /* 0x0008620000002400 */
[----:B------:R-:W-:Y:S09]  /*64b0*/  FMUL.FTZ R13, R13, c[0x0][0x320] ;  /* 0x0000c8000d0d7a20 */ /* 0x000ff20000410000 */
[----:B------:R-:W1:Y:S10]  /*64c0*/  MUFU.TANH R189, R8 ;  /* 0x0000000800bd7308 */ /* 0x000e740000002400 */
[----:B------:R-:W1:Y:S01]  /*64d0*/  MUFU.TANH R184, R9 ;  /* 0x0000000900b87308 */ /* 0x000e620000002400 */
[----:B----4-:R-:W4:Y:S09]  /*64e0*/  LDSM.16.M88.4 R4, [R223+0x2400] ;  /* 0x00240000df04783b */ /* 0x010f320000000200 */
[----:B------:R-:W1:Y:S10]  /*64f0*/  MUFU.TANH R187, R10 ;  /* 0x0000000a00bb7308 */ /* 0x000e740000002400 */
[----:B------:R5:W1:Y:S10]  /*6500*/  MUFU.TANH R188, R11 ;  /* 0x0000000b00bc7308 */ /* 0x000a740000002400 */
[----:B------:R1:W1:Y:S10]  /*6510*/  MUFU.TANH R181, R12 ;  /* 0x0000000c00b57308 */ /* 0x0002740000002400 */
[----:B------:R1:W1:Y:S01]  /*6520*/  MUFU.TANH R180, R13 ;  /* 0x0000000d00b47308 */ /* 0x0002620000002400 */
[----:B-----5:R-:W5:Y:S01]  /*6530*/  LDSM.16.M88.4 R8, [R223+0x2800] ;  /* 0x00280000df08783b */ /* 0x020f620000000200 */
[-C--:B----4-:R-:W-:Y:S08]  /*6540*/  HMMA.16816.F32 R20, R176, R4.reuse, R20 ;  /* 0x00000004b014723c */ /* 0x090ff00000001814 */
[----:B------:R-:W4:Y:S01]  /*6550*/  MUFU.TANH R14, R14 ;  /* 0x0000000e000e7308 */ /* 0x000f220000002400 */
[C---:B------:R-:W-:Y:S09]  /*6560*/  HMMA.16816.F32 R24, R108.reuse, R4, R24 ;  /* 0x000000046c18723c */ /* 0x040ff20000001818 */
[----:B------:R-:W1:Y:S01]  /*6570*/  MUFU.TANH R15, R15 ;  /* 0x0000000f000f7308 */ /* 0x000e620000002400 */
[-C--:B------:R-:W-:Y:S08]  /*6580*/  HMMA.16816.F32 R28, R108, R6.reuse, R28 ;  /* 0x000000066c1c723c */ /* 0x080ff0000000181c */
[C---:B------:R-:W-:Y:S01]  /*6590*/  HMMA.16816.F32 R32, R176.reuse, R6, R32 ;  /* 0x00000006b020723c */ /* 0x040fe20000001820 */
[----:B------:R-:W1:Y:S01]  /*65a0*/  MUFU.TANH R16, R16 ;  /* 0x0000001000107308 */ /* 0x000e620000002400 */
[----:B------:R-:W1:Y:S01]  /*65b0*/  LDSM.16.M88.4 R4, [R223+0x2c00] ;  /* 0x002c0000df04783b */ /* 0x000e620000000200 */
[----:B------:R-:W-:Y:S04]  /*65c0*/  DEPBAR.LE SB0, 0x0 ;  /* 0x000080000000791a */ /* 0x000fe80000000000 */
[----:B------:R-:W-:Y:S02]  /*65d0*/  FMUL.FTZ R20, R20, c[0x0][0x320] ;  /* 0x0000c80014147a20 */ /* 0x000fe40000410000 */
[----:B------:R-:W-:Y:S02]  /*65e0*/  FMUL.FTZ R21, R21, c[0x0][0x320] ;  /* 0x0000c80015157a20 */ /* 0x000fe40000410000 */
[----:B------:R-:W1:Y:S01]  /*65f0*/  MUFU.TANH R17, R17 ;  /* 0x0000001100117308 */ /* 0x000e620000002400 */
[----:B------:R-:W-:Y:S01]  /*6600*/  BAR.SYNC.DEFER_BLOCKING 0x0 ;  /* 0x0000000000007b1d */ /* 0x000fe20000010000 */
[----:B------:R-:W-:Y:S01]  /*6610*/  FMUL.FTZ R22, R22, c[0x0][0x320] ;  /* 0x0000c80016167a20 */ /* 0x000fe20000410000 */
[-C--:B-----5:R-:W-:Y:S05]  /*6620*/  HMMA.16816.F32 R36, R176, R8.reuse, R36 ;  /* 0x00000008b024723c */ /* 0x0a0fea0000001824 */
[----:B------:R-:W-:Y:S02]  /*6630*/  FMUL.FTZ R23, R23, c[0x0][0x320] ;  /* 0x0000c80017177a20 */ /* 0x000fe40000410000 */
[----:B------:R-:W1:Y:S01]  /*6640*/  MUFU.TANH R18, R18 ;  /* 0x0000001200127308 */ /* 0x000e620000002400 */
[----:B------:R-:W-:Y:S01]  /*6650*/  FMUL.FTZ R24, R24, c[0x0][0x320] ;  /* 0x0000c80018187a20 */ /* 0x000fe20000410000 */
[C---:B------:R-:W-:Y:S04]  /*6660*/  HMMA.16816.F32 R40, R108.reuse, R8, R40 ;  /* 0x000000086c28723c */ /* 0x040fe80000001828 */
[----:B------:R-:W-:Y:S02]  /*6670*/  FMUL.FTZ R25, R25, c[0x0][0x320] ;  /* 0x0000c80019197a20 */ /* 0x000fe40000410000 */
[----:B------:R-:W-:Y:S02]  /*6680*/  FMUL.FTZ R26, R26, c[0x0][0x320] ;  /* 0x0000c8001a1a7a20 */ /* 0x000fe40000410000 */
[----:B------:R-:W2:Y:S01]  /*6690*/  MUFU.TANH R19, R19 ;  /* 0x0000001300137308 */ /* 0x000ea20000002400 */
[-C--:B------:R-:W-:Y:S03]  /*66a0*/  HMMA.16816.F32 R44, R108, R10.reuse, R44 ;  /* 0x0000000a6c2c723c */ /* 0x080fe6000000182c */
[----:B------:R-:W-:Y:S02]  /*66b0*/  FMUL.FTZ R27, R27, c[0x0][0x320] ;  /* 0x0000c8001b1b7a20 */ /* 0x000fe40000410000 */
[----:B------:R-:W-:Y:S02]  /*66c0*/  FMUL.FTZ R28, R28, c[0x0][0x320] ;  /* 0x0000c8001c1c7a20 */ /* 0x000fe40000410000 */
[----:B------:R-:W-:Y:S01]  /*66d0*/  FMUL.FTZ R29, R29, c[0x0][0x320] ;  /* 0x0000c8001d1d7a20 */ /* 0x000fe20000410000 */
[C---:B------:R-:W-:Y:S01]  /*66e0*/  HMMA.16816.F32 R48, R176.reuse, R10, R48 ;  /* 0x0000000ab030723c */ /* 0x040fe20000001830 */
[----:B------:R2:W2:Y:S03]  /*66f0*/  MUFU.TANH R190, R20 ;  /* 0x0000001400be7308 */ /* 0x0004a60000002400 */
[----:B------:R-:W-:Y:S02]  /*6700*/  FMUL.FTZ R30, R30, c[0x0][0x320] ;  /* 0x0000c8001e1e7a20 */ /* 0x000fe40000410000 */
[----:B------:R-:W-:Y:S02]  /*6710*/  FMUL.FTZ R31, R31, c[0x0][0x320] ;  /* 0x0000c8001f1f7a20 */ /* 0x000fe40000410000 */
[-C--:B-1----:R-:W-:Y:S03]  /*6720*/  HMMA.16816.F32 R52, R176, R4.reuse, R52 ;  /* 0x00000004b034723c */ /* 0x082fe60000001834 */
[----:B------:R1:W1:Y:S01]  /*6730*/  MUFU.TANH R191, R21 ;  /* 0x0000001500bf7308 */ /* 0x0002620000002400 */
[----:B------:R-:W-:Y:S02]  /*6740*/  FMUL.FTZ R32, R32, c[0x0][0x320] ;  /* 0x0000c80020207a20 */ /* 0x000fe40000410000 */
[----:B------:R-:W-:Y:S02]  /*6750*/  FMUL.FTZ R33, R33, c[0x0][0x320] ;  /* 0x0000c80021217a20 */ /* 0x000fe40000410000 */
[C---:B------:R-:W-:Y:S04]  /*6760*/  HMMA.16816.F32 R56, R108.reuse, R4, R56 ;  /* 0x000000046c38723c */ /* 0x040fe80000001838 */
[----:B------:R-:W-:Y:S01]  /*6770*/  FMUL.FTZ R34, R34, c[0x0][0x320] ;  /* 0x0000c80022227a20 */ /* 0x000fe20000410000 */
[----:B------:R1:W1:Y:S01]  /*6780*/  MUFU.TANH R194, R22 ;  /* 0x0000001600c27308 */ /* 0x0002620000002400 */
[----:B------:R-:W-:Y:S02]  /*6790*/  FMUL.FTZ R35, R35, c[0x0][0x320] ;  /* 0x0000c80023237a20 */ /* 0x000fe40000410000 */
[-C--:B------:R-:W-:Y:S04]  /*67a0*/  HMMA.16816.F32 R60, R108, R6.reuse, R60 ;  /* 0x000000066c3c723c */ /* 0x080fe8000000183c */
[----:B------:R-:W-:Y:S02]  /*67b0*/  FMUL.FTZ R36, R36, c[0x0][0x320] ;  /* 0x0000c80024247a20 */ /* 0x000fe40000410000 */
[----:B------:R-:W-:Y:S01]  /*67c0*/  FMUL.FTZ R37, R37, c[0x0][0x320] ;  /* 0x0000c80025257a20 */ /* 0x000fe20000410000 */
[----:B------:R1:W1:Y:S01]  /*67d0*/  MUFU.TANH R196, R23 ;  /* 0x0000001700c47308 */ /* 0x0002620000002400 */
[----:B------:R-:W-:Y:S04]  /*67e0*/  HMMA.16816.F32 R64, R176, R6, R64 ;  /* 0x00000006b040723c */ /* 0x000fe80000001840 */
[----:B------:R-:W-:Y:S02]  /*67f0*/  FMUL.FTZ R38, R38, c[0x0][0x320] ;  /* 0x0000c80026267a20 */ /* 0x000fe40000410000 */
[----:B------:R-:W-:Y:S02]  /*6800*/  FMUL.FTZ R39, R39, c[0x0][0x320] ;  /* 0x0000c80027277a20 */ /* 0x000fe40000410000 */
[----:B------:R-:W-:Y:S01]  /*6810*/  FMUL.FTZ R40, R40, c[0x0][0x320] ;  /* 0x0000c80028287a20 */ /* 0x000fe20000410000 */
[----:B------:R1:W1:Y:S03]  /*6820*/  MUFU.TANH R199, R24 ;  /* 0x0000001800c77308 */ /* 0x0002660000002400 */
[----:B------:R-:W-:Y:S02]  /*6830*/  FMUL.FTZ R41, R41, c[0x0][0x320] ;  /* 0x0000c80029297a20 */ /* 0x000fe40000410000 */
[----:B------:R-:W-:Y:S02]  /*6840*/  FMUL.FTZ R42, R42, c[0x0][0x320] ;  /* 0x0000c8002a2a7a20 */ /* 0x000fe40000410000 */
[----:B------:R-:W-:Y:S02]  /*6850*/  FMUL.FTZ R43, R43, c[0x0][0x320] ;  /* 0x0000c8002b2b7a20 */ /* 0x000fe40000410000 */
[----:B------:R-:W-:Y:S01]  /*6860*/  FMUL.FTZ R44, R44, c[0x0][0x320] ;  /* 0x0000c8002c2c7a20 */ /* 0x000fe20000410000 */
[----:B------:R1:W1:Y:S01]  /*6870*/  MUFU.TANH R198, R25 ;  /* 0x0000001900c67308 */ /* 0x0002620000002400 */
[----:B------:R-:W-:Y:S02]  /*6880*/  FMUL.FTZ R45, R45, c[0x0][0x320] ;  /* 0x0000c8002d2d7a20 */ /* 0x000fe40000410000 */
        /* <DEDUP_REMOVED lines=25> */
[----:B------:R-:W-:Y:S05]  /*6a20*/  FMUL.FTZ R67, R67, c[0x0][0x320] ;  /* 0x0000c80043437a20 */ /* 0x000fea0000410000 */
[----:B------:R1:W1:Y:S10]  /*6a30*/  MUFU.TANH R204, R30 ;  /* 0x0000001e00cc7308 */ /* 0x0002740000002400 */
        /* <DEDUP_REMOVED lines=36> */
[----:B------:R1:W1:Y:S02]  /*6c80*/  MUFU.TANH R236, R67 ;  /* 0x0000004300ec7308 */ /* 0x0002640000002400 */
[----:B-1234-:R-:W-:-:S05]  /*6c90*/  @P4 BRA `(.L_x_14) ;  /* 0xffffe92000004947 */ /* 0x01efca000383ffff */
.L_x_13:
[----:B------:R-:W-:Y:S01]  /*6ca0*/  FMNMX.FTZ R0, R183, R3, !PT ;  /* 0x00000003b7007209 */ /* 0x000fe20007810000 */
[----:B------:R-:W-:Y:S01]  /*6cb0*/  LDSM.16.MT88.4 R20, [R221+0x100] ;  /* 0x00010000dd14783b */ /* 0x000fe20000004200 */
[----:B------:R-:W-:Y:S02]  /*6cc0*/  FMNMX.FTZ R2, R189, R106, !PT ;  /* 0x0000006abd027209 */ /* 0x000fe40007810000 */
[----:B------:R-:W-:Y:S02]  /*6cd0*/  FMNMX.FTZ R0, R182, R0, !PT ;  /* 0x00000000b6007209 */ /* 0x000fe40007810000 */
[----:B------:R-:W-:Y:S02]  /*6ce0*/  FMNMX.FTZ R2, R184, R2, !PT ;  /* 0x00000002b8027209 */ /* 0x000fe40007810000 */
[----:B------:R-:W-:Y:S01]  /*6cf0*/  FMNMX.FTZ R0, R16, R0, !PT ;  /* 0x0000000010007209 */ /* 0x000fe20007810000 */
[----:B------:R-:W-:Y:S01]  /*6d00*/  LDSM.16.MT88.4 R36, [R222+0x100] ;  /* 0x00010000de24783b */ /* 0x000fe20000004200 */
[----:B--2---:R-:W-:Y:S02]  /*6d10*/  FMNMX.FTZ R4, R186, R100, !PT ;  /* 0x00000064ba047209 */ /* 0x004fe40007810000 */
[----:B------:R-:W-:Y:S02]  /*6d20*/  FMNMX.FTZ R0, R17, R0, !PT ;  /* 0x0000000011007209 */ /* 0x000fe40007810000 */
[----:B------:R-:W-:Y:S02]  /*6d30*/  FMNMX.FTZ R2, R181, R2, !PT ;  /* 0x00000002b5027209 */ /* 0x000fe40007810000 */
[----:B------:R-:W-:Y:S01]  /*6d40*/  FMNMX.FTZ R0, R190, R0, !PT ;  /* 0x00000000be007209 */ /* 0x000fe20007810000 */
[----:B------:R-:W-:Y:S01]  /*6d50*/  LDSM.16.MT88.4 R52, [R221+0x1100] ;  /* 0x00110000dd34783b */ /* 0x000fe20000004200 */
[----:B------:R-:W-:Y:S02]  /*6d60*/  FMNMX.FTZ R4, R185, R4, !PT ;  /* 0x00000004b9047209 */ /* 0x000fe40007810000 */
[----:B------:R-:W-:Y:S02]  /*6d70*/  FMNMX.FTZ R0, R191, R0, !PT ;  /* 0x00000000bf007209 */ /* 0x000fe40007810000 */
[----:B------:R-:W-:Y:S02]  /*6d80*/  FMNMX.FTZ R2, R180, R2, !PT ;  /* 0x00000002b4027209 */ /* 0x000fe40007810000 */
[----:B------:R-:W-:Y:S01]  /*6d90*/  FMNMX.FTZ R0, R193, R0, !PT ;  /* 0x00000000c1007209 */ /* 0x000fe20007810000 */
[----:B------:R-:W0:Y:S01]  /*6da0*/  LDGDEPBAR ;  /* 0x00000000000079af */ /* 0x000e220000000000 */
[----:B------:R-:W-:Y:S02]  /*6db0*/  FMNMX.FTZ R4, R18, R4, !PT ;  /* 0x0000000412047209 */ /* 0x000fe40007810000 */
        /* <DEDUP_REMOVED lines=19> */
[----:B------:R-:W-:Y:S01]  /*6ef0*/  FMNMX.FTZ R2, R215, R2, !PT ;  /* 0x00000002d7027209 */ /* 0x000fe20007810000 */
[----:B------:R-:W-:Y:S01]  /*6f00*/  SHFL.BFLY PT, R7, R0, 0x2, 0x1f ;  /* 0x0c401f0000077f89 */ /* 0x000fe200000e0000 */
        /* <DEDUP_REMOVED lines=19> */
[----:B------:R-:W-:Y:S03]  /*7040*/  FMNMX.FTZ R5, R200, R5, !PT ;  /* 0x00000005c8057209 */ /* 0x000fe60007810000 */
[----:B------:R-:W1:Y:S01]  /*7050*/  SHFL.BFLY PT, R6, R4, 0x2, 0x1f ;  /* 0x0c401f0004067f89 */ /* 0x000e6200000e0000 */
[----:B------:R-:W-:Y:S04]  /*7060*/  FMNMX.FTZ R5, R201, R5, !PT ;  /* 0x00000005c9057209 */ /* 0x000fe80007810000 */
[----:B------:R-:W-:Y:S04]  /*7070*/  FMNMX.FTZ R5, R204, R5, !PT ;  /* 0x00000005cc057209 */ /* 0x000fe80007810000 */
[----:B------:R-:W-:Y:S04]  /*7080*/  FMNMX.FTZ R5, R205, R5, !PT ;  /* 0x00000005cd057209 */ /* 0x000fe80007810000 */
[----:B------:R-:W-:Y:S02]  /*7090*/  FMNMX.FTZ R5, R218, R5, !PT ;  /* 0x00000005da057209 */ /* 0x000fe40007810000 */
[----:B-1----:R-:W-:Y:S02]  /*70a0*/  FMNMX.FTZ R4, R4, R6, !PT ;  /* 0x0000000604047209 */ /* 0x002fe40007810000 */
[----:B------:R-:W-:Y:S02]  /*70b0*/  FMNMX.FTZ R0, R0, R7, !PT ;  /* 0x0000000700007209 */ /* 0x000fe40007810000 */
[----:B------:R-:W-:Y:S01]  /*70c0*/  FMNMX.FTZ R103, R2, R103, !PT ;  /* 0x0000006702677209 */ /* 0x000fe20007810000 */
[----:B------:R-:W1:Y:S01]  /*70d0*/  SHFL.BFLY PT, R104, R4, 0x1, 0x1f ;  /* 0x0c201f0004687f89 */ /* 0x000e6200000e0000 */
[----:B------:R-:W-:Y:S04]  /*70e0*/  FMNMX.FTZ R2, R229, R5, !PT ;  /* 0x00000005e5027209 */ /* 0x000fe80007810000 */
[----:B------:R-:W-:Y:S03]  /*70f0*/  FMNMX.FTZ R2, R233, R2, !PT ;  /* 0x00000002e9027209 */ /* 0x000fe60007810000 */
[----:B------:R-:W2:Y:S01]  /*7100*/  SHFL.BFLY PT, R105, R0, 0x1, 0x1f ;  /* 0x0c201f0000697f89 */ /* 0x000ea200000e0000 */
[----:B------:R-:W-:Y:S07]  /*7110*/  FMNMX.FTZ R2, R234, R2, !PT ;  /* 0x00000002ea027209 */ /* 0x000fee0007810000 */
[----:B------:R-:W3:Y:S01]  /*7120*/  SHFL.BFLY PT, R5, R103, 0x1, 0x1f ;  /* 0x0c201f0067057f89 */ /* 0x000ee200000e0000 */
[----:B-1----:R-:W-:Y:S05]  /*7130*/  FMNMX.FTZ R104, R4, R104, !PT ;  /* 0x0000006804687209 */ /* 0x002fea0007810000 */
[----:B------:R-:W-:Y:S01]  /*7140*/  FMUL.FTZ R111, R104, c[0x0][0x2d0] ;  /* 0x0000b400686f7a20 */ /* 0x000fe20000410000 */
[----:B--2---:R-:W-:Y:S03]  /*7150*/  FMNMX.FTZ R105, R0, R105, !PT ;  /* 0x0000006900697209 */ /* 0x004fe60007810000 */
[--C-:B------:R-:W-:Y:S02]  /*7160*/  FFMA.FTZ R64, R197, c[0x0][0x2d0], -R111.reuse ;  /* 0x0000b400c5407a23 */ /* 0x100fe4000001086f */
[----:B------:R-:W-:Y:S02]  /*7170*/  FFMA.FTZ R60, R195, c[0x0][0x2d0], -R111 ;  /* 0x0000b400c33c7a23 */ /* 0x000fe4000001086f */
[C---:B------:R-:W-:Y:S01]  /*7180*/  FADD.FTZ R0, -R105.reuse, R3 ;  /* 0x0000000369007221 */ /* 0x040fe20000010100 */
[----:B------:R-:W-:Y:S01]  /*7190*/  FMNMX.FTZ R3, R242, R2, !PT ;  /* 0x00000002f2037209 */ /* 0x000fe20007810000 */
[----:B------:R-:W-:Y:S01]  /*71a0*/  FMUL.FTZ R110, R105, c[0x0][0x2d0] ;  /* 0x0000b400696e7a20 */ /* 0x000fe20000410000 */
[----:B---3--:R-:W-:Y:S01]  /*71b0*/  FMNMX.FTZ R103, R103, R5, !PT ;  /* 0x0000000567677209 */ /* 0x008fe20007810000 */
[----:B------:R-:W-:Y:S01]  /*71c0*/  FMUL.FTZ R2, R0, c[0x0][0x2d0] ;  /* 0x0000b40000027a20 */ /* 0x000fe20000410000 */
[----:B------:R-:W-:Y:S01]  /*71d0*/  FMNMX.FTZ R0, R244, R3, !PT ;  /* 0x00000003f4007209 */ /* 0x000fe20007810000 */
[--C-:B------:R-:W-:Y:S02]  /*71e0*/  FFMA.FTZ R4, R183, c[0x0][0x2d0], -R110.reuse ;  /* 0x0000b400b7047a23 */ /* 0x100fe4000001086e */
[----:B------:R1:W2:Y:S01]  /*71f0*/  MUFU.EX2 R102, R2 ;  /* 0x0000000200667308 */ /* 0x0002a20000000800 */
[----:B------:R-:W-:Y:S01]  /*7200*/  FMNMX.FTZ R0, R108, R0, !PT ;  /* 0x000000006c007209 */ /* 0x000fe20007810000 */
[----:B------:R-:W-:Y:S02]  /*7210*/  FMUL.FTZ R176, R103, c[0x0][0x2d0] ;  /* 0x0000b40067b07a20 */ /* 0x000fe40000410000 */
[----:B------:R-:W-:Y:S01]  /*7220*/  FFMA.FTZ R56, R192, c[0x0][0x2d0], -R110 ;  /* 0x0000b400c0387a23 */ /* 0x000fe2000001086e */
[----:B------:R-:W-:Y:S01]  /*7230*/  FMNMX.FTZ R0, R109, R0, !PT ;  /* 0x000000006d007209 */ /* 0x000fe20007810000 */
[--C-:B------:R-:W-:Y:S02]  /*7240*/  FFMA.FTZ R44, R194, c[0x0][0x2d0], -R111.reuse ;  /* 0x0000b400c22c7a23 */ /* 0x100fe4000001086f */
[--C-:B------:R-:W-:Y:S02]  /*7250*/  FFMA.FTZ R48, R196, c[0x0][0x2d0], -R111.reuse ;  /* 0x0000b400c4307a23 */ /* 0x100fe4000001086f */
[----:B------:R-:W3:Y:S01]  /*7260*/  SHFL.BFLY PT, R3, R0, 0x2, 0x1f ;  /* 0x0c401f0000037f89 */ /* 0x000ee200000e0000 */
[----:B------:R-:W-:Y:S01]  /*7270*/  MUFU.EX2 R183, R4 ;  /* 0x0000000400b77308 */ /* 0x000fe20000000800 */
[----:B-1----:R-:W-:Y:S02]  /*7280*/  FADD.FTZ R2, -R104, R100 ;  /* 0x0000006468027221 */ /* 0x002fe40000010100 */
[----:B--2---:R-:W-:Y:S02]  /*7290*/  FMUL.FTZ R49, R102, R157 ;  /* 0x0000009d66317220 */ /* 0x004fe40000410000 */
[----:B------:R-:W-:Y:S02]  /*72a0*/  FMUL.FTZ R2, R2, c[0x0][0x2d0] ;  /* 0x0000b40002027a20 */ /* 0x000fe40000410000 */
[C---:B------:R-:W-:Y:S03]  /*72b0*/  FMUL.FTZ R65, R102.reuse, R173 ;  /* 0x000000ad66417220 */ /* 0x040fe60000410000 */
[----:B------:R1:W2:Y:S01]  /*72c0*/  MUFU.EX2 R101, R2 ;  /* 0x0000000200657308 */ /* 0x0002a20000000800 */
[----:B------:R-:W-:Y:S01]  /*72d0*/  FMUL.FTZ R68, R102, R68 ;  /* 0x0000004466447220 */ /* 0x000fe20000410000 */
[----:B---3--:R-:W-:Y:S01]  /*72e0*/  FMNMX.FTZ R0, R0, R3, !PT ;  /* 0x0000000300007209 */ /* 0x008fe20007810000 */
[----:B------:R-:W-:Y:S02]  /*72f0*/  FFMA.FTZ R3, R17, c[0x0][0x2d0], -R110 ;  /* 0x0000b40011037a23 */ /* 0x000fe4000001086e */
[C---:B------:R-:W-:Y:S02]  /*7300*/  FMUL.FTZ R17, R102.reuse, R125 ;  /* 0x0000007d66117220 */ /* 0x040fe40000410000 */
[C---:B------:R-:W-:Y:S02]  /*7310*/  FMUL.FTZ R69, R102.reuse, R69 ;  /* 0x0000004566457220 */ /* 0x040fe40000410000 */
[C---:B------:R-:W-:Y:S01]  /*7320*/  FMUL.FTZ R80, R102.reuse, R80 ;  /* 0x0000005066507220 */ /* 0x040fe20000410000 */
[----:B------:R3:W-:Y:S01]  /*7330*/  MUFU.EX2 R34, R3 ;  /* 0x0000000300227308 */ /* 0x0007e20000000800 */
[C---:B------:R-:W-:Y:S02]  /*7340*/  FMUL.FTZ R81, R102.reuse, R81 ;  /* 0x0000005166517220 */ /* 0x040fe40000410000 */
[C---:B------:R-:W-:Y:S02]  /*7350*/  FMUL.FTZ R84, R102.reuse, R84 ;  /* 0x0000005466547220 */ /* 0x040fe40000410000 */
[C---:B------:R-:W-:Y:S02]  /*7360*/  FMUL.FTZ R85, R102.reuse, R85 ;  /* 0x0000005566557220 */ /* 0x040fe40000410000 */
[C---:B------:R-:W-:Y:S02]  /*7370*/  FMUL.FTZ R96, R102.reuse, R96 ;  /* 0x0000006066607220 */ /* 0x040fe40000410000 */
[----:B------:R-:W-:Y:S02]  /*7380*/  FMUL.FTZ R97, R102, R97 ;  /* 0x0000006166617220 */ /* 0x000fe40000410000 */
[----:B-1----:R-:W-:Y:S02]  /*7390*/  FADD.FTZ R2, -R103, R106 ;  /* 0x0000006a67027221 */ /* 0x002fe40000010100 */
[C---:B--2---:R-:W-:Y:S02]  /*73a0*/  FMUL.FTZ R6, R101.reuse, R118 ;  /* 0x0000007665067220 */ /* 0x044fe40000410000 */
[----:B------:R-:W-:Y:S02]  /*73b0*/  FMUL.FTZ R2, R2, c[0x0][0x2d0] ;  /* 0x0000b40002027a20 */ /* 0x000fe40000410000 */
[----:B------:R-:W-:Y:S02]  /*73c0*/  FMUL.FTZ R7, R101, R119 ;  /* 0x0000007765077220 */ /* 0x000fe40000410000 */
[----:B------:R1:W2:Y:S01]  /*73d0*/  MUFU.EX2 R100, R2 ;  /* 0x0000000200647308 */ /* 0x0002a20000000800 */
[----:B------:R-:W-:Y:S02]  /*73e0*/  FFMA.FTZ R106, R199, c[0x0][0x2d0], -R176 ;  /* 0x0000b400c76a7a23 */ /* 0x000fe400000108b0 */
[--C-:B---3--:R-:W-:Y:S02]  /*73f0*/  FFMA.FTZ R3, R186, c[0x0][0x2d0], -R111.reuse ;  /* 0x0000b400ba037a23 */ /* 0x108fe4000001086f */
[C---:B------:R-:W-:Y:S02]  /*7400*/  FMUL.FTZ R50, R101.reuse, R158 ;  /* 0x0000009e65327220 */ /* 0x040fe40000410000 */
        /* <DEDUP_REMOVED lines=8> */
[----:B------:R-:W-:Y:S02]  /*7490*/  FMUL.FTZ R87, R101, R87 ;  /* 0x0000005765577220 */ /* 0x000fe40000410000 */
[--C-:B-1----:R-:W-:Y:S02]  /*74a0*/  FFMA.FTZ R2, R182, c[0x0][0x2d0], -R110.reuse ;  /* 0x0000b400b6027a23 */ /* 0x102fe4000001086e */
[----:B------:R1:W-:Y:S01]  /*74b0*/  MUFU.EX2 R182, R3 ;  /* 0x0000000300b67308 */ /* 0x0003e20000000800 */
[C---:B--2---:R-:W-:Y:S02]  /*74c0*/  FMUL.FTZ R12, R100.reuse, R120 ;  /* 0x00000078640c7220 */ /* 0x044fe40000410000 */
[C---:B------:R-:W-:Y:S02]  /*74d0*/  FMUL.FTZ R13, R100.reuse, R121 ;  /* 0x00000079640d7220 */ /* 0x040fe40000410000 */
[C---:B------:R-:W-:Y:S02]  /*74e0*/  FMUL.FTZ R24, R100.reuse, R132 ;  /* 0x0000008464187220 */ /* 0x040fe40000410000 */
[C---:B------:R-:W-:Y:S02]  /*74f0*/  FMUL.FTZ R25, R100.reuse, R133 ;  /* 0x0000008564197220 */ /* 0x040fe40000410000 */
[C---:B------:R-:W-:Y:S01]  /*7500*/  FMUL.FTZ R28, R100.reuse, R136 ;  /* 0x00000088641c7220 */ /* 0x040fe20000410000 */
[----:B------:R2:W-:Y:S01]  /*7510*/  MUFU.EX2 R8, R2 ;  /* 0x0000000200087308 */ /* 0x0005e20000000800 */
[----:B------:R-:W-:Y:S01]  /*7520*/  MOV R136, R246 ;  /* 0x000000f600887202 */ /* 0x000fe20000000f00 */
[C---:B------:R-:W-:Y:S02]  /*7530*/  FMUL.FTZ R29, R100.reuse, R137 ;  /* 0x00000089641d7220 */ /* 0x040fe40000410000 */
[C---:B------:R-:W-:Y:S02]  /*7540*/  FMUL.FTZ R41, R100.reuse, R149 ;  /* 0x0000009564297220 */ /* 0x040fe40000410000 */
[C---:B------:R-:W-:Y:S02]  /*7550*/  FMUL.FTZ R45, R100.reuse, R153 ;  /* 0x00000099642d7220 */ /* 0x040fe40000410000 */
[C---:B------:R-:W-:Y:S02]  /*7560*/  FMUL.FTZ R57, R100.reuse, R165 ;  /* 0x000000a564397220 */ /* 0x040fe40000410000 */
[----:B------:R3:W-:Y:S01]  /*7570*/  MUFU.EX2 R133, R60 ;  /* 0x0000003c00857308 */ /* 0x0007e20000000800 */
[C---:B------:R-:W-:Y:S02]  /*7580*/  FMUL.FTZ R61, R100.reuse, R169 ;  /* 0x000000a9643d7220 */ /* 0x040fe40000410000 */
[C---:B------:R-:W-:Y:S02]  /*7590*/  FMUL.FTZ R72, R100.reuse, R72 ;  /* 0x0000004864487220 */ /* 0x040fe40000410000 */
[--C-:B-1----:R-:W-:Y:S02]  /*75a0*/  FFMA.FTZ R3, R185, c[0x0][0x2d0], -R111.reuse ;  /* 0x0000b400b9037a23 */ /* 0x102fe4000001086f */
[C---:B------:R-:W-:Y:S02]  /*75b0*/  FMUL.FTZ R73, R100.reuse, R73 ;  /* 0x0000004964497220 */ /* 0x040fe40000410000 */
[C---:B------:R-:W-:Y:S01]  /*75c0*/  FMUL.FTZ R76, R100.reuse, R76 ;  /* 0x0000004c644c7220 */ /* 0x040fe20000410000 */
[----:B------:R1:W4:Y:S01]  /*75d0*/  MUFU.EX2 R32, R3 ;  /* 0x0000000300207308 */ /* 0x0003220000000800 */
[C---:B------:R-:W-:Y:S02]  /*75e0*/  FMUL.FTZ R77, R100.reuse, R77 ;  /* 0x0000004d644d7220 */ /* 0x040fe40000410000 */
[----:B------:R-:W-:Y:S02]  /*75f0*/  FMUL.FTZ R88, R100, R88 ;  /* 0x0000005864587220 */ /* 0x000fe40000410000 */
[----:B--2---:R-:W-:Y:S02]  /*7600*/  FFMA.FTZ R2, R16, c[0x0][0x2d0], -R110 ;  /* 0x0000b40010027a23 */ /* 0x004fe4000001086e */
[----:B------:R-:W-:Y:S02]  /*7610*/  FMUL.FTZ R16, R102, R124 ;  /* 0x0000007c66107220 */ /* 0x000fe40000410000 */
[C---:B------:R-:W-:Y:S01]  /*7620*/  FMUL.FTZ R89, R100.reuse, R89 ;  /* 0x0000005964597220 */ /* 0x040fe20000410000 */
[----:B------:R2:W5:Y:S01]  /*7630*/  MUFU.EX2 R9, R2 ;  /* 0x0000000200097308 */ /* 0x0005620000000800 */
[C---:B------:R-:W-:Y:S02]  /*7640*/  FMUL.FTZ R92, R100.reuse, R92 ;  /* 0x0000005c645c7220 */ /* 0x040fe40000410000 */
[C---:B------:R-:W-:Y:S02]  /*7650*/  FMUL.FTZ R93, R100.reuse, R93 ;  /* 0x0000005d645d7220 */ /* 0x040fe40000410000 */
[----:B---3--:R-:W-:Y:S02]  /*7660*/  FMUL.FTZ R60, R100, R168 ;  /* 0x000000a8643c7220 */ /* 0x008fe40000410000 */
[C---:B------:R-:W-:Y:S02]  /*7670*/  FMUL.FTZ R98, R101.reuse, R98 ;  /* 0x0000006265627220 */ /* 0x040fe40000410000 */
[C---:B------:R-:W-:Y:S02]  /*7680*/  FMUL.FTZ R99, R101.reuse, R99 ;  /* 0x0000006365637220 */ /* 0x040fe40000410000 */
[--C-:B-1----:R-:W-:Y:S01]  /*7690*/  FFMA.FTZ R3, R18, c[0x0][0x2d0], -R111.reuse ;  /* 0x0000b40012037a23 */ /* 0x102fe2000001086f */
[----:B----4-:R-:W-:Y:S01]  /*76a0*/  MOV R137, R32 ;  /* 0x0000002000897202 */ /* 0x010fe20000000f00 */
[----:B------:R-:W-:Y:S02]  /*76b0*/  FMUL.FTZ R18, R101, R126 ;  /* 0x0000007e65127220 */ /* 0x000fe40000410000 */
[----:B------:R1:W3:Y:S01]  /*76c0*/  MUFU.EX2 R4, R3 ;  /* 0x0000000300047308 */ /* 0x0002e20000000800 */
[----:B--2---:R-:W2:Y:S01]  /*76d0*/  SHFL.BFLY PT, R2, R0, 0x1, 0x1f ;  /* 0x0c201f0000027f89 */ /* 0x004ea200000e0000 */
[----:B-----5:R-:W-:Y:S01]  /*76e0*/  MOV R185, R9 ;  /* 0x0000000900b97202 */ /* 0x020fe20000000f00 */
[----:B------:R-:W-:Y:S03]  /*76f0*/  FMUL.FTZ R9, R100, R113 ;  /* 0x0000007164097220 */ /* 0x000fe60000410000 */
[----:B------:R-:W-:Y:S01]  /*7700*/  F2FP.PACK_AB R118, R34, R185 ;  /* 0x000000b92276723e */ /* 0x000fe200000000ff */
[--C-:B-1----:R-:W-:Y:S04]  /*7710*/  FFMA.FTZ R3, R189, c[0x0][0x2d0], -R176.reuse ;  /* 0x0000b400bd037a23 */ /* 0x102fe800000108b0 */
[----:B------:R1:W4:Y:S01]  /*7720*/  MUFU.EX2 R35, R3 ;  /* 0x0000000300237308 */ /* 0x0003220000000800 */
[----:B--2---:R-:W-:Y:S01]  /*7730*/  FMNMX.FTZ R2, R2, R0, !PT ;  /* 0x0000000002027209 */ /* 0x004fe20007810000 */
[----:B------:R-:W-:Y:S02]  /*7740*/  FFMA.FTZ R0, R19, c[0x0][0x2d0], -R111 ;  /* 0x0000b40013007a23 */ /* 0x000fe4000001086f */
[----:B------:R-:W-:Y:S02]  /*7750*/  FMUL.FTZ R19, R101, R127 ;  /* 0x0000007f65137220 */ /* 0x000fe40000410000 */
[----:B------:R-:W-:Y:S04]  /*7760*/  LDSM.16.MT88.4 R124, [R221+0x2100] ;  /* 0x00210000dd7c783b */ /* 0x000fe80000004200 */
[----:B------:R2:W-:Y:S01]  /*7770*/  MUFU.EX2 R5, R0 ;  /* 0x0000000000057308 */ /* 0x0005e20000000800 */
[----:B-1----:R-:W-:Y:S01]  /*7780*/  FFMA.FTZ R3, R184, c[0x0][0x2d0], -R176 ;  /* 0x0000b400b8037a23 */ /* 0x002fe200000108b0 */
[----:B---3--:R-:W-:Y:S02]  /*7790*/  MOV R184, R4 ;  /* 0x0000000400b87202 */ /* 0x008fe40000000f00 */
[----:B----4-:R-:W-:Y:S06]  /*77a0*/  MOV R132, R35 ;  /* 0x0000002300847202 */ /* 0x010fec0000000f00 */
[----:B------:R1:W-:Y:S01]  /*77b0*/  MUFU.EX2 R33, R3 ;  /* 0x0000000300217308 */ /* 0x0003e20000000800 */
[----:B--2---:R-:W-:Y:S02]  /*77c0*/  FADD.FTZ R0, -R2, R107 ;  /* 0x0000006b02007221 */ /* 0x004fe40000010100 */
[----:B------:R-:W-:Y:S02]  /*77d0*/  FFMA.FTZ R107, R207, c[0x0][0x2d0], -R110 ;  /* 0x0000b400cf6b7a23 */ /* 0x000fe4000001086e */
[----:B------:R-:W-:Y:S06]  /*77e0*/  FMUL.FTZ R0, R0, c[0x0][0x2d0] ;  /* 0x0000b40000007a20 */ /* 0x000fec0000410000 */
[----:B------:R-:W2:Y:S01]  /*77f0*/  MUFU.EX2 R0, R0 ;  /* 0x0000000000007308 */ /* 0x000ea20000000800 */
[--C-:B-1----:R-:W-:Y:S09]  /*7800*/  FFMA.FTZ R3, R181, c[0x0][0x2d0], -R176.reuse ;  /* 0x0000b400b5037a23 */ /* 0x102ff200000108b0 */
[----:B------:R1:W-:Y:S01]  /*7810*/  MUFU.EX2 R186, R3 ;  /* 0x0000000300ba7308 */ /* 0x0003e20000000800 */
[C---:B--2---:R-:W-:Y:S02]  /*7820*/  FMUL.FTZ R10, R0.reuse, R114 ;  /* 0x00000072000a7220 */ /* 0x044fe40000410000 */
[C---:B------:R-:W-:Y:S02]  /*7830*/  FMUL.FTZ R11, R0.reuse, R115 ;  /* 0x00000073000b7220 */ /* 0x040fe40000410000 */
[C---:B------:R-:W-:Y:S02]  /*7840*/  FMUL.FTZ R26, R0.reuse, R134 ;  /* 0x00000086001a7220 */ /* 0x040fe40000410000 */
[C---:B------:R-:W-:Y:S03]  /*7850*/  FMUL.FTZ R27, R0.reuse, R135 ;  /* 0x00000087001b7220 */ /* 0x040fe60000410000 */
[----:B------:R2:W-:Y:S01]  /*7860*/  MUFU.EX2 R134, R56 ;  /* 0x0000003800867308 */ /* 0x0005e20000000800 */
[C---:B------:R-:W-:Y:S02]  /*7870*/  FMUL.FTZ R31, R0.reuse, R139 ;  /* 0x0000008b001f7220 */ /* 0x040fe40000410000 */
[----:B------:R-:W-:Y:S01]  /*7880*/  FMUL.FTZ R30, R0, R138 ;  /* 0x0000008a001e7220 */ /* 0x000fe20000410000 */
[----:B------:R-:W-:Y:S01]  /*7890*/  MOV R138, R33 ;  /* 0x00000021008a7202 */ /* 0x000fe20000000f00 */
[----:B-1----:R-:W-:Y:S01]  /*78a0*/  FFMA.FTZ R3, R180, c[0x0][0x2d0], -R176 ;  /* 0x0000b400b4037a23 */ /* 0x002fe200000108b0 */
[----:B------:R-:W-:Y:S01]  /*78b0*/  MOV R180, R8 ;  /* 0x0000000800b47202 */ /* 0x000fe20000000f00 */
[----:B------:R-:W-:Y:S01]  /*78c0*/  FMUL.FTZ R8, R100, R112 ;  /* 0x0000007064087220 */ /* 0x000fe20000410000 */
[----:B------:R-:W-:Y:S01]  /*78d0*/  F2FP.PACK_AB R112, R33, R35 ;  /* 0x000000232170723e */ /* 0x000fe200000000ff */
[----:B------:R-:W-:Y:S01]  /*78e0*/  FMUL.FTZ R35, R101, R143 ;  /* 0x0000008f65237220 */ /* 0x000fe20000410000 */
[----:B------:R-:W1:Y:S01]  /*78f0*/  MUFU.EX2 R40, R3 ;  /* 0x0000000300287308 */ /* 0x000e620000000800 */
[----:B------:R-:W-:Y:S02]  /*7900*/  FMUL.FTZ R33, R102, R141 ;  /* 0x0000008d66217220 */ /* 0x000fe40000410000 */
[C---:B------:R-:W-:Y:S02]  /*7910*/  FMUL.FTZ R42, R0.reuse, R150 ;  /* 0x00000096002a7220 */ /* 0x040fe40000410000 */
[C---:B------:R-:W-:Y:S02]  /*7920*/  FMUL.FTZ R43, R0.reuse, R151 ;  /* 0x00000097002b7220 */ /* 0x040fe40000410000 */
[C---:B------:R-:W-:Y:S02]  /*7930*/  FMUL.FTZ R46, R0.reuse, R154 ;  /* 0x0000009a002e7220 */ /* 0x040fe40000410000 */
[C---:B------:R-:W-:Y:S01]  /*7940*/  FMUL.FTZ R47, R0.reuse, R155 ;  /* 0x0000009b002f7220 */ /* 0x040fe20000410000 */
[----:B------:R3:W-:Y:S01]  /*7950*/  MUFU.EX2 R141, R48 ;  /* 0x00000030008d7308 */ /* 0x0007e20000000800 */
[C---:B------:R-:W-:Y:S02]  /*7960*/  FMUL.FTZ R58, R0.reuse, R166 ;  /* 0x000000a6003a7220 */ /* 0x040fe40000410000 */
[----:B------:R-:W-:Y:S02]  /*7970*/  FMUL.FTZ R59, R0, R167 ;  /* 0x000000a7003b7220 */ /* 0x000fe40000410000 */
[----:B--2---:R-:W-:Y:S02]  /*7980*/  FMUL.FTZ R56, R100, R164 ;  /* 0x000000a464387220 */ /* 0x004fe40000410000 */
[C---:B------:R-:W-:Y:S02]  /*7990*/  FMUL.FTZ R62, R0.reuse, R170 ;  /* 0x000000aa003e7220 */ /* 0x040fe40000410000 */
[C---:B------:R-:W-:Y:S01]  /*79a0*/  FMUL.FTZ R63, R0.reuse, R171 ;  /* 0x000000ab003f7220 */ /* 0x040fe20000410000 */
[----:B------:R2:W-:Y:S01]  /*79b0*/  MUFU.EX2 R135, R64 ;  /* 0x0000004000877308 */ /* 0x0005e20000000800 */
[C---:B------:R-:W-:Y:S02]  /*79c0*/  FMUL.FTZ R74, R0.reuse, R74 ;  /* 0x0000004a004a7220 */ /* 0x040fe40000410000 */
[----:B------:R-:W-:Y:S01]  /*79d0*/  FMUL.FTZ R75, R0, R75 ;  /* 0x0000004b004b7220 */ /* 0x000fe20000410000 */
[----:B-1----:R-:W-:Y:S01]  /*79e0*/  F2FP.PACK_AB R114, R40, R186 ;  /* 0x000000ba2872723e */ /* 0x002fe200000000ff */
[----:B------:R-:W-:Y:S01]  /*79f0*/  FMUL.FTZ R3, R2, c[0x0][0x2d0] ;  /* 0x0000b40002037a20 */ /* 0x000fe20000410000 */
[----:B------:R-:W-:Y:S01]  /*7a00*/  MOV R139, R40 ;  /* 0x00000028008b7202 */ /* 0x000fe20000000f00 */
[----:B------:R-:W-:Y:S02]  /*7a10*/  FFMA.FTZ R40, R191, c[0x0][0x2d0], -R110 ;  /* 0x0000b400bf287a23 */ /* 0x000fe4000001086e */
[--C-:B------:R-:W-:Y:S01]  /*7a20*/  FFMA.FTZ R4, R187, c[0x0][0x2d0], -R3.reuse ;  /* 0x0000b400bb047a23 */ /* 0x100fe20000010803 */
[----:B------:R-:W-:Y:S01]  /*7a30*/  MOV R187, R5 ;  /* 0x0000000500bb7202 */ /* 0x000fe20000000f00 */
[----:B------:R-:W-:Y:S01]  /*7a40*/  FMUL.FTZ R5, R102, R117 ;  /* 0x0000007566057220 */ /* 0x000fe20000410000 */
[----:B------:R-:W-:Y:S01]  /*7a50*/  F2FP.PACK_AB R117, R32, R182 ;  /* 0x000000b62075723e */ /* 0x000fe200000000ff */
[----:B------:R1:W-:Y:S01]  /*7a60*/  MUFU.EX2 R216, R4 ;  /* 0x0000000400d87308 */ /* 0x0003e20000000800 */
[----:B------:R-:W-:Y:S01]  /*7a70*/  F2FP.PACK_AB R119, R187, R184 ;  /* 0x000000b8bb77723e */ /* 0x000fe200000000ff */
[C---:B------:R-:W-:Y:S01]  /*7a80*/  FMUL.FTZ R32, R102.reuse, R140 ;  /* 0x0000008c66207220 */ /* 0x040fe20000410000 */
[----:B------:R-:W-:Y:S01]  /*7a90*/  MOV R140, R34 ;  /* 0x00000022008c7202 */ /* 0x000fe20000000f00 */
[----:B------:R-:W-:Y:S02]  /*7aa0*/  FMUL.FTZ R34, R101, R142 ;  /* 0x0000008e65227220 */ /* 0x000fe40000410000 */
[----:B---3--:R-:W-:Y:S02]  /*7ab0*/  FMUL.FTZ R48, R102, R156 ;  /* 0x0000009c66307220 */ /* 0x008fe40000410000 */
[----:B------:R-:W-:Y:S01]  /*7ac0*/  FMUL.FTZ R78, R0, R78 ;  /* 0x0000004e004e7220 */ /* 0x000fe20000410000 */
[----:B------:R-:W-:Y:S01]  /*7ad0*/  LDSM.16.MT88.4 R156, [R221+0x1d00] ;  /* 0x001d0000dd9c783b */ /* 0x000fe20000004200 */
[----:B------:R3:W-:Y:S01]  /*7ae0*/  MUFU.EX2 R191, R106 ;  /* 0x0000006a00bf7308 */ /* 0x0007e20000000800 */
[----:B--2---:R-:W-:Y:S02]  /*7af0*/  FMUL.FTZ R64, R102, R172 ;  /* 0x000000ac66407220 */ /* 0x004fe40000410000 */
[C---:B------:R-:W-:Y:S02]  /*7b00*/  FMUL.FTZ R79, R0.reuse, R79 ;  /* 0x0000004f004f7220 */ /* 0x040fe40000410000 */
[C---:B------:R-:W-:Y:S02]  /*7b10*/  FMUL.FTZ R90, R0.reuse, R90 ;  /* 0x0000005a005a7220 */ /* 0x040fe40000410000 */
[C---:B------:R-:W-:Y:S01]  /*7b20*/  FMUL.FTZ R91, R0.reuse, R91 ;  /* 0x0000005b005b7220 */ /* 0x040fe20000410000 */
[----:B------:R-:W-:Y:S01]  /*7b30*/  LDSM.16.MT88.4 R172, [R222+0x1d00] ;  /* 0x001d0000deac783b */ /* 0x000fe20000004200 */
[C---:B------:R-:W-:Y:S01]  /*7b40*/  FMUL.FTZ R94, R0.reuse, R94 ;  /* 0x0000005e005e7220 */ /* 0x040fe20000410000 */
[----:B------:R2:W-:Y:S01]  /*7b50*/  MUFU.EX2 R142, R40 ;  /* 0x00000028008e7308 */ /* 0x0005e20000000800 */
[----:B------:R-:W-:Y:S02]  /*7b60*/  FMUL.FTZ R95, R0, R95 ;  /* 0x0000005f005f7220 */ /* 0x000fe40000410000 */
[--C-:B------:R-:W-:Y:S02]  /*7b70*/  FFMA.FTZ R108, R108, c[0x0][0x2d0], -R3.reuse ;  /* 0x0000b4006c6c7a23 */ /* 0x100fe40000010803 */
[--C-:B-1----:R-:W-:Y:S05]  /*7b80*/  FFMA.FTZ R4, R188, c[0x0][0x2d0], -R3.reuse ;  /* 0x0000b400bc047a23 */ /* 0x102fea0000010803 */
[----:B------:R1:W4:Y:S01]  /*7b90*/  MUFU.EX2 R217, R4 ;  /* 0x0000000400d97308 */ /* 0x0003220000000800 */
[----:B---3--:R-:W-:Y:S02]  /*7ba0*/  FFMA.FTZ R106, R198, c[0x0][0x2d0], -R176 ;  /* 0x0000b400c66a7a23 */ /* 0x008fe400000108b0 */
[----:B--2---:R-:W-:Y:S02]  /*7bb0*/  FMUL.FTZ R40, R100, R148 ;  /* 0x0000009464287220 */ /* 0x004fe40000410000 */
[--C-:B-1----:R-:W-:Y:S01]  /*7bc0*/  FFMA.FTZ R4, R14, c[0x0][0x2d0], -R3.reuse ;  /* 0x0000b4000e047a23 */ /* 0x102fe20000010803 */
[----:B----4-:R-:W-:Y:S01]  /*7bd0*/  F2FP.PACK_AB R113, R217, R216 ;  /* 0x000000d8d971723e */ /* 0x010fe200000000ff */
[C---:B------:R-:W-:Y:S03]  /*7be0*/  FMUL.FTZ R14, R0.reuse, R122 ;  /* 0x0000007a000e7220 */ /* 0x040fe60000410000 */
[----:B------:R1:W-:Y:S02]  /*7bf0*/  MUFU.EX2 R219, R4 ;  /* 0x0000000400db7308 */ /* 0x0003e40000000800 */
[--C-:B-1----:R-:W-:Y:S02]  /*7c00*/  FFMA.FTZ R4, R15, c[0x0][0x2d0], -R3.reuse ;  /* 0x0000b4000f047a23 */ /* 0x102fe40000010803 */
[----:B------:R-:W-:Y:S06]  /*7c10*/  FMUL.FTZ R15, R0, R123 ;  /* 0x0000007b000f7220 */ /* 0x000fec0000410000 */
[----:B------:R1:W2:Y:S01]  /*7c20*/  MUFU.EX2 R228, R4 ;  /* 0x0000000400e47308 */ /* 0x0002a20000000800 */
[----:B------:R-:W3:Y:S01]  /*7c30*/  LDSM.16.MT88.4 R120, [R222+0x1100] ;  /* 0x00110000de78783b */ /* 0x000ee20000004200 */
[----:B-1----:R-:W-:Y:S01]  /*7c40*/  FMUL.FTZ R4, R102, R116 ;  /* 0x0000007466047220 */ /* 0x002fe20000410000 */
[----:B------:R-:W-:Y:S02]  /*7c50*/  F2FP.PACK_AB R116, R180, R183 ;  /* 0x000000b7b474723e */ /* 0x000fe400000000ff */
[----:B--2---:R-:W-:Y:S05]  /*7c60*/  F2FP.PACK_AB R115, R228, R219 ;  /* 0x000000dbe473723e */ /* 0x004fea00000000ff */
[-C--:B------:R-:W-:Y:S08]  /*7c70*/  HMMA.16816.F32 R4, R116, R20.reuse, R4 ;  /* 0x000000147404723c */ /* 0x080ff00000001804 */
[C---:B------:R-:W-:Y:S07]  /*7c80*/  HMMA.16816.F32 R8, R112.reuse, R20, R8 ;  /* 0x000000147008723c */ /* 0x040fee0000001808 */
[C---:B------:R-:W-:Y:S01]  /*7c90*/  FMUL.FTZ R20, R102.reuse, R128 ;  /* 0x0000008066147220 */ /* 0x040fe20000410000 */
[-C--:B------:R-:W-:Y:S04]  /*7ca0*/  HMMA.16816.F32 R12, R112, R22.reuse, R12 ;  /* 0x00000016700c723c */ /* 0x080fe8000000180c */
[----:B------:R-:W-:Y:S04]  /*7cb0*/  FMUL.FTZ R21, R102, R129 ;  /* 0x0000008166157220 */ /* 0x000fe80000410000 */
[C---:B------:R-:W-:Y:S07]  /*7cc0*/  HMMA.16816.F32 R16, R116.reuse, R22, R16 ;  /* 0x000000167410723c */ /* 0x040fee0000001810 */
[C---:B------:R-:W-:Y:S02]  /*7cd0*/  FMUL.FTZ R22, R101.reuse, R130 ;  /* 0x0000008265167220 */ /* 0x040fe40000410000 */
[C---:B------:R-:W-:Y:S02]  /*7ce0*/  FMUL.FTZ R23, R101.reuse, R131 ;  /* 0x0000008365177220 */ /* 0x040fe40000410000 */
[----:B------:R-:W-:Y:S05]  /*7cf0*/  LDSM.16.MT88.4 R128, [R222+0x500] ;  /* 0x00050000de80783b */ /* 0x000fea0000004200 */
[-C--:B------:R-:W-:Y:S08]  /*7d00*/  HMMA.16816.F32 R20, R116, R36.reuse, R20 ;  /* 0x000000247414723c */ /* 0x080ff00000001814 */
[C---:B------:R-:W-:Y:S07]  /*7d10*/  HMMA.16816.F32 R24, R112.reuse, R36, R24 ;  /* 0x000000247018723c */ /* 0x040fee0000001818 */
[--C-:B------:R-:W-:Y:S01]  /*7d20*/  FFMA.FTZ R36, R190, c[0x0][0x2d0], -R110.reuse ;  /* 0x0000b400be247a23 */ /* 0x100fe2000001086e */
[-C--:B------:R-:W-:Y:S01]  /*7d30*/  HMMA.16816.F32 R28, R112, R38.reuse, R28 ;  /* 0x00000026701c723c */ /* 0x080fe2000000181c */
[----:B------:R1:W-:Y:S03]  /*7d40*/  MUFU.EX2 R190, R44 ;  /* 0x0000002c00be7308 */ /* 0x0003e60000000800 */
[----:B------:R-:W-:Y:S04]  /*7d50*/  FMUL.FTZ R37, R102, R145 ;  /* 0x0000009166257220 */ /* 0x000fe80000410000 */
[C---:B------:R-:W-:Y:S03]  /*7d60*/  HMMA.16816.F32 R32, R116.reuse, R38, R32 ;  /* 0x000000267420723c */ /* 0x040fe60000001820 */
[----:B------:R2:W4:Y:S04]  /*7d70*/  MUFU.EX2 R143, R36 ;  /* 0x00000024008f7308 */ /* 0x0005280000000800 */
[C---:B------:R-:W-:Y:S02]  /*7d80*/  FMUL.FTZ R38, R101.reuse, R146 ;  /* 0x0000009265267220 */ /* 0x040fe40000410000 */
[----:B------:R-:W-:Y:S03]  /*7d90*/  FMUL.FTZ R39, R101, R147 ;  /* 0x0000009365277220 */ /* 0x000fe60000410000 */
[----:B-1----:R-:W-:Y:S02]  /*7da0*/  FMUL.FTZ R44, R100, R152 ;  /* 0x00000098642c7220 */ /* 0x002fe40000410000 */
[----:B--2---:R-:W-:Y:S02]  /*7db0*/  FMUL.FTZ R36, R102, R144 ;  /* 0x0000009066247220 */ /* 0x004fe40000410000 */
[----:B------:R1:W-:Y:S05]  /*7dc0*/  MUFU.EX2 R144, R106 ;  /* 0x0000006a00907308 */ /* 0x0003ea0000000800 */
[-C--:B------:R-:W-:Y:S08]  /*7dd0*/  HMMA.16816.F32 R36, R116, R52.reuse, R36 ;  /* 0x000000347424723c */ /* 0x080ff00000001824 */
[C---:B------:R-:W-:Y:S07]  /*7de0*/  HMMA.16816.F32 R40, R112.reuse, R52, R40 ;  /* 0x000000347028723c */ /* 0x040fee0000001828 */
[----:B------:R-:W-:Y:S01]  /*7df0*/  FFMA.FTZ R52, R193, c[0x0][0x2d0], -R110 ;  /* 0x0000b400c1347a23 */ /* 0x000fe2000001086e */
[-C--:B------:R-:W-:Y:S03]  /*7e00*/  HMMA.16816.F32 R44, R112, R54.reuse, R44 ;  /* 0x00000036702c723c */ /* 0x080fe6000000182c */
[----:B------:R2:W5:Y:S01]  /*7e10*/  MUFU.EX2 R181, R52 ;  /* 0x0000003400b57308 */ /* 0x0005620000000800 */
[--C-:B-1----:R-:W-:Y:S02]  /*7e20*/  FFMA.FTZ R106, R200, c[0x0][0x2d0], -R3.reuse ;  /* 0x0000b400c86a7a23 */ /* 0x102fe40000010803 */
[C---:B------:R-:W-:Y:S02]  /*7e30*/  FMUL.FTZ R53, R102.reuse, R161 ;  /* 0x000000a166357220 */ /* 0x040fe40000410000 */
[C---:B------:R-:W-:Y:S05]  /*7e40*/  HMMA.16816.F32 R48, R116.reuse, R54, R48 ;  /* 0x000000367430723c */ /* 0x040fea0000001830 */
[----:B------:R1:W-:Y:S02]  /*7e50*/  MUFU.EX2 R198, R106 ;  /* 0x0000006a00c67308 */ /* 0x0003e40000000800 */
[C---:B------:R-:W-:Y:S02]  /*7e60*/  FMUL.FTZ R54, R101.reuse, R162 ;  /* 0x000000a265367220 */ /* 0x040fe40000410000 */
[----:B------:R-:W-:Y:S03]  /*7e70*/  FMUL.FTZ R55, R101, R163 ;  /* 0x000000a365377220 */ /* 0x000fe60000410000 */
[----:B--2---:R-:W-:Y:S07]  /*7e80*/  FMUL.FTZ R52, R102, R160 ;  /* 0x000000a066347220 */ /* 0x004fee0000410000 */
[-C--:B---3--:R-:W-:Y:S03]  /*7e90*/  HMMA.16816.F32 R52, R116, R120.reuse, R52 ;  /* 0x000000787434723c */ /* 0x088fe60000001834 */
[--C-:B-1----:R-:W-:Y:S04]  /*7ea0*/  FFMA.FTZ R106, R201, c[0x0][0x2d0], -R3.reuse ;  /* 0x0000b400c96a7a23 */ /* 0x102fe80000010803 */
[----:B------:R1:W2:Y:S01]  /*7eb0*/  MUFU.EX2 R197, R106 ;  /* 0x0000006a00c57308 */ /* 0x0002a20000000800 */
[C---:B------:R-:W-:Y:S08]  /*7ec0*/  HMMA.16816.F32 R56, R112.reuse, R120, R56 ;  /* 0x000000787038723c */ /* 0x040ff00000001838 */
[-C--:B------:R-:W-:Y:S08]  /*7ed0*/  HMMA.16816.F32 R60, R112, R122.reuse, R60 ;  /* 0x0000007a703c723c */ /* 0x080ff0000000183c */
[C---:B------:R-:W-:Y:S01]  /*7ee0*/  HMMA.16816.F32 R64, R116.reuse, R122, R64 ;  /* 0x0000007a7440723c */ /* 0x040fe20000001840 */
[----:B------:R-:W3:Y:S03]  /*7ef0*/  LDSM.16.MT88.4 R120, [R222+0x2100] ;  /* 0x00210000de78783b */ /* 0x000ee60000004200 */
[--C-:B-1----:R-:W-:Y:S04]  /*7f00*/  FFMA.FTZ R106, R202, c[0x0][0x2d0], -R176.reuse ;  /* 0x0000b400ca6a7a23 */ /* 0x102fe800000108b0 */
[-C--:B------:R-:W-:Y:S01]  /*7f10*/  HMMA.16816.F32 R68, R116, R124.reuse, R68 ;  /* 0x0000007c7444723c */ /* 0x080fe20000001844 */
[----:B------:R1:W-:Y:S07]  /*7f20*/  MUFU.EX2 R252, R106 ;  /* 0x0000006a00fc7308 */ /* 0x0003ee0000000800 */
[C---:B------:R-:W-:Y:S08]  /*7f30*/  HMMA.16816.F32 R72, R112.reuse, R124, R72 ;  /* 0x0000007c7048723c */ /* 0x040ff00000001848 */
[-C--:B------:R-:W-:Y:S08]  /*7f40*/  HMMA.16816.F32 R76, R112, R126.reuse, R76 ;  /* 0x0000007e704c723c */ /* 0x080ff0000000184c */
[C---:B------:R-:W-:Y:S01]  /*7f50*/  HMMA.16816.F32 R80, R116.reuse, R126, R80 ;  /* 0x0000007e7450723c */ /* 0x040fe20000001850 */
[----:B------:R-:W2:Y:S03]  /*7f60*/  LDSM.16.MT88.4 R124, [R221+0x500] ;  /* 0x00050000dd7c783b */ /* 0x000ea60000004200 */
[----:B-1----:R-:W-:Y:S04]  /*7f70*/  FFMA.FTZ R106, R203, c[0x0][0x2d0], -R176 ;  /* 0x0000b400cb6a7a23 */ /* 0x002fe800000108b0 */
[----:B------:R1:W1:Y:S01]  /*7f80*/  MUFU.EX2 R251, R106 ;  /* 0x0000006a00fb7308 */ /* 0x0002620000000800 */
[-C--:B---3--:R-:W-:Y:S08]  /*7f90*/  HMMA.16816.F32 R84, R116, R120.reuse, R84 ;  /* 0x000000787454723c */ /* 0x088ff00000001854 */
[C---:B------:R-:W-:Y:S08]  /*7fa0*/  HMMA.16816.F32 R88, R112.reuse, R120, R88 ;  /* 0x000000787058723c */ /* 0x040ff00000001858 */
[-C--:B------:R-:W-:Y:S04]  /*7fb0*/  HMMA.16816.F32 R92, R112, R122.reuse, R92 ;  /* 0x0000007a705c723c */ /* 0x080fe8000000185c */
[--C-:B-1----:R-:W-:Y:S04]  /*7fc0*/  FFMA.FTZ R106, R204, c[0x0][0x2d0], -R3.reuse ;  /* 0x0000b400cc6a7a23 */ /* 0x102fe80000010803 */
[----:B------:R-:W-:Y:S01]  /*7fd0*/  HMMA.16816.F32 R96, R116, R122, R96 ;  /* 0x0000007a7460723c */ /* 0x000fe20000001860 */
[----:B------:R-:W1:Y:S01]  /*7fe0*/  LDSM.16.MT88.4 R120, [R221+0x1500] ;  /* 0x00150000dd78783b */ /* 0x000e620000004200 */
[----:B------:R3:W-:Y:S02]  /*7ff0*/  MUFU.EX2 R195, R106 ;  /* 0x0000006a00c37308 */ /* 0x0007e40000000800 */
[----:B----4-:R-:W-:Y:S02]  /*8000*/  F2FP.PACK_AB R112, R142, R143 ;  /* 0x0000008f8e70723e */ /* 0x010fe400000000ff */
[----:B-----5:R-:W-:Y:S02]  /*8010*/  F2FP.PACK_AB R114, R134, R181 ;  /* 0x000000b58672723e */ /* 0x020fe400000000ff */
[----:B------:R-:W-:Y:S04]  /*8020*/  F2FP.PACK_AB R113, R141, R190 ;  /* 0x000000be8d71723e */ /* 0x000fe800000000ff */
[----:B------:R-:W-:Y:S02]  /*8030*/  F2FP.PACK_AB R115, R135, R133 ;  /* 0x000000858773723e */ /* 0x000fe400000000ff */
[----:B------:R-:W-:Y:S02]  /*8040*/  F2FP.PACK_AB R116, R144, R191 ;  /* 0x000000bf9074723e */ /* 0x000fe400000000ff */
[----:B--2---:R-:W-:Y:S02]  /*8050*/  F2FP.PACK_AB R117, R197, R198 ;  /* 0x000000c6c575723e */ /* 0x004fe400000000ff */
[----:B------:R-:W-:Y:S01]  /*8060*/  F2FP.PACK_AB R118, R251, R252 ;  /* 0x000000fcfb76723e */ /* 0x000fe200000000ff */
[-C--:B------:R-:W-:Y:S05]  /*8070*/  HMMA.16816.F32 R4, R112, R124.reuse, R4 ;  /* 0x0000007c7004723c */ /* 0x080fea0000001804 */
[----:B---3--:R-:W-:Y:S04]  /*8080*/  FFMA.FTZ R106, R205, c[0x0][0x2d0], -R3 ;  /* 0x0000b400cd6a7a23 */ /* 0x008fe80000010803 */
[----:B------:R2:W3:Y:S03]  /*8090*/  MUFU.EX2 R192, R106 ;  /* 0x0000006a00c07308 */ /* 0x0004e60000000800 */
[--C-:B--2---:R-:W-:Y:S01]  /*80a0*/  FFMA.FTZ R106, R210, c[0x0][0x2d0], -R110.reuse ;  /* 0x0000b400d26a7a23 */ /* 0x104fe2000001086e */
[----:B---3--:R-:W-:Y:S06]  /*80b0*/  F2FP.PACK_AB R119, R192, R195 ;  /* 0x000000c3c077723e */ /* 0x008fec00000000ff */
[----:B------:R2:W-:Y:S01]  /*80c0*/  MUFU.EX2 R248, R106 ;  /* 0x0000006a00f87308 */ /* 0x0005e20000000800 */
[C---:B------:R-:W-:Y:S08]  /*80d0*/  HMMA.16816.F32 R8, R116.reuse, R124, R8 ;  /* 0x0000007c7408723c */ /* 0x040ff00000001808 */
[-C--:B------:R-:W-:Y:S08]  /*80e0*/  HMMA.16816.F32 R12, R116, R126.reuse, R12 ;  /* 0x0000007e740c723c */ /* 0x080ff0000000180c */
[C---:B------:R-:W-:Y:S01]  /*80f0*/  HMMA.16816.F32 R16, R112.reuse, R126, R16 ;  /* 0x0000007e7010723c */ /* 0x040fe20000001810 */
[----:B------:R-:W3:Y:S03]  /*8100*/  LDSM.16.MT88.4 R124, [R222+0x1500] ;  /* 0x00150000de7c783b */ /* 0x000ee60000004200 */
[----:B--2---:R-:W-:Y:S04]  /*8110*/  FFMA.FTZ R106, R211, c[0x0][0x2d0], -R110 ;  /* 0x0000b400d36a7a23 */ /* 0x004fe8000001086e */
[-C--:B------:R-:W-:Y:S01]  /*8120*/  HMMA.16816.F32 R20, R112, R128.reuse, R20 ;  /* 0x000000807014723c */ /* 0x080fe20000001814 */
[----:B------:R2:W4:Y:S07]  /*8130*/  MUFU.EX2 R249, R106 ;  /* 0x0000006a00f97308 */ /* 0x00052e0000000800 */
[C---:B------:R-:W-:Y:S08]  /*8140*/  HMMA.16816.F32 R24, R116.reuse, R128, R24 ;  /* 0x000000807418723c */ /* 0x040ff00000001818 */
[-C--:B------:R-:W-:Y:S08]  /*8150*/  HMMA.16816.F32 R28, R116, R130.reuse, R28 ;  /* 0x00000082741c723c */ /* 0x080ff0000000181c */
[C---:B------:R-:W-:Y:S01]  /*8160*/  HMMA.16816.F32 R32, R112.reuse, R130, R32 ;  /* 0x000000827020723c */ /* 0x040fe20000001820 */
[----:B------:R-:W5:Y:S03]  /*8170*/  LDSM.16.MT88.4 R128, [R221+0x2500] ;  /* 0x00250000dd80783b */ /* 0x000f660000004200 */
[--C-:B--2---:R-:W-:Y:S04]  /*8180*/  FFMA.FTZ R106, R212, c[0x0][0x2d0], -R111.reuse ;  /* 0x0000b400d46a7a23 */ /* 0x104fe8000001086f */
[-C--:B-1----:R-:W-:Y:S01]  /*8190*/  HMMA.16816.F32 R36, R112, R120.reuse, R36 ;  /* 0x000000787024723c */ /* 0x082fe20000001824 */
[----:B------:R1:W-:Y:S07]  /*81a0*/  MUFU.EX2 R246, R106 ;  /* 0x0000006a00f67308 */ /* 0x0003ee0000000800 */
[C---:B------:R-:W-:Y:S08]  /*81b0*/  HMMA.16816.F32 R40, R116.reuse, R120, R40 ;  /* 0x000000787428723c */ /* 0x040ff00000001828 */
[-C--:B------:R-:W-:Y:S08]  /*81c0*/  HMMA.16816.F32 R44, R116, R122.reuse, R44 ;  /* 0x0000007a742c723c */ /* 0x080ff0000000182c */
[C---:B------:R-:W-:Y:S01]  /*81d0*/  HMMA.16816.F32 R48, R112.reuse, R122, R48 ;  /* 0x0000007a7030723c */ /* 0x040fe20000001830 */
[----:B------:R-:W2:Y:S03]  /*81e0*/  LDSM.16.MT88.4 R120, [R222+0x2500] ;  /* 0x00250000de78783b */ /* 0x000ea60000004200 */
[--C-:B-1----:R-:W-:Y:S02]  /*81f0*/  FFMA.FTZ R106, R213, c[0x0][0x2d0], -R111.reuse ;  /* 0x0000b400d56a7a23 */ /* 0x102fe4000001086f */
[----:B------:R1:W-:Y:S02]  /*8200*/  MUFU.EX2 R213, R107 ;  /* 0x0000006b00d57308 */ /* 0x0003e40000000800 */
[-C--:B---3--:R-:W-:Y:S08]  /*8210*/  HMMA.16816.F32 R52, R112, R124.reuse, R52 ;  /* 0x0000007c7034723c */ /* 0x088ff00000001834 */
[C---:B------:R-:W-:Y:S01]  /*8220*/  HMMA.16816.F32 R56, R116.reuse, R124, R56 ;  /* 0x0000007c7438723c */ /* 0x040fe20000001838 */
[----:B------:R3:W2:Y:S07]  /*8230*/  MUFU.EX2 R247, R106 ;  /* 0x0000006a00f77308 */ /* 0x0006ae0000000800 */
[-C--:B------:R-:W-:Y:S04]  /*8240*/  HMMA.16816.F32 R60, R116, R126.reuse, R60 ;  /* 0x0000007e743c723c */ /* 0x080fe8000000183c */
[----:B-1----:R-:W-:Y:S01]  /*8250*/  FFMA.FTZ R107, R215, c[0x0][0x2d0], -R176 ;  /* 0x0000b400d76b7a23 */ /* 0x002fe200000108b0 */
[----:B------:R-:W-:Y:S03]  /*8260*/  MOV R215, R135 ;  /* 0x0000008700d77202 */ /* 0x000fe60000000f00 */
[C---:B------:R-:W-:Y:S01]  /*8270*/  HMMA.16816.F32 R64, R112.reuse, R126, R64 ;  /* 0x0000007e7040723c */ /* 0x040fe20000001840 */
[----:B------:R-:W1:Y:S03]  /*8280*/  LDSM.16.MT88.4 R124, [R221+0x900] ;  /* 0x00090000dd7c783b */ /* 0x000e660000004200 */
[----:B------:R-:W-:Y:S02]  /*8290*/  MOV R135, R132 ;  /* 0x0000008400877202 */ /* 0x000fe40000000f00 */
[----:B------:R-:W-:Y:S02]  /*82a0*/  MOV R132, R182 ;  /* 0x000000b600847202 */ /* 0x000fe40000000f00 */
[-C--:B-----5:R-:W-:Y:S04]  /*82b0*/  HMMA.16816.F32 R68, R112, R128.reuse, R68 ;  /* 0x000000807044723c */ /* 0x0a0fe80000001844 */
[--C-:B---3--:R-:W-:Y:S04]  /*82c0*/  FFMA.FTZ R106, R206, c[0x0][0x2d0], -R110.reuse ;  /* 0x0000b400ce6a7a23 */ /* 0x108fe8000001086e */
[C---:B------:R-:W-:Y:S01]  /*82d0*/  HMMA.16816.F32 R72, R116.reuse, R128, R72 ;  /* 0x000000807448723c */ /* 0x040fe20000001848 */
[----:B------:R3:W5:Y:S07]  /*82e0*/  MUFU.EX2 R212, R106 ;  /* 0x0000006a00d47308 */ /* 0x00076e0000000800 */
[-C--:B------:R-:W-:Y:S08]  /*82f0*/  HMMA.16816.F32 R76, R116, R130.reuse, R76 ;  /* 0x00000082744c723c */ /* 0x080ff0000000184c */
[C---:B------:R-:W-:Y:S01]  /*8300*/  HMMA.16816.F32 R80, R112.reuse, R130, R80 ;  /* 0x000000827050723c */ /* 0x040fe20000001850 */
[----:B------:R-:W1:Y:S07]  /*8310*/  LDSM.16.MT88.4 R128, [R222+0x900] ;  /* 0x00090000de80783b */ /* 0x000e6e0000004200 */
[-C--:B--2---:R-:W-:Y:S04]  /*8320*/  HMMA.16816.F32 R84, R112, R120.reuse, R84 ;  /* 0x000000787054723c */ /* 0x084fe80000001854 */
[--C-:B---3--:R-:W-:Y:S02]  /*8330*/  FFMA.FTZ R106, R208, c[0x0][0x2d0], -R111.reuse ;  /* 0x0000b400d06a7a23 */ /* 0x108fe4000001086f */
[----:B------:R2:W-:Y:S02]  /*8340*/  MUFU.EX2 R208, R107 ;  /* 0x0000006b00d07308 */ /* 0x0005e40000000800 */
[C---:B------:R-:W-:Y:S08]  /*8350*/  HMMA.16816.F32 R88, R116.reuse, R120, R88 ;  /* 0x000000787458723c */ /* 0x040ff00000001858 */
[-C--:B------:R-:W-:Y:S01]  /*8360*/  HMMA.16816.F32 R92, R116, R122.reuse, R92 ;  /* 0x0000007a745c723c */ /* 0x080fe2000000185c */
[----:B------:R3:W-:Y:S07]  /*8370*/  MUFU.EX2 R211, R106 ;  /* 0x0000006a00d37308 */ /* 0x0007ee0000000800 */
[----:B------:R-:W-:Y:S01]  /*8380*/  HMMA.16816.F32 R96, R112, R122, R96 ;  /* 0x0000007a7060723c */ /* 0x000fe20000001860 */
[----:B------:R-:W1:Y:S03]  /*8390*/  LDSM.16.MT88.4 R120, [R221+0x1900] ;  /* 0x00190000dd78783b */ /* 0x000e660000004200 */
[----:B--2---:R-:W-:Y:S03]  /*83a0*/  FFMA.FTZ R107, R178, c[0x0][0x2d0], -R110 ;  /* 0x0000b400b26b7a23 */ /* 0x004fe6000001086e */
[----:B----4-:R-:W-:Y:S02]  /*83b0*/  F2FP.PACK_AB R112, R249, R248 ;  /* 0x000000f8f970723e */ /* 0x010fe400000000ff */
[----:B------:R-:W-:Y:S01]  /*83c0*/  F2FP.PACK_AB R113, R247, R246 ;  /* 0x000000f6f771723e */ /* 0x000fe200000000ff */
[----:B------:R2:W-:Y:S02]  /*83d0*/  MUFU.EX2 R200, R107 ;  /* 0x0000006b00c87308 */ /* 0x0005e40000000800 */
[----:B-----5:R-:W-:Y:S01]  /*83e0*/  F2FP.PACK_AB R114, R213, R212 ;  /* 0x000000d4d572723e */ /* 0x020fe200000000ff */
[----:B---3--:R-:W-:Y:S07]  /*83f0*/  FFMA.FTZ R106, R209, c[0x0][0x2d0], -R111 ;  /* 0x0000b400d16a7a23 */ /* 0x008fee000001086f */
[----:B------:R3:W4:Y:S01]  /*8400*/  MUFU.EX2 R210, R106 ;  /* 0x0000006a00d27308 */ /* 0x0007220000000800 */
[--C-:B--2---:R-:W-:Y:S09]  /*8410*/  FFMA.FTZ R107, R241, c[0x0][0x2d0], -R176.reuse ;  /* 0x0000b400f16b7a23 */ /* 0x104ff200000108b0 */
[----:B------:R-:W-:Y:S01]  /*8420*/  MUFU.EX2 R193, R107 ;  /* 0x0000006b00c17308 */ /* 0x000fe20000000800 */
[--C-:B---3--:R-:W-:Y:S01]  /*8430*/  FFMA.FTZ R106, R214, c[0x0][0x2d0], -R176.reuse ;  /* 0x0000b400d66a7a23 */ /* 0x108fe200000108b0 */
[----:B----4-:R-:W-:Y:S08]  /*8440*/  F2FP.PACK_AB R115, R210, R211 ;  /* 0x000000d3d273723e */ /* 0x010ff000000000ff */
[----:B------:R-:W-:Y:S01]  /*8450*/  MUFU.EX2 R107, R108 ;  /* 0x0000006c006b7308 */ /* 0x000fe20000000800 */
[----:B------:R-:W-:Y:S01]  /*8460*/  MOV R214, R136 ;  /* 0x0000008800d67202 */ /* 0x000fe20000000f00 */
[-C--:B-1----:R-:W-:Y:S03]  /*8470*/  HMMA.16816.F32 R4, R112, R124.reuse, R4 ;  /* 0x0000007c7004723c */ /* 0x082fe60000001804 */
[----:B------:R-:W-:Y:S05]  /*8480*/  ISETP.GT.AND P4, PT, R250, R214, PT ;  /* 0x000000d6fa00720c */ /* 0x000fea0003f84270 */
[----:B------:R1:W2:Y:S04]  /*8490*/  MUFU.EX2 R209, R106 ;  /* 0x0000006a00d17308 */ /* 0x0002a80000000800 */
[--C-:B-1----:R-:W-:Y:S01]  /*84a0*/  FFMA.FTZ R106, R218, c[0x0][0x2d0], -R3.reuse ;  /* 0x0000b400da6a7a23 */ /* 0x102fe20000010803 */
[----:B--2---:R-:W-:Y:S02]  /*84b0*/  F2FP.PACK_AB R116, R208, R209 ;  /* 0x000000d1d074723e */ /* 0x004fe400000000ff */
[----:B------:R-:W-:Y:S03]  /*84c0*/  MOV R218, R134 ;  /* 0x0000008600da7202 */ /* 0x000fe60000000f00 */
[----:B------:R1:W-:Y:S01]  /*84d0*/  MUFU.EX2 R189, R106 ;  /* 0x0000006a00bd7308 */ /* 0x0003e20000000800 */
[----:B------:R-:W-:Y:S01]  /*84e0*/  MOV R134, R180 ;  /* 0x000000b400867202 */ /* 0x000fe20000000f00 */
[--C-:B-1----:R-:W-:Y:S01]  /*84f0*/  FFMA.FTZ R106, R229, c[0x0][0x2d0], -R3.reuse ;  /* 0x0000b400e56a7a23 */ /* 0x102fe20000010803 */
[----:B------:R-:W-:Y:S02]  /*8500*/  MOV R229, R133 ;  /* 0x0000008500e57202 */ /* 0x000fe40000000f00 */
[----:B------:R-:W-:Y:S05]  /*8510*/  MOV R133, R183 ;  /* 0x000000b700857202 */ /* 0x000fea0000000f00 */
[----:B------:R1:W2:Y:S02]  /*8520*/  MUFU.EX2 R188, R106 ;  /* 0x0000006a00bc7308 */ /* 0x0002a40000000800 */
[--C-:B-1----:R-:W-:Y:S01]  /*8530*/  FFMA.FTZ R106, R231, c[0x0][0x2d0], -R176.reuse ;  /* 0x0000b400e76a7a23 */ /* 0x102fe200000108b0 */
[----:B--2---:R-:W-:Y:S02]  /*8540*/  F2FP.PACK_AB R117, R188, R189 ;  /* 0x000000bdbc75723e */ /* 0x004fe400000000ff */
[----:B------:R-:W-:Y:S05]  /*8550*/  MOV R231, R181 ;  /* 0x000000b500e77202 */ /* 0x000fea0000000f00 */
[----:B------:R1:W-:Y:S01]  /*8560*/  MUFU.EX2 R207, R106 ;  /* 0x0000006a00cf7308 */ /* 0x0003e20000000800 */
[----:B------:R-:W-:Y:S01]  /*8570*/  LDSM.16.MT88.4 R180, [R221+0x2d00] ;  /* 0x002d0000ddb4783b */ /* 0x000fe20000004200 */
[----:B-1----:R-:W-:Y:S01]  /*8580*/  FFMA.FTZ R106, R232, c[0x0][0x2d0], -R176 ;  /* 0x0000b400e86a7a23 */ /* 0x002fe200000108b0 */
[----:B------:R-:W-:Y:S07]  /*8590*/  MOV R232, R144 ;  /* 0x0000009000e87202 */ /* 0x000fee0000000f00 */
[----:B------:R1:W2:Y:S02]  /*85a0*/  MUFU.EX2 R206, R106 ;  /* 0x0000006a00ce7308 */ /* 0x0002a40000000800 */
[--C-:B-1----:R-:W-:Y:S01]  /*85b0*/  FFMA.FTZ R106, R233, c[0x0][0x2d0], -R3.reuse ;  /* 0x0000b400e96a7a23 */ /* 0x102fe20000010803 */
[----:B------:R-:W-:Y:S02]  /*85c0*/  MOV R233, R141 ;  /* 0x0000008d00e97202 */ /* 0x000fe40000000f00 */
[----:B------:R-:W-:Y:S05]  /*85d0*/  MOV R141, R187 ;  /* 0x000000bb008d7202 */ /* 0x000fea0000000f00 */
[----:B------:R1:W-:Y:S01]  /*85e0*/  MUFU.EX2 R187, R106 ;  /* 0x0000006a00bb7308 */ /* 0x0003e20000000800 */
[----:B--2---:R-:W-:Y:S01]  /*85f0*/  F2FP.PACK_AB R118, R206, R207 ;  /* 0x000000cfce76723e */ /* 0x004fe200000000ff */
[----:B-1----:R-:W-:Y:S01]  /*8600*/  FFMA.FTZ R106, R234, c[0x0][0x2d0], -R3 ;  /* 0x0000b400ea6a7a23 */ /* 0x002fe20000010803 */
[----:B------:R-:W-:Y:S02]  /*8610*/  MOV R234, R142 ;  /* 0x0000008e00ea7202 */ /* 0x000fe40000000f00 */
[----:B------:R-:W-:Y:S02]  /*8620*/  MOV R142, R139 ;  /* 0x0000008b008e7202 */ /* 0x000fe40000000f00 */
[----:B------:R-:W-:Y:S03]  /*8630*/  MOV R139, R186 ;  /* 0x000000ba008b7202 */ /* 0x000fe60000000f00 */
[----:B------:R1:W2:Y:S01]  /*8640*/  MUFU.EX2 R186, R106 ;  /* 0x0000006a00ba7308 */ /* 0x0002a20000000800 */
[----:B------:R-:W-:Y:S01]  /*8650*/  MOV R241, R139 ;  /* 0x0000008b00f17202 */ /* 0x000fe20000000f00 */
[--C-:B-1----:R-:W-:Y:S01]  /*8660*/  FFMA.FTZ R106, R237, c[0x0][0x2d0], -R110.reuse ;  /* 0x0000b400ed6a7a23 */ /* 0x102fe2000001086e */
[----:B--2---:R-:W-:Y:S02]  /*8670*/  F2FP.PACK_AB R119, R186, R187 ;  /* 0x000000bbba77723e */ /* 0x004fe400000000ff */
[----:B------:R-:W-:Y:S05]  /*8680*/  MOV R237, R191 ;  /* 0x000000bf00ed7202 */ /* 0x000fea0000000f00 */
[----:B------:R1:W-:Y:S01]  /*8690*/  MUFU.EX2 R205, R106 ;  /* 0x0000006a00cd7308 */ /* 0x0003e20000000800 */
[C---:B------:R-:W-:Y:S08]  /*86a0*/  HMMA.16816.F32 R8, R116.reuse, R124, R8 ;  /* 0x0000007c7408723c */ /* 0x040ff00000001808 */
[-C--:B------:R-:W-:Y:S08]  /*86b0*/  HMMA.16816.F32 R12, R116, R126.reuse, R12 ;  /* 0x0000007e740c723c */ /* 0x080ff0000000180c */
[C---:B------:R-:W-:Y:S01]  /*86c0*/  HMMA.16816.F32 R16, R112.reuse, R126, R16 ;  /* 0x0000007e7010723c */ /* 0x040fe20000001810 */
[----:B------:R-:W2:Y:S03]  /*86d0*/  LDSM.16.MT88.4 R124, [R222+0x1900] ;  /* 0x00190000de7c783b */ /* 0x000ea60000004200 */
[--C-:B-1----:R-:W-:Y:S01]  /*86e0*/  FFMA.FTZ R106, R235, c[0x0][0x2d0], -R110.reuse ;  /* 0x0000b400eb6a7a23 */ /* 0x102fe2000001086e */
[----:B------:R-:W-:Y:S03]  /*86f0*/  MOV R235, R190 ;  /* 0x000000be00eb7202 */ /* 0x000fe60000000f00 */
[-C--:B------:R-:W-:Y:S01]  /*8700*/  HMMA.16816.F32 R20, R112, R128.reuse, R20 ;  /* 0x000000807014723c */ /* 0x080fe20000001814 */
[----:B------:R1:W3:Y:S07]  /*8710*/  MUFU.EX2 R204, R106 ;  /* 0x0000006a00cc7308 */ /* 0x0002ee0000000800 */
[C---:B------:R-:W-:Y:S08]  /*8720*/  HMMA.16816.F32 R24, R116.reuse, R128, R24 ;  /* 0x000000807418723c */ /* 0x040ff00000001818 */
[-C--:B------:R-:W-:Y:S08]  /*8730*/  HMMA.16816.F32 R28, R116, R130.reuse, R28 ;  /* 0x00000082741c723c */ /* 0x080ff0000000181c */
[C---:B------:R-:W-:Y:S01]  /*8740*/  HMMA.16816.F32 R32, R112.reuse, R130, R32 ;  /* 0x000000827020723c */ /* 0x040fe20000001820 */
[----:B------:R-:W4:Y:S03]  /*8750*/  LDSM.16.MT88.4 R128, [R221+0x2900] ;  /* 0x00290000dd80783b */ /* 0x000f260000004200 */
[--C-:B-1----:R-:W-:Y:S01]  /*8760*/  FFMA.FTZ R106, R238, c[0x0][0x2d0], -R111.reuse ;  /* 0x0000b400ee6a7a23 */ /* 0x102fe2000001086f */
[----:B------:R-:W-:Y:S02]  /*8770*/  MOV R238, R143 ;  /* 0x0000008f00ee7202 */ /* 0x000fe40000000f00 */
[----:B---3--:R-:W-:Y:S01]  /*8780*/  F2FP.PACK_AB R108, R204, R205 ;  /* 0x000000cdcc6c723e */ /* 0x008fe200000000ff */
[-C--:B------:R-:W-:Y:S01]  /*8790*/  HMMA.16816.F32 R36, R112, R120.reuse, R36 ;  /* 0x000000787024723c */ /* 0x080fe20000001824 */
[----:B------:R1:W-:Y:S07]  /*87a0*/  MUFU.EX2 R203, R106 ;  /* 0x0000006a00cb7308 */ /* 0x0003ee0000000800 */
[C---:B------:R-:W-:Y:S08]  /*87b0*/  HMMA.16816.F32 R40, R116.reuse, R120, R40 ;  /* 0x000000787428723c */ /* 0x040ff00000001828 */
[-C--:B------:R-:W-:Y:S08]  /*87c0*/  HMMA.16816.F32 R44, R116, R122.reuse, R44 ;  /* 0x0000007a742c723c */ /* 0x080ff0000000182c */
[C---:B------:R-:W-:Y:S01]  /*87d0*/  HMMA.16816.F32 R48, R112.reuse, R122, R48 ;  /* 0x0000007a7030723c */ /* 0x040fe20000001830 */
[----:B------:R-:W3:Y:S03]  /*87e0*/  LDSM.16.MT88.4 R120, [R222+0x2900] ;  /* 0x00290000de78783b */ /* 0x000ee60000004200 */
[--C-:B-1----:R-:W-:Y:S01]  /*87f0*/  FFMA.FTZ R106, R239, c[0x0][0x2d0], -R111.reuse ;  /* 0x0000b400ef6a7a23 */ /* 0x102fe2000001086f */
[----:B------:R-:W-:Y:S03]  /*8800*/  MOV R239, R142 ;  /* 0x0000008e00ef7202 */ /* 0x000fe60000000f00 */
[-C--:B--2---:R-:W-:Y:S01]  /*8810*/  HMMA.16816.F32 R52, R112, R124.reuse, R52 ;  /* 0x0000007c7034723c */ /* 0x084fe20000001834 */
[----:B------:R1:W-:Y:S07]  /*8820*/  MUFU.EX2 R201, R106 ;  /* 0x0000006a00c97308 */ /* 0x0003ee0000000800 */
[C---:B------:R-:W-:Y:S08]  /*8830*/  HMMA.16816.F32 R56, R116.reuse, R124, R56 ;  /* 0x0000007c7438723c */ /* 0x040ff00000001838 */
[-C--:B------:R-:W-:Y:S08]  /*8840*/  HMMA.16816.F32 R60, R116, R126.reuse, R60 ;  /* 0x0000007e743c723c */ /* 0x080ff0000000183c */
[C---:B------:R-:W-:Y:S01]  /*8850*/  HMMA.16816.F32 R64, R112.reuse, R126, R64 ;  /* 0x0000007e7040723c */ /* 0x040fe20000001840 */
[----:B------:R-:W2:Y:S03]  /*8860*/  LDSM.16.MT88.4 R124, [R221+0xd00] ;  /* 0x000d0000dd7c783b */ /* 0x000ea60000004200 */
[----:B-1----:R-:W-:Y:S04]  /*8870*/  FFMA.FTZ R106, R177, c[0x0][0x2d0], -R110 ;  /* 0x0000b400b16a7a23 */ /* 0x002fe8000001086e */
[-C--:B----4-:R-:W-:Y:S01]  /*8880*/  HMMA.16816.F32 R68, R112, R128.reuse, R68 ;  /* 0x000000807044723c */ /* 0x090fe20000001844 */
[----:B------:R1:W4:Y:S07]  /*8890*/  MUFU.EX2 R202, R106 ;  /* 0x0000006a00ca7308 */ /* 0x00032e0000000800 */
[C---:B------:R-:W-:Y:S08]  /*88a0*/  HMMA.16816.F32 R72, R116.reuse, R128, R72 ;  /* 0x000000807448723c */ /* 0x040ff00000001848 */
[-C--:B------:R-:W-:Y:S08]  /*88b0*/  HMMA.16816.F32 R76, R116, R130.reuse, R76 ;  /* 0x00000082744c723c */ /* 0x080ff0000000184c */
[C---:B------:R-:W-:Y:S04]  /*88c0*/  HMMA.16816.F32 R80, R112.reuse, R130, R80 ;  /* 0x000000827050723c */ /* 0x040fe80000001850 */
[--C-:B-1----:R-:W-:Y:S01]  /*88d0*/  FFMA.FTZ R106, R179, c[0x0][0x2d0], -R111.reuse ;  /* 0x0000b400b36a7a23 */ /* 0x102fe2000001086f */
[----:B----4-:R-:W-:Y:S03]  /*88e0*/  F2FP.PACK_AB R110, R200, R202 ;  /* 0x000000cac86e723e */ /* 0x010fe600000000ff */
[-C--:B---3--:R-:W-:Y:S01]  /*88f0*/  HMMA.16816.F32 R84, R112, R120.reuse, R84 ;  /* 0x000000787054723c */ /* 0x088fe20000001854 */
[----:B------:R1:W-:Y:S07]  /*8900*/  MUFU.EX2 R199, R106 ;  /* 0x0000006a00c77308 */ /* 0x0003ee0000000800 */
[C---:B------:R-:W-:Y:S08]  /*8910*/  HMMA.16816.F32 R88, R116.reuse, R120, R88 ;  /* 0x000000787458723c */ /* 0x040ff00000001858 */
[-C--:B------:R-:W-:Y:S08]  /*8920*/  HMMA.16816.F32 R92, R116, R122.reuse, R92 ;  /* 0x0000007a745c723c */ /* 0x080ff0000000185c */
[----:B------:R-:W-:Y:S04]  /*8930*/  HMMA.16816.F32 R96, R112, R122, R96 ;  /* 0x0000007a7060723c */ /* 0x000fe80000001860 */
[----:B-1----:R-:W-:Y:S01]  /*8940*/  FFMA.FTZ R106, R236, c[0x0][0x2d0], -R111 ;  /* 0x0000b400ec6a7a23 */ /* 0x002fe2000001086f */
[----:B------:R-:W-:Y:S03]  /*8950*/  MOV R236, R141 ;  /* 0x0000008d00ec7202 */ /* 0x000fe60000000f00 */
[----:B------:R1:W3:Y:S04]  /*8960*/  MUFU.EX2 R196, R106 ;  /* 0x0000006a00c47308 */ /* 0x0002e80000000800 */
[--C-:B-1----:R-:W-:Y:S01]  /*8970*/  FFMA.FTZ R106, R240, c[0x0][0x2d0], -R176.reuse ;  /* 0x0000b400f06a7a23 */ /* 0x102fe200000108b0 */
[----:B---3--:R-:W-:Y:S02]  /*8980*/  F2FP.PACK_AB R111, R196, R199 ;  /* 0x000000c7c46f723e */ /* 0x008fe400000000ff */
[----:B------:R-:W-:Y:S03]  /*8990*/  MOV R240, R140 ;  /* 0x0000008c00f07202 */ /* 0x000fe60000000f00 */
[----:B------:R1:W-:Y:S01]  /*89a0*/  MUFU.EX2 R194, R106 ;  /* 0x0000006a00c27308 */ /* 0x0003e20000000800 */
[----:B------:R-:W3:Y:S01]  /*89b0*/  LDSM.16.MT88.4 R140, [R222+0xd00] ;  /* 0x000d0000de8c783b */ /* 0x000ee20000004200 */
[--C-:B-1----:R-:W-:Y:S01]  /*89c0*/  FFMA.FTZ R106, R242, c[0x0][0x2d0], -R3.reuse ;  /* 0x0000b400f26a7a23 */ /* 0x102fe20000010803 */
[----:B------:R-:W-:Y:S07]  /*89d0*/  MOV R242, R184 ;  /* 0x000000b800f27202 */ /* 0x000fee0000000f00 */
[----:B------:R1:W-:Y:S02]  /*89e0*/  MUFU.EX2 R184, R106 ;  /* 0x0000006a00b87308 */ /* 0x0003e40000000800 */
[--C-:B-1----:R-:W-:Y:S01]  /*89f0*/  FFMA.FTZ R106, R244, c[0x0][0x2d0], -R3.reuse ;  /* 0x0000b400f46a7a23 */ /* 0x102fe20000010803 */
[----:B------:R-:W-:Y:S01]  /*8a00*/  MOV R244, R185 ;  /* 0x000000b900f47202 */ /* 0x000fe20000000f00 */
[----:B------:R-:W-:Y:S01]  /*8a10*/  FFMA.FTZ R3, R109, c[0x0][0x2d0], -R3 ;  /* 0x0000b4006d037a23 */ /* 0x000fe20000010803 */
[----:B------:R-:W-:Y:S05]  /*8a20*/  F2FP.PACK_AB R109, R201, R203 ;  /* 0x000000cbc96d723e */ /* 0x000fea00000000ff */
[----:B------:R1:W4:Y:S02]  /*8a30*/  MUFU.EX2 R185, R106 ;  /* 0x0000006a00b97308 */ /* 0x0003240000000800 */
[-C--:B--2---:R-:W-:Y:S01]  /*8a40*/  HMMA.16816.F32 R116, R108, R124.reuse, R4 ;  /* 0x0000007c6c74723c */ /* 0x084fe20000001804 */
[----:B------:R-:W2:Y:S04]  /*8a50*/  LDSM.16.MT88.4 R4, [R222+0x2d00] ;  /* 0x002d0000de04783b */ /* 0x000ea80000004200 */
[--C-:B-1----:R-:W-:Y:S01]  /*8a60*/  FFMA.FTZ R106, R245, c[0x0][0x2d0], -R176.reuse ;  /* 0x0000b400f56a7a23 */ /* 0x102fe200000108b0 */
[----:B----4-:R-:W-:Y:S02]  /*8a70*/  F2FP.PACK_AB R177, R185, R184 ;  /* 0x000000b8b9b1723e */ /* 0x010fe400000000ff */
[----:B------:R-:W-:Y:S01]  /*8a80*/  MOV R245, R138 ;  /* 0x0000008a00f57202 */ /* 0x000fe20000000f00 */
[----:B------:R1:W-:Y:S03]  /*8a90*/  MUFU.EX2 R191, R106 ;  /* 0x0000006a00bf7308 */ /* 0x0003e60000000800 */
[----:B-1----:R-:W-:Y:S01]  /*8aa0*/  FFMA.FTZ R106, R243, c[0x0][0x2d0], -R176 ;  /* 0x0000b400f36a7a23 */ /* 0x002fe200000108b0 */
[----:B------:R-:W-:Y:S02]  /*8ab0*/  F2FP.PACK_AB R176, R193, R194 ;  /* 0x000000c2c1b0723e */ /* 0x000fe400000000ff */
[----:B------:R-:W-:Y:S04]  /*8ac0*/  MOV R243, R137 ;  /* 0x0000008900f37202 */ /* 0x000fe80000000f00 */
[----:B------:R-:W1:Y:S10]  /*8ad0*/  MUFU.EX2 R190, R106 ;  /* 0x0000006a00be7308 */ /* 0x000e740000000800 */
[----:B------:R-:W4:Y:S01]  /*8ae0*/  MUFU.EX2 R106, R3 ;  /* 0x00000003006a7308 */ /* 0x000f220000000800 */
[----:B-1----:R-:W-:Y:S02]  /*8af0*/  F2FP.PACK_AB R178, R190, R191 ;  /* 0x000000bfbeb2723e */ /* 0x002fe400000000ff */
[----:B----4-:R-:W-:Y:S07]  /*8b00*/  F2FP.PACK_AB R179, R106, R107 ;  /* 0x0000006b6ab3723e */ /* 0x010fee00000000ff */
[C---:B------:R-:W-:Y:S01]  /*8b10*/  HMMA.16816.F32 R112, R176.reuse, R124, R8 ;  /* 0x0000007cb070723c */ /* 0x040fe20000001808 */
[----:B------:R-:W4:Y:S04]  /*8b20*/  LDL.LU R9, [R1+0x20] ;  /* 0x0000200001097983 */ /* 0x000f280000300800 */
[----:B------:R-:W5:Y:S02]  /*8b30*/  LDL.LU R8, [R1+0x24] ;  /* 0x0000240001087983 */ /* 0x000f640000300800 */
[----:B------:R-:W-:Y:S01]  /*8b40*/  MOV R11, R134 ;  /* 0x00000086000b7202 */ /* 0x000fe20000000f00 */
[-C--:B------:R-:W-:Y:S01]  /*8b50*/  HMMA.16816.F32 R120, R176, R126.reuse, R12 ;  /* 0x0000007eb078723c */ /* 0x080fe2000000180c */
[----:B------:R-:W5:Y:S03]  /*8b60*/  LDL.LU R3, [R1+0x28] ;  /* 0x0000280001037983 */ /* 0x000f660000300800 */
[----:B------:R-:W-:Y:S01]  /*8b70*/  MOV R10, R135 ;  /* 0x00000087000a7202 */ /* 0x000fe20000000f00 */
[----:B------:R-:W5:Y:S02]  /*8b80*/  LDL.LU R14, [R1+0x1c] ;  /* 0x00001c00010e7983 */ /* 0x000f640000300800 */
[----:B------:R-:W-:Y:S01]  /*8b90*/  MOV R13, R133 ;  /* 0x00000085000d7202 */ /* 0x000fe20000000f00 */
[C---:B------:R-:W-:Y:S04]  /*8ba0*/  HMMA.16816.F32 R124, R108.reuse, R126, R16 ;  /* 0x0000007e6c7c723c */ /* 0x040fe80000001810 */
[----:B------:R-:W-:Y:S04]  /*8bb0*/  MOV R15, R132 ;  /* 0x00000084000f7202 */ /* 0x000fe80000000f00 */
[-C--:B---3--:R-:W-:Y:S08]  /*8bc0*/  HMMA.16816.F32 R128, R108, R140.reuse, R20 ;  /* 0x0000008c6c80723c */ /* 0x088ff00000001814 */
[C---:B------:R-:W-:Y:S08]  /*8bd0*/  HMMA.16816.F32 R132, R176.reuse, R140, R24 ;  /* 0x0000008cb084723c */ /* 0x040ff00000001818 */
[-C--:B------:R-:W-:Y:S08]  /*8be0*/  HMMA.16816.F32 R136, R176, R142.reuse, R28 ;  /* 0x0000008eb088723c */ /* 0x080ff0000000181c */
        /* <DEDUP_REMOVED lines=13> */
[-C--:B--2---:R-:W-:Y:S08]  /*8cc0*/  HMMA.16816.F32 R84, R108, R4.reuse, R84 ;  /* 0x000000046c54723c */ /* 0x084ff00000001854 */
[C---:B------:R-:W-:Y:S08]  /*8cd0*/  HMMA.16816.F32 R88, R176.reuse, R4, R88 ;  /* 0x00000004b058723c */ /* 0x040ff00000001858 */
[-C--:B------:R-:W-:Y:S08]  /*8ce0*/  HMMA.16816.F32 R92, R176, R6.reuse, R92 ;  /* 0x00000006b05c723c */ /* 0x080ff0000000185c */
[----:B------:R-:W-:Y:S04]  /*8cf0*/  HMMA.16816.F32 R96, R108, R6, R96 ;  /* 0x000000066c60723c */ /* 0x000fe80000001860 */
[----:B----4-:R-:W-:Y:S02]  /*8d00*/  FFMA.FTZ R101, R101, R9, R15 ;  /* 0x0000000965657223 */ /* 0x010fe4000001000f */
[----:B-----5:R-:W-:Y:S02]  /*8d10*/  FFMA.FTZ R100, R100, R8, R10 ;  /* 0x0000000864647223 */ /* 0x020fe4000001000a */
[----:B------:R-:W-:Y:S04]  /*8d20*/  FADD.FTZ R8, R243, R101 ;  /* 0x00000065f3087221 */ /* 0x000fe80000010000 */
[----:B------:R-:W-:Y:S02]  /*8d30*/  FFMA.FTZ R3, R0, R3, R216 ;  /* 0x0000000300037223 */ /* 0x000fe400000100d8 */
[----:B------:R-:W-:Y:S01]  /*8d40*/  FADD.FTZ R10, R245, R100 ;  /* 0x00000064f50a7221 */ /* 0x000fe20000010000 */
[----:B------:R-:W-:Y:S01]  /*8d50*/  MOV R100, R104 ;  /* 0x0000006800647202 */ /* 0x000fe20000000f00 */
[----:B------:R-:W-:Y:S02]  /*8d60*/  FFMA.FTZ R102, R102, R14, R13 ;  /* 0x0000000e66667223 */ /* 0x000fe4000001000d */
[----:B------:R-:W-:Y:S02]  /*8d70*/  FADD.FTZ R3, R217, R3 ;  /* 0x00000003d9037221 */ /* 0x000fe40000010000 */
        /* <DEDUP_REMOVED lines=47> */
[----:B------:R-:W-:Y:S01]  /*9070*/  FADD.FTZ R3, R201, R3 ;  /* 0x00000003c9037221 */ /* 0x000fe20000010000 */
[----:B------:R1:W-:Y:S01]  /*9080*/  STL [R1+0x1c], R4 ;  /* 0x00001c0401007387 */ /* 0x0003e20000100800 */
[----:B------:R-:W-:Y:S02]  /*9090*/  FADD.FTZ R8, R184, R8 ;  /* 0x00000008b8087221 */ /* 0x000fe40000010000 */
[----:B------:R-:W-:Y:S02]  /*90a0*/  FADD.FTZ R5, R193, R0 ;  /* 0x00000000c1057221 */ /* 0x000fe40000010000 */
[----:B------:R-:W-:Y:S02]  /*90b0*/  FADD.FTZ R6, R199, R3 ;  /* 0x00000003c7067221 */ /* 0x000fe40000010000 */
[----:B------:R-:W-:Y:S02]  /*90c0*/  FADD.FTZ R5, R191, R5 ;  /* 0x00000005bf057221 */ /* 0x000fe40000010000 */
[----:B------:R-:W-:Y:S02]  /*90d0*/  FADD.FTZ R6, R196, R6 ;  /* 0x00000006c4067221 */ /* 0x000fe40000010000 */
[----:B------:R-:W-:Y:S03]  /*90e0*/  FADD.FTZ R0, R185, R8 ;  /* 0x00000008b9007221 */ /* 0x000fe60000010000 */
[----:B------:R-:W-:Y:S01]  /*90f0*/  STL [R1+0x20], R6 ;  /* 0x0000200601007387 */ /* 0x000fe20000100800 */
[----:B------:R-:W-:Y:S01]  /*9100*/  FADD.FTZ R3, R107, R0 ;  /* 0x000000006b037221 */ /* 0x000fe20000010000 */
[----:B------:R-:W-:Y:S02]  /*9110*/  IADD3 R0, R250, -0x1, RZ ;  /* 0xfffffffffa007810 */ /* 0x000fe40007ffe0ff */
[----:B------:R-:W-:Y:S01]  /*9120*/  MOV R107, R2 ;  /* 0x00000002006b7202 */ /* 0x000fe20000000f00 */
[----:B------:R-:W-:Y:S01]  /*9130*/  FADD.FTZ R3, R106, R3 ;  /* 0x000000036a037221 */ /* 0x000fe20000010000 */
[----:B------:R-:W-:Y:S02]  /*9140*/  MOV R250, R0 ;  /* 0x0000000000fa7202 */ /* 0x000fe40000000f00 */
[----:B------:R-:W-:Y:S01]  /*9150*/  MOV R106, R103 ;  /* 0x00000067006a7202 */ /* 0x000fe20000000f00 */
[----:B-1----:R-:W-:Y:S05]  /*9160*/  FADD.FTZ R4, R190, R5 ;  /* 0x00000005be047221 */ /* 0x002fea0000010000 */
[----:B------:R-:W-:Y:S04]  /*9170*/  STL [R1+0x24], R4 ;  /* 0x0000240401007387 */ /* 0x000fe80000100800 */
[----:B------:R1:W-:Y:S02]  /*9180*/  STL [R1+0x28], R3 ;  /* 0x0000280301007387 */ /* 0x0003e40000100800 */
[----:B-1----:R-:W-:Y:S01]  /*9190*/  MOV R3, R105 ;  /* 0x0000006900037202 */ /* 0x002fe20000000f00 */
[----:B------:R-:W-:-:S05]  /*91a0*/  @P4 BRA `(.L_x_12) ;  /* 0xffffc78000004947 */ /* 0x000fca000383ffff */
.L_x_11:
[----:B-1----:R-:W2:Y:S04]  /*91b0*/  LDL.LU R0, [R1+0x1c] ;  /* 0x00001c0001007983 */ /* 0x002ea80000300800 */
[----:B------:R-:W3:Y:S04]  /*91c0*/  LDL.LU R4, [R1+0x20] ;  /* 0x0000200001047983 */ /* 0x000ee80000300800 */
[----:B------:R-:W4:Y:S04]  /*91d0*/  LDL.LU R8, [R1+0x24] ;  /* 0x0000240001087983 */ /* 0x000f280000300800 */
[----:B------:R-:W5:Y:S01]  /*91e0*/  LDL.LU R5, [R1+0x28] ;  /* 0x0000280001057983 */ /* 0x000f620000300800 */
[----:B------:R-:W-:-:S02]  /*91f0*/  MOV R18, 0xff800000 ;  /* 0xff80000000127802 */ /* 0x000fc40000000f00 */
[----:B------:R-:W-:Y:S02]  /*9200*/  MOV R19, 0xff800000 ;  /* 0xff80000000137802 */ /* 0x000fe40000000f00 */
[----:B------:R-:W-:Y:S02]  /*9210*/  MOV R20, 0xff800000 ;  /* 0xff80000000147802 */ /* 0x000fe40000000f00 */
[----:B------:R-:W-:Y:S02]  /*9220*/  MOV R21, 0xff800000 ;  /* 0xff80000000157802 */ /* 0x000fe40000000f00 */
[----:B------:R-:W-:Y:S01]  /*9230*/  PLOP3.LUT P4, PT, PT, PT, PT, 0x8, 0x0 ;  /* 0x000000000000781c */ /* 0x000fe20003f8e170 */
[----:B--2---:R-:W1:Y:S04]  /*9240*/  SHFL.BFLY PT, R11, R0, 0x2, 0x1f ;  /* 0x0c401f00000b7f89 */ /* 0x004e6800000e0000 */
[----:B---3--:R-:W2:Y:S04]  /*9250*/  SHFL.BFLY PT, R9, R4, 0x2, 0x1f ;  /* 0x0c401f0004097f89 */ /* 0x008ea800000e0000 */
[----:B----4-:R-:W3:Y:S04]  /*9260*/  SHFL.BFLY PT, R7, R8, 0x2, 0x1f ;  /* 0x0c401f0008077f89 */ /* 0x010ee800000e0000 */
[----:B-----5:R-:W4:Y:S01]  /*9270*/  SHFL.BFLY PT, R6, R5, 0x2, 0x1f ;  /* 0x0c401f0005067f89 */ /* 0x020f2200000e0000 */
[----:B-1----:R-:W-:-:S02]  /*9280*/  FADD.FTZ R11, R11, R0 ;  /* 0x000000000b0b7221 */ /* 0x002fc40000010000 */
[----:B--2---:R-:W-:-:S03]  /*9290*/  FADD.FTZ R9, R9, R4 ;  /* 0x0000000409097221 */ /* 0x004fc60000010000 */
[----:B------:R-:W1:Y:S01]  /*92a0*/  SHFL.BFLY PT, R0, R11, 0x1, 0x1f ;  /* 0x0c201f000b007f89 */ /* 0x000e6200000e0000 */
[----:B---3--:R-:W-:-:S03]  /*92b0*/  FADD.FTZ R7, R7, R8 ;  /* 0x0000000807077221 */ /* 0x008fc60000010000 */
[----:B------:R-:W2:Y:S01]  /*92c0*/  SHFL.BFLY PT, R4, R9, 0x1, 0x1f ;  /* 0x0c201f0009047f89 */ /* 0x000ea200000e0000 */
[----:B----4-:R-:W-:-:S03]  /*92d0*/  FADD.FTZ R6, R6, R5 ;  /* 0x0000000506067221 */ /* 0x010fc60000010000 */
[----:B------:R-:W3:Y:S04]  /*92e0*/  SHFL.BFLY PT, R3, R7, 0x1, 0x1f ;  /* 0x0c201f0007037f89 */ /* 0x000ee800000e0000 */
[----:B------:R-:W4:Y:S01]  /*92f0*/  SHFL.BFLY PT, R5, R6, 0x1, 0x1f ;  /* 0x0c201f0006057f89 */ /* 0x000f2200000e0000 */
[----:B-1----:R-:W-:Y:S01]  /*9300*/  FADD.FTZ R11, R11, R0 ;  /* 0x000000000b0b7221 */ /* 0x002fe20000010000 */
[----:B------:R-:W-:Y:S01]  /*9310*/  MOV R0, RZ ;  /* 0x000000ff00007202 */ /* 0x000fe20000000f00 */
[----:B--2---:R-:W-:-:S03]  /*9320*/  FADD.FTZ R9, R9, R4 ;  /* 0x0000000409097221 */ /* 0x004fc60000010000 */
[----:B------:R-:W-:Y:S02]  /*9330*/  FSETP.NE.FTZ.AND P3, PT, R11, RZ, PT ;  /* 0x000000ff0b00720b */ /* 0x000fe40003f75000 */
[----:B------:R-:W-:Y:S01]  /*9340*/  MOV R4, RZ ;  /* 0x000000ff00047202 */ /* 0x000fe20000000f00 */
[----:B---3--:R-:W-:Y:S01]  /*9350*/  FADD.FTZ R7, R7, R3 ;  /* 0x0000000307077221 */ /* 0x008fe20000010000 */
[----:B------:R-:W-:Y:S02]  /*9360*/  FSETP.NE.FTZ.AND P2, PT, R9, RZ, PT ;  /* 0x000000ff0900720b */ /* 0x000fe40003f55000 */
[----:B------:R-:W-:Y:S01]  /*9370*/  MOV R3, RZ ;  /* 0x000000ff00037202 */ /* 0x000fe20000000f00 */
[----:B----4-:R-:W-:Y:S01]  /*9380*/  FADD.FTZ R6, R5, R6 ;  /* 0x0000000605067221 */ /* 0x010fe20000010000 */
[----:B------:R-:W-:-:S04]  /*9390*/  FSETP.NE.FTZ.AND P1, PT, R7, RZ, PT ;  /* 0x000000ff0700720b */ /* 0x000fc80003f35000 */
[----:B------:R-:W-:Y:S01]  /*93a0*/  FSETP.NE.FTZ.AND P0, PT, R6, RZ, PT ;  /* 0x000000ff0600720b */ /* 0x000fe20003f15000 */
[----:B------:R-:W1:Y:S08]  /*93b0*/  @P3 MUFU.RCP R0, R11 ;  /* 0x0000000b00003308 */ /* 0x000e700000001000 */
[----:B------:R-:W2:Y:S04]  /*93c0*/  @P1 MUFU.RCP R3, R7 ;  /* 0x0000000700031308 */ /* 0x000ea80000001000 */
[----:B------:R-:W-:Y:S01]  /*93d0*/  @P0 MOV R8, 0x3f317218 ;  /* 0x3f31721800080802 */ /* 0x000fe20000000f00 */
[----:B-1----:R-:W-:-:S03]  /*93e0*/  FMUL.FTZ R116, R0, R116 ;  /* 0x0000007400747220 */ /* 0x002fc60000410000 */
[----:B------:R-:W1:Y:S01]  /*93f0*/  @P2 MUFU.RCP R4, R9 ;  /* 0x0000000900042308 */ /* 0x000e620000001000 */
[C---:B------:R-:W-:Y:S02]  /*9400*/  FMUL.FTZ R117, R0.reuse, R117 ;  /* 0x0000007500757220 */ /* 0x040fe40000410000 */
[C---:B------:R-:W-:Y:S02]  /*9410*/  FMUL.FTZ R124, R0.reuse, R124 ;  /* 0x0000007c007c7220 */ /* 0x040fe40000410000 */
[C---:B------:R-:W-:Y:S02]  /*9420*/  FMUL.FTZ R125, R0.reuse, R125 ;  /* 0x0000007d007d7220 */ /* 0x040fe40000410000 */
[C---:B------:R-:W-:Y:S01]  /*9430*/  FMUL.FTZ R128, R0.reuse, R128 ;  /* 0x0000008000807220 */ /* 0x040fe20000410000 */
[----:B------:R-:W-:Y:S01]  /*9440*/  @P3 MUFU.LG2 R11, R11 ;  /* 0x0000000b000b3308 */ /* 0x000fe20000000c00 */
[C---:B------:R-:W-:Y:S02]  /*9450*/  FMUL.FTZ R129, R0.reuse, R129 ;  /* 0x0000008100817220 */ /* 0x040fe40000410000 */
[----:B------:R-:W-:-:S02]  /*9460*/  FMUL.FTZ R140, R0, R140 ;  /* 0x0000008c008c7220 */ /* 0x000fc40000410000 */
[C---:B------:R-:W-:Y:S02]  /*9470*/  FMUL.FTZ R141, R0.reuse, R141 ;  /* 0x0000008d008d7220 */ /* 0x040fe40000410000 */
[C---:B------:R-:W-:Y:S01]  /*9480*/  FMUL.FTZ R144, R0.reuse, R144 ;  /* 0x0000009000907220 */ /* 0x040fe20000410000 */
[----:B------:R-:W-:Y:S01]  /*9490*/  @P2 MUFU.LG2 R9, R9 ;  /* 0x0000000900092308 */ /* 0x000fe20000000c00 */
[C---:B------:R-:W-:Y:S02]  /*94a0*/  FMUL.FTZ R145, R0.reuse, R145 ;  /* 0x0000009100917220 */ /* 0x040fe40000410000 */
[C---:B------:R-:W-:Y:S02]  /*94b0*/  FMUL.FTZ R156, R0.reuse, R156 ;  /* 0x0000009c009c7220 */ /* 0x040fe40000410000 */
[C---:B------:R-:W-:Y:S02]  /*94c0*/  FMUL.FTZ R157, R0.reuse, R157 ;  /* 0x0000009d009d7220 */ /* 0x040fe40000410000 */
[C---:B------:R-:W-:Y:S01]  /*94d0*/  FMUL.FTZ R160, R0.reuse, R160 ;  /* 0x000000a000a07220 */ /* 0x040fe20000410000 */
[----:B------:R-:W-:Y:S01]  /*94e0*/  @P1 MUFU.LG2 R7, R7 ;  /* 0x0000000700071308 */ /* 0x000fe20000000c00 */
[----:B------:R-:W-:-:S02]  /*94f0*/  FMUL.FTZ R161, R0, R161 ;  /* 0x000000a100a17220 */ /* 0x000fc40000410000 */
[C---:B------:R-:W-:Y:S02]  /*9500*/  FMUL.FTZ R172, R0.reuse, R172 ;  /* 0x000000ac00ac7220 */ /* 0x040fe40000410000 */
[C---:B------:R-:W-:Y:S02]  /*9510*/  FMUL.FTZ R173, R0.reuse, R173 ;  /* 0x000000ad00ad7220 */ /* 0x040fe40000410000 */
[C---:B------:R-:W-:Y:S02]  /*9520*/  FMUL.FTZ R68, R0.reuse, R68 ;  /* 0x0000004400447220 */ /* 0x040fe40000410000 */
[C---:B------:R-:W-:Y:S02]  /*9530*/  FMUL.FTZ R69, R0.reuse, R69 ;  /* 0x0000004500457220 */ /* 0x040fe40000410000 */
[C---:B------:R-:W-:Y:S02]  /*9540*/  FMUL.FTZ R80, R0.reuse, R80 ;  /* 0x0000005000507220 */ /* 0x040fe40000410000 */
[----:B------:R-:W-:-:S02]  /*9550*/  FMUL.FTZ R81, R0, R81 ;  /* 0x0000005100517220 */ /* 0x000fc40000410000 */
[C---:B------:R-:W-:Y:S02]  /*9560*/  FMUL.FTZ R84, R0.reuse, R84 ;  /* 0x0000005400547220 */ /* 0x040fe40000410000 */
[C---:B------:R-:W-:Y:S02]  /*9570*/  FMUL.FTZ R85, R0.reuse, R85 ;  /* 0x0000005500557220 */ /* 0x040fe40000410000 */
[C---:B------:R-:W-:Y:S02]  /*9580*/  FMUL.FTZ R96, R0.reuse, R96 ;  /* 0x0000006000607220 */ /* 0x040fe40000410000 */
[----:B------:R-:W-:Y:S01]  /*9590*/  FMUL.FTZ R97, R0, R97 ;  /* 0x0000006100617220 */ /* 0x000fe20000410000 */
[----:B------:R-:W-:Y:S01]  /*95a0*/  MOV R0, RZ ;  /* 0x000000ff00007202 */ /* 0x000fe20000000f00 */
[C---:B--2---:R-:W-:Y:S02]  /*95b0*/  FMUL.FTZ R112, R3.reuse, R112 ;  /* 0x0000007003707220 */ /* 0x044fe40000410000 */
[----:B------:R-:W-:-:S02]  /*95c0*/  FMUL.FTZ R113, R3, R113 ;  /* 0x0000007103717220 */ /* 0x000fc40000410000 */
[C---:B------:R-:W-:Y:S01]  /*95d0*/  FMUL.FTZ R120, R3.reuse, R120 ;  /* 0x0000007803787220 */ /* 0x040fe20000410000 */
[----:B------:R-:W2:Y:S01]  /*95e0*/  @P0 MUFU.RCP R0, R6 ;  /* 0x0000000600000308 */ /* 0x000ea20000001000 */
[C---:B------:R-:W-:Y:S02]  /*95f0*/  FMUL.FTZ R121, R3.reuse, R121 ;  /* 0x0000007903797220 */ /* 0x040fe40000410000 */
[C---:B------:R-:W-:Y:S02]  /*9600*/  FMUL.FTZ R132, R3.reuse, R132 ;  /* 0x0000008403847220 */ /* 0x040fe40000410000 */
[C---:B------:R-:W-:Y:S02]  /*9610*/  FMUL.FTZ R133, R3.reuse, R133 ;  /* 0x0000008503857220 */ /* 0x040fe40000410000 */
[C---:B------:R-:W-:Y:S01]  /*9620*/  FMUL.FTZ R136, R3.reuse, R136 ;  /* 0x0000008803887220 */ /* 0x040fe20000410000 */
[----:B------:R-:W3:Y:S01]  /*9630*/  @P0 MUFU.LG2 R6, R6 ;  /* 0x0000000600060308 */ /* 0x000ee20000000c00 */
        /* <DEDUP_REMOVED lines=17> */
[----:B------:R-:W-:Y:S01]  /*9750*/  @P2 MOV R3, 0x3f317218 ;  /* 0x3f31721800032802 */ /* 0x000fe20000000f00 */
[C---:B-1----:R-:W-:Y:S02]  /*9760*/  FMUL.FTZ R118, R4.reuse, R118 ;  /* 0x0000007604767220 */ /* 0x042fe40000410000 */
        /* <DEDUP_REMOVED lines=24> */
[C---:B--2---:R-:W-:Y:S02]  /*98f0*/  FMUL.FTZ R114, R0.reuse, R114 ;  /* 0x0000007200727220 */ /* 0x044fe40000410000 */
        /* <DEDUP_REMOVED lines=24> */
[----:B------:R-:W-:Y:S02]  /*9a80*/  @P2 FMUL.FTZ R5, R3, c[0x0][0x2d0] ;  /* 0x0000b40003052a20 */ /* 0x000fe40000410000 */
[----:B------:R-:W-:-:S02]  /*9a90*/  @P3 FMUL.FTZ R10, R4, c[0x0][0x2d0] ;  /* 0x0000b400040a3a20 */ /* 0x000fc40000410000 */
[----:B------:R-:W-:Y:S02]  /*9aa0*/  @P1 FMUL.FTZ R3, R0, c[0x0][0x2d0] ;  /* 0x0000b40000031a20 */ /* 0x000fe40000410000 */
[----:B------:R-:W-:Y:S02]  /*9ab0*/  @P3 FMUL.FTZ R11, R11, 0.69314718246459960938 ;  /* 0x3f3172180b0b3820 */ /* 0x000fe40000410000 */
[----:B------:R-:W-:Y:S02]  /*9ac0*/  @P2 FMUL.FTZ R9, R9, 0.69314718246459960938 ;  /* 0x3f31721809092820 */ /* 0x000fe40000410000 */
[----:B------:R-:W-:Y:S02]  /*9ad0*/  @P1 FMUL.FTZ R7, R7, 0.69314718246459960938 ;  /* 0x3f31721807071820 */ /* 0x000fe40000410000 */
[----:B---3--:R-:W-:Y:S02]  /*9ae0*/  @P0 FMUL.FTZ R4, R6, 0.69314718246459960938 ;  /* 0x3f31721806040820 */ /* 0x008fe40000410000 */
[----:B------:R-:W-:-:S02]  /*9af0*/  @P0 FMUL.FTZ R0, R8, c[0x0][0x2d0] ;  /* 0x0000b40008000a20 */ /* 0x000fc40000410000 */
[----:B------:R-:W-:Y:S02]  /*9b00*/  @P3 FFMA.FTZ R18, R10, R105, R11 ;  /* 0x000000690a123223 */ /* 0x000fe4000001000b */
[----:B------:R-:W-:Y:S02]  /*9b10*/  @P2 FFMA.FTZ R19, R5, R104, R9 ;  /* 0x0000006805132223 */ /* 0x000fe40000010009 */
[----:B------:R-:W-:Y:S02]  /*9b20*/  @P1 FFMA.FTZ R20, R3, R103, R7 ;  /* 0x0000006703141223 */ /* 0x000fe40000010007 */
[----:B------:R-:W-:Y:S02]  /*9b30*/  @P0 FFMA.FTZ R21, R0, R2, R4 ;  /* 0x0000000200150223 */ /* 0x000fe40000010004 */
.L_x_3:
[----:B--2---:R-:W-:Y:S05]  /*9b40*/  @P4 BRA `(.L_x_15) ;  /* 0x00001a2000004947 */ /* 0x004fea0003800000 */
[----:B------:R-:W2:Y:S01]  /*9b50*/  LDL.LU R14, [R1+0x30] ;  /* 0x00003000010e7983 */ /* 0x000ea20000300800 */
[----:B------:R-:W-:Y:S01]  /*9b60*/  MOV R24, c[0x0][0x4e8] ;  /* 0x00013a0000187a02 */ /* 0x000fe20000000f00 */
[----:B------:R-:W-:Y:S02]  /*9b70*/  BSSY B0, `(.L_x_16) ;  /* 0x00000c1000007945 */ /* 0x000fe40003800000 */
[----:B------:R-:W3:Y:S01]  /*9b80*/  S2R R16, SR_TID.X ;  /* 0x0000000000107919 */ /* 0x000ee20000002100 */
[C---:B------:R-:W-:Y:S01]  /*9b90*/  ISETP.NE.AND P0, PT, R24.reuse, 0x1, PT ;  /* 0x000000011800780c */ /* 0x040fe20003f05270 */
[----:B------:R-:W-:-:S02]  /*9ba0*/  IMAD R24, R24, c[0x0][0x388], RZ ;  /* 0x0000e20018187a24 */ /* 0x000fc400078e02ff */
[----:B------:R-:W4:Y:S04]  /*9bb0*/  S2R R12, SR_CTAID.Y ;  /* 0x00000000000c7919 */ /* 0x000f280000002600 */
[----:B------:R-:W5:Y:S04]  /*9bc0*/  S2R R13, SR_CTAID.Z ;  /* 0x00000000000d7919 */ /* 0x000f680000002700 */
[----:B------:R-:W1:Y:S01]  /*9bd0*/  S2R R15, SR_CTAID.X ;  /* 0x00000000000f7919 */ /* 0x000e620000002500 */
[----:B---3--:R-:W-:-:S04]  /*9be0*/  SHF.R.S32.HI R11, RZ, 0x1f, R16 ;  /* 0x0000001fff0b7819 */ /* 0x008fc80000011410 */
[CC--:B------:R-:W-:Y:S02]  /*9bf0*/  LEA.HI R4, R11.reuse, R16.reuse, RZ, 0x2 ;  /* 0x000000100b047211 */ /* 0x0c0fe400078f10ff */
[----:B------:R-:W-:Y:S02]  /*9c00*/  LEA.HI R11, R11, R16, RZ, 0x5 ;  /* 0x000000100b0b7211 */ /* 0x000fe400078f28ff */
[----:B------:R-:W-:Y:S02]  /*9c10*/  LOP3.LUT R4, R4, 0xfffffffc, RZ, 0xc0, !PT ;  /* 0xfffffffc04047812 */ /* 0x000fe400078ec0ff */
[--C-:B------:R-:W-:Y:S02]  /*9c20*/  SHF.R.S32.HI R6, RZ, 0x5, R11.reuse ;  /* 0x00000005ff067819 */ /* 0x100fe4000001140b */
[----:B------:R-:W-:Y:S02]  /*9c30*/  SHF.R.S32.HI R5, RZ, 0x1f, R11 ;  /* 0x0000001fff057819 */ /* 0x000fe4000001140b */
[----:B------:R-:W-:Y:S01]  /*9c40*/  LOP3.LUT R11, R11, 0xffffffe0, RZ, 0xc0, !PT ;  /* 0xffffffe00b0b7812 */ /* 0x000fe200078ec0ff */
[----:B------:R-:W-:Y:S01]  /*9c50*/  BAR.SYNC.DEFER_BLOCKING 0x1, 0x80 ;  /* 0x0042000000007b1d */ /* 0x000fe20000010000 */
[----:B--2---:R-:W-:Y:S01]  /*9c60*/  SHF.R.S32.HI R10, RZ, 0x1f, R14 ;  /* 0x0000001fff0a7819 */ /* 0x004fe2000001140e */
[----:B------:R-:W-:-:S04]  /*9c70*/  IMAD.WIDE.U32 R2, R14, c[0x0][0x4d0], RZ ;  /* 0x000134000e027a25 */ /* 0x000fc800078e00ff */
[----:B------:R-:W-:Y:S02]  /*9c80*/  IMAD R0, R10, c[0x0][0x4d0], RZ ;  /* 0x000134000a007a24 */ /* 0x000fe400078e02ff */
[----:B------:R-:W-:Y:S02]  /*9c90*/  IMAD.MOV R9, RZ, RZ, -R14 ;  /* 0x000000ffff097224 */ /* 0x000fe400078e0a0e */
[----:B------:R-:W-:Y:S02]  /*9ca0*/  IMAD R8, R14, c[0x0][0x4d4], R0 ;  /* 0x000135000e087a24 */ /* 0x000fe400078e0200 */
[----:B------:R-:W-:Y:S01]  /*9cb0*/  IMAD.IADD R0, R16, 0x1, -R4 ;  /* 0x0000000110007824 */ /* 0x000fe200078e0a04 */
[----:B------:R-:W-:Y:S01]  /*9cc0*/  LEA.HI R4, R5, R6, RZ, 0x2 ;  /* 0x0000000605047211 */ /* 0x000fe200078f10ff */
[----:B------:R-:W-:Y:S01]  /*9cd0*/  IMAD.IADD R5, R3, 0x1, R8 ;  /* 0x0000000103057824 */ /* 0x000fe200078e0208 */
[----:B------:R-:W-:Y:S01]  /*9ce0*/  IADD3 R16, -R11, R16, RZ ;  /* 0x000000100b107210 */ /* 0x000fe20007ffe1ff */
[----:B----4-:R-:W-:Y:S01]  /*9cf0*/  IMAD R12, R9, c[0x0][0x550], R12 ;  /* 0x00015400090c7a24 */ /* 0x010fe200078e020c */
[----:B------:R-:W-:-:S02]  /*9d00*/  LEA.HI R7, R0, R0, RZ, 0x1 ;  /* 0x0000000000077211 */ /* 0x000fc400078f08ff */
[----:B------:R-:W-:Y:S01]  /*9d10*/  LOP3.LUT R8, R4, 0xffffffc, RZ, 0xc0, !PT ;  /* 0x0ffffffc04087812 */ /* 0x000fe200078ec0ff */
[----:B------:R-:W-:Y:S01]  /*9d20*/  IMAD.MOV.U32 R4, RZ, RZ, R2 ;  /* 0x000000ffff047224 */ /* 0x000fe200078e0002 */
[C---:B------:R-:W-:Y:S01]  /*9d30*/  LOP3.LUT R3, R7.reuse, 0x1ffffffe, RZ, 0xc0, !PT ;  /* 0x1ffffffe07037812 */ /* 0x040fe200078ec0ff */
[----:B------:R-:W-:Y:S01]  /*9d40*/  IMAD.SHL.U32 R2, R7, 0x20, RZ ;  /* 0x0000002007027824 */ /* 0x000fe200078e00ff */
[----:B------:R-:W-:Y:S01]  /*9d50*/  SHF.R.S32.HI R7, RZ, 0x1f, R16 ;  /* 0x0000001fff077819 */ /* 0x000fe20000011410 */
[----:B------:R-:W-:Y:S01]  /*9d60*/  IMAD.IADD R9, R6, 0x1, -R8 ;  /* 0x0000000106097824 */ /* 0x000fe200078e0a08 */
[----:B------:R-:W-:Y:S01]  /*9d70*/  IADD3 R8, R0, -R3, RZ ;  /* 0x8000000300087210 */ /* 0x000fe20007ffe0ff */
[----:B------:R-:W-:Y:S01]  /*9d80*/  IMAD R0, R10, c[0x0][0x438], RZ ;  /* 0x00010e000a007a24 */ /* 0x000fe200078e02ff */
[----:B------:R-:W-:Y:S01]  /*9d90*/  LEA.HI R17, R7, R16, RZ, 0x2 ;  /* 0x0000001007117211 */ /* 0x000fe200078f10ff */
[----:B-----5:R-:W-:Y:S01]  /*9da0*/  IMAD.WIDE.U32 R4, R13, c[0x0][0x4d8], R4 ;  /* 0x000136000d047a25 */ /* 0x020fe200078e0004 */
[----:B------:R-:W-:-:S02]  /*9db0*/  SHF.R.S32.HI R10, RZ, 0x1f, R13 ;  /* 0x0000001fff0a7819 */ /* 0x000fc4000001140d */
[----:B------:R-:W-:Y:S01]  /*9dc0*/  SHF.R.S32.HI R7, RZ, 0x2, R17 ;  /* 0x00000002ff077819 */ /* 0x000fe20000011411 */
[----:B------:R-:W-:Y:S01]  /*9dd0*/  IMAD R6, R14, c[0x0][0x43c], R0 ;  /* 0x00010f000e067a24 */ /* 0x000fe200078e0200 */
[----:B------:R-:W-:Y:S01]  /*9de0*/  LOP3.LUT R0, R2, 0xffffffc0, RZ, 0xc0, !PT ;  /* 0xffffffc002007812 */ /* 0x000fe200078ec0ff */
[----:B------:R-:W-:Y:S01]  /*9df0*/  IMAD.WIDE.U32 R2, R14, c[0x0][0x438], RZ ;  /* 0x00010e000e027a25 */ /* 0x000fe200078e00ff */
[----:B------:R-:W-:-:S03]  /*9e00*/  LOP3.LUT P1, RZ, R16, 0x3, RZ, 0xc0, !PT ;  /* 0x0000000310ff7812 */ /* 0x000fc6000782c0ff */
[----:B------:R-:W-:Y:S02]  /*9e10*/  IMAD R8, R8, 0x8, R0 ;  /* 0x0000000808087824 */ /* 0x000fe400078e0200 */
[----:B------:R-:W-:Y:S02]  /*9e20*/  IMAD R14, R9, 0x10, R7 ;  /* 0x00000010090e7824 */ /* 0x000fe400078e0207 */
[----:B------:R-:W-:Y:S02]  /*9e30*/  IMAD R11, R10, c[0x0][0x4d8], RZ ;  /* 0x000136000a0b7a24 */ /* 0x000fe400078e02ff */
[----:B------:R-:W-:Y:S02]  /*9e40*/  IMAD.IADD R8, R14, 0x1, R8 ;  /* 0x000000010e087824 */ /* 0x000fe400078e0208 */
[----:B------:R-:W-:Y:S02]  /*9e50*/  IMAD.IADD R3, R3, 0x1, R6 ;  /* 0x0000000103037824 */ /* 0x000fe400078e0206 */
[----:B------:R-:W-:-:S02]  /*9e60*/  IMAD R6, R10, c[0x0][0x440], RZ ;  /* 0x000110000a067a24 */ /* 0x000fc400078e02ff */
[----:B-1----:R-:W-:Y:S02]  /*9e70*/  IMAD R8, R15, 0x80, R8 ;  /* 0x000000800f087824 */ /* 0x002fe400078e0208 */
[C---:B------:R-:W-:Y:S02]  /*9e80*/  IMAD R0, R13.reuse, c[0x0][0x4dc], R11 ;  /* 0x000137000d007a24 */ /* 0x040fe400078e020b */
[C---:B------:R-:W-:Y:S02]  /*9e90*/  IMAD R6, R13.reuse, c[0x0][0x444], R6 ;  /* 0x000111000d067a24 */ /* 0x040fe400078e0206 */
[----:B------:R-:W-:Y:S01]  /*9ea0*/  IMAD.WIDE.U32 R2, R13, c[0x0][0x440], R2 ;  /* 0x000110000d027a25 */ /* 0x000fe200078e0002 */
[----:B------:R-:W-:Y:S02]  /*9eb0*/  IADD3 R5, R5, R0, RZ ;  /* 0x0000000005057210 */ /* 0x000fe40007ffe0ff */
[----:B------:R-:W-:Y:S01]  /*9ec0*/  SHF.R.S32.HI R0, RZ, 0x1f, R12 ;  /* 0x0000001fff007819 */ /* 0x000fe2000001140c */
[----:B------:R-:W-:Y:S01]  /*9ed0*/  @P0 IMAD.HI.U32 R11, R8, c[0x0][0x4ec], RZ ;  /* 0x00013b00080b0a27 */ /* 0x000fe200078e00ff */
[----:B------:R-:W-:-:S03]  /*9ee0*/  IADD3 R3, R3, R6, RZ ;  /* 0x0000000603037210 */ /* 0x000fc60007ffe0ff */
[----:B------:R-:W-:-:S04]  /*9ef0*/  @P0 IMAD.HI.U32 R10, R8, c[0x0][0x4ec], RZ ;  /* 0x00013b00080a0a27 */ /* 0x000fc800078e00ff */
[--C-:B------:R-:W-:Y:S01]  /*9f00*/  IMAD.MOV.U32 R6, RZ, RZ, R8.reuse ;  /* 0x000000ffff067224 */ /* 0x100fe200078e0008 */
[----:B------:R-:W-:Y:S01]  /*9f10*/  @P0 SHF.R.U32.HI R6, RZ, c[0x0][0x4f0], R11 ;  /* 0x00013c00ff060a19 */ /* 0x000fe2000001160b */
[----:B------:R-:W-:Y:S01]  /*9f20*/  IMAD.MOV.U32 R7, RZ, RZ, R8 ;  /* 0x000000ffff077224 */ /* 0x000fe200078e0008 */
[----:B------:R-:W-:Y:S01]  /*9f30*/  @P0 SHF.R.U32.HI R7, RZ, c[0x0][0x4f0], R10 ;  /* 0x00013c00ff070a19 */ /* 0x000fe2000001160a */
[----:B------:R-:W-:Y:S01]  /*9f40*/  IMAD R9, R0, c[0x0][0x448], RZ ;  /* 0x0001120000097a24 */ /* 0x000fe200078e02ff */
[----:B------:R-:W-:Y:S01]  /*9f50*/  IADD3 R10, -R6, RZ, RZ ;  /* 0x000000ff060a7210 */ /* 0x000fe20007ffe1ff */
[----:B------:R-:W-:Y:S02]  /*9f60*/  IMAD R0, R0, c[0x0][0x4e0], RZ ;  /* 0x0001380000007a24 */ /* 0x000fe400078e02ff */
[C---:B------:R-:W-:Y:S01]  /*9f70*/  IMAD R11, R12.reuse, c[0x0][0x44c], R9 ;  /* 0x000113000c0b7a24 */ /* 0x040fe200078e0209 */
[----:B------:R-:W-:Y:S01]  /*9f80*/  SHF.R.S32.HI R9, RZ, 0x1f, R7 ;  /* 0x0000001fff097819 */ /* 0x000fe20000011407 */
[----:B------:R-:W-:-:S02]  /*9f90*/  IMAD R13, R12, c[0x0][0x4e4], R0 ;  /* 0x000139000c0d7a24 */ /* 0x000fc400078e0200 */
[----:B------:R-:W-:-:S04]  /*9fa0*/  IMAD.WIDE.U32 R4, R12, c[0x0][0x4e0], R4 ;  /* 0x000138000c047a25 */ /* 0x000fc800078e0004 */
[----:B------:R-:W-:Y:S01]  /*9fb0*/  IMAD R0, R10, c[0x0][0x4e8], R8 ;  /* 0x00013a000a007a24 */ /* 0x000fe200078e0208 */
[----:B------:R-:W-:Y:S01]  /*9fc0*/  SHF.R.S32.HI R10, RZ, 0x1f, R6 ;  /* 0x0000001fff0a7819 */ /* 0x000fe20000011406 */
[----:B------:R-:W-:Y:S01]  /*9fd0*/  IMAD R9, R9, c[0x0][0x430], RZ ;  /* 0x00010c0009097a24 */ /* 0x000fe200078e02ff */
[----:B------:R-:W-:Y:S01]  /*9fe0*/  IADD3 R4, P0, R6, R4, RZ ;  /* 0x0000000406047210 */ /* 0x000fe20007f1e0ff */
[----:B------:R-:W-:Y:S01]  /*9ff0*/  IMAD.WIDE.U32 R2, R12, c[0x0][0x448], R2 ;  /* 0x000112000c027a25 */ /* 0x000fe200078e0002 */
[----:B------:R-:W-:Y:S02]  /*a000*/  SHF.R.S32.HI R6, RZ, 0x1f, R0 ;  /* 0x0000001fff067819 */ /* 0x000fe40000011400 */
[----:B------:R-:W-:Y:S01]  /*a010*/  IADD3.X R5, R10, R5, R13, P0, !PT ;  /* 0x000000050a057210 */ /* 0x000fe200007fe40d */
[----:B------:R-:W-:Y:S02]  /*a020*/  IMAD R10, R7, c[0x0][0x434], R9 ;  /* 0x00010d00070a7a24 */ /* 0x000fe400078e0209 */
[----:B------:R-:W-:-:S02]  /*a030*/  IMAD R9, R6, c[0x0][0x4c8], RZ ;  /* 0x0001320006097a24 */ /* 0x000fc400078e02ff */
[----:B------:R-:W-:Y:S02]  /*a040*/  IMAD.MOV R6, RZ, RZ, -R7 ;  /* 0x000000ffff067224 */ /* 0x000fe400078e0a07 */
[----:B------:R-:W-:-:S04]  /*a050*/  IMAD.WIDE.U32 R4, R0, c[0x0][0x4c8], R4 ;  /* 0x0001320000047a25 */ /* 0x000fc800078e0004 */
[----:B------:R-:W-:Y:S02]  /*a060*/  IMAD R0, R0, c[0x0][0x4cc], R9 ;  /* 0x0001330000007a24 */ /* 0x000fe400078e0209 */
[----:B------:R-:W-:Y:S02]  /*a070*/  IMAD.IADD R3, R3, 0x1, R11 ;  /* 0x0000000103037824 */ /* 0x000fe400078e020b */
[----:B------:R-:W-:Y:S01]  /*a080*/  IMAD R13, R6, c[0x0][0x4e8], R8 ;  /* 0x00013a00060d7a24 */ /* 0x000fe200078e0208 */
[C---:B------:R-:W-:Y:S01]  /*a090*/  LEA R6, P0, R4.reuse, c[0x0][0x4a8], 0x2 ;  /* 0x00012a0004067a11 */ /* 0x040fe200078010ff */
[----:B------:R-:W-:Y:S02]  /*a0a0*/  IMAD.IADD R0, R5, 0x1, R0 ;  /* 0x0000000105007824 */ /* 0x000fe400078e0200 */
[----:B------:R-:W-:Y:S01]  /*a0b0*/  IMAD.WIDE.U32 R2, R7, c[0x0][0x430], R2 ;  /* 0x00010c0007027a25 */ /* 0x000fe200078e0002 */
[----:B------:R-:W-:Y:S01]  /*a0c0*/  SHF.R.S32.HI R7, RZ, 0x1f, R13 ;  /* 0x0000001fff077819 */ /* 0x000fe2000001140d */
[----:B------:R-:W-:Y:S01]  /*a0d0*/  SHFL.IDX PT, R8, R6, 0x2, 0x1c1f ;  /* 0x005c1f0006087f89 */ /* 0x000fe200000e0000 */
[----:B------:R-:W-:Y:S01]  /*a0e0*/  LEA.HI.X R0, R4, c[0x0][0x4ac], R0, 0x2, P0 ;  /* 0x00012b0004007a11 */ /* 0x000fe200000f1400 */
[----:B------:R-:W-:Y:S01]  /*a0f0*/  IMAD R12, R15, 0x80, R14 ;  /* 0x000000800f0c7824 */ /* 0x000fe200078e020e */
[----:B------:R-:W-:Y:S01]  /*a100*/  IADD3 R3, R3, R10, RZ ;  /* 0x0000000a03037210 */ /* 0x000fe20007ffe0ff */
[----:B------:R-:W-:Y:S01]  /*a110*/  IMAD R7, R7, c[0x0][0x428], RZ ;  /* 0x00010a0007077a24 */ /* 0x000fe200078e02ff */
[----:B------:R-:W-:Y:S02]  /*a120*/  SHFL.IDX PT, R4, R6, RZ, 0x1c1f ;  /* 0x001c1fff06047589 */ /* 0x000fe400000e0000 */
[C---:B------:R-:W-:Y:S01]  /*a130*/  IADD3 R14, R12.reuse, 0x40, RZ ;  /* 0x000000400c0e7810 */ /* 0x040fe20007ffe0ff */
[C---:B------:R-:W-:Y:S01]  /*a140*/  IMAD R15, R13.reuse, c[0x0][0x42c], R7 ;  /* 0x00010b000d0f7a24 */ /* 0x040fe200078e0207 */
[----:B------:R-:W1:Y:S01]  /*a150*/  SHFL.IDX PT, R5, R0, RZ, 0x1c1f ;  /* 0x001c1fff00057589 */ /* 0x000e6200000e0000 */
[----:B------:R-:W-:Y:S01]  /*a160*/  IMAD.WIDE.U32 R2, R13, c[0x0][0x428], R2 ;  /* 0x00010a000d027a25 */ /* 0x000fe200078e0002 */
[----:B------:R-:W-:-:S02]  /*a170*/  IADD3 R13, R12, 0x48, RZ ;  /* 0x000000480c0d7810 */ /* 0x000fc40007ffe0ff */
[----:B------:R-:W-:Y:S01]  /*a180*/  SHFL.IDX PT, R10, R6, 0x1, 0x1c1f ;  /* 0x003c1f00060a7f89 */ /* 0x000fe200000e0000 */
[-C--:B------:R-:W-:Y:S02]  /*a190*/  ISETP.GE.OR P4, PT, R12, R24.reuse, P1 ;  /* 0x000000180c00720c */ /* 0x080fe40000f86670 */
[-C--:B------:R-:W-:Y:S01]  /*a1a0*/  ISETP.GE.OR P2, PT, R14, R24.reuse, P1 ;  /* 0x000000180e00720c */ /* 0x080fe20000f46670 */
[----:B------:R-:W2:Y:S01]  /*a1b0*/  SHFL.IDX PT, R11, R0, 0x1, 0x1c1f ;  /* 0x003c1f00000b7f89 */ /* 0x000ea200000e0000 */
[----:B------:R-:W-:Y:S02]  /*a1c0*/  IADD3 R3, R3, R15, RZ ;  /* 0x0000000f03037210 */ /* 0x000fe40007ffe0ff */
[----:B------:R-:W-:Y:S01]  /*a1d0*/  LEA R23, P0, R2, c[0x0][0x400], 0x2 ;  /* 0x0001000002177a11 */ /* 0x000fe200078010ff */
[----:B------:R-:W3:Y:S01]  /*a1e0*/  SHFL.IDX PT, R9, R0, 0x2, 0x1c1f ;  /* 0x005c1f0000097f89 */ /* 0x000ee200000e0000 */
[-C--:B------:R-:W-:Y:S02]  /*a1f0*/  ISETP.GE.AND P5, PT, R14, R24.reuse, PT ;  /* 0x000000180e00720c */ /* 0x080fe40003fa6270 */
[----:B------:R-:W-:Y:S01]  /*a200*/  LEA.HI.X R22, R2, c[0x0][0x404], R3, 0x2, P0 ;  /* 0x0001010002167a11 */ /* 0x000fe200000f1403 */
[----:B------:R-:W-:Y:S01]  /*a210*/  SHFL.IDX PT, R6, R6, 0x3, 0x1c1f ;  /* 0x007c1f0006067f89 */ /* 0x000fe200000e0000 */
[----:B------:R-:W-:-:S03]  /*a220*/  ISETP.GE.AND P6, PT, R13, R24, PT ;  /* 0x000000180d00720c */ /* 0x000fc60003fc6270 */
[----:B------:R4:W5:Y:S04]  /*a230*/  SHFL.IDX PT, R7, R0, 0x3, 0x1c1f ;  /* 0x007c1f0000077f89 */ /* 0x00096800000e0000 */
[----:B-1----:R1:W-:Y:S04]  /*a240*/  @!P4 ST.E [R4.64], R18 ;  /* 0x000000120400c985 */ /* 0x0023e8000c101906 */
[----:B------:R1:W1:Y:S04]  /*a250*/  SHFL.IDX PT, R2, R23, RZ, 0x1c1f ;  /* 0x001c1fff17027589 */ /* 0x00026800000e0000 */
[----:B------:R1:W1:Y:S01]  /*a260*/  SHFL.IDX PT, R3, R22, RZ, 0x1c1f ;  /* 0x001c1fff16037589 */ /* 0x00026200000e0000 */
[----:B----4-:R-:W-:-:S04]  /*a270*/  IADD3 R0, R12, 0x8, RZ ;  /* 0x000000080c007810 */ /* 0x010fc80007ffe0ff */
[CC--:B------:R-:W-:Y:S02]  /*a280*/  ISETP.GE.OR P3, PT, R0.reuse, R24.reuse, P1 ;  /* 0x000000180000720c */ /* 0x0c0fe40000f66670 */
[-C--:B------:R-:W-:Y:S02]  /*a290*/  ISETP.GE.OR P1, PT, R13, R24.reuse, P1 ;  /* 0x000000180d00720c */ /* 0x080fe40000f26670 */
[----:B------:R-:W-:Y:S02]  /*a2a0*/  ISETP.GE.AND P0, PT, R0, R24, PT ;  /* 0x000000180000720c */ /* 0x000fe40003f06270 */
[----:B------:R-:W-:-:S05]  /*a2b0*/  LOP3.LUT R0, R17, 0x7ffffffc, RZ, 0xc0, !PT ;  /* 0x7ffffffc11007812 */ /* 0x000fca00078ec0ff */
[----:B------:R-:W-:Y:S02]  /*a2c0*/  IMAD.IADD R0, R16, 0x1, -R0 ;  /* 0x0000000110007824 */ /* 0x000fe400078e0a00 */
[----:B--2---:R2:W-:Y:S03]  /*a2d0*/  @!P3 ST.E [R10.64], R19 ;  /* 0x000000130a00b985 */ /* 0x0045e6000c101906 */
[----:B------:R-:W-:Y:S01]  /*a2e0*/  SHF.L.U32 R0, R0, 0x1, RZ ;  /* 0x0000000100007819 */ /* 0x000fe200000006ff */
[----:B---3--:R2:W-:Y:S04]  /*a2f0*/  @!P2 ST.E [R8.64], R20 ;  /* 0x000000140800a985 */ /* 0x0085e8000c101906 */
[----:B-----5:R2:W-:Y:S01]  /*a300*/  @!P1 ST.E [R6.64], R21 ;  /* 0x0000001506009985 */ /* 0x0205e2000c101906 */
[----:B------:R-:W-:-:S13]  /*a310*/  ISETP.GE.AND P1, PT, R12, R24, PT ;  /* 0x000000180c00720c */ /* 0x000fda0003f26270 */
[----:B------:R-:W-:Y:S05]  /*a320*/  @P1 BRA `(.L_x_17) ;  /* 0x0000045000001947 */ /* 0x000fea0003800000 */
[C---:B-12---:R-:W-:Y:S02]  /*a330*/  IADD3 R6, R0.reuse, 0x8, RZ ;  /* 0x0000000800067810 */ /* 0x046fe40007ffe0ff */
[----:B------:R-:W-:Y:S02]  /*a340*/  IADD3 R5, R0, 0x10, RZ ;  /* 0x0000001000057810 */ /* 0x000fe40007ffe0ff */
[----:B------:R-:W-:Y:S02]  /*a350*/  ISETP.GE.AND P3, PT, R6, c[0x0][0x3c8], PT ;  /* 0x0000f20006007a0c */ /* 0x000fe40003f66270 */
[----:B------:R-:W-:Y:S02]  /*a360*/  ISETP.GE.AND P2, PT, R5, c[0x0][0x3c8], PT ;  /* 0x0000f20005007a0c */ /* 0x000fe40003f46270 */
[C---:B------:R-:W-:Y:S02]  /*a370*/  IADD3 R4, R0.reuse, 0x18, RZ ;  /* 0x0000001800047810 */ /* 0x040fe40007ffe0ff */
[----:B------:R-:W-:-:S02]  /*a380*/  ISETP.GE.AND P4, PT, R0, c[0x0][0x3c8], PT ;  /* 0x0000f20000007a0c */ /* 0x000fc40003f86270 */
[----:B------:R-:W-:-:S05]  /*a390*/  ISETP.GE.AND P1, PT, R4, c[0x0][0x3c8], PT ;  /* 0x0000f20004007a0c */ /* 0x000fca0003f26270 */
[----:B------:R-:W-:Y:S02]  /*a3a0*/  @!P3 LEA.HI R6, R6, R6, RZ, 0x1 ;  /* 0x000000060606b211 */ /* 0x000fe400078f08ff */
[----:B------:R-:W-:Y:S02]  /*a3b0*/  @!P2 LEA.HI R5, R5, R5, RZ, 0x1 ;  /* 0x000000050505a211 */ /* 0x000fe400078f08ff */
[----:B------:R-:W-:Y:S02]  /*a3c0*/  @!P3 LOP3.LUT R6, R6, 0xfffffffe, RZ, 0xc0, !PT ;  /* 0xfffffffe0606b812 */ /* 0x000fe400078ec0ff */
[----:B------:R-:W-:Y:S01]  /*a3d0*/  @!P2 LOP3.LUT R5, R5, 0xfffffffe, RZ, 0xc0, !PT ;  /* 0xfffffffe0505a812 */ /* 0x000fe200078ec0ff */
[----:B------:R-:W-:Y:S01]  /*a3e0*/  @!P4 IMAD.WIDE R8, R0, 0x4, R2 ;  /* 0x000000040008c825 */ /* 0x000fe200078e0202 */
[----:B------:R-:W-:-:S03]  /*a3f0*/  @!P1 LEA.HI R10, R4, R4, RZ, 0x1 ;  /* 0x00000004040a9211 */ /* 0x000fc600078f08ff */
[--C-:B------:R-:W-:Y:S01]  /*a400*/  @!P3 IMAD.WIDE R6, R6, 0x4, R2.reuse ;  /* 0x000000040606b825 */ /* 0x100fe200078e0202 */
[----:B------:R1:W-:Y:S03]  /*a410*/  @!P4 ST.E.64 [R8.64], R116 ;  /* 0x000000740800c985 */ /* 0x0003e6000c101b06 */
[----:B------:R-:W-:Y:S01]  /*a420*/  @!P2 IMAD.WIDE R4, R5, 0x4, R2 ;  /* 0x000000040504a825 */ /* 0x000fe200078e0202 */
[----:B------:R2:W-:Y:S04]  /*a430*/  @!P3 ST.E.64 [R6.64], R124 ;  /* 0x0000007c0600b985 */ /* 0x0005e8000c101b06 */
[----:B------:R3:W-:Y:S01]  /*a440*/  @!P2 ST.E.64 [R4.64], R128 ;  /* 0x000000800400a985 */ /* 0x0007e2000c101b06 */
[----:B-1----:R-:W-:-:S02]  /*a450*/  @!P1 LOP3.LUT R8, R10, 0xfffffffe, RZ, 0xc0, !PT ;  /* 0xfffffffe0a089812 */ /* 0x002fc400078ec0ff */
[----:B------:R-:W-:-:S03]  /*a460*/  IADD3 R9, R0, 0x20, RZ ;  /* 0x0000002000097810 */ /* 0x000fc60007ffe0ff */
[----:B--2---:R-:W-:Y:S01]  /*a470*/  @!P1 IMAD.WIDE R6, R8, 0x4, R2 ;  /* 0x0000000408069825 */ /* 0x004fe200078e0202 */
[----:B------:R-:W-:Y:S02]  /*a480*/  ISETP.GE.AND P4, PT, R9, c[0x0][0x3c8], PT ;  /* 0x0000f20009007a0c */ /* 0x000fe40003f86270 */
[C---:B---3--:R-:W-:Y:S02]  /*a490*/  IADD3 R5, R0.reuse, 0x28, RZ ;  /* 0x0000002800057810 */ /* 0x048fe40007ffe0ff */
[C---:B------:R-:W-:Y:S01]  /*a4a0*/  IADD3 R4, R0.reuse, 0x30, RZ ;  /* 0x0000003000047810 */ /* 0x040fe20007ffe0ff */
[----:B------:R1:W-:Y:S01]  /*a4b0*/  @!P1 ST.E.64 [R6.64], R140 ;  /* 0x0000008c06009985 */ /* 0x0003e2000c101b06 */
[----:B------:R-:W-:Y:S02]  /*a4c0*/  IADD3 R8, R0, 0x38, RZ ;  /* 0x0000003800087810 */ /* 0x000fe40007ffe0ff */
[----:B------:R-:W-:Y:S02]  /*a4d0*/  ISETP.GE.AND P3, PT, R5, c[0x0][0x3c8], PT ;  /* 0x0000f20005007a0c */ /* 0x000fe40003f66270 */
[----:B------:R-:W-:-:S02]  /*a4e0*/  ISETP.GE.AND P2, PT, R4, c[0x0][0x3c8], PT ;  /* 0x0000f20004007a0c */ /* 0x000fc40003f46270 */
[----:B------:R-:W-:Y:S02]  /*a4f0*/  ISETP.GE.AND P1, PT, R8, c[0x0][0x3c8], PT ;  /* 0x0000f20008007a0c */ /* 0x000fe40003f26270 */
[----:B------:R-:W-:-:S09]  /*a500*/  @!P4 LEA.HI R9, R9, R9, RZ, 0x1 ;  /* 0x000000090909c211 */ /* 0x000fd200078f08ff */
[----:B------:R-:W-:Y:S02]  /*a510*/  @!P2 LEA.HI R4, R4, R4, RZ, 0x1 ;  /* 0x000000040404a211 */ /* 0x000fe400078f08ff */
[----:B------:R-:W-:-:S04]  /*a520*/  @!P1 LEA.HI R8, R8, R8, RZ, 0x1 ;  /* 0x0000000808089211 */ /* 0x000fc800078f08ff */
[----:B------:R-:W-:Y:S02]  /*a530*/  @!P1 LOP3.LUT R10, R8, 0xfffffffe, RZ, 0xc0, !PT ;  /* 0xfffffffe080a9812 */ /* 0x000fe400078ec0ff */
[----:B-1----:R-:W-:Y:S02]  /*a540*/  @!P3 LEA.HI R6, R5, R5, RZ, 0x1 ;  /* 0x000000050506b211 */ /* 0x002fe400078f08ff */
[----:B------:R-:W-:Y:S02]  /*a550*/  @!P4 LOP3.LUT R5, R9, 0xfffffffe, RZ, 0xc0, !PT ;  /* 0xfffffffe0905c812 */ /* 0x000fe400078ec0ff */
[----:B------:R-:W-:Y:S02]  /*a560*/  @!P3 LOP3.LUT R9, R6, 0xfffffffe, RZ, 0xc0, !PT ;  /* 0xfffffffe0609b812 */ /* 0x000fe400078ec0ff */
[----:B------:R-:W-:Y:S01]  /*a570*/  @!P2 LOP3.LUT R6, R4, 0xfffffffe, RZ, 0xc0, !PT ;  /* 0xfffffffe0406a812 */ /* 0x000fe200078ec0ff */
[----:B------:R-:W-:-:S04]  /*a580*/  @!P4 IMAD.WIDE R4, R5, 0x4, R2 ;  /* 0x000000040504c825 */ /* 0x000fc800078e0202 */
[--C-:B------:R-:W-:Y:S01]  /*a590*/  @!P3 IMAD.WIDE R8, R9, 0x4, R2.reuse ;  /* 0x000000040908b825 */ /* 0x100fe200078e0202 */
[----:B------:R1:W-:Y:S03]  /*a5a0*/  @!P4 ST.E.64 [R4.64], R144 ;  /* 0x000000900400c985 */ /* 0x0003e6000c101b06 */
[--C-:B------:R-:W-:Y:S01]  /*a5b0*/  @!P2 IMAD.WIDE R6, R6, 0x4, R2.reuse ;  /* 0x000000040606a825 */ /* 0x100fe200078e0202 */
[----:B------:R2:W-:Y:S04]  /*a5c0*/  @!P3 ST.E.64 [R8.64], R156 ;  /* 0x0000009c0800b985 */ /* 0x0005e8000c101b06 */
[----:B------:R3:W-:Y:S01]  /*a5d0*/  @!P2 ST.E.64 [R6.64], R160 ;  /* 0x000000a00600a985 */ /* 0x0007e2000c101b06 */
[----:B-1----:R-:W-:Y:S01]  /*a5e0*/  @!P1 IMAD.WIDE R4, R10, 0x4, R2 ;  /* 0x000000040a049825 */ /* 0x002fe200078e0202 */
[----:B--2---:R-:W-:-:S04]  /*a5f0*/  IADD3 R8, R0, 0x40, RZ ;  /* 0x0000004000087810 */ /* 0x004fc80007ffe0ff */
[----:B------:R1:W-:Y:S01]  /*a600*/  @!P1 ST.E.64 [R4.64], R172 ;  /* 0x000000ac04009985 */ /* 0x0003e2000c101b06 */
[----:B---3--:R-:W-:Y:S02]  /*a610*/  IADD3 R6, R0, 0x48, RZ ;  /* 0x0000004800067810 */ /* 0x008fe40007ffe0ff */
[----:B------:R-:W-:Y:S02]  /*a620*/  ISETP.GE.AND P4, PT, R8, c[0x0][0x3c8], PT ;  /* 0x0000f20008007a0c */ /* 0x000fe40003f86270 */
[----:B------:R-:W-:-:S11]  /*a630*/  ISETP.GE.AND P3, PT, R6, c[0x0][0x3c8], PT ;  /* 0x0000f20006007a0c */ /* 0x000fd60003f66270 */
[----:B------:R-:W-:Y:S02]  /*a640*/  @!P4 LEA.HI R8, R8, R8, RZ, 0x1 ;  /* 0x000000080808c211 */ /* 0x000fe400078f08ff */
[----:B------:R-:W-:-:S04]  /*a650*/  @!P3 LEA.HI R7, R6, R6, RZ, 0x1 ;  /* 0x000000060607b211 */ /* 0x000fc800078f08ff */
[----:B------:R-:W-:Y:S02]  /*a660*/  @!P3 LOP3.LUT R7, R7, 0xfffffffe, RZ, 0xc0, !PT ;  /* 0xfffffffe0707b812 */ /* 0x000fe400078ec0ff */
[C---:B-1----:R-:W-:Y:S02]  /*a670*/  IADD3 R5, R0.reuse, 0x50, RZ ;  /* 0x0000005000057810 */ /* 0x042fe40007ffe0ff */
[----:B------:R-:W-:Y:S02]  /*a680*/  IADD3 R4, R0, 0x58, RZ ;  /* 0x0000005800047810 */ /* 0x000fe40007ffe0ff */
[----:B------:R-:W-:Y:S02]  /*a690*/  ISETP.GE.AND P2, PT, R5, c[0x0][0x3c8], PT ;  /* 0x0000f20005007a0c */ /* 0x000fe40003f46270 */
[----:B------:R-:W-:-:S11]  /*a6a0*/  ISETP.GE.AND P1, PT, R4, c[0x0][0x3c8], PT ;  /* 0x0000f20004007a0c */ /* 0x000fd60003f26270 */
[----:B------:R-:W-:Y:S02]  /*a6b0*/  @!P2 LEA.HI R6, R5, R5, RZ, 0x1 ;  /* 0x000000050506a211 */ /* 0x000fe400078f08ff */
[----:B------:R-:W-:Y:S02]  /*a6c0*/  @!P1 LEA.HI R4, R4, R4, RZ, 0x1 ;  /* 0x0000000404049211 */ /* 0x000fe400078f08ff */
[----:B------:R-:W-:Y:S02]  /*a6d0*/  @!P4 LOP3.LUT R5, R8, 0xfffffffe, RZ, 0xc0, !PT ;  /* 0xfffffffe0805c812 */ /* 0x000fe400078ec0ff */
[----:B------:R-:W-:Y:S01]  /*a6e0*/  @!P2 LOP3.LUT R10, R6, 0xfffffffe, RZ, 0xc0, !PT ;  /* 0xfffffffe060aa812 */ /* 0x000fe200078ec0ff */
[----:B------:R-:W-:Y:S01]  /*a6f0*/  @!P3 IMAD.WIDE R6, R7, 0x4, R2 ;  /* 0x000000040706b825 */ /* 0x000fe200078e0202 */
[----:B------:R-:W-:-:S03]  /*a700*/  @!P1 LOP3.LUT R11, R4, 0xfffffffe, RZ, 0xc0, !PT ;  /* 0xfffffffe040b9812 */ /* 0x000fc600078ec0ff */
[----:B------:R-:W-:-:S04]  /*a710*/  @!P4 IMAD.WIDE R8, R5, 0x4, R2 ;  /* 0x000000040508c825 */ /* 0x000fc800078e0202 */
[--C-:B------:R-:W-:Y:S01]  /*a720*/  @!P2 IMAD.WIDE R4, R10, 0x4, R2.reuse ;  /* 0x000000040a04a825 */ /* 0x100fe200078e0202 */
[----:B------:R1:W-:Y:S03]  /*a730*/  @!P4 ST.E.64 [R8.64], R68 ;  /* 0x000000440800c985 */ /* 0x0003e6000c101b06 */
[----:B------:R-:W-:Y:S01]  /*a740*/  @!P1 IMAD.WIDE R2, R11, 0x4, R2 ;  /* 0x000000040b029825 */ /* 0x000fe200078e0202 */
[----:B------:R1:W-:Y:S04]  /*a750*/  @!P3 ST.E.64 [R6.64], R80 ;  /* 0x000000500600b985 */ /* 0x0003e8000c101b06 */
[----:B------:R1:W-:Y:S04]  /*a760*/  @!P2 ST.E.64 [R4.64], R84 ;  /* 0x000000540400a985 */ /* 0x0003e8000c101b06 */
[----:B------:R1:W-:Y:S02]  /*a770*/  @!P1 ST.E.64 [R2.64], R96 ;  /* 0x0000006002009985 */ /* 0x0003e4000c101b06 */
.L_x_17:
[----:B-1----:R-:W-:Y:S05]  /*a780*/  BSYNC B0 ;  /* 0x0000000000007941 */ /* 0x002fea0003800000 */
.L_x_16:
[----:B------:R1:W3:Y:S01]  /*a790*/  SHFL.IDX PT, R3, R22, 0x1, 0x1c1f ;  /* 0x003c1f0016037f89 */ /* 0x0002e200000e0000 */
[----:B------:R-:W-:Y:S03]  /*a7a0*/  BSSY B0, `(.L_x_18) ;  /* 0x0000048000007945 */ /* 0x000fe60003800000 */
[----:B------:R1:W4:Y:S01]  /*a7b0*/  SHFL.IDX PT, R2, R23, 0x1, 0x1c1f ;  /* 0x003c1f0017027f89 */ /* 0x00032200000e0000 */
[----:B------:R-:W-:Y:S05]  /*a7c0*/  @P0 BRA `(.L_x_19) ;  /* 0x0000045000000947 */ /* 0x000fea0003800000 */
[C---:B------:R-:W-:Y:S02]  /*a7d0*/  IADD3 R4, R0.reuse, 0x8, RZ ;  /* 0x0000000800047810 */ /* 0x040fe40007ffe0ff */
[----:B------:R-:W-:-:S02]  /*a7e0*/  ISETP.GE.AND P1, PT, R0, c[0x0][0x3c8], PT ;  /* 0x0000f20000007a0c */ /* 0x000fc40003f26270 */
[----:B------:R-:W-:Y:S02]  /*a7f0*/  ISETP.GE.AND P0, PT, R4, c[0x0][0x3c8], PT ;  /* 0x0000f20004007a0c */ /* 0x000fe40003f06270 */
[C---:B--2---:R-:W-:Y:S02]  /*a800*/  IADD3 R8, R0.reuse, 0x10, RZ ;  /* 0x0000001000087810 */ /* 0x044fe40007ffe0ff */
[C---:B------:R-:W-:Y:S02]  /*a810*/  IADD3 R9, R0.reuse, 0x18, RZ ;  /* 0x0000001800097810 */ /* 0x040fe40007ffe0ff */
[C---:B------:R-:W-:Y:S02]  /*a820*/  IADD3 R10, R0.reuse, 0x20, RZ ;  /* 0x00000020000a7810 */ /* 0x040fe40007ffe0ff */
[----:B------:R-:W-:Y:S02]  /*a830*/  IADD3 R11, R0, 0x28, RZ ;  /* 0x00000028000b7810 */ /* 0x000fe40007ffe0ff */
[----:B------:R-:W-:Y:S01]  /*a840*/  ISETP.GE.AND P4, PT, R8, c[0x0][0x3c8], PT ;  /* 0x0000f20008007a0c */ /* 0x000fe20003f86270 */
[C---:B---34-:R-:W-:Y:S01]  /*a850*/  @!P1 IMAD.WIDE R6, R0.reuse, 0x4, R2 ;  /* 0x0000000400069825 */ /* 0x058fe200078e0202 */
[----:B------:R-:W-:-:S02]  /*a860*/  IADD3 R12, R0, 0x30, RZ ;  /* 0x00000030000c7810 */ /* 0x000fc40007ffe0ff */
[----:B------:R-:W-:Y:S02]  /*a870*/  @!P0 LEA.HI R4, R4, R4, RZ, 0x1 ;  /* 0x0000000404048211 */ /* 0x000fe400078f08ff */
[----:B------:R-:W-:Y:S01]  /*a880*/  ISETP.GE.AND P3, PT, R9, c[0x0][0x3c8], PT ;  /* 0x0000f20009007a0c */ /* 0x000fe20003f66270 */
[----:B------:R2:W-:Y:S01]  /*a890*/  @!P1 ST.E.64 [R6.64], R118 ;  /* 0x0000007606009985 */ /* 0x0005e2000c101b06 */
[----:B------:R-:W-:Y:S02]  /*a8a0*/  @!P0 LOP3.LUT R4, R4, 0xfffffffe, RZ, 0xc0, !PT ;  /* 0xfffffffe04048812 */ /* 0x000fe400078ec0ff */
[----:B------:R-:W-:Y:S02]  /*a8b0*/  ISETP.GE.AND P2, PT, R10, c[0x0][0x3c8], PT ;  /* 0x0000f2000a007a0c */ /* 0x000fe40003f46270 */
[----:B------:R-:W-:Y:S01]  /*a8c0*/  ISETP.GE.AND P1, PT, R11, c[0x0][0x3c8], PT ;  /* 0x0000f2000b007a0c */ /* 0x000fe20003f26270 */
[----:B------:R-:W-:-:S05]  /*a8d0*/  @!P0 IMAD.WIDE R4, R4, 0x4, R2 ;  /* 0x0000000404048825 */ /* 0x000fca00078e0202 */
[----:B------:R3:W-:Y:S01]  /*a8e0*/  @!P0 ST.E.64 [R4.64], R126 ;  /* 0x0000007e04008985 */ /* 0x0007e2000c101b06 */
[----:B------:R-:W-:-:S13]  /*a8f0*/  ISETP.GE.AND P0, PT, R12, c[0x0][0x3c8], PT ;  /* 0x0000f2000c007a0c */ /* 0x000fda0003f06270 */
[----:B------:R-:W-:Y:S02]  /*a900*/  @!P0 LEA.HI R12, R12, R12, RZ, 0x1 ;  /* 0x0000000c0c0c8211 */ /* 0x000fe400078f08ff */
[----:B--2---:R-:W-:Y:S02]  /*a910*/  @!P3 LEA.HI R6, R9, R9, RZ, 0x1 ;  /* 0x000000090906b211 */ /* 0x004fe400078f08ff */
[----:B------:R-:W-:Y:S02]  /*a920*/  @!P1 LEA.HI R7, R11, R11, RZ, 0x1 ;  /* 0x0000000b0b079211 */ /* 0x000fe400078f08ff */
[----:B------:R-:W-:Y:S02]  /*a930*/  @!P3 LOP3.LUT R6, R6, 0xfffffffe, RZ, 0xc0, !PT ;  /* 0xfffffffe0606b812 */ /* 0x000fe400078ec0ff */
[----:B------:R-:W-:Y:S02]  /*a940*/  @!P1 LOP3.LUT R7, R7, 0xfffffffe, RZ, 0xc0, !PT ;  /* 0xfffffffe07079812 */ /* 0x000fe400078ec0ff */
[----:B------:R-:W-:-:S02]  /*a950*/  @!P0 LOP3.LUT R12, R12, 0xfffffffe, RZ, 0xc0, !PT ;  /* 0xfffffffe0c0c8812 */ /* 0x000fc400078ec0ff */
[----:B---3--:R-:W-:Y:S01]  /*a960*/  @!P4 LEA.HI R4, R8, R8, RZ, 0x1 ;  /* 0x000000080804c211 */ /* 0x008fe200078f08ff */
[--C-:B------:R-:W-:Y:S01]  /*a970*/  @!P3 IMAD.WIDE R8, R6, 0x4, R2.reuse ;  /* 0x000000040608b825 */ /* 0x100fe200078e0202 */
[----:B------:R-:W-:Y:S02]  /*a980*/  @!P2 LEA.HI R5, R10, R10, RZ, 0x1 ;  /* 0x0000000a0a05a211 */ /* 0x000fe400078f08ff */
[----:B------:R-:W-:Y:S01]  /*a990*/  @!P4 LOP3.LUT R4, R4, 0xfffffffe, RZ, 0xc0, !PT ;  /* 0xfffffffe0404c812 */ /* 0x000fe200078ec0ff */
[----:B------:R-:W-:Y:S01]  /*a9a0*/  @!P1 IMAD.WIDE R6, R7, 0x4, R2 ;  /* 0x0000000407069825 */ /* 0x000fe200078e0202 */
[----:B------:R-:W-:-:S03]  /*a9b0*/  @!P2 LOP3.LUT R10, R5, 0xfffffffe, RZ, 0xc0, !PT ;  /* 0xfffffffe050aa812 */ /* 0x000fc600078ec0ff */
[----:B------:R-:W-:-:S04]  /*a9c0*/  @!P4 IMAD.WIDE R4, R4, 0x4, R2 ;  /* 0x000000040404c825 */ /* 0x000fc800078e0202 */
[--C-:B------:R-:W-:Y:S01]  /*a9d0*/  @!P2 IMAD.WIDE R10, R10, 0x4, R2.reuse ;  /* 0x000000040a0aa825 */ /* 0x100fe200078e0202 */
[----:B------:R2:W-:Y:S04]  /*a9e0*/  @!P4 ST.E.64 [R4.64], R130 ;  /* 0x000000820400c985 */ /* 0x0005e8000c101b06 */
[----:B------:R3:W-:Y:S04]  /*a9f0*/  @!P3 ST.E.64 [R8.64], R142 ;  /* 0x0000008e0800b985 */ /* 0x0007e8000c101b06 */
[----:B------:R-:W-:Y:S04]  /*aa00*/  @!P2 ST.E.64 [R10.64], R146 ;  /* 0x000000920a00a985 */ /* 0x000fe8000c101b06 */
[----:B------:R4:W-:Y:S01]  /*aa10*/  @!P1 ST.E.64 [R6.64], R158 ;  /* 0x0000009e06009985 */ /* 0x0009e2000c101b06 */
[----:B--2---:R-:W-:Y:S01]  /*aa20*/  @!P0 IMAD.WIDE R4, R12, 0x4, R2 ;  /* 0x000000040c048825 */ /* 0x004fe200078e0202 */
[----:B---3--:R-:W-:-:S04]  /*aa30*/  IADD3 R8, R0, 0x38, RZ ;  /* 0x0000003800087810 */ /* 0x008fc80007ffe0ff */
[----:B------:R2:W-:Y:S01]  /*aa40*/  @!P0 ST.E.64 [R4.64], R162 ;  /* 0x000000a204008985 */ /* 0x0005e2000c101b06 */
[----:B------:R-:W-:Y:S02]  /*aa50*/  ISETP.GE.AND P4, PT, R8, c[0x0][0x3c8], PT ;  /* 0x0000f20008007a0c */ /* 0x000fe40003f86270 */
[C---:B----4-:R-:W-:Y:S02]  /*aa60*/  IADD3 R7, R0.reuse, 0x40, RZ ;  /* 0x0000004000077810 */ /* 0x050fe40007ffe0ff */
[----:B------:R-:W-:Y:S02]  /*aa70*/  IADD3 R6, R0, 0x48, RZ ;  /* 0x0000004800067810 */ /* 0x000fe40007ffe0ff */
[----:B------:R-:W-:Y:S02]  /*aa80*/  ISETP.GE.AND P3, PT, R7, c[0x0][0x3c8], PT ;  /* 0x0000f20007007a0c */ /* 0x000fe40003f66270 */
[----:B------:R-:W-:-:S05]  /*aa90*/  ISETP.GE.AND P2, PT, R6, c[0x0][0x3c8], PT ;  /* 0x0000f20006007a0c */ /* 0x000fca0003f46270 */
[----:B------:R-:W-:-:S06]  /*aaa0*/  @!P4 LEA.HI R9, R8, R8, RZ, 0x1 ;  /* 0x000000080809c211 */ /* 0x000fcc00078f08ff */
[----:B------:R-:W-:Y:S02]  /*aab0*/  @!P3 LEA.HI R8, R7, R7, RZ, 0x1 ;  /* 0x000000070708b211 */ /* 0x000fe400078f08ff */
[----:B------:R-:W-:Y:S02]  /*aac0*/  @!P2 LEA.HI R7, R6, R6, RZ, 0x1 ;  /* 0x000000060607a211 */ /* 0x000fe400078f08ff */
[----:B------:R-:W-:Y:S02]  /*aad0*/  @!P3 LOP3.LUT R8, R8, 0xfffffffe, RZ, 0xc0, !PT ;  /* 0xfffffffe0808b812 */ /* 0x000fe400078ec0ff */
[C---:B--2---:R-:W-:Y:S02]  /*aae0*/  IADD3 R5, R0.reuse, 0x50, RZ ;  /* 0x0000005000057810 */ /* 0x044fe40007ffe0ff */
[----:B------:R-:W-:Y:S02]  /*aaf0*/  IADD3 R4, R0, 0x58, RZ ;  /* 0x0000005800047810 */ /* 0x000fe40007ffe0ff */
[----:B------:R-:W-:-:S02]  /*ab00*/  ISETP.GE.AND P1, PT, R5, c[0x0][0x3c8], PT ;  /* 0x0000f20005007a0c */ /* 0x000fc40003f26270 */
[----:B------:R-:W-:Y:S02]  /*ab10*/  ISETP.GE.AND P0, PT, R4, c[0x0][0x3c8], PT ;  /* 0x0000f20004007a0c */ /* 0x000fe40003f06270 */
[----:B------:R-:W-:-:S09]  /*ab20*/  @!P2 LOP3.LUT R7, R7, 0xfffffffe, RZ, 0xc0, !PT ;  /* 0xfffffffe0707a812 */ /* 0x000fd200078ec0ff */
[----:B------:R-:W-:Y:S02]  /*ab30*/  @!P1 LEA.HI R6, R5, R5, RZ, 0x1 ;  /* 0x0000000505069211 */ /* 0x000fe400078f08ff */
[----:B------:R-:W-:Y:S02]  /*ab40*/  @!P0 LEA.HI R4, R4, R4, RZ, 0x1 ;  /* 0x0000000404048211 */ /* 0x000fe400078f08ff */
[----:B------:R-:W-:Y:S01]  /*ab50*/  @!P4 LOP3.LUT R5, R9, 0xfffffffe, RZ, 0xc0, !PT ;  /* 0xfffffffe0905c812 */ /* 0x000fe200078ec0ff */
[--C-:B------:R-:W-:Y:S01]  /*ab60*/  @!P3 IMAD.WIDE R8, R8, 0x4, R2.reuse ;  /* 0x000000040808b825 */ /* 0x100fe200078e0202 */
[----:B------:R-:W-:Y:S02]  /*ab70*/  @!P1 LOP3.LUT R12, R6, 0xfffffffe, RZ, 0xc0, !PT ;  /* 0xfffffffe060c9812 */ /* 0x000fe400078ec0ff */
[----:B------:R-:W-:Y:S01]  /*ab80*/  @!P0 LOP3.LUT R13, R4, 0xfffffffe, RZ, 0xc0, !PT ;  /* 0xfffffffe040d8812 */ /* 0x000fe200078ec0ff */
[----:B------:R-:W-:-:S04]  /*ab90*/  @!P4 IMAD.WIDE R10, R5, 0x4, R2 ;  /* 0x00000004050ac825 */ /* 0x000fc800078e0202 */
[--C-:B------:R-:W-:Y:S01]  /*aba0*/  @!P2 IMAD.WIDE R6, R7, 0x4, R2.reuse ;  /* 0x000000040706a825 */ /* 0x100fe200078e0202 */
[----:B------:R2:W-:Y:S03]  /*abb0*/  @!P4 ST.E.64 [R10.64], R174 ;  /* 0x000000ae0a00c985 */ /* 0x0005e6000c101b06 */
[--C-:B------:R-:W-:Y:S01]  /*abc0*/  @!P1 IMAD.WIDE R4, R12, 0x4, R2.reuse ;  /* 0x000000040c049825 */ /* 0x100fe200078e0202 */
[----:B------:R2:W-:Y:S03]  /*abd0*/  @!P3 ST.E.64 [R8.64], R70 ;  /* 0x000000460800b985 */ /* 0x0005e6000c101b06 */
[----:B------:R-:W-:Y:S01]  /*abe0*/  @!P0 IMAD.WIDE R2, R13, 0x4, R2 ;  /* 0x000000040d028825 */ /* 0x000fe200078e0202 */
[----:B------:R2:W-:Y:S04]  /*abf0*/  @!P2 ST.E.64 [R6.64], R82 ;  /* 0x000000520600a985 */ /* 0x0005e8000c101b06 */
[----:B------:R2:W-:Y:S04]  /*ac00*/  @!P1 ST.E.64 [R4.64], R86 ;  /* 0x0000005604009985 */ /* 0x0005e8000c101b06 */
[----:B------:R2:W-:Y:S02]  /*ac10*/  @!P0 ST.E.64 [R2.64], R98 ;  /* 0x0000006202008985 */ /* 0x0005e4000c101b06 */
.L_x_19:
[----:B------:R-:W-:Y:S05]  /*ac20*/  BSYNC B0 ;  /* 0x0000000000007941 */ /* 0x000fea0003800000 */
.L_x_18:
[----:B--23--:R2:W3:Y:S01]  /*ac30*/  SHFL.IDX PT, R3, R22, 0x2, 0x1c1f ;  /* 0x005c1f0016037f89 */ /* 0x00c4e200000e0000 */
[----:B------:R-:W-:Y:S03]  /*ac40*/  BSSY B0, `(.L_x_20) ;  /* 0x0000048000007945 */ /* 0x000fe60003800000 */
[----:B----4-:R2:W4:Y:S01]  /*ac50*/  SHFL.IDX PT, R2, R23, 0x2, 0x1c1f ;  /* 0x005c1f0017027f89 */ /* 0x01052200000e0000 */
[----:B------:R-:W-:Y:S05]  /*ac60*/  @P5 BRA `(.L_x_21) ;  /* 0x0000045000005947 */ /* 0x000fea0003800000 */
[C---:B------:R-:W-:Y:S02]  /*ac70*/  IADD3 R6, R0.reuse, 0x8, RZ ;  /* 0x0000000800067810 */ /* 0x040fe40007ffe0ff */
[----:B------:R-:W-:-:S02]  /*ac80*/  IADD3 R5, R0, 0x10, RZ ;  /* 0x0000001000057810 */ /* 0x000fc40007ffe0ff */
[C---:B------:R-:W-:Y:S02]  /*ac90*/  IADD3 R4, R0.reuse, 0x18, RZ ;  /* 0x0000001800047810 */ /* 0x040fe40007ffe0ff */
[C---:B------:R-:W-:Y:S02]  /*aca0*/  ISETP.GE.AND P5, PT, R0.reuse, c[0x0][0x3c8], PT ;  /* 0x0000f20000007a0c */ /* 0x040fe40003fa6270 */
[----:B------:R-:W-:Y:S02]  /*acb0*/  IADD3 R7, R0, 0x20, RZ ;  /* 0x0000002000077810 */ /* 0x000fe40007ffe0ff */
[----:B------:R-:W-:Y:S02]  /*acc0*/  ISETP.GE.AND P4, PT, R6, c[0x0][0x3c8], PT ;  /* 0x0000f20006007a0c */ /* 0x000fe40003f86270 */
[----:B------:R-:W-:Y:S02]  /*acd0*/  IADD3 R10, R0, 0x28, RZ ;  /* 0x00000028000a7810 */ /* 0x000fe40007ffe0ff */
[----:B------:R-:W-:-:S02]  /*ace0*/  ISETP.GE.AND P3, PT, R5, c[0x0][0x3c8], PT ;  /* 0x0000f20005007a0c */ /* 0x000fc40003f66270 */
[----:B------:R-:W-:Y:S02]  /*acf0*/  ISETP.GE.AND P2, PT, R4, c[0x0][0x3c8], PT ;  /* 0x0000f20004007a0c */ /* 0x000fe40003f46270 */
[----:B------:R-:W-:Y:S01]  /*ad00*/  ISETP.GE.AND P1, PT, R7, c[0x0][0x3c8], PT ;  /* 0x0000f20007007a0c */ /* 0x000fe20003f26270 */
[----:B---34-:R-:W-:Y:S01]  /*ad10*/  @!P5 IMAD.WIDE R8, R0, 0x4, R2 ;  /* 0x000000040008d825 */ /* 0x018fe200078e0202 */
[----:B------:R-:W-:-:S03]  /*ad20*/  ISETP.GE.AND P0, PT, R10, c[0x0][0x3c8], PT ;  /* 0x0000f2000a007a0c */ /* 0x000fc60003f06270 */
[----:B------:R-:W-:Y:S01]  /*ad30*/  @!P4 LEA.HI R6, R6, R6, RZ, 0x1 ;  /* 0x000000060606c211 */ /* 0x000fe200078f08ff */
[----:B------:R3:W-:Y:S03]  /*ad40*/  @!P5 ST.E.64 [R8.64], R112 ;  /* 0x000000700800d985 */ /* 0x0007e6000c101b06 */
[----:B------:R-:W-:Y:S02]  /*ad50*/  @!P3 LEA.HI R5, R5, R5, RZ, 0x1 ;  /* 0x000000050505b211 */ /* 0x000fe400078f08ff */
[----:B------:R-:W-:Y:S02]  /*ad60*/  @!P2 LEA.HI R4, R4, R4, RZ, 0x1 ;  /* 0x000000040404a211 */ /* 0x000fe400078f08ff */
[----:B------:R-:W-:Y:S02]  /*ad70*/  @!P4 LOP3.LUT R6, R6, 0xfffffffe, RZ, 0xc0, !PT ;  /* 0xfffffffe0606c812 */ /* 0x000fe400078ec0ff */
[----:B------:R-:W-:-:S02]  /*ad80*/  @!P1 LEA.HI R7, R7, R7, RZ, 0x1 ;  /* 0x0000000707079211 */ /* 0x000fc400078f08ff */
[----:B------:R-:W-:Y:S02]  /*ad90*/  @!P0 LEA.HI R10, R10, R10, RZ, 0x1 ;  /* 0x0000000a0a0a8211 */ /* 0x000fe400078f08ff */
[----:B------:R-:W-:Y:S02]  /*ada0*/  @!P2 LOP3.LUT R11, R4, 0xfffffffe, RZ, 0xc0, !PT ;  /* 0xfffffffe040ba812 */ /* 0x000fe400078ec0ff */
[----:B------:R-:W-:Y:S02]  /*adb0*/  @!P1 LOP3.LUT R7, R7, 0xfffffffe, RZ, 0xc0, !PT ;  /* 0xfffffffe07079812 */ /* 0x000fe400078ec0ff */
[----:B------:R-:W-:Y:S01]  /*adc0*/  @!P0 LOP3.LUT R12, R10, 0xfffffffe, RZ, 0xc0, !PT ;  /* 0xfffffffe0a0c8812 */ /* 0x000fe200078ec0ff */
[----:B------:R-:W-:Y:S01]  /*add0*/  @!P2 IMAD.WIDE R10, R11, 0x4, R2 ;  /* 0x000000040b0aa825 */ /* 0x000fe200078e0202 */
[----:B---3--:R-:W-:-:S03]  /*ade0*/  @!P3 LOP3.LUT R8, R5, 0xfffffffe, RZ, 0xc0, !PT ;  /* 0xfffffffe0508b812 */ /* 0x008fc600078ec0ff */
[----:B------:R-:W-:-:S04]  /*adf0*/  @!P4 IMAD.WIDE R4, R6, 0x4, R2 ;  /* 0x000000040604c825 */ /* 0x000fc800078e0202 */
[--C-:B------:R-:W-:Y:S01]  /*ae00*/  @!P3 IMAD.WIDE R8, R8, 0x4, R2.reuse ;  /* 0x000000040808b825 */ /* 0x100fe200078e0202 */
[----:B------:R3:W-:Y:S03]  /*ae10*/  @!P4 ST.E.64 [R4.64], R120 ;  /* 0x000000780400c985 */ /* 0x0007e6000c101b06 */
[--C-:B------:R-:W-:Y:S01]  /*ae20*/  @!P1 IMAD.WIDE R6, R7, 0x4, R2.reuse ;  /* 0x0000000407069825 */ /* 0x100fe200078e0202 */
[----:B------:R4:W-:Y:S04]  /*ae30*/  @!P3 ST.E.64 [R8.64], R132 ;  /* 0x000000840800b985 */ /* 0x0009e8000c101b06 */
[----:B------:R-:W-:Y:S04]  /*ae40*/  @!P2 ST.E.64 [R10.64], R136 ;  /* 0x000000880a00a985 */ /* 0x000fe8000c101b06 */
[----:B------:R5:W-:Y:S01]  /*ae50*/  @!P1 ST.E.64 [R6.64], R148 ;  /* 0x0000009406009985 */ /* 0x000be2000c101b06 */
[----:B---3--:R-:W-:Y:S01]  /*ae60*/  @!P0 IMAD.WIDE R4, R12, 0x4, R2 ;  /* 0x000000040c048825 */ /* 0x008fe200078e0202 */
[----:B----4-:R-:W-:-:S04]  /*ae70*/  IADD3 R9, R0, 0x30, RZ ;  /* 0x0000003000097810 */ /* 0x010fc80007ffe0ff */
[----:B------:R3:W-:Y:S01]  /*ae80*/  @!P0 ST.E.64 [R4.64], R152 ;  /* 0x0000009804008985 */ /* 0x0007e2000c101b06 */
[----:B------:R-:W-:Y:S02]  /*ae90*/  IADD3 R8, R0, 0x38, RZ ;  /* 0x0000003800087810 */ /* 0x000fe40007ffe0ff */
[----:B------:R-:W-:Y:S02]  /*aea0*/  ISETP.GE.AND P5, PT, R9, c[0x0][0x3c8], PT ;  /* 0x0000f20009007a0c */ /* 0x000fe40003fa6270 */
[----:B------:R-:W-:Y:S02]  /*aeb0*/  ISETP.GE.AND P4, PT, R8, c[0x0][0x3c8], PT ;  /* 0x0000f20008007a0c */ /* 0x000fe40003f86270 */
[C---:B-----5:R-:W-:Y:S02]  /*aec0*/  IADD3 R7, R0.reuse, 0x40, RZ ;  /* 0x0000004000077810 */ /* 0x060fe40007ffe0ff */
[----:B------:R-:W-:Y:S02]  /*aed0*/  IADD3 R6, R0, 0x48, RZ ;  /* 0x0000004800067810 */ /* 0x000fe40007ffe0ff */
[----:B------:R-:W-:-:S02]  /*aee0*/  ISETP.GE.AND P3, PT, R7, c[0x0][0x3c8], PT ;  /* 0x0000f20007007a0c */ /* 0x000fc40003f66270 */
[----:B------:R-:W-:-:S03]  /*aef0*/  ISETP.GE.AND P2, PT, R6, c[0x0][0x3c8], PT ;  /* 0x0000f20006007a0c */ /* 0x000fc60003f46270 */
[----:B------:R-:W-:Y:S02]  /*af00*/  @!P5 LEA.HI R9, R9, R9, RZ, 0x1 ;  /* 0x000000090909d211 */ /* 0x000fe400078f08ff */
[----:B------:R-:W-:-:S04]  /*af10*/  @!P4 LEA.HI R10, R8, R8, RZ, 0x1 ;  /* 0x00000008080ac211 */ /* 0x000fc800078f08ff */
[----:B------:R-:W-:Y:S02]  /*af20*/  @!P4 LOP3.LUT R10, R10, 0xfffffffe, RZ, 0xc0, !PT ;  /* 0xfffffffe0a0ac812 */ /* 0x000fe400078ec0ff */
[----:B------:R-:W-:Y:S02]  /*af30*/  @!P3 LEA.HI R8, R7, R7, RZ, 0x1 ;  /* 0x000000070708b211 */ /* 0x000fe400078f08ff */
[----:B------:R-:W-:Y:S01]  /*af40*/  @!P2 LEA.HI R7, R6, R6, RZ, 0x1 ;  /* 0x000000060607a211 */ /* 0x000fe200078f08ff */
[----:B------:R-:W-:Y:S01]  /*af50*/  @!P4 IMAD.WIDE R10, R10, 0x4, R2 ;  /* 0x000000040a0ac825 */ /* 0x000fe200078e0202 */
[----:B------:R-:W-:Y:S02]  /*af60*/  @!P3 LOP3.LUT R8, R8, 0xfffffffe, RZ, 0xc0, !PT ;  /* 0xfffffffe0808b812 */ /* 0x000fe400078ec0ff */
[C---:B---3--:R-:W-:Y:S02]  /*af70*/  IADD3 R5, R0.reuse, 0x50, RZ ;  /* 0x0000005000057810 */ /* 0x048fe40007ffe0ff */
[----:B------:R-:W-:-:S02]  /*af80*/  IADD3 R4, R0, 0x58, RZ ;  /* 0x0000005800047810 */ /* 0x000fc40007ffe0ff */
[----:B------:R-:W-:Y:S02]  /*af90*/  ISETP.GE.AND P1, PT, R5, c[0x0][0x3c8], PT ;  /* 0x0000f20005007a0c */ /* 0x000fe40003f26270 */
[----:B------:R-:W-:Y:S02]  /*afa0*/  ISETP.GE.AND P0, PT, R4, c[0x0][0x3c8], PT ;  /* 0x0000f20004007a0c */ /* 0x000fe40003f06270 */
[----:B------:R-:W-:-:S09]  /*afb0*/  @!P2 LOP3.LUT R7, R7, 0xfffffffe, RZ, 0xc0, !PT ;  /* 0xfffffffe0707a812 */ /* 0x000fd200078ec0ff */
[----:B------:R-:W-:Y:S02]  /*afc0*/  @!P1 LEA.HI R6, R5, R5, RZ, 0x1 ;  /* 0x0000000505069211 */ /* 0x000fe400078f08ff */
[----:B------:R-:W-:Y:S01]  /*afd0*/  @!P5 LOP3.LUT R5, R9, 0xfffffffe, RZ, 0xc0, !PT ;  /* 0xfffffffe0905d812 */ /* 0x000fe200078ec0ff */
[--C-:B------:R-:W-:Y:S01]  /*afe0*/  @!P3 IMAD.WIDE R8, R8, 0x4, R2.reuse ;  /* 0x000000040808b825 */ /* 0x100fe200078e0202 */
[----:B------:R-:W-:Y:S02]  /*aff0*/  @!P0 LEA.HI R4, R4, R4, RZ, 0x1 ;  /* 0x0000000404048211 */ /* 0x000fe400078f08ff */
[----:B------:R-:W-:Y:S01]  /*b000*/  @!P1 LOP3.LUT R14, R6, 0xfffffffe, RZ, 0xc0, !PT ;  /* 0xfffffffe060e9812 */ /* 0x000fe200078ec0ff */
[----:B------:R-:W-:Y:S01]  /*b010*/  @!P5 IMAD.WIDE R12, R5, 0x4, R2 ;  /* 0x00000004050cd825 */ /* 0x000fe200078e0202 */
[----:B------:R-:W-:-:S03]  /*b020*/  @!P0 LOP3.LUT R15, R4, 0xfffffffe, RZ, 0xc0, !PT ;  /* 0xfffffffe040f8812 */ /* 0x000fc600078ec0ff */
[--C-:B------:R-:W-:Y:S01]  /*b030*/  @!P2 IMAD.WIDE R6, R7, 0x4, R2.reuse ;  /* 0x000000040706a825 */ /* 0x100fe200078e0202 */
[----:B------:R3:W-:Y:S03]  /*b040*/  @!P5 ST.E.64 [R12.64], R164 ;  /* 0x000000a40c00d985 */ /* 0x0007e6000c101b06 */
[--C-:B------:R-:W-:Y:S01]  /*b050*/  @!P1 IMAD.WIDE R4, R14, 0x4, R2.reuse ;  /* 0x000000040e049825 */ /* 0x100fe200078e0202 */
[----:B------:R3:W-:Y:S03]  /*b060*/  @!P4 ST.E.64 [R10.64], R168 ;  /* 0x000000a80a00c985 */ /* 0x0007e6000c101b06 */
[----:B------:R-:W-:Y:S01]  /*b070*/  @!P0 IMAD.WIDE R2, R15, 0x4, R2 ;  /* 0x000000040f028825 */ /* 0x000fe200078e0202 */
[----:B------:R3:W-:Y:S04]  /*b080*/  @!P3 ST.E.64 [R8.64], R72 ;  /* 0x000000480800b985 */ /* 0x0007e8000c101b06 */
[----:B------:R3:W-:Y:S04]  /*b090*/  @!P2 ST.E.64 [R6.64], R76 ;  /* 0x0000004c0600a985 */ /* 0x0007e8000c101b06 */
[----:B------:R3:W-:Y:S04]  /*b0a0*/  @!P1 ST.E.64 [R4.64], R88 ;  /* 0x0000005804009985 */ /* 0x0007e8000c101b06 */
[----:B------:R3:W-:Y:S02]  /*b0b0*/  @!P0 ST.E.64 [R2.64], R92 ;  /* 0x0000005c02008985 */ /* 0x0007e4000c101b06 */
.L_x_21:
[----:B------:R-:W-:Y:S05]  /*b0c0*/  BSYNC B0 ;  /* 0x0000000000007941 */ /* 0x000fea0003800000 */
.L_x_20:
[----:B---3--:R3:W1:Y:S04]  /*b0d0*/  SHFL.IDX PT, R3, R22, 0x3, 0x1c1f ;  /* 0x007c1f0016037f89 */ /* 0x00866800000e0000 */
[----:B----4-:R3:W4:Y:S01]  /*b0e0*/  SHFL.IDX PT, R2, R23, 0x3, 0x1c1f ;  /* 0x007c1f0017027f89 */ /* 0x01072200000e0000 */
[----:B------:R-:W-:Y:S05]  /*b0f0*/  @P6 EXIT ;  /* 0x000000000000694d */ /* 0x000fea0003800000 */
[C---:B------:R-:W-:Y:S02]  /*b100*/  IADD3 R6, R0.reuse, 0x8, RZ ;  /* 0x0000000800067810 */ /* 0x040fe40007ffe0ff */
[----:B------:R-:W-:-:S02]  /*b110*/  IADD3 R5, R0, 0x10, RZ ;  /* 0x0000001000057810 */ /* 0x000fc40007ffe0ff */
[----:B------:R-:W-:Y:S02]  /*b120*/  IADD3 R4, R0, 0x18, RZ ;  /* 0x0000001800047810 */ /* 0x000fe40007ffe0ff */
[----:B------:R-:W-:Y:S02]  /*b130*/  ISETP.GE.AND P2, PT, R6, c[0x0][0x3c8], PT ;  /* 0x0000f20006007a0c */ /* 0x000fe40003f46270 */
[----:B------:R-:W-:Y:S02]  /*b140*/  ISETP.GE.AND P1, PT, R5, c[0x0][0x3c8], PT ;  /* 0x0000f20005007a0c */ /* 0x000fe40003f26270 */
[----:B------:R-:W-:Y:S02]  /*b150*/  ISETP.GE.AND P0, PT, R4, c[0x0][0x3c8], PT ;  /* 0x0000f20004007a0c */ /* 0x000fe40003f06270 */
[C---:B------:R-:W-:Y:S02]  /*b160*/  ISETP.GE.AND P3, PT, R0.reuse, c[0x0][0x3c8], PT ;  /* 0x0000f20000007a0c */ /* 0x040fe40003f66270 */
[----:B------:R-:W-:-:S02]  /*b170*/  IADD3 R13, R0, 0x20, RZ ;  /* 0x00000020000d7810 */ /* 0x000fc40007ffe0ff */
[----:B------:R-:W-:Y:S02]  /*b180*/  IADD3 R14, R0, 0x28, RZ ;  /* 0x00000028000e7810 */ /* 0x000fe40007ffe0ff */
[----:B------:R-:W-:Y:S02]  /*b190*/  ISETP.GE.AND P6, PT, R13, c[0x0][0x3c8], PT ;  /* 0x0000f2000d007a0c */ /* 0x000fe40003fc6270 */
[----:B------:R-:W-:Y:S02]  /*b1a0*/  @!P2 LEA.HI R8, R6, R6, RZ, 0x1 ;  /* 0x000000060608a211 */ /* 0x000fe400078f08ff */
[----:B------:R-:W-:Y:S02]  /*b1b0*/  @!P1 LEA.HI R5, R5, R5, RZ, 0x1 ;  /* 0x0000000505059211 */ /* 0x000fe400078f08ff */
[----:B------:R-:W-:Y:S01]  /*b1c0*/  @!P0 LEA.HI R4, R4, R4, RZ, 0x1 ;  /* 0x0000000404048211 */ /* 0x000fe200078f08ff */
[----:B-1--4-:R-:W-:Y:S01]  /*b1d0*/  @!P3 IMAD.WIDE R10, R0, 0x4, R2 ;  /* 0x00000004000ab825 */ /* 0x012fe200078e0202 */
[----:B------:R-:W-:-:S02]  /*b1e0*/  @!P2 LOP3.LUT R8, R8, 0xfffffffe, RZ, 0xc0, !PT ;  /* 0xfffffffe0808a812 */ /* 0x000fc400078ec0ff */
[----:B------:R-:W-:Y:S02]  /*b1f0*/  @!P1 LOP3.LUT R5, R5, 0xfffffffe, RZ, 0xc0, !PT ;  /* 0xfffffffe05059812 */ /* 0x000fe400078ec0ff */
[----:B------:R-:W-:Y:S01]  /*b200*/  ISETP.GE.AND P5, PT, R14, c[0x0][0x3c8], PT ;  /* 0x0000f2000e007a0c */ /* 0x000fe20003fa6270 */
[--C-:B------:R-:W-:Y:S01]  /*b210*/  @!P2 IMAD.WIDE R8, R8, 0x4, R2.reuse ;  /* 0x000000040808a825 */ /* 0x100fe200078e0202 */
[----:B------:R-:W-:Y:S01]  /*b220*/  @!P0 LOP3.LUT R4, R4, 0xfffffffe, RZ, 0xc0, !PT ;  /* 0xfffffffe04048812 */ /* 0x000fe200078ec0ff */
[----:B------:R1:W-:Y:S01]  /*b230*/  @!P3 ST.E.64 [R10.64], R114 ;  /* 0x000000720a00b985 */ /* 0x0003e2000c101b06 */
[----:B------:R-:W-:Y:S01]  /*b240*/  IADD3 R12, R0, 0x50, RZ ;  /* 0x00000050000c7810 */ /* 0x000fe20007ffe0ff */
[--C-:B------:R-:W-:Y:S02]  /*b250*/  @!P1 IMAD.WIDE R6, R5, 0x4, R2.reuse ;  /* 0x0000000405069825 */ /* 0x100fe400078e0202 */
[----:B------:R4:W-:Y:S02]  /*b260*/  @!P2 ST.E.64 [R8.64], R122 ;  /* 0x0000007a0800a985 */ /* 0x0009e4000c101b06 */
[----:B------:R-:W-:-:S02]  /*b270*/  @!P0 IMAD.WIDE R4, R4, 0x4, R2 ;  /* 0x0000000404048825 */ /* 0x000fc400078e0202 */
[----:B------:R-:W-:Y:S04]  /*b280*/  @!P1 ST.E.64 [R6.64], R134 ;  /* 0x0000008606009985 */ /* 0x000fe8000c101b06 */
[----:B------:R5:W-:Y:S01]  /*b290*/  @!P0 ST.E.64 [R4.64], R138 ;  /* 0x0000008a04008985 */ /* 0x000be2000c101b06 */
[----:B------:R-:W-:Y:S02]  /*b2a0*/  ISETP.GE.AND P0, PT, R12, c[0x0][0x3c8], PT ;  /* 0x0000f2000c007a0c */ /* 0x000fe40003f06270 */
[C---:B-1----:R-:W-:Y:S02]  /*b2b0*/  IADD3 R10, R0.reuse, 0x40, RZ ;  /* 0x00000040000a7810 */ /* 0x042fe40007ffe0ff */
[C---:B------:R-:W-:Y:S02]  /*b2c0*/  IADD3 R11, R0.reuse, 0x48, RZ ;  /* 0x00000048000b7810 */ /* 0x040fe40007ffe0ff */
[----:B----4-:R-:W-:-:S02]  /*b2d0*/  IADD3 R8, R0, 0x30, RZ ;  /* 0x0000003000087810 */ /* 0x010fc40007ffe0ff */
[----:B------:R-:W-:Y:S02]  /*b2e0*/  IADD3 R9, R0, 0x38, RZ ;  /* 0x0000003800097810 */ /* 0x000fe40007ffe0ff */
[----:B------:R-:W-:Y:S02]  /*b2f0*/  ISETP.GE.AND P4, PT, R8, c[0x0][0x3c8], PT ;  /* 0x0000f20008007a0c */ /* 0x000fe40003f86270 */
[----:B------:R-:W-:Y:S02]  /*b300*/  ISETP.GE.AND P3, PT, R9, c[0x0][0x3c8], PT ;  /* 0x0000f20009007a0c */ /* 0x000fe40003f66270 */
[----:B-----5:R-:W-:Y:S02]  /*b310*/  @!P6 LEA.HI R4, R13, R13, RZ, 0x1 ;  /* 0x0000000d0d04e211 */ /* 0x020fe400078f08ff */
[----:B------:R-:W-:Y:S02]  /*b320*/  @!P5 LEA.HI R5, R14, R14, RZ, 0x1 ;  /* 0x0000000e0e05d211 */ /* 0x000fe400078f08ff */
[----:B------:R-:W-:-:S02]  /*b330*/  @!P6 LOP3.LUT R4, R4, 0xfffffffe, RZ, 0xc0, !PT ;  /* 0xfffffffe0404e812 */ /* 0x000fc400078ec0ff */
[----:B------:R-:W-:Y:S02]  /*b340*/  ISETP.GE.AND P2, PT, R10, c[0x0][0x3c8], PT ;  /* 0x0000f2000a007a0c */ /* 0x000fe40003f46270 */
[----:B------:R-:W-:Y:S01]  /*b350*/  @!P5 LOP3.LUT R5, R5, 0xfffffffe, RZ, 0xc0, !PT ;  /* 0xfffffffe0505d812 */ /* 0x000fe200078ec0ff */
[--C-:B------:R-:W-:Y:S01]  /*b360*/  @!P6 IMAD.WIDE R6, R4, 0x4, R2.reuse ;  /* 0x000000040406e825 */ /* 0x100fe200078e0202 */
[----:B------:R-:W-:Y:S02]  /*b370*/  ISETP.GE.AND P1, PT, R11, c[0x0][0x3c8], PT ;  /* 0x0000f2000b007a0c */ /* 0x000fe40003f26270 */
[----:B------:R-:W-:Y:S01]  /*b380*/  IADD3 R0, R0, 0x58, RZ ;  /* 0x0000005800007810 */ /* 0x000fe20007ffe0ff */
[----:B------:R-:W-:Y:S01]  /*b390*/  @!P5 IMAD.WIDE R4, R5, 0x4, R2 ;  /* 0x000000040504d825 */ /* 0x000fe200078e0202 */
[----:B------:R1:W-:Y:S04]  /*b3a0*/  @!P6 ST.E.64 [R6.64], R150 ;  /* 0x000000960600e985 */ /* 0x0003e8000c101b06 */
[----:B------:R4:W-:Y:S01]  /*b3b0*/  @!P5 ST.E.64 [R4.64], R154 ;  /* 0x0000009a0400d985 */ /* 0x0009e2000c101b06 */
[----:B-1----:R-:W-:-:S04]  /*b3c0*/  @!P2 LEA.HI R7, R10, R10, RZ, 0x1 ;  /* 0x0000000a0a07a211 */ /* 0x002fc800078f08ff */
[----:B------:R-:W-:Y:S02]  /*b3d0*/  @!P1 LEA.HI R6, R11, R11, RZ, 0x1 ;  /* 0x0000000b0b069211 */ /* 0x000fe400078f08ff */
[----:B----4-:R-:W-:Y:S02]  /*b3e0*/  @!P4 LEA.HI R4, R8, R8, RZ, 0x1 ;  /* 0x000000080804c211 */ /* 0x010fe400078f08ff */
[----:B------:R-:W-:Y:S02]  /*b3f0*/  @!P3 LEA.HI R8, R9, R9, RZ, 0x1 ;  /* 0x000000090908b211 */ /* 0x000fe400078f08ff */
[----:B------:R-:W-:Y:S02]  /*b400*/  @!P0 LEA.HI R5, R12, R12, RZ, 0x1 ;  /* 0x0000000c0c058211 */ /* 0x000fe400078f08ff */
[----:B------:R-:W-:Y:S02]  /*b410*/  @!P4 LOP3.LUT R4, R4, 0xfffffffe, RZ, 0xc0, !PT ;  /* 0xfffffffe0404c812 */ /* 0x000fe400078ec0ff */
[----:B------:R-:W-:-:S02]  /*b420*/  @!P3 LOP3.LUT R8, R8, 0xfffffffe, RZ, 0xc0, !PT ;  /* 0xfffffffe0808b812 */ /* 0x000fc400078ec0ff */
[----:B------:R-:W-:Y:S01]  /*b430*/  @!P2 LOP3.LUT R7, R7, 0xfffffffe, RZ, 0xc0, !PT ;  /* 0xfffffffe0707a812 */ /* 0x000fe200078ec0ff */
[--C-:B------:R-:W-:Y:S01]  /*b440*/  @!P4 IMAD.WIDE R12, R4, 0x4, R2.reuse ;  /* 0x00000004040cc825 */ /* 0x100fe200078e0202 */
[----:B------:R-:W-:Y:S02]  /*b450*/  @!P1 LOP3.LUT R6, R6, 0xfffffffe, RZ, 0xc0, !PT ;  /* 0xfffffffe06069812 */ /* 0x000fe400078ec0ff */
[----:B------:R-:W-:Y:S01]  /*b460*/  @!P0 LOP3.LUT R5, R5, 0xfffffffe, RZ, 0xc0, !PT ;  /* 0xfffffffe05058812 */ /* 0x000fe200078ec0ff */
[--C-:B------:R-:W-:Y:S01]  /*b470*/  @!P3 IMAD.WIDE R10, R8, 0x4, R2.reuse ;  /* 0x00000004080ab825 */ /* 0x100fe200078e0202 */
[----:B------:R1:W-:Y:S03]  /*b480*/  @!P4 ST.E.64 [R12.64], R166 ;  /* 0x000000a60c00c985 */ /* 0x0003e6000c101b06 */
[--C-:B------:R-:W-:Y:S01]  /*b490*/  @!P2 IMAD.WIDE R8, R7, 0x4, R2.reuse ;  /* 0x000000040708a825 */ /* 0x100fe200078e0202 */
[----:B------:R1:W-:Y:S03]  /*b4a0*/  @!P3 ST.E.64 [R10.64], R170 ;  /* 0x000000aa0a00b985 */ /* 0x0003e6000c101b06 */
[--C-:B------:R-:W-:Y:S01]  /*b4b0*/  @!P1 IMAD.WIDE R6, R6, 0x4, R2.reuse ;  /* 0x0000000406069825 */ /* 0x100fe200078e0202 */
[----:B------:R1:W-:Y:S03]  /*b4c0*/  @!P2 ST.E.64 [R8.64], R74 ;  /* 0x0000004a0800a985 */ /* 0x0003e6000c101b06 */
[----:B------:R-:W-:Y:S01]  /*b4d0*/  @!P0 IMAD.WIDE R4, R5, 0x4, R2 ;  /* 0x0000000405048825 */ /* 0x000fe200078e0202 */
[----:B------:R1:W-:Y:S04]  /*b4e0*/  @!P1 ST.E.64 [R6.64], R78 ;  /* 0x0000004e06009985 */ /* 0x0003e8000c101b06 */
[----:B------:R1:W-:Y:S01]  /*b4f0*/  @!P0 ST.E.64 [R4.64], R90 ;  /* 0x0000005a04008985 */ /* 0x0003e2000c101b06 */
[----:B------:R-:W-:-:S13]  /*b500*/  ISETP.GE.AND P0, PT, R0, c[0x0][0x3c8], PT ;  /* 0x0000f20000007a0c */ /* 0x000fda0003f06270 */
[----:B------:R-:W-:Y:S05]  /*b510*/  @P0 EXIT ;  /* 0x000000000000094d */ /* 0x000fea0003800000 */
[----:B------:R-:W-:-:S04]  /*b520*/  LEA.HI R0, R0, R0, RZ, 0x1 ;  /* 0x0000000000007211 */ /* 0x000fc800078f08ff */
[----:B------:R-:W-:-:S05]  /*b530*/  LOP3.LUT R0, R0, 0xfffffffe, RZ, 0xc0, !PT ;  /* 0xfffffffe00007812 */ /* 0x000fca00078ec0ff */
[----:B------:R-:W-:-:S05]  /*b540*/  IMAD.WIDE R2, R0, 0x4, R2 ;  /* 0x0000000400027825 */ /* 0x000fca00078e0202 */
[----:B------:R-:W-:Y:S01]  /*b550*/  ST.E.64 [R2.64], R94 ;  /* 0x0000005e02007985 */ /* 0x000fe2000c101b06 */
[----:B------:R-:W-:Y:S05]  /*b560*/  EXIT ;  /* 0x000000000000794d */ /* 0x000fea0003800000 */
.L_x_15:
[----:B------:R-:W2:Y:S02]  /*b570*/  S2R R0, SR_TID.X ;  /* 0x0000000000007919 */ /* 0x000ea40000002100 */
[----:B--2---:R-:W-:-:S13]  /*b580*/  ISETP.GT.AND P0, PT, R0, 0x7f, PT ;  /* 0x0000007f0000780c */ /* 0x004fda0003f04270 */
[----:B------:R-:W-:Y:S05]  /*b590*/  @P0 EXIT ;  /* 0x000000000000094d */ /* 0x000fea0003800000 */
[----:B------:R-:W2:Y:S01]  /*b5a0*/  S2R R8, SR_CTAID.X ;  /* 0x0000000000087919 */ /* 0x000ea20000002500 */
[----:B------:R-:W-:-:S05]  /*b5b0*/  MOV R3, c[0x0][0x4e8] ;  /* 0x00013a0000037a02 */ /* 0x000fca0000000f00 */
[----:B------:R-:W-:Y:S01]  /*b5c0*/  IMAD R2, R3, c[0x0][0x388], RZ ;  /* 0x0000e20003027a24 */ /* 0x000fe200078e02ff */
[----:B--2---:R-:W-:-:S04]  /*b5d0*/  LEA R8, R8, R0, 0x7 ;  /* 0x0000000008087211 */ /* 0x004fc800078e38ff */
[----:B------:R-:W-:-:S13]  /*b5e0*/  ISETP.GE.AND P0, PT, R8, R2, PT ;  /* 0x000000020800720c */ /* 0x000fda0003f06270 */
[----:B------:R-:W-:Y:S05]  /*b5f0*/  @P0 EXIT ;  /* 0x000000000000094d */ /* 0x000fea0003800000 */
[----:B------:R-:W2:Y:S01]  /*b600*/  LDL.LU R4, [R1+0x30] ;  /* 0x0000300001047983 */ /* 0x000ea20000300800 */
[----:B------:R-:W-:-:S03]  /*b610*/  ISETP.NE.AND P0, PT, R3, 0x1, PT ;  /* 0x000000010300780c */ /* 0x000fc60003f05270 */
[----:B------:R-:W3:Y:S04]  /*b620*/  S2R R9, SR_CTAID.Z ;  /* 0x0000000000097919 */ /* 0x000ee80000002700 */
[----:B------:R-:W4:Y:S06]  /*b630*/  S2R R10, SR_CTAID.Y ;  /* 0x00000000000a7919 */ /* 0x000f2c0000002600 */
[----:B------:R-:W-:Y:S01]  /*b640*/  @P0 IMAD.HI.U32 R6, R8, c[0x0][0x4ec], RZ ;  /* 0x00013b0008060a27 */ /* 0x000fe200078e00ff */
[----:B---3--:R-:W-:-:S02]  /*b650*/  SHF.R.S32.HI R7, RZ, 0x1f, R9 ;  /* 0x0000001fff077819 */ /* 0x008fc40000011409 */
[----:B--2---:R-:W-:Y:S01]  /*b660*/  SHF.R.S32.HI R0, RZ, 0x1f, R4 ;  /* 0x0000001fff007819 */ /* 0x004fe20000011404 */
[C---:B------:R-:W-:Y:S01]  /*b670*/  IMAD.WIDE.U32 R2, R4.reuse, c[0x0][0x4d0], RZ ;  /* 0x0001340004027a25 */ /* 0x040fe200078e00ff */
[----:B------:R-:W-:-:S03]  /*b680*/  IADD3 R5, -R4, RZ, RZ ;  /* 0x000000ff04057210 */ /* 0x000fc60007ffe1ff */
[----:B------:R-:W-:-:S04]  /*b690*/  IMAD R0, R0, c[0x0][0x4d0], RZ ;  /* 0x0001340000007a24 */ /* 0x000fc800078e02ff */
[----:B------:R-:W-:Y:S01]  /*b6a0*/  IMAD R0, R4, c[0x0][0x4d4], R0 ;  /* 0x0001350004007a24 */ /* 0x000fe200078e0200 */
[----:B------:R-:W-:Y:S02]  /*b6b0*/  MOV R4, R8 ;  /* 0x0000000800047202 */ /* 0x000fe40000000f00 */
[----:B------:R-:W-:Y:S02]  /*b6c0*/  @P0 SHF.R.U32.HI R4, RZ, c[0x0][0x4f0], R6 ;  /* 0x00013c00ff040a19 */ /* 0x000fe40000011606 */
[----:B------:R-:W-:Y:S01]  /*b6d0*/  IADD3 R3, R3, R0, RZ ;  /* 0x0000000003037210 */ /* 0x000fe20007ffe0ff */
[----:B------:R-:W-:Y:S02]  /*b6e0*/  IMAD R0, R7, c[0x0][0x4d8], RZ ;  /* 0x0001360007007a24 */ /* 0x000fe400078e02ff */
[----:B----4-:R-:W-:Y:S01]  /*b6f0*/  IMAD R7, R5, c[0x0][0x550], R10 ;  /* 0x0001540005077a24 */ /* 0x010fe200078e020a */
[----:B------:R-:W-:Y:S01]  /*b700*/  IADD3 R5, -R4, RZ, RZ ;  /* 0x000000ff04057210 */ /* 0x000fe20007ffe1ff */
[----:B------:R-:W-:-:S02]  /*b710*/  IMAD R0, R9, c[0x0][0x4dc], R0 ;  /* 0x0001370009007a24 */ /* 0x000fc400078e0200 */
[----:B------:R-:W-:Y:S01]  /*b720*/  IMAD.WIDE.U32 R2, R9, c[0x0][0x4d8], R2 ;  /* 0x0001360009027a25 */ /* 0x000fe200078e0002 */
[----:B------:R-:W-:-:S03]  /*b730*/  SHF.R.S32.HI R6, RZ, 0x1f, R7 ;  /* 0x0000001fff067819 */ /* 0x000fc60000011407 */
[----:B------:R-:W-:Y:S01]  /*b740*/  IMAD R5, R5, c[0x0][0x4e8], R8 ;  /* 0x00013a0005057a24 */ /* 0x000fe200078e0208 */
[----:B------:R-:W-:Y:S01]  /*b750*/  IADD3 R3, R0, R3, RZ ;  /* 0x0000000300037210 */ /* 0x000fe20007ffe0ff */
[----:B------:R-:W-:-:S03]  /*b760*/  IMAD R6, R6, c[0x0][0x4e0], RZ ;  /* 0x0001380006067a24 */ /* 0x000fc600078e02ff */
[----:B------:R-:W-:Y:S01]  /*b770*/  SHF.R.S32.HI R0, RZ, 0x1f, R5 ;  /* 0x0000001fff007819 */ /* 0x000fe20000011405 */
[----:B------:R-:W-:-:S04]  /*b780*/  IMAD.WIDE.U32 R2, R7, c[0x0][0x4e0], R2 ;  /* 0x0001380007027a25 */ /* 0x000fc800078e0002 */
[----:B------:R-:W-:Y:S01]  /*b790*/  IMAD R7, R7, c[0x0][0x4e4], R6 ;  /* 0x0001390007077a24 */ /* 0x000fe200078e0206 */
[----:B------:R-:W-:Y:S01]  /*b7a0*/  SHF.R.S32.HI R6, RZ, 0x1f, R4 ;  /* 0x0000001fff067819 */ /* 0x000fe20000011404 */
[----:B------:R-:W-:Y:S01]  /*b7b0*/  IMAD R0, R0, c[0x0][0x4c8], RZ ;  /* 0x0001320000007a24 */ /* 0x000fe200078e02ff */
[----:B------:R-:W-:-:S03]  /*b7c0*/  IADD3 R2, P0, R4, R2, RZ ;  /* 0x0000000204027210 */ /* 0x000fc60007f1e0ff */
[----:B------:R-:W-:Y:S01]  /*b7d0*/  IMAD R0, R5, c[0x0][0x4cc], R0 ;  /* 0x0001330005007a24 */ /* 0x000fe200078e0200 */
[----:B------:R-:W-:-:S05]  /*b7e0*/  IADD3.X R3, R6, R3, R7, P0, !PT ;  /* 0x0000000306037210 */ /* 0x000fca00007fe407 */
[----:B------:R-:W-:-:S05]  /*b7f0*/  IMAD.WIDE.U32 R2, R5, c[0x0][0x4c8], R2 ;  /* 0x0001320005027a25 */ /* 0x000fca00078e0002 */
[----:B------:R-:W-:Y:S02]  /*b800*/  IADD3 R0, R3, R0, RZ ;  /* 0x0000000003007210 */ /* 0x000fe40007ffe0ff */
[----:B------:R-:W-:-:S04]  /*b810*/  LEA R4, P0, R2, c[0x0][0x4a8], 0x2 ;  /* 0x00012a0002047a11 */ /* 0x000fc800078010ff */
[----:B------:R-:W-:Y:S02]  /*b820*/  LEA.HI.X R5, R2, c[0x0][0x4ac], R0, 0x2, P0 ;  /* 0x00012b0002057a11 */ /* 0x000fe400000f1400 */
[----:B------:R-:W-:-:S05]  /*b830*/  MOV R0, 0xff800000 ;  /* 0xff80000000007802 */ /* 0x000fca0000000f00 */
[----:B------:R-:W-:Y:S01]  /*b840*/  STG.E [R4.64], R0 ;  /* 0x0000000004007986 */ /* 0x000fe2000c101906 */
[----:B------:R-:W-:Y:S05]  /*b850*/  EXIT ;  /* 0x000000000000794d */ /* 0x000fea0003800000 */
.L_x_22:
[----:B------:R-:W-:-:S00]  /*b860*/  BRA `(.L_x_22) ;  /* 0xfffffff000007947 */ /* 0x000fc0000383ffff */
[----:B------:R-:W-:-:S00]  /*b870*/  NOP ;  /* 0x0000000000007918 */ /* 0x000fc00000000000 */
        /* <DEDUP_REMOVED lines=8> */
.L_x_3628:


//--------------------- .text._ZN7cutlass13device_kernelIN5flash19enable_sm80_to_sm89INS1_16FlashAttnFwdSm80INS1_25CollectiveMainloopFwdSm80ILi4ELi1ELb0EN4cute5tupleIJNS5_1CILi128EEENS7_ILi48EEENS7_ILi96EEEEEELi96ENS_6half_tEfNS_4arch4Sm80ELb0ELb0ELb1ELb1ELb1ELb0ELb1ELb1EEENS1_21CollectiveEpilogueFwdINS6_IJS8_SA_S9_EEENS6_IJNS7_ILi1EEESI_SI_EEESC_SE_Li128ELb1ELb1ELb1ELb0EEENS1_36VarlenDynamicPersistentTileSchedulerILi128ELi48ELi128ELi128ELb1ELb1ELb0ELb0ELb1ELb1EEEEEEEEEvNT_6ParamsE --------------------------
	.section	.text._ZN7cutlass13device_kernelIN5flash19enable_sm80_to_sm89INS1_16FlashAttnFwdSm80INS1_25CollectiveMainloopFwdSm80ILi4ELi1ELb0EN4cute5tupleIJNS5_1CILi128EEENS7_ILi48EEENS7_ILi96EEEEEELi96ENS_6half_tEfNS_4arch4Sm80ELb0ELb0ELb1ELb1ELb1ELb0ELb1ELb1EEENS1_21CollectiveEpilogueFwdINS6_IJS8_SA_S9_EEENS6_IJNS7_ILi1EEESI_SI_EEESC_SE_Li128ELb1ELb1ELb1ELb0EEENS1_36VarlenDynamicPersistentTileSchedulerILi128ELi48ELi128ELi128ELb1ELb1ELb0ELb0ELb1ELb1EEEEEEEEEvNT_6ParamsE,"ax",@progbits
	.sectioninfo	@"SHI_REGISTERS=255"
	.align	128
.text._ZN7cutlass13device_kernelIN5flash19enable_sm80_to_sm89INS1_16FlashAttnFwdSm80INS1_25CollectiveMainloopFwdSm80ILi4ELi1ELb0EN4cute5tupleIJNS5_1CILi128EEENS7_ILi48EEENS7_ILi96EEEEEELi96ENS_6half_tEfNS_4arch4Sm80ELb0ELb0ELb1ELb1ELb1ELb0ELb1ELb1EEENS1_21CollectiveEpilogueFwdINS6_IJS8_SA_S9_EEENS6_IJNS7_ILi1EEESI_SI_EEESC_SE_Li128ELb1ELb1ELb1ELb0EEENS1_36VarlenDynamicPersistentTileSchedulerILi128ELi48ELi128ELi128ELb1ELb1ELb0ELb0ELb1ELb1EEEEEEEEEvNT_6ParamsE:
        .type           _ZN7cutlass13device_kernelIN5flash19enable_sm80_to_sm89INS1_16FlashAttnFwdSm80INS1_25CollectiveMainloopFwdSm80ILi4ELi1ELb0EN4cute5tupleIJNS5_1CILi128EEENS7_ILi48EEENS7_ILi96EEEEEELi96ENS_6half_tEfNS_4arch4Sm80ELb0ELb0ELb1ELb1ELb1ELb0ELb1ELb1EEENS1_21CollectiveEpilogueFwdINS6_IJS8_SA_S9_EEENS6_IJNS7_ILi1EEESI_SI_EEESC_SE_Li128ELb1ELb1ELb1ELb0EEENS1_36VarlenDynamicPersistentTileSchedulerILi128ELi48ELi128ELi128ELb1ELb1ELb0ELb0ELb1ELb1EEEEEEEEEvNT_6ParamsE,@function
        .size           _ZN7cutlass13device_kernelIN5flash19enable_sm80_to_sm89INS1_16FlashAttnFwdSm80INS1_25CollectiveMainloopFwdSm80ILi4ELi1ELb0EN4cute5tupleIJNS5_1CILi128EEENS7_ILi48EEENS7_ILi96EEEEEELi96ENS_6half_tEfNS_4arch4Sm80ELb0ELb0ELb1ELb1ELb1ELb0ELb1ELb1EEENS1_21CollectiveEpilogueFwdINS6_IJS8_SA_S9_EEENS6_IJNS7_ILi1EEESI_SI_EEESC_SE_Li128ELb1ELb1ELb1ELb0EEENS1_36VarlenDynamicPersistentTileSchedulerILi128ELi48ELi128ELi128ELb1ELb1ELb0ELb0ELb1ELb1EEEEEEEEEvNT_6ParamsE,(.L_x_3629 - _ZN7cutlass13device_kernelIN5flash19enable_sm80_to_sm89INS1_16FlashAttnFwdSm80INS1_25CollectiveMainloopFwdSm80ILi4ELi1ELb0EN4cute5tupleIJNS5_1CILi128EEENS7_ILi48EEENS7_ILi96EEEEEELi96ENS_6half_tEfNS_4arch4Sm80ELb0ELb0ELb1ELb1ELb1ELb0ELb1ELb1EEENS1_21CollectiveEpilogueFwdINS6_IJS8_SA_S9_EEENS6_IJNS7_ILi1EEESI_SI_EEESC_SE_Li128ELb1ELb1ELb1ELb0EEENS1_36VarlenDynamicPersistentTileSchedulerILi128ELi48ELi128ELi128ELb1ELb1ELb0ELb0ELb1ELb1EEEEEEEEEvNT_6ParamsE)
        .other          _ZN7cutlass13device_kernelIN5flash19enable_sm80_to_sm89INS1_16FlashAttnFwdSm80INS1_25CollectiveMainloopFwdSm80ILi4ELi1ELb0EN4cute5tupleIJNS5_1CILi128EEENS7_ILi48EEENS7_ILi96EEEEEELi96ENS_6half_tEfNS_4arch4Sm80ELb0ELb0ELb1ELb1ELb1ELb0ELb1ELb1EEENS1_21CollectiveEpilogueFwdINS6_IJS8_SA_S9_EEENS6_IJNS7_ILi1EEESI_SI_EEESC_SE_Li128ELb1ELb1ELb1ELb0EEENS1_36VarlenDynamicPersistentTileSchedulerILi128ELi48ELi128ELi128ELb1ELb1ELb0ELb0ELb1ELb1EEEEEEEEEvNT_6ParamsE,@"STO_CUDA_ENTRY STV_DEFAULT"
_ZN7cutlass13device_kernelIN5flash19enable_sm80_to_sm89INS1_16FlashAttnFwdSm80INS1_25CollectiveMainloopFwdSm80ILi4ELi1ELb0EN4cute5tupleIJNS5_1CILi128EEENS7_ILi48EEENS7_ILi96EEEEEELi96ENS_6half_tEfNS_4arch4Sm80ELb0ELb0ELb1ELb1ELb1ELb0ELb1ELb1EEENS1_21CollectiveEpilogueFwdINS6_IJS8_SA_S9_EEENS6_IJNS7_ILi1EEESI_SI_EEESC_SE_Li128ELb1ELb1ELb1ELb0EEENS1_36VarlenDynamicPersistentTileSchedulerILi128ELi48ELi128ELi128ELb1ELb1ELb0ELb0ELb1ELb1EEEEEEEEEvNT_6ParamsE:
[----:B------:R-:W-:-:S03]  /*0000*/  MOV R1, c[0x0][0x28] ;  /* 0x00000a0000017a02 */ /* 0x000fc60000000f00 */
[----:B------:R-:W1:Y:S01]  /*0010*/  S2R R2, SR_TID.X ;  /* 0x0000000000027919 */ /* 0x000e620000002100 */
[----:B------:R-:W-:Y:S01]  /*0020*/  IADD3 R1, R1, -0x98, RZ ;  /* 0xffffff6801017810 */ /* 0x000fe20007ffe0ff */
[----:B------:R-:W-:Y:S01]  /*0030*/  ULDC.64 UR6, c[0x0][0x118] ;  /* 0x0000460000067ab9 */ /* 0x000fe20000000a00 */
[----:B-1----:R-:W-:-:S05]  /*0040*/  SHF.R.U32.HI R0, RZ, 0x5, R2 ;  /* 0x00000005ff007819 */ /* 0x002fca0000011602 */
[----:B------:R-:W1:Y:S02]  /*0050*/  SHFL.IDX PT, R3, R0, RZ, 0x1f ;  /* 0x00001fff00037589 */ /* 0x000e6400000e0000 */
[----:B-1----:R-:W-:Y:S02]  /*0060*/  ISETP.NE.AND P0, PT, R3, RZ, PT ;  /* 0x000000ff0300720c */ /* 0x002fe40003f05270 */
[----:B------:R-:W-:Y:S11]  /*0070*/  STL [R1+0x8c], R3 ;  /* 0x00008c0301007387 */ /* 0x000ff60000100800 */
[----:B------:R-:W-:Y:S06]  /*0080*/  @P0 BAR.SYNC.DEFER_BLOCKING 0x5, 0x80 ;  /* 0x0142000000000b1d */ /* 0x000fec0000010000 */
[----:B------:R-:W1:Y:S04]  /*0090*/  @P0 LDS.128 R4, [0xc080] ;  /* 0x00c08000ff040984 */ /* 0x000e680000000c00 */
[----:B-1----:R1:W-:Y:S04]  /*00a0*/  @P0 STL.64 [R1], R4 ;  /* 0x0000000401000387 */ /* 0x0023e80000100a00 */
[----:B------:R1:W-:Y:S04]  /*00b0*/  @P0 STL.64 [R1+0x8], R6 ;  /* 0x0000080601000387 */ /* 0x0003e80000100a00 */
[----:B------:R-:W-:Y:S06]  /*00c0*/  @P0 BAR.ARV 0x4, 0x80 ;  /* 0x0102000000000b1d */ /* 0x000fec0000002000 */
[----:B------:R-:W-:Y:S05]  /*00d0*/  @P0 BRA `(.L_x_23) ;  /* 0x00000b1000000947 */ /* 0x000fea0003800000 */
[----:B------:R-:W-:Y:S01]  /*00e0*/  LOP3.LUT R14, R2, 0x1f, RZ, 0xc0, !PT ;  /* 0x0000001f020e7812 */ /* 0x000fe200078ec0ff */
[----:B------:R-:W-:Y:S01]  /*00f0*/  CS2R R8, SRZ ;  /* 0x0000000000087805 */ /* 0x000fe2000001ff00 */
[----:B-1----:R-:W-:-:S02]  /*0100*/  IMAD.MOV.U32 R7, RZ, RZ, RZ ;  /* 0x000000ffff077224 */ /* 0x002fc400078e00ff */
[----:B------:R-:W-:-:S04]  /*0110*/  ISETP.NE.AND P6, PT, R14, 0x1f, PT ;  /* 0x0000001f0e00780c */ /* 0x000fc80003fc5270 */
[----:B------:R-:W-:-:S13]  /*0120*/  ISETP.GE.OR P0, PT, R14, c[0x0][0x53c], !P6 ;  /* 0x00014f000e007a0c */ /* 0x000fda0007706670 */
[----:B------:R-:W-:Y:S02]  /*0130*/  @!P0 IMAD.MOV.U32 R4, RZ, RZ, 0x4 ;  /* 0x00000004ff048424 */ /* 0x000fe400078e00ff */
[----:B------:R-:W-:Y:S02]  /*0140*/  @!P0 IMAD.MOV.U32 R2, RZ, RZ, 0x4 ;  /* 0x00000004ff028424 */ /* 0x000fe400078e00ff */
[----:B------:R-:W-:-:S04]  /*0150*/  @!P0 IMAD.WIDE.U32 R4, R14, R4, c[0x0][0x580] ;  /* 0x000160000e048625 */ /* 0x000fc800078e0004 */
[C---:B------:R-:W-:Y:S01]  /*0160*/  @!P0 IMAD.WIDE.U32 R2, R14.reuse, R2, c[0x0][0x578] ;  /* 0x00015e000e028625 */ /* 0x040fe200078e0002 */
[----:B------:R-:W2:Y:S04]  /*0170*/  @!P0 LDG.E R8, [R4.64] ;  /* 0x0000000604088981 */ /* 0x000ea8000c1e1900 */
[----:B------:R-:W2:Y:S01]  /*0180*/  @!P0 LDG.E R7, [R2.64] ;  /* 0x0000000602078981 */ /* 0x000ea2000c1e1900 */
[C---:B------:R-:W-:Y:S01]  /*0190*/  ISETP.NE.AND P5, PT, R14.reuse, RZ, PT ;  /* 0x000000ff0e00720c */ /* 0x040fe20003fa5270 */
[----:B------:R-:W1:Y:S01]  /*01a0*/  S2UR UR4, SR_CTAID.X ;  /* 0x00000000000479c3 */ /* 0x000e620000002500 */
[C---:B------:R-:W-:Y:S02]  /*01b0*/  ISETP.GE.U32.AND P4, PT, R14.reuse, 0x2, PT ;  /* 0x000000020e00780c */ /* 0x040fe40003f86070 */
[----:B------:R-:W-:-:S02]  /*01c0*/  ISETP.GE.U32.AND P3, PT, R14, 0x4, PT ;  /* 0x000000040e00780c */ /* 0x000fc40003f66070 */
[C---:B------:R-:W-:Y:S02]  /*01d0*/  ISETP.GE.U32.AND P2, PT, R14.reuse, 0x8, PT ;  /* 0x000000080e00780c */ /* 0x040fe40003f46070 */
[----:B------:R-:W-:Y:S01]  /*01e0*/  ISETP.GE.U32.AND P1, PT, R14, 0x10, PT ;  /* 0x000000100e00780c */ /* 0x000fe20003f26070 */
[----:B--2---:R-:W-:-:S05]  /*01f0*/  IMAD R4, R8, R7, RZ ;  /* 0x0000000708047224 */ /* 0x004fca00078e02ff */
[----:B------:R-:W2:Y:S02]  /*0200*/  SHFL.UP PT, R0, R4, 0x1, RZ ;  /* 0x0420000004007989 */ /* 0x000ea400000e00ff */
[----:B--2---:R-:W-:-:S05]  /*0210*/  SEL R0, R0, RZ, P5 ;  /* 0x000000ff00007207 */ /* 0x004fca0002800000 */
[----:B------:R-:W-:-:S05]  /*0220*/  IMAD.IADD R4, R4, 0x1, R0 ;  /* 0x0000000104047824 */ /* 0x000fca00078e0200 */
        /* <DEDUP_REMOVED lines=12> */
[----:B------:R-:W2:Y:S02]  /*02f0*/  SHFL.IDX PT, R6, R4, 0x1f, 0x1f ;  /* 0x03e01f0004067f89 */ /* 0x000ea400000e0000 */
[----:B--2---:R-:W-:-:S04]  /*0300*/  IMAD R6, R6, c[0x0][0x538], RZ ;  /* 0x00014e0006067a24 */ /* 0x004fc800078e02ff */
[----:B------:R-:W-:Y:S01]  /*0310*/  IMAD.MOV.U32 R0, RZ, RZ, R6 ;  /* 0x000000ffff007224 */ /* 0x000fe200078e0006 */
[----:B-1----:R-:W-:-:S13]  /*0320*/  ISETP.GT.AND P0, PT, R6, UR4, PT ;  /* 0x0000000406007c0c */ /* 0x002fda000bf04270 */
[----:B------:R-:W-:Y:S05]  /*0330*/  @P0 BRA `(.L_x_24) ;  /* 0x0000027000000947 */ /* 0x000fea0003800000 */
[----:B------:R-:W-:Y:S02]  /*0340*/  MOV R6, R0 ;  /* 0x0000000000067202 */ /* 0x000fe40000000f00 */
[----:B------:R-:W-:-:S04]  /*0350*/  MOV R9, RZ ;  /* 0x000000ff00097202 */ /* 0x000fc80000000f00 */
.L_x_28:
[----:B------:R-:W-:-:S04]  /*0360*/  IADD3 R0, R9, 0x1f, RZ ;  /* 0x0000001f09007810 */ /* 0x000fc80007ffe0ff */
[----:B------:R-:W-:-:S13]  /*0370*/  ISETP.GE.AND P0, PT, R0, c[0x0][0x53c], PT ;  /* 0x00014f0000007a0c */ /* 0x000fda0003f06270 */
[----:B------:R-:W-:Y:S05]  /*0380*/  @P0 BRA `(.L_x_25) ;  /* 0x0000078000000947 */ /* 0x000fea0003800000 */
[----:B------:R-:W-:Y:S01]  /*0390*/  MOV R9, R0 ;  /* 0x0000000000097202 */ /* 0x000fe20000000f00 */
[----:B------:R-:W-:Y:S01]  /*03a0*/  IMAD.MOV.U32 R7, RZ, RZ, RZ ;  /* 0x000000ffff077224 */ /* 0x000fe200078e00ff */
[----:B------:R-:W-:Y:S02]  /*03b0*/  MOV R8, RZ ;  /* 0x000000ff00087202 */ /* 0x000fe40000000f00 */
[----:B------:R-:W-:-:S04]  /*03c0*/  IADD3 R0, R14, R9, RZ ;  /* 0x000000090e007210 */ /* 0x000fc80007ffe0ff */
[----:B------:R-:W-:-:S13]  /*03d0*/  ISETP.GE.OR P0, PT, R0, c[0x0][0x53c], !P6 ;  /* 0x00014f0000007a0c */ /* 0x000fda0007706670 */
[----:B------:R-:W-:Y:S01]  /*03e0*/  @!P0 MOV R2, 0x4 ;  /* 0x0000000400028802 */ /* 0x000fe20000000f00 */
[----:B------:R-:W-:-:S04]  /*03f0*/  @!P0 IMAD.MOV.U32 R3, RZ, RZ, 0x4 ;  /* 0x00000004ff038424 */ /* 0x000fc800078e00ff */
[----:B------:R-:W-:-:S04]  /*0400*/  @!P0 IMAD.WIDE R4, R0, R2, c[0x0][0x580] ;  /* 0x0001600000048625 */ /* 0x000fc800078e0202 */
[----:B------:R-:W-:Y:S01]  /*0410*/  @!P0 IMAD.WIDE R2, R0, R3, c[0x0][0x578] ;  /* 0x00015e0000028625 */ /* 0x000fe200078e0203 */
[----:B------:R-:W2:Y:S04]  /*0420*/  @!P0 LDG.E R8, [R4.64] ;  /* 0x0000000604088981 */ /* 0x000ea8000c1e1900 */
[----:B------:R-:W2:Y:S02]  /*0430*/  @!P0 LDG.E R7, [R2.64] ;  /* 0x0000000602078981 */ /* 0x000ea4000c1e1900 */
[----:B--2---:R-:W-:Y:S01]  /*0440*/  IMAD R5, R8, R7, RZ ;  /* 0x0000000708057224 */ /* 0x004fe200078e02ff */
[----:B------:R-:W-:Y:S05]  /*0450*/  BRA.DIV ~URZ, `(.L_x_26) ;  /* 0x0000d9f27f007947 */ /* 0x000fea000b800000 */
[----:B------:R1:W2:Y:S02]  /*0460*/  SHFL.UP PT, R0, R5, 0x1, RZ ;  /* 0x0420000005007989 */ /* 0x0002a400000e00ff */
.L_x_144:
[----:B--2---:R-:W-:-:S04]  /*0470*/  SEL R0, R0, RZ, P5 ;  /* 0x000000ff00007207 */ /* 0x004fc80002800000 */
[----:B-1----:R-:W-:Y:S01]  /*0480*/  IADD3 R5, R5, R0, RZ ;  /* 0x0000000005057210 */ /* 0x002fe20007ffe0ff */
[----:B------:R-:W-:Y:S05]  /*0490*/  BRA.DIV ~URZ, `(.L_x_27) ;  /* 0x0000da127f007947 */ /* 0x000fea000b800000 */
[----:B------:R-:W1:Y:S02]  /*04a0*/  SHFL.UP PT, R0, R5, 0x2, RZ ;  /* 0x0440000005007989 */ /* 0x000e6400000e00ff */
[----:B-1----:R-:W-:-:S05]  /*04b0*/  SEL R0, R0, RZ, P4 ;  /* 0x000000ff00007207 */ /* 0x002fca0002000000 */
[----:B------:R-:W-:-:S05]  /*04c0*/  IMAD.IADD R0, R5, 0x1, R0 ;  /* 0x0000000105007824 */ /* 0x000fca00078e0200 */
        /* <DEDUP_REMOVED lines=9> */
[----:B------:R1:W2:Y:S02]  /*0560*/  SHFL.IDX PT, R0, R4, 0x1f, 0x1f ;  /* 0x03e01f0004007f89 */ /* 0x0002a400000e0000 */
.L_x_145:
[----:B--2---:R-:W-:-:S05]  /*0570*/  IMAD R0, R0, c[0x0][0x538], RZ ;  /* 0x00014e0000007a24 */ /* 0x004fca00078e02ff */
[----:B------:R-:W-:-:S04]  /*0580*/  IADD3 R6, R0, R6, RZ ;  /* 0x0000000600067210 */ /* 0x000fc80007ffe0ff */
[----:B------:R-:W-:-:S13]  /*0590*/  ISETP.GT.AND P0, PT, R6, UR4, PT ;  /* 0x0000000406007c0c */ /* 0x000fda000bf04270 */
[----:B-1----:R-:W-:Y:S05]  /*05a0*/  @!P0 BRA `(.L_x_28) ;  /* 0xfffffdb000008947 */ /* 0x002fea000383ffff */
.L_x_24:
[----:B------:R-:W-:-:S05]  /*05b0*/  IADD3 R12, -R0, R6, RZ ;  /* 0x00000006000c7210 */ /* 0x000fca0007ffe1ff */
[----:B------:R-:W-:-:S05]  /*05c0*/  IMAD R0, R4, c[0x0][0x538], R12 ;  /* 0x00014e0004007a24 */ /* 0x000fca00078e020c */
[----:B------:R-:W-:Y:S01]  /*05d0*/  ISETP.GT.AND P0, PT, R0, UR4, PT ;  /* 0x0000000400007c0c */ /* 0x000fe2000bf04270 */
[----:B------:R-:W-:-:S12]  /*05e0*/  BRA.DIV ~URZ, `(.L_x_29) ;  /* 0x0000da827f007947 */ /* 0x000fd8000b800000 */
[----:B------:R-:W-:-:S04]  /*05f0*/  VOTE.ANY R0, PT, !P0 ;  /* 0x0000000000007806 */ /* 0x000fc800040e0100 */
.L_x_146:
[----:B------:R1:W2:Y:S01]  /*0600*/  POPC R13, R0 ;  /* 0x00000000000d7309 */ /* 0x0002a20000000000 */
[----:B------:R-:W-:Y:S05]  /*0610*/  BRA.DIV ~URZ, `(.L_x_30) ;  /* 0x0000da927f007947 */ /* 0x000fea000b800000 */
[----:B--2---:R2:W3:Y:S01]  /*0620*/  SHFL.IDX PT, R11, R8, R13, 0x1f ;  /* 0x00001f0d080b7589 */ /* 0x0044e200000e0000 */
[----:B------:R-:W-:-:S03]  /*0630*/  MOV R6, RZ ;  /* 0x000000ff00067202 */ /* 0x000fc60000000f00 */
[----:B------:R2:W4:Y:S04]  /*0640*/  SHFL.IDX PT, R10, R7, R13, 0x1f ;  /* 0x00001f0d070a7589 */ /* 0x00052800000e0000 */
.L_x_147:
[----:B------:R-:W-:Y:S01]  /*0650*/  ISETP.NE.AND P0, PT, R0, RZ, PT ;  /* 0x000000ff0000720c */ /* 0x000fe20003f05270 */
[----:B------:R-:W-:-:S12]  /*0660*/  BSSY B0, `(.L_x_31) ;  /* 0x0000005000007945 */ /* 0x000fd80003800000 */
[----:B------:R-:W-:Y:S05]  /*0670*/  @!P0 BRA `(.L_x_32) ;  /* 0x0000003000008947 */ /* 0x000fea0003800000 */
[----:B------:R-:W-:Y:S01]  /*0680*/  IADD3 R29, R13, -0x1, RZ ;  /* 0xffffffff0d1d7810 */ /* 0x000fe20007ffe0ff */
[----:B------:R-:W-:Y:S05]  /*0690*/  BRA.DIV ~URZ, `(.L_x_33) ;  /* 0x0000daf27f007947 */ /* 0x000fea000b800000 */
[----:B------:R1:W2:Y:S02]  /*06a0*/  SHFL.IDX PT, R6, R4, R29, 0x1f ;  /* 0x00001f1d04067589 */ /* 0x0002a400000e0000 */
.L_x_32:
[----:B------:R-:W-:Y:S05]  /*06b0*/  BSYNC B0 ;  /* 0x0000000000007941 */ /* 0x000fea0003800000 */
.L_x_31:
[----:B-1-3--:R-:W-:Y:S01]  /*06c0*/  IABS R0, R11 ;  /* 0x0000000b00007213 */ /* 0x00afe20000000000 */
[----:B--2---:R-:W-:-:S04]  /*06d0*/  IMAD R4, R6, c[0x0][0x538], R12 ;  /* 0x00014e0006047a24 */ /* 0x004fc800078e020c */
[----:B------:R-:W-:Y:S01]  /*06e0*/  IMAD.MOV.U32 R5, RZ, RZ, R0 ;  /* 0x000000ffff057224 */ /* 0x000fe200078e0000 */
[----:B----4-:R-:W-:Y:S01]  /*06f0*/  IABS R0, R10 ;  /* 0x0000000a00007213 */ /* 0x010fe20000000000 */
[----:B------:R1:W-:Y:S01]  /*0700*/  STL [R1], R4 ;  /* 0x0000000401007387 */ /* 0x0003e20000100800 */
[----:B------:R-:W-:Y:S01]  /*0710*/  IADD3 R12, -R4, UR4, RZ ;  /* 0x00000004040c7c10 */ /* 0x000fe2000fffe1ff */
[----:B------:R-:W2:Y:S02]  /*0720*/  I2F.RP R2, R5 ;  /* 0x0000000500027306 */ /* 0x000ea40000209400 */
[----:B------:R-:W-:Y:S01]  /*0730*/  IMAD.MOV.U32 R7, RZ, RZ, R0 ;  /* 0x000000ffff077224 */ /* 0x000fe200078e0000 */
[----:B------:R-:W-:Y:S02]  /*0740*/  IABS R6, R12 ;  /* 0x0000000c00067213 */ /* 0x000fe40000000000 */
[----:B------:R-:W-:-:S03]  /*0750*/  IABS R0, R11 ;  /* 0x0000000b00007213 */ /* 0x000fc60000000000 */
[----:B------:R-:W-:Y:S01]  /*0760*/  I2F.RP R8, R7 ;  /* 0x0000000700087306 */ /* 0x000fe20000209400 */
[----:B------:R-:W-:-:S07]  /*0770*/  IADD3 R0, RZ, -R0, RZ ;  /* 0x80000000ff007210 */ /* 0x000fce0007ffe0ff */
[----:B--2---:R-:W2:Y:S02]  /*0780*/  MUFU.RCP R2, R2 ;  /* 0x0000000200027308 */ /* 0x004ea40000001000 */
[----:B--2---:R-:W-:-:S06]  /*0790*/  IADD3 R2, R2, 0xffffffe, RZ ;  /* 0x0ffffffe02027810 */ /* 0x004fcc0007ffe0ff */
[----:B------:R-:W2:Y:S02]  /*07a0*/  F2I.FTZ.U32.TRUNC.NTZ R3, R2 ;  /* 0x0000000200037305 */ /* 0x000ea4000021f000 */
[----:B--2---:R-:W-:-:S04]  /*07b0*/  IMAD.MOV R2, RZ, RZ, -R3 ;  /* 0x000000ffff027224 */ /* 0x004fc800078e0a03 */
[----:B-1----:R-:W-:Y:S02]  /*07c0*/  IMAD R4, R2, R5, RZ ;  /* 0x0000000502047224 */ /* 0x002fe400078e02ff */
[----:B------:R-:W-:-:S04]  /*07d0*/  IMAD.MOV.U32 R2, RZ, RZ, RZ ;  /* 0x000000ffff027224 */ /* 0x000fc800078e00ff */
[----:B------:R-:W-:-:S04]  /*07e0*/  IMAD.HI.U32 R2, R3, R4, R2 ;  /* 0x0000000403027227 */ /* 0x000fc800078e0002 */
[----:B------:R-:W-:-:S04]  /*07f0*/  IMAD.MOV.U32 R3, RZ, RZ, R6 ;  /* 0x000000ffff037224 */ /* 0x000fc800078e0006 */
[----:B------:R-:W-:-:S04]  /*0800*/  IMAD.HI.U32 R2, R2, R3, RZ ;  /* 0x0000000302027227 */ /* 0x000fc800078e00ff */
[----:B------:R-:W-:Y:S02]  /*0810*/  IMAD R0, R2, R0, R3 ;  /* 0x0000000002007224 */ /* 0x000fe400078e0203 */
[----:B------:R-:W1:Y:S03]  /*0820*/  MUFU.RCP R3, R8 ;  /* 0x0000000800037308 */ /* 0x000e660000001000 */
[----:B------:R-:W-:-:S13]  /*0830*/  ISETP.GT.U32.AND P1, PT, R5, R0, PT ;  /* 0x000000000500720c */ /* 0x000fda0003f24070 */
[----:B------:R-:W-:Y:S01]  /*0840*/  @!P1 IMAD.IADD R0, R0, 0x1, -R5 ;  /* 0x0000000100009824 */ /* 0x000fe200078e0a05 */
[----:B-1----:R-:W-:Y:S02]  /*0850*/  IADD3 R3, R3, 0xffffffe, RZ ;  /* 0x0ffffffe03037810 */ /* 0x002fe40007ffe0ff */
[----:B------:R-:W-:Y:S02]  /*0860*/  @!P1 IADD3 R2, R2, 0x1, RZ ;  /* 0x0000000102029810 */ /* 0x000fe40007ffe0ff */
[----:B------:R-:W-:Y:S02]  /*0870*/  ISETP.GE.U32.AND P2, PT, R0, R5, PT ;  /* 0x000000050000720c */ /* 0x000fe40003f46070 */
[----:B------:R-:W1:Y:S01]  /*0880*/  F2I.FTZ.U32.TRUNC.NTZ R3, R3 ;  /* 0x0000000300037305 */ /* 0x000e62000021f000 */
[----:B------:R-:W-:Y:S02]  /*0890*/  LOP3.LUT R0, R12, R11, RZ, 0x3c, !PT ;  /* 0x0000000b0c007212 */ /* 0x000fe400078e3cff */
[----:B------:R-:W-:-:S02]  /*08a0*/  ISETP.NE.AND P1, PT, R11, RZ, PT ;  /* 0x000000ff0b00720c */ /* 0x000fc40003f25270 */
[----:B------:R-:W-:-:S06]  /*08b0*/  ISETP.GE.AND P0, PT, R0, RZ, PT ;  /* 0x000000ff0000720c */ /* 0x000fcc0003f06270 */
[----:B------:R-:W-:Y:S02]  /*08c0*/  @P2 IADD3 R2, R2, 0x1, RZ ;  /* 0x0000000102022810 */ /* 0x000fe40007ffe0ff */
[----:B-1----:R-:W-:-:S03]  /*08d0*/  IADD3 R0, RZ, -R3, RZ ;  /* 0x80000003ff007210 */ /* 0x002fc60007ffe0ff */
[----:B------:R-:W-:Y:S01]  /*08e0*/  IMAD.MOV.U32 R4, RZ, RZ, R2 ;  /* 0x000000ffff047224 */ /* 0x000fe200078e0002 */
[----:B------:R-:W-:-:S03]  /*08f0*/  MOV R2, RZ ;  /* 0x000000ff00027202 */ /* 0x000fc60000000f00 */
[----:B------:R-:W-:Y:S01]  /*0900*/  @!P0 IMAD.MOV R4, RZ, RZ, -R4 ;  /* 0x000000ffff048224 */ /* 0x000fe200078e0a04 */
[----:B------:R-:W-:Y:S01]  /*0910*/  @!P1 LOP3.LUT R4, RZ, R11, RZ, 0x33, !PT ;  /* 0x0000000bff049212 */ /* 0x000fe200078e33ff */
[----:B------:R-:W-:Y:S01]  /*0920*/  IMAD.MOV.U32 R5, RZ, RZ, R0 ;  /* 0x000000ffff057224 */ /* 0x000fe200078e0000 */
[----:B------:R-:W-:Y:S02]  /*0930*/  IABS R0, R10 ;  /* 0x0000000a00007213 */ /* 0x000fe40000000000 */
[----:B------:R-:W-:Y:S01]  /*0940*/  IABS R8, R4 ;  /* 0x0000000400087213 */ /* 0x000fe20000000000 */
[----:B------:R-:W-:Y:S02]  /*0950*/  IMAD R5, R5, R7, RZ ;  /* 0x0000000705057224 */ /* 0x000fe400078e02ff */
[----:B------:R-:W-:Y:S02]  /*0960*/  IMAD.MOV R6, RZ, RZ, -R0 ;  /* 0x000000ffff067224 */ /* 0x000fe400078e0a00 */
[----:B------:R-:W-:-:S04]  /*0970*/  IMAD.HI.U32 R0, R3, R5, R2 ;  /* 0x0000000503007227 */ /* 0x000fc800078e0002 */
[----:B------:R-:W-:Y:S02]  /*0980*/  IMAD.MOV.U32 R2, RZ, RZ, R8 ;  /* 0x000000ffff027224 */ /* 0x000fe400078e0008 */
[----:B------:R-:W-:Y:S02]  /*0990*/  IMAD.MOV.U32 R3, RZ, RZ, R6 ;  /* 0x000000ffff037224 */ /* 0x000fe400078e0006 */
[----:B------:R-:W-:-:S04]  /*09a0*/  IMAD.HI.U32 R0, R0, R2, RZ ;  /* 0x0000000200007227 */ /* 0x000fc800078e00ff */
[----:B------:R-:W-:Y:S02]  /*09b0*/  IMAD R2, R0, R3, R2 ;  /* 0x0000000300027224 */ /* 0x000fe400078e0202 */
[----:B------:R-:W-:-:S03]  /*09c0*/  IMAD R3, R4, R11, RZ ;  /* 0x0000000b04037224 */ /* 0x000fc600078e02ff */
[----:B------:R-:W-:Y:S02]  /*09d0*/  ISETP.GT.U32.AND P1, PT, R7, R2, PT ;  /* 0x000000020700720c */ /* 0x000fe40003f24070 */
[----:B------:R-:W-:-:S11]  /*09e0*/  IADD3 R3, R12, -R3, RZ ;  /* 0x800000030c037210 */ /* 0x000fd60007ffe0ff */
[----:B------:R-:W-:Y:S01]  /*09f0*/  @!P1 IMAD.IADD R2, R2, 0x1, -R7 ;  /* 0x0000000102029824 */ /* 0x000fe200078e0a07 */
[----:B------:R-:W-:Y:S02]  /*0a00*/  @!P1 IADD3 R0, R0, 0x1, RZ ;  /* 0x0000000100009810 */ /* 0x000fe40007ffe0ff */
[----:B------:R-:W-:Y:S02]  /*0a10*/  ISETP.NE.AND P1, PT, R10, RZ, PT ;  /* 0x000000ff0a00720c */ /* 0x000fe40003f25270 */
[----:B------:R-:W-:Y:S02]  /*0a20*/  ISETP.GE.U32.AND P2, PT, R2, R7, PT ;  /* 0x000000070200720c */ /* 0x000fe40003f46070 */
[----:B------:R-:W-:-:S04]  /*0a30*/  LOP3.LUT R2, R4, R10, RZ, 0x3c, !PT ;  /* 0x0000000a04027212 */ /* 0x000fc800078e3cff */
[----:B------:R-:W-:-:S07]  /*0a40*/  ISETP.GE.AND P0, PT, R2, RZ, PT ;  /* 0x000000ff0200720c */ /* 0x000fce0003f06270 */
[----:B------:R-:W-:-:S06]  /*0a50*/  @P2 IADD3 R0, R0, 0x1, RZ ;  /* 0x0000000100002810 */ /* 0x000fcc0007ffe0ff */
[----:B------:R-:W-:Y:S02]  /*0a60*/  @!P0 IADD3 R0, -R0, RZ, RZ ;  /* 0x000000ff00008210 */ /* 0x000fe40007ffe1ff */
[----:B------:R-:W-:-:S05]  /*0a70*/  @!P1 LOP3.LUT R0, RZ, R10, RZ, 0x33, !PT ;  /* 0x0000000aff009212 */ /* 0x000fca00078e33ff */
[--C-:B------:R-:W-:Y:S02]  /*0a80*/  IMAD.MOV R2, RZ, RZ, -R0.reuse ;  /* 0x000000ffff027224 */ /* 0x100fe400078e0a00 */
[C---:B------:R-:W-:Y:S02]  /*0a90*/  IMAD R0, R10.reuse, 0x1000000, R0 ;  /* 0x010000000a007824 */ /* 0x040fe400078e0200 */
[----:B------:R-:W-:Y:S02]  /*0aa0*/  IMAD R2, R10, R2, R4 ;  /* 0x000000020a027224 */ /* 0x000fe400078e0204 */
[----:B------:R-:W-:Y:S02]  /*0ab0*/  IMAD.IADD R4, R13, 0x1, R9 ;  /* 0x000000010d047824 */ /* 0x000fe400078e0209 */
[----:B------:R-:W-:-:S03]  /*0ac0*/  IMAD R0, R2, 0x10000, R0 ;  /* 0x0001000002007824 */ /* 0x000fc600078e0200 */
[----:B------:R1:W-:Y:S04]  /*0ad0*/  STL [R1+0xc], R4 ;  /* 0x00000c0401007387 */ /* 0x0003e80000100800 */
[----:B------:R1:W-:Y:S04]  /*0ae0*/  STL [R1+0x8], R0 ;  /* 0x0000080001007387 */ /* 0x0003e80000100800 */
[----:B------:R1:W-:Y:S01]  /*0af0*/  STL [R1+0x4], R3 ;  /* 0x0000040301007387 */ /* 0x0003e20000100800 */
[----:B------:R-:W-:Y:S05]  /*0b00*/  BRA `(.L_x_34) ;  /* 0x0000006000007947 */ /* 0x000fea0003800000 */
.L_x_25:
[----:B------:R-:W-:Y:S01]  /*0b10*/  MOV R0, UR4 ;  /* 0x0000000400007c02 */ /* 0x000fe20008000f00 */
[----:B------:R-:W-:Y:S04]  /*0b20*/  STL [R1+0x4], RZ ;  /* 0x000004ff01007387 */ /* 0x000fe80000100800 */
[----:B------:R1:W-:Y:S04]  /*0b30*/  STL [R1], R0 ;  /* 0x0000000001007387 */ /* 0x0003e80000100800 */
[----:B------:R2:W-:Y:S01]  /*0b40*/  STL [R1+0x8], RZ ;  /* 0x000008ff01007387 */ /* 0x0005e20000100800 */
[----:B-1----:R-:W-:-:S05]  /*0b50*/  MOV R0, c[0x0][0x53c] ;  /* 0x00014f0000007a02 */ /* 0x002fca0000000f00 */
[----:B------:R2:W-:Y:S02]  /*0b60*/  STL [R1+0xc], R0 ;  /* 0x00000c0001007387 */ /* 0x0005e40000100800 */
.L_x_34:
[----:B-1----:R-:W3:Y:S04]  /*0b70*/  LDL R4, [R1] ;  /* 0x0000000001047983 */ /* 0x002ee80000100800 */
[----:B------:R-:W3:Y:S04]  /*0b80*/  LDL R5, [R1+0x4] ;  /* 0x0000040001057983 */ /* 0x000ee80000100800 */
[----:B------:R-:W3:Y:S04]  /*0b90*/  LDL R6, [R1+0x8] ;  /* 0x0000080001067983 */ /* 0x000ee80000100800 */
[----:B------:R-:W3:Y:S01]  /*0ba0*/  LDL R7, [R1+0xc] ;  /* 0x00000c0001077983 */ /* 0x000ee20000100800 */
[----:B------:R-:W-:Y:S01]  /*0bb0*/  ISETP.NE.AND P0, PT, R14, RZ, PT ;  /* 0x000000ff0e00720c */ /* 0x000fe20003f05270 */
[----:B------:R-:W-:-:S12]  /*0bc0*/  WARPSYNC 0xffffffff ;  /* 0xffffffff00007948 */ /* 0x000fd80003800000 */
[----:B---3--:R1:W-:Y:S04]  /*0bd0*/  @!P0 STS.128 [0xc080], R4 ;  /* 0x00c08004ff008388 */ /* 0x0083e80000000c00 */
[----:B------:R-:W-:Y:S06]  /*0be0*/  BAR.ARV 0x5, 0x80 ;  /* 0x0142000000007b1d */ /* 0x000fec0000002000 */
.L_x_23:
[----:B--2---:R-:W2:Y:S02]  /*0bf0*/  LDL R0, [R1+0xc] ;  /* 0x00000c0001007983 */ /* 0x004ea40000100800 */
[----:B--2---:R-:W-:-:S13]  /*0c00*/  ISETP.GE.AND P0, PT, R0, c[0x0][0x53c], PT ;  /* 0x00014f0000007a0c */ /* 0x004fda0003f06270 */
[----:B------:R-:W-:Y:S05]  /*0c10*/  @P0 EXIT ;  /* 0x000000000000094d */ /* 0x000fea0003800000 */
[----:B------:R-:W2:Y:S01]  /*0c20*/  S2R R11, SR_TID.X ;  /* 0x00000000000b7919 */ /* 0x000ea20000002100 */
[----:B------:R-:W-:Y:S02]  /*0c30*/  ULDC UR5, c[0x0][0x2ac] ;  /* 0x0000ab0000057ab9 */ /* 0x000fe40000000800 */
[----:B------:R-:W-:Y:S02]  /*0c40*/  ULDC UR4, c[0x0][0x1d0] ;  /* 0x0000740000047ab9 */ /* 0x000fe40000000800 */
[----:B------:R-:W-:Y:S01]  /*0c50*/  UIMAD UR5, UR5, UR4, URZ ;  /* 0x00000004050572a4 */ /* 0x000fe2000f8e023f */
[----:B--2---:R-:W-:-:S04]  /*0c60*/  SHF.R.S32.HI R9, RZ, 0x1f, R11 ;  /* 0x0000001fff097819 */ /* 0x004fc8000001140b */
[CC--:B------:R-:W-:Y:S02]  /*0c70*/  LEA.HI R2, R9.reuse, R11.reuse, RZ, 0x4 ;  /* 0x0000000b09027211 */ /* 0x0c0fe400078f20ff */
[CC--:B------:R-:W-:Y:S02]  /*0c80*/  LEA.HI R17, R9.reuse, R11.reuse, RZ, 0x3 ;  /* 0x0000000b09117211 */ /* 0x0c0fe400078f18ff */
[----:B-1----:R-:W-:Y:S02]  /*0c90*/  SHF.R.S32.HI R4, RZ, 0x4, R2 ;  /* 0x00000004ff047819 */ /* 0x002fe40000011402 */
[----:B------:R-:W-:Y:S02]  /*0ca0*/  LEA.HI R8, R9, R11, RZ, 0x2 ;  /* 0x0000000b09087211 */ /* 0x000fe400078f10ff */
[C---:B------:R-:W-:Y:S02]  /*0cb0*/  LEA.HI R0, R2.reuse, R4, RZ, 0x1 ;  /* 0x0000000402007211 */ /* 0x040fe400078f08ff */
[----:B------:R-:W-:-:S02]  /*0cc0*/  LOP3.LUT R2, R2, 0xfffffff0, RZ, 0xc0, !PT ;  /* 0xfffffff002027812 */ /* 0x000fc400078ec0ff */
[----:B------:R-:W-:Y:S02]  /*0cd0*/  SHF.R.S32.HI R5, RZ, 0x3, R17 ;  /* 0x00000003ff057819 */ /* 0x000fe40000011411 */
[----:B------:R-:W-:Y:S01]  /*0ce0*/  LOP3.LUT R3, R0, 0xfffffffe, RZ, 0xc0, !PT ;  /* 0xfffffffe00037812 */ /* 0x000fe200078ec0ff */
[----:B------:R-:W-:Y:S01]  /*0cf0*/  IMAD.IADD R0, R11, 0x1, -R2 ;  /* 0x000000010b007824 */ /* 0x000fe200078e0a02 */
[----:B------:R-:W-:Y:S01]  /*0d00*/  LOP3.LUT R235, R8, 0xfffffffc, RZ, 0xc0, !PT ;  /* 0xfffffffc08eb7812 */ /* 0x000fe200078ec0ff */
[----:B------:R-:W-:Y:S01]  /*0d10*/  IMAD.SHL.U32 R2, R5, 0x40, RZ ;  /* 0x0000004005027824 */ /* 0x000fe200078e00ff */
[----:B------:R-:W-:Y:S01]  /*0d20*/  LEA.HI R5, R9, R11, RZ, 0x5 ;  /* 0x0000000b09057211 */ /* 0x000fe200078f28ff */
[----:B------:R-:W-:Y:S01]  /*0d30*/  IMAD.IADD R12, R4, 0x1, -R3 ;  /* 0x00000001040c7824 */ /* 0x000fe200078e0a03 */
[----:B------:R-:W-:Y:S01]  /*0d40*/  LEA.HI R7, R0, R0, RZ, 0x1 ;  /* 0x0000000000077211 */ /* 0x000fe200078f08ff */
[----:B------:R-:W-:Y:S01]  /*0d50*/  IMAD.IADD R235, R11, 0x1, -R235 ;  /* 0x000000010beb7824 */ /* 0x000fe200078e0aeb */
[----:B------:R-:W-:-:S02]  /*0d60*/  LOP3.LUT R2, R2, 0xc0, RZ, 0xc0, !PT ;  /* 0x000000c002027812 */ /* 0x000fc400078ec0ff */
[----:B------:R-:W-:Y:S01]  /*0d70*/  LOP3.LUT R4, R7, 0x7fffffe, RZ, 0xc0, !PT ;  /* 0x07fffffe07047812 */ /* 0x000fe200078ec0ff */
[----:B------:R-:W-:Y:S01]  /*0d80*/  IMAD.SHL.U32 R204, R235, 0x8, RZ ;  /* 0x00000008ebcc7824 */ /* 0x000fe200078e00ff */
[----:B------:R-:W-:Y:S02]  /*0d90*/  SHF.R.S32.HI R6, RZ, 0x1f, R0 ;  /* 0x0000001fff067819 */ /* 0x000fe40000011400 */
[----:B------:R-:W-:Y:S01]  /*0da0*/  SHF.R.U32.HI R3, RZ, 0x3, R2 ;  /* 0x00000003ff037819 */ /* 0x000fe20000011602 */
[----:B------:R-:W-:Y:S01]  /*0db0*/  IMAD.IADD R14, R0, 0x1, -R4 ;  /* 0x00000001000e7824 */ /* 0x000fe200078e0a04 */
[----:B------:R-:W-:Y:S02]  /*0dc0*/  LOP3.LUT R2, R2, 0x18, R204, 0xf8, !PT ;  /* 0x0000001802027812 */ /* 0x000fe400078ef8cc */
[----:B------:R-:W-:Y:S02]  /*0dd0*/  LEA.HI R16, R6, R0, RZ, 0x3 ;  /* 0x0000000006107211 */ /* 0x000fe400078f18ff */
[----:B------:R-:W-:-:S02]  /*0de0*/  LOP3.LUT R0, R5, 0xffffffe0, RZ, 0xc0, !PT ;  /* 0xffffffe005007812 */ /* 0x000fc400078ec0ff */
[----:B------:R-:W-:Y:S02]  /*0df0*/  SHF.R.S32.HI R238, RZ, 0x2, R8 ;  /* 0x00000002ffee7819 */ /* 0x000fe40000011408 */
[----:B------:R-:W-:Y:S01]  /*0e00*/  LOP3.LUT R4, R17, 0xfffffff8, RZ, 0xc0, !PT ;  /* 0xfffffff811047812 */ /* 0x000fe200078ec0ff */
[C---:B------:R-:W-:Y:S01]  /*0e10*/  IMAD.IADD R19, R11.reuse, 0x1, -R0 ;  /* 0x000000010b137824 */ /* 0x040fe200078e0a00 */
[----:B------:R-:W-:Y:S02]  /*0e20*/  LOP3.LUT R10, R2, R3, RZ, 0x3c, !PT ;  /* 0x00000003020a7212 */ /* 0x000fe400078e3cff */
[--C-:B------:R-:W-:Y:S01]  /*0e30*/  SHF.R.S32.HI R6, RZ, 0x5, R5.reuse ;  /* 0x00000005ff067819 */ /* 0x100fe20000011405 */
[----:B------:R-:W-:Y:S01]  /*0e40*/  IMAD.IADD R4, R11, 0x1, -R4 ;  /* 0x000000010b047824 */ /* 0x000fe200078e0a04 */
[----:B------:R-:W-:Y:S02]  /*0e50*/  SHF.R.S32.HI R2, RZ, 0x1f, R5 ;  /* 0x0000001fff027819 */ /* 0x000fe40000011405 */
[----:B------:R-:W-:-:S02]  /*0e60*/  LEA.HI R3, R8, R238, RZ, 0x1 ;  /* 0x000000ee08037211 */ /* 0x000fc400078f08ff */
[----:B------:R-:W-:Y:S02]  /*0e70*/  LEA.HI R0, R2, R6, RZ, 0x2 ;  /* 0x0000000602007211 */ /* 0x000fe400078f10ff */
[----:B------:R-:W-:Y:S02]  /*0e80*/  LOP3.LUT R2, R3, 0x7fffffe, RZ, 0xc0, !PT ;  /* 0x07fffffe03027812 */ /* 0x000fe400078ec0ff */
[----:B------:R-:W-:Y:S02]  /*0e90*/  SHF.R.S32.HI R9, RZ, 0x1f, R8 ;  /* 0x0000001fff097819 */ /* 0x000fe40000011408 */
[----:B------:R-:W-:Y:S01]  /*0ea0*/  SHF.R.S32.HI R3, RZ, 0x1f, R19 ;  /* 0x0000001fff037819 */ /* 0x000fe20000011413 */
[----:B------:R-:W-:Y:S01]  /*0eb0*/  IMAD.IADD R2, R238, 0x1, -R2 ;  /* 0x00000001ee027824 */ /* 0x000fe200078e0a02 */
[----:B------:R-:W-:Y:S02]  /*0ec0*/  LEA.HI R8, R4, R4, RZ, 0x1 ;  /* 0x0000000404087211 */ /* 0x000fe400078f08ff */
[----:B------:R-:W-:-:S02]  /*0ed0*/  LOP3.LUT R0, R0, 0xffffffc, RZ, 0xc0, !PT ;  /* 0x0ffffffc00007812 */ /* 0x000fc400078ec0ff */
[----:B------:R-:W-:Y:S02]  /*0ee0*/  LEA.HI R13, R3, R19, RZ, 0x2 ;  /* 0x00000013030d7211 */ /* 0x000fe400078f10ff */
[----:B------:R-:W-:Y:S01]  /*0ef0*/  LOP3.LUT R3, R8, 0x3fffffe, RZ, 0xc0, !PT ;  /* 0x03fffffe08037812 */ /* 0x000fe200078ec0ff */
[----:B------:R-:W-:Y:S01]  /*0f00*/  IMAD.IADD R5, R6, 0x1, -R0 ;  /* 0x0000000106057824 */ /* 0x000fe200078e0a00 */
[----:B------:R-:W-:Y:S01]  /*0f10*/  IADD3 R237, R204, 0x40, RZ ;  /* 0x00000040cced7810 */ /* 0x000fe20007ffe0ff */
[----:B------:R-:W-:Y:S01]  /*0f20*/  IMAD R0, R6, 0x8, R2 ;  /* 0x0000000806007824 */ /* 0x000fe200078e0202 */
[----:B------:R-:W-:Y:S01]  /*0f30*/  SHF.R.S32.HI R2, RZ, 0x2, R13 ;  /* 0x00000002ff027819 */ /* 0x000fe2000001140d */
[----:B------:R-:W-:Y:S01]  /*0f40*/  IMAD.IADD R11, R4, 0x1, -R3 ;  /* 0x00000001040b7824 */ /* 0x000fe200078e0a03 */
[----:B------:R-:W-:Y:S01]  /*0f50*/  LEA.HI R3, R9, R238, RZ, 0x3 ;  /* 0x000000ee09037211 */ /* 0x000fe200078f18ff */
[----:B------:R-:W-:Y:S01]  /*0f60*/  IMAD.U32 R4, R0, 0x20, R10 ;  /* 0x0000002000047824 */ /* 0x000fe200078e000a */
[----:B------:R-:W-:Y:S01]  /*0f70*/  LEA.HI R0, R235, R235, RZ, 0x1 ;  /* 0x000000ebeb007211 */ /* 0x000fe200078f08ff */
[----:B------:R-:W-:Y:S01]  /*0f80*/  IMAD R18, R5, 0x10, R2 ;  /* 0x0000001005127824 */ /* 0x000fe200078e0202 */
[----:B------:R-:W-:Y:S01]  /*0f90*/  LOP3.LUT R2, R3, 0xfffffff8, RZ, 0xc0, !PT ;  /* 0xfffffff803027812 */ /* 0x000fe200078ec0ff */
[----:B------:R-:W-:Y:S01]  /*0fa0*/  IMAD.SHL.U32 R6, R6, 0x200, RZ ;  /* 0x0000020006067824 */ /* 0x000fe200078e00ff */
[----:B------:R1:W-:Y:S01]  /*0fb0*/  STL [R1+0x5c], R4 ;  /* 0x00005c0401007387 */ /* 0x0003e20000100800 */
[----:B------:R-:W-:-:S02]  /*0fc0*/  SHF.R.S32.HI R9, RZ, 0x1, R7 ;  /* 0x00000001ff097819 */ /* 0x000fc40000011407 */
[----:B------:R-:W-:Y:S01]  /*0fd0*/  IMAD.IADD R3, R238, 0x1, -R2 ;  /* 0x00000001ee037824 */ /* 0x000fe200078e0a02 */
[----:B------:R-:W-:Y:S01]  /*0fe0*/  SHF.R.S32.HI R10, RZ, 0x1f, R7 ;  /* 0x0000001fff0a7819 */ /* 0x000fe20000011407 */
[----:B------:R-:W-:Y:S01]  /*0ff0*/  IMAD.SHL.U32 R2, R0, 0x20, RZ ;  /* 0x0000002000027824 */ /* 0x000fe200078e00ff */
[----:B------:R2:W-:Y:S01]  /*1000*/  STL [R1+0x90], R18 ;  /* 0x0000901201007387 */ /* 0x0005e20000100800 */
[----:B------:R-:W-:Y:S02]  /*1010*/  IADD3 R236, R204, 0x20, RZ ;  /* 0x00000020ccec7810 */ /* 0x000fe40007ffe0ff */
[----:B------:R-:W-:Y:S02]  /*1020*/  LEA.HI R7, R3, R3, RZ, 0x1 ;  /* 0x0000000303077211 */ /* 0x000fe400078f08ff */
[----:B------:R-:W-:Y:S02]  /*1030*/  LOP3.LUT R2, R2, 0xffffffc0, RZ, 0xc0, !PT ;  /* 0xffffffc002027812 */ /* 0x000fe400078ec0ff */
[----:B------:R-:W-:-:S02]  /*1040*/  LOP3.LUT R5, R7, 0x3fffffe, RZ, 0xc0, !PT ;  /* 0x03fffffe07057812 */ /* 0x000fc400078ec0ff */
[----:B-1----:R-:W-:Y:S02]  /*1050*/  LOP3.LUT R4, R0, 0x1ffffffe, RZ, 0xc0, !PT ;  /* 0x1ffffffe00047812 */ /* 0x002fe400078ec0ff */
[----:B------:R-:W-:Y:S01]  /*1060*/  SHF.R.S32.HI R0, RZ, 0x1, R8 ;  /* 0x00000001ff007819 */ /* 0x000fe20000011408 */
[----:B------:R-:W-:Y:S02]  /*1070*/  IMAD.IADD R8, R3, 0x1, -R5 ;  /* 0x0000000103087824 */ /* 0x000fe400078e0a05 */
[C---:B------:R-:W-:Y:S01]  /*1080*/  IMAD.IADD R4, R235.reuse, 0x1, -R4 ;  /* 0x00000001eb047824 */ /* 0x040fe200078e0a04 */
[C---:B------:R-:W-:Y:S01]  /*1090*/  LOP3.LUT P2, RZ, R0.reuse, 0x2, RZ, 0xc0, !PT ;  /* 0x0000000200ff7812 */ /* 0x040fe2000784c0ff */
[----:B------:R-:W-:Y:S02]  /*10a0*/  IMAD.SHL.U32 R0, R0, 0x40, RZ ;  /* 0x0000004000007824 */ /* 0x000fe400078e00ff */
[----:B------:R-:W-:Y:S01]  /*10b0*/  IMAD R15, R4, 0x8, R2 ;  /* 0x00000008040f7824 */ /* 0x000fe200078e0202 */
[----:B------:R-:W-:Y:S01]  /*10c0*/  LEA.HI R2, R10, R9, RZ, 0x2 ;  /* 0x000000090a027211 */ /* 0x000fe200078f10ff */
[----:B------:R-:W-:Y:S01]  /*10d0*/  IMAD R3, R235, 0x2, R6 ;  /* 0x00000002eb037824 */ /* 0x000fe200078e0206 */
[----:B------:R-:W-:-:S02]  /*10e0*/  LOP3.LUT R0, R0, 0xc0, RZ, 0xc0, !PT ;  /* 0x000000c000007812 */ /* 0x000fc400078ec0ff */
[----:B------:R-:W-:Y:S02]  /*10f0*/  LOP3.LUT R2, R2, 0xfffffffc, RZ, 0xc0, !PT ;  /* 0xfffffffc02027812 */ /* 0x000fe400078ec0ff */
[----:B------:R-:W-:Y:S02]  /*1100*/  LOP3.LUT R5, R0, 0x8, R17, 0xf8, !PT ;  /* 0x0000000800057812 */ /* 0x000fe400078ef811 */
[----:B------:R-:W-:Y:S01]  /*1110*/  SHF.R.U32.HI R4, RZ, 0x3, R0 ;  /* 0x00000003ff047819 */ /* 0x000fe20000011600 */
[----:B------:R-:W-:Y:S01]  /*1120*/  IMAD.IADD R2, R9, 0x1, -R2 ;  /* 0x0000000109027824 */ /* 0x000fe200078e0a02 */
[----:B------:R-:W-:Y:S01]  /*1130*/  SHF.R.S32.HI R0, RZ, 0x1, R7 ;  /* 0x00000001ff007819 */ /* 0x000fe20000011407 */
[----:B------:R-:W-:Y:S01]  /*1140*/  IMAD R7, R8, 0x20, R3 ;  /* 0x0000002008077824 */ /* 0x000fe200078e0203 */
[----:B------:R-:W-:Y:S01]  /*1150*/  LOP3.LUT R10, R5, R4, RZ, 0x3c, !PT ;  /* 0x00000004050a7212 */ /* 0x000fe200078e3cff */
[----:B------:R-:W-:Y:S01]  /*1160*/  IMAD.SHL.U32 R5, R16, 0x20, RZ ;  /* 0x0000002010057824 */ /* 0x000fe200078e00ff */
[C---:B------:R-:W-:Y:S01]  /*1170*/  LOP3.LUT R4, R0.reuse, 0x1, RZ, 0xc0, !PT ;  /* 0x0000000100047812 */ /* 0x040fe200078ec0ff */
[----:B------:R-:W-:Y:S01]  /*1180*/  IMAD.SHL.U32 R3, R0, 0x40, RZ ;  /* 0x0000004000037824 */ /* 0x000fe200078e00ff */
[C---:B------:R-:W-:Y:S01]  /*1190*/  LOP3.LUT P3, RZ, R2.reuse, 0x2, RZ, 0xc0, !PT ;  /* 0x0000000202ff7812 */ /* 0x040fe2000786c0ff */
[----:B------:R-:W-:Y:S01]  /*11a0*/  IMAD.SHL.U32 R2, R2, 0x40, RZ ;  /* 0x0000004002027824 */ /* 0x000fe200078e00ff */
[----:B------:R-:W-:Y:S01]  /*11b0*/  LOP3.LUT P0, RZ, R0, 0x2, RZ, 0xc0, !PT ;  /* 0x0000000200ff7812 */ /* 0x000fe2000780c0ff */
[C---:B------:R-:W-:Y:S01]  /*11c0*/  IMAD.SHL.U32 R8, R12.reuse, 0x8, RZ ;  /* 0x000000080c087824 */ /* 0x040fe200078e00ff */
[----:B------:R-:W-:Y:S01]  /*11d0*/  LOP3.LUT R3, R3, 0xc0, RZ, 0xc0, !PT ;  /* 0x000000c003037812 */ /* 0x000fe200078ec0ff */
[----:B------:R-:W-:Y:S01]  /*11e0*/  IMAD R9, R12, 0x8, R11 ;  /* 0x000000080c097824 */ /* 0x000fe200078e020b */
[----:B------:R-:W-:-:S02]  /*11f0*/  LOP3.LUT R0, R5, 0xffffff00, RZ, 0xc0, !PT ;  /* 0xffffff0005007812 */ /* 0x000fc400078ec0ff */
[----:B------:R-:W-:Y:S02]  /*1200*/  LEA.HI R3, R3, R3, RZ, 0x1d ;  /* 0x0000000303037211 */ /* 0x000fe400078fe8ff */
[----:B------:R-:W-:Y:S01]  /*1210*/  ISETP.NE.U32.AND P1, PT, R4, 0x1, PT ;  /* 0x000000010400780c */ /* 0x000fe20003f25070 */
[----:B------:R-:W-:Y:S01]  /*1220*/  IMAD.IADD R4, R0, 0x1, R6 ;  /* 0x0000000100047824 */ /* 0x000fe200078e0206 */
[----:B------:R-:W-:Y:S01]  /*1230*/  LOP3.LUT R2, R2, 0xc0, RZ, 0xc0, !PT ;  /* 0x000000c002027812 */ /* 0x000fe200078ec0ff */
[----:B------:R-:W-:Y:S02]  /*1240*/  IMAD.IADD R3, R3, 0x1, R7 ;  /* 0x0000000103037824 */ /* 0x000fe400078e0207 */
[----:B------:R-:W-:Y:S01]  /*1250*/  IMAD R7, R14, 0x20, R0 ;  /* 0x000000200e077824 */ /* 0x000fe200078e0200 */
[----:B------:R-:W-:Y:S01]  /*1260*/  LOP3.LUT R6, R2, 0x8, R8, 0xf8, !PT ;  /* 0x0000000802067812 */ /* 0x000fe200078ef808 */
[----:B------:R-:W-:Y:S01]  /*1270*/  IMAD.SHL.U32 R251, R3, 0x2, RZ ;  /* 0x0000000203fb7824 */ /* 0x000fe200078e00ff */
[----:B------:R-:W-:Y:S01]  /*1280*/  SHF.R.U32.HI R5, RZ, 0x3, R2 ;  /* 0x00000003ff057819 */ /* 0x000fe20000011602 */
[----:B------:R-:W-:Y:S01]  /*1290*/  IMAD R2, R14, 0x20, R4 ;  /* 0x000000200e027824 */ /* 0x000fe200078e0204 */
[----:B------:R-:W-:Y:S01]  /*12a0*/  SHF.R.S32.HI R8, RZ, 0x1f, R237 ;  /* 0x0000001fff087819 */ /* 0x000fe200000114ed */
[----:B------:R-:W-:Y:S01]  /*12b0*/  IMAD.U32 R0, R9, 0x20, R10 ;  /* 0x0000002009007824 */ /* 0x000fe200078e000a */
[----:B------:R-:W-:-:S02]  /*12c0*/  IADD3 R4, R251, 0x80, RZ ;  /* 0x00000080fb047810 */ /* 0x000fc40007ffe0ff */
[----:B------:R-:W-:Y:S02]  /*12d0*/  IADD3 R252, R251, 0x70, RZ ;  /* 0x00000070fbfc7810 */ /* 0x000fe40007ffe0ff */
[----:B------:R-:W-:Y:S02]  /*12e0*/  @P1 IADD3 R252, R4, 0x10, RZ ;  /* 0x0000001004fc1810 */ /* 0x000fe40007ffe0ff */
[----:B------:R-:W-:Y:S02]  /*12f0*/  LOP3.LUT R4, R13, 0x7ffffffc, RZ, 0xc0, !PT ;  /* 0x7ffffffc0d047812 */ /* 0x000fe400078ec0ff */
[----:B------:R-:W-:Y:S01]  /*1300*/  LOP3.LUT R3, R6, R5, RZ, 0x3c, !PT ;  /* 0x0000000506037212 */ /* 0x000fe200078e3cff */
[----:B------:R-:W-:Y:S01]  /*1310*/  IMAD.MOV.U32 R6, RZ, RZ, 0x20 ;  /* 0x00000020ff067424 */ /* 0x000fe200078e00ff */
[----:B------:R-:W-:Y:S01]  /*1320*/  SHF.R.S32.HI R5, RZ, 0x1f, R236 ;  /* 0x0000001fff057819 */ /* 0x000fe200000114ec */
[----:B------:R-:W-:Y:S01]  /*1330*/  IMAD.IADD R4, R19, 0x1, -R4 ;  /* 0x0000000113047824 */ /* 0x000fe200078e0a04 */
[----:B------:R-:W-:Y:S01]  /*1340*/  LEA R106, R0, 0x3c80, 0x1 ;  /* 0x00003c80006a7811 */ /* 0x000fe200078e08ff */
[C---:B------:R-:W-:Y:S01]  /*1350*/  IMAD.IADD R2, R3.reuse, 0x1, R2 ;  /* 0x0000000103027824 */ /* 0x040fe200078e0202 */
[----:B------:R-:W-:Y:S01]  /*1360*/  SEL R5, R6, 0xffffffe0, !P0 ;  /* 0xffffffe006057807 */ /* 0x000fe20004000000 */
[----:B------:R-:W-:Y:S01]  /*1370*/  IMAD.SHL.U32 R4, R4, 0x2, RZ ;  /* 0x0000000204047824 */ /* 0x000fe200078e00ff */
[----:B------:R-:W-:Y:S01]  /*1380*/  IADD3 R183, R106, 0x20, RZ ;  /* 0x000000206ab77810 */ /* 0x000fe20007ffe0ff */
[----:B------:R-:W-:Y:S01]  /*1390*/  IMAD.IADD R3, R3, 0x1, R7 ;  /* 0x0000000103037824 */ /* 0x000fe200078e0207 */
[----:B------:R-:W-:Y:S01]  /*13a0*/  SHF.R.S32.HI R7, RZ, 0x1f, R204 ;  /* 0x0000001fff077819 */ /* 0x000fe200000114cc */
[----:B------:R-:W-:Y:S01]  /*13b0*/  IMAD.IADD R7, R18, 0x1, R15 ;  /* 0x0000000112077824 */ /* 0x000fe200078e020f */
[C---:B--2---:R-:W-:Y:S01]  /*13c0*/  IADD3 R18, R4.reuse, 0x8, RZ ;  /* 0x0000000804127810 */ /* 0x044fe20007ffe0ff */
[----:B------:R-:W-:Y:S01]  /*13d0*/  STL [R1+0x4c], R4 ;  /* 0x00004c0401007387 */ /* 0x000fe20000100800 */
[----:B------:R-:W-:-:S02]  /*13e0*/  IADD3 R17, R4, 0x10, RZ ;  /* 0x0000001004117810 */ /* 0x000fc40007ffe0ff */
[C---:B------:R-:W-:Y:S01]  /*13f0*/  IADD3 R16, R4.reuse, 0x18, RZ ;  /* 0x0000001804107810 */ /* 0x040fe20007ffe0ff */
[----:B------:R1:W-:Y:S01]  /*1400*/  STL [R1+0x94], R7 ;  /* 0x0000940701007387 */ /* 0x0003e20000100800 */
[C---:B------:R-:W-:Y:S02]  /*1410*/  IADD3 R14, R4.reuse, 0x20, RZ ;  /* 0x00000020040e7810 */ /* 0x040fe40007ffe0ff */
[C---:B------:R-:W-:Y:S01]  /*1420*/  IADD3 R13, R4.reuse, 0x28, RZ ;  /* 0x00000028040d7810 */ /* 0x040fe20007ffe0ff */
[----:B------:R-:W-:Y:S01]  /*1430*/  STL [R1+0x38], R18 ;  /* 0x0000381201007387 */ /* 0x000fe20000100800 */
[C---:B------:R-:W-:Y:S02]  /*1440*/  IADD3 R12, R4.reuse, 0x30, RZ ;  /* 0x00000030040c7810 */ /* 0x040fe40007ffe0ff */
[C---:B------:R-:W-:Y:S01]  /*1450*/  IADD3 R11, R4.reuse, 0x38, RZ ;  /* 0x00000038040b7810 */ /* 0x040fe20007ffe0ff */
[----:B------:R-:W-:Y:S01]  /*1460*/  STL [R1+0x34], R17 ;  /* 0x0000341101007387 */ /* 0x000fe20000100800 */
[----:B------:R-:W-:-:S02]  /*1470*/  IADD3 R10, R4, 0x40, RZ ;  /* 0x00000040040a7810 */ /* 0x000fc40007ffe0ff */
[C---:B------:R-:W-:Y:S01]  /*1480*/  IADD3 R9, R4.reuse, 0x48, RZ ;  /* 0x0000004804097810 */ /* 0x040fe20007ffe0ff */
[----:B------:R-:W-:Y:S01]  /*1490*/  STL [R1+0x30], R16 ;  /* 0x0000301001007387 */ /* 0x000fe20000100800 */
[----:B------:R-:W-:Y:S02]  /*14a0*/  IADD3 R8, R4, 0x50, RZ ;  /* 0x0000005004087810 */ /* 0x000fe40007ffe0ff */
[----:B------:R-:W-:Y:S01]  /*14b0*/  SHF.R.S32.HI R15, RZ, 0x1f, R18 ;  /* 0x0000001fff0f7819 */ /* 0x000fe20000011412 */
[----:B------:R2:W-:Y:S01]  /*14c0*/  STL [R1+0x2c], R14 ;  /* 0x00002c0e01007387 */ /* 0x0005e20000100800 */
[----:B------:R-:W-:Y:S02]  /*14d0*/  SHF.R.S32.HI R0, RZ, 0x1f, R10 ;  /* 0x0000001fff007819 */ /* 0x000fe4000001140a */
[----:B------:R-:W-:Y:S01]  /*14e0*/  LEA R181, R2, 0x6080, 0x1 ;  /* 0x0000608002b57811 */ /* 0x000fe200078e08ff */
[----:B------:R-:W-:Y:S01]  /*14f0*/  STL [R1+0x28], R13 ;  /* 0x0000280d01007387 */ /* 0x000fe20000100800 */
[----:B------:R-:W-:-:S02]  /*1500*/  LEA R107, R3, 0x1880, 0x1 ;  /* 0x00001880036b7811 */ /* 0x000fc400078e08ff */
[----:B------:R-:W-:Y:S01]  /*1510*/  @P2 IADD3 R183, R106, -0x20, RZ ;  /* 0xffffffe06ab72810 */ /* 0x000fe20007ffe0ff */
[----:B------:R3:W-:Y:S01]  /*1520*/  STL [R1+0x24], R12 ;  /* 0x0000240c01007387 */ /* 0x0007e20000100800 */
[----:B-1----:R-:W-:Y:S02]  /*1530*/  IADD3 R7, R4, 0x58, RZ ;  /* 0x0000005804077810 */ /* 0x002fe40007ffe0ff */
[----:B------:R-:W-:Y:S01]  /*1540*/  SEL R4, R6, 0xffffffe0, !P3 ;  /* 0xffffffe006047807 */ /* 0x000fe20005800000 */
[----:B------:R-:W-:Y:S01]  /*1550*/  STL [R1+0x20], R11 ;  /* 0x0000200b01007387 */ /* 0x000fe20000100800 */
[----:B------:R-:W-:Y:S02]  /*1560*/  SHF.R.S32.HI R6, RZ, 0x1f, R17 ;  /* 0x0000001fff067819 */ /* 0x000fe40000011411 */
[C---:B------:R-:W-:Y:S01]  /*1570*/  IADD3 R191, R183.reuse, 0x400, RZ ;  /* 0x00000400b7bf7810 */ /* 0x040fe20007ffe0ff */
[----:B------:R-:W-:Y:S01]  /*1580*/  STL [R1+0x1c], R10 ;  /* 0x00001c0a01007387 */ /* 0x000fe20000100800 */
[----:B------:R-:W-:Y:S01]  /*1590*/  IADD3 R190, R183, 0x800, RZ ;  /* 0x00000800b7be7810 */ /* 0x000fe20007ffe0ff */
[----:B------:R-:W-:Y:S01]  /*15a0*/  IMAD.IADD R182, R181, 0x1, R4 ;  /* 0x00000001b5b67824 */ /* 0x000fe200078e0204 */
[C---:B------:R-:W-:Y:S01]  /*15b0*/  IADD3 R189, R183.reuse, 0xc00, RZ ;  /* 0x00000c00b7bd7810 */ /* 0x040fe20007ffe0ff */
[----:B------:R1:W-:Y:S01]  /*15c0*/  STL [R1+0x18], R9 ;  /* 0x0000180901007387 */ /* 0x0003e20000100800 */
[C---:B------:R-:W-:Y:S01]  /*15d0*/  IADD3 R188, R183.reuse, 0x1000, RZ ;  /* 0x00001000b7bc7810 */ /* 0x040fe20007ffe0ff */
[----:B------:R-:W-:Y:S01]  /*15e0*/  IMAD.IADD R180, R4, 0x1, R107 ;  /* 0x0000000104b47824 */ /* 0x000fe200078e026b */
[----:B------:R-:W-:Y:S01]  /*15f0*/  IADD3 R187, R183, 0x1400, RZ ;  /* 0x00001400b7bb7810 */ /* 0x000fe20007ffe0ff */
[----:B------:R-:W-:Y:S01]  /*1600*/  STL [R1+0x14], R8 ;  /* 0x0000140801007387 */ /* 0x000fe20000100800 */
[----:B--2---:R-:W-:-:S02]  /*1610*/  SHF.R.S32.HI R14, RZ, 0x1f, R14 ;  /* 0x0000001fff0e7819 */ /* 0x004fc4000001140e */
[C---:B------:R-:W-:Y:S01]  /*1620*/  IADD3 R186, R183.reuse, 0x1800, RZ ;  /* 0x00001800b7ba7810 */ /* 0x040fe20007ffe0ff */
[----:B------:R2:W-:Y:S01]  /*1630*/  STL [R1+0x88], R15 ;  /* 0x0000880f01007387 */ /* 0x0005e20000100800 */
[C---:B------:R-:W-:Y:S02]  /*1640*/  IADD3 R185, R183.reuse, 0x1c00, RZ ;  /* 0x00001c00b7b97810 */ /* 0x040fe40007ffe0ff */
[----:B------:R-:W-:Y:S01]  /*1650*/  IADD3 R184, R183, 0x2000, RZ ;  /* 0x00002000b7b87810 */ /* 0x000fe20007ffe0ff */
[----:B------:R-:W-:Y:S01]  /*1660*/  STL [R1+0x10], R7 ;  /* 0x0000100701007387 */ /* 0x000fe20000100800 */
[----:B---3--:R-:W-:-:S03]  /*1670*/  SHF.R.S32.HI R12, RZ, 0x1f, R12 ;  /* 0x0000001fff0c7819 */ /* 0x008fc6000001140c */
[----:B------:R3:W-:Y:S01]  /*1680*/  STL [R1+0x84], R6 ;  /* 0x0000840601007387 */ /* 0x0007e20000100800 */
[----:B-1----:R-:W-:Y:S02]  /*1690*/  SHF.R.S32.HI R9, RZ, 0x1f, R9 ;  /* 0x0000001fff097819 */ /* 0x002fe40000011409 */
[----:B--2---:R-:W-:-:S05]  /*16a0*/  SHF.R.S32.HI R15, RZ, 0x1f, R16 ;  /* 0x0000001fff0f7819 */ /* 0x004fca0000011410 */
[----:B------:R-:W-:Y:S01]  /*16b0*/  STL [R1+0x80], R15 ;  /* 0x0000800f01007387 */ /* 0x000fe20000100800 */
[----:B---3--:R-:W-:-:S03]  /*16c0*/  SHF.R.S32.HI R6, RZ, 0x1f, R13 ;  /* 0x0000001fff067819 */ /* 0x008fc6000001140d */
[----:B------:R-:W-:Y:S04]  /*16d0*/  STL [R1+0x7c], R14 ;  /* 0x00007c0e01007387 */ /* 0x000fe80000100800 */
[----:B------:R1:W-:Y:S04]  /*16e0*/  STL [R1+0x78], R6 ;  /* 0x0000780601007387 */ /* 0x0003e80000100800 */
[----:B------:R-:W-:Y:S01]  /*16f0*/  STL [R1+0x74], R12 ;  /* 0x0000740c01007387 */ /* 0x000fe20000100800 */
[----:B-1----:R-:W-:-:S05]  /*1700*/  SHF.R.S32.HI R6, RZ, 0x1f, R11 ;  /* 0x0000001fff067819 */ /* 0x002fca000001140b */
[----:B------:R1:W-:Y:S04]  /*1710*/  STL [R1+0x70], R6 ;  /* 0x0000700601007387 */ /* 0x0003e80000100800 */
[----:B------:R2:W-:Y:S04]  /*1720*/  STL [R1+0x6c], R0 ;  /* 0x00006c0001007387 */ /* 0x0005e80000100800 */
[----:B------:R-:W-:Y:S01]  /*1730*/  STL [R1+0x68], R9 ;  /* 0x0000680901007387 */ /* 0x000fe20000100800 */
[----:B-1----:R-:W-:Y:S02]  /*1740*/  SHF.R.S32.HI R6, RZ, 0x1f, R7 ;  /* 0x0000001fff067819 */ /* 0x002fe40000011407 */
[----:B--2---:R-:W-:-:S05]  /*1750*/  SHF.R.S32.HI R0, RZ, 0x1f, R8 ;  /* 0x0000001fff007819 */ /* 0x004fca0000011408 */
[----:B------:R1:W-:Y:S04]  /*1760*/  STL [R1+0x64], R0 ;  /* 0x0000640001007387 */ /* 0x0003e80000100800 */
[----:B------:R-:W-:Y:S01]  /*1770*/  STL [R1+0x60], R6 ;  /* 0x0000600601007387 */ /* 0x000fe20000100800 */
[----:B-1----:R-:W-:-:S05]  /*1780*/  IMAD.IADD R0, R251, 0x1, R5 ;  /* 0x00000001fb007824 */ /* 0x002fca00078e0205 */
[----:B------:R1:W-:Y:S02]  /*1790*/  STL [R1+0x40], R0 ;  /* 0x0000400001007387 */ /* 0x0003e40000100800 */
[----:B-1----:R-:W-:-:S05]  /*17a0*/  IMAD.IADD R0, R5, 0x1, R252 ;  /* 0x0000000105007824 */ /* 0x002fca00078e02fc */
[----:B------:R1:W-:Y:S02]  /*17b0*/  STL [R1+0x3c], R0 ;  /* 0x00003c0001007387 */ /* 0x0003e40000100800 */
.L_x_143:
[----:B-1----:R-:W2:Y:S01]  /*17c0*/  LDL R0, [R1+0xc] ;  /* 0x00000c0001007983 */ /* 0x002ea20000100800 */
[----:B------:R-:W-:Y:S01]  /*17d0*/  IMAD.MOV.U32 R8, RZ, RZ, 0x4 ;  /* 0x00000004ff087424 */ /* 0x000fe200078e00ff */
[----:B------:R-:W-:Y:S02]  /*17e0*/  ISETP.NE.U32.AND P4, PT, RZ, c[0x0][0x370], PT ;  /* 0x0000dc00ff007a0c */ /* 0x000fe40003f85070 */
[----:B------:R-:W-:Y:S02]  /*17f0*/  ISETP.NE.U32.AND P3, PT, RZ, c[0x0][0x360], PT ;  /* 0x0000d800ff007a0c */ /* 0x000fe40003f65070 */
[----:B------:R-:W-:Y:S01]  /*1800*/  ISETP.NE.AND.EX P4, PT, RZ, c[0x0][0x374], PT, P4 ;  /* 0x0000dd00ff007a0c */ /* 0x000fe20003f85340 */
[----:B--2---:R-:W-:-:S05]  /*1810*/  IMAD.WIDE R2, R0, R8, c[0x0][0x588] ;  /* 0x0001620000027625 */ /* 0x004fca00078e0208 */
[----:B------:R-:W2:Y:S01]  /*1820*/  LDG.E R250, [R2.64] ;  /* 0x0000000602fa7981 */ /* 0x000ea2000c1e1900 */
[----:B------:R-:W-:Y:S01]  /*1830*/  ISETP.NE.AND.EX P3, PT, RZ, c[0x0][0x364], PT, P3 ;  /* 0x0000d900ff007a0c */ /* 0x000fe20003f65330 */
[----:B------:R-:W-:Y:S01]  /*1840*/  IMAD.MOV.U32 R244, RZ, RZ, RZ ;  /* 0x000000fffff47224 */ /* 0x000fe200078e00ff */
[----:B------:R-:W-:Y:S01]  /*1850*/  ISETP.NE.U32.AND P0, PT, RZ, c[0x0][0x348], PT ;  /* 0x0000d200ff007a0c */ /* 0x000fe20003f05070 */
[----:B------:R-:W-:-:S03]  /*1860*/  IMAD.MOV.U32 R10, RZ, RZ, RZ ;  /* 0x000000ffff0a7224 */ /* 0x000fc600078e00ff */
[----:B------:R-:W-:Y:S02]  /*1870*/  ISETP.NE.AND.EX P0, PT, RZ, c[0x0][0x34c], PT, P0 ;  /* 0x0000d300ff007a0c */ /* 0x000fe40003f05300 */
[----:B--2---:R-:W-:Y:S01]  /*1880*/  SHF.R.S32.HI R12, RZ, 0x1f, R250 ;  /* 0x0000001fff0c7819 */ /* 0x004fe200000114fa */
[C---:B------:R-:W-:Y:S01]  /*1890*/  IMAD.SHL.U32 R17, R250.reuse, 0x4, RZ ;  /* 0x00000004fa117824 */ /* 0x040fe200078e00ff */
[C---:B------:R-:W-:Y:S02]  /*18a0*/  @P4 LEA R6, P2, R250.reuse, c[0x0][0x370], 0x2 ;  /* 0x0000dc00fa064a11 */ /* 0x040fe400078410ff */
[C-C-:B------:R-:W-:Y:S01]  /*18b0*/  SHF.L.U64.HI R14, R250.reuse, 0x2, R12.reuse ;  /* 0x00000002fa0e7819 */ /* 0x140fe2000001020c */
[----:B------:R1:W-:Y:S01]  /*18c0*/  STL [R1+0x54], R12 ;  /* 0x0000540c01007387 */ /* 0x0003e20000100800 */
[----:B------:R-:W-:Y:S02]  /*18d0*/  @P4 LEA.HI.X R7, R250, c[0x0][0x374], R12, 0x2, P2 ;  /* 0x0000dd00fa074a11 */ /* 0x000fe400010f140c */
[C---:B------:R-:W-:Y:S01]  /*18e0*/  @P3 IADD3 R4, P1, R17.reuse, c[0x0][0x360], RZ ;  /* 0x0000d80011043a10 */ /* 0x040fe20007f3e0ff */
[----:B------:R1:W-:Y:S01]  /*18f0*/  STL [R1+0x44], R17 ;  /* 0x0000441101007387 */ /* 0x0003e20000100800 */
[----:B------:R-:W-:-:S02]  /*1900*/  IADD3 R2, P2, R17, c[0x0][0x348], RZ ;  /* 0x0000d20011027a10 */ /* 0x000fc40007f5e0ff */
[C---:B------:R-:W-:Y:S01]  /*1910*/  @P3 IADD3.X R5, R14.reuse, c[0x0][0x364], RZ, P1, !PT ;  /* 0x0000d9000e053a10 */ /* 0x040fe20000ffe4ff */
[----:B------:R1:W5:Y:S01]  /*1920*/  @P4 LDG.E R244, [R6.64] ;  /* 0x0000000606f44981 */ /* 0x000362000c1e1900 */
[----:B------:R-:W-:-:S03]  /*1930*/  IADD3.X R3, R14, c[0x0][0x34c], RZ, P2, !PT ;  /* 0x0000d3000e037a10 */ /* 0x000fc600017fe4ff */
[----:B------:R1:W5:Y:S04]  /*1940*/  @P3 LDG.E R15, [R4.64] ;  /* 0x00000006040f3981 */ /* 0x000368000c1e1900 */
[----:B------:R1:W5:Y:S04]  /*1950*/  @P0 LDG.E R10, [R2.64] ;  /* 0x00000006020a0981 */ /* 0x000368000c1e1900 */
[----:B------:R1:W-:Y:S01]  /*1960*/  STL [R1+0x48], R14 ;  /* 0x0000480e01007387 */ /* 0x0003e20000100800 */
[----:B------:R-:W-:Y:S01]  /*1970*/  YIELD ;  /* 0x0000000000007946 */ /* 0x000fe20003800000 */
[----:B------:R-:W-:Y:S05]  /*1980*/  @P3 BRA `(.L_x_35) ;  /* 0x0000005000003947 */ /* 0x000fea0003800000 */
[----:B-----5:R-:W-:Y:S01]  /*1990*/  MOV R15, c[0x0][0x168] ;  /* 0x00005a00000f7a02 */ /* 0x020fe20000000f00 */
[----:B------:R-:W-:Y:S05]  /*19a0*/  @!P0 BRA `(.L_x_35) ;  /* 0x0000003000008947 */ /* 0x000fea0003800000 */
[----:B------:R2:W3:Y:S04]  /*19b0*/  LDG.E R0, [R2.64] ;  /* 0x0000000602007981 */ /* 0x0004e8000c1e1900 */
[----:B-12---:R-:W3:Y:S02]  /*19c0*/  LDG.E R2, [R2.64+0x4] ;  /* 0x0000040602027981 */ /* 0x006ee4000c1e1900 */
[----:B---3--:R-:W-:-:S02]  /*19d0*/  IADD3 R15, -R0, R2, RZ ;  /* 0x00000002000f7210 */ /* 0x008fc40007ffe1ff */
.L_x_35:
[----:B------:R-:W-:-:S04]  /*19e0*/  ISETP.NE.U32.AND P1, PT, RZ, c[0x0][0x368], PT ;  /* 0x0000da00ff007a0c */ /* 0x000fc80003f25070 */
[----:B------:R-:W-:-:S13]  /*19f0*/  ISETP.NE.AND.EX P1, PT, RZ, c[0x0][0x36c], PT, P1 ;  /* 0x0000db00ff007a0c */ /* 0x000fda0003f25310 */
[----:B------:R-:W-:Y:S05]  /*1a00*/  @!P1 BRA `(.L_x_36) ;  /* 0x0000004000009947 */ /* 0x000fea0003800000 */
[----:B-1----:R-:W-:-:S04]  /*1a10*/  IADD3 R2, P1, R17, c[0x0][0x368], RZ ;  /* 0x0000da0011027a10 */ /* 0x002fc80007f3e0ff */
[----:B------:R-:W-:-:S05]  /*1a20*/  IADD3.X R3, R14, c[0x0][0x36c], RZ, P1, !PT ;  /* 0x0000db000e037a10 */ /* 0x000fca0000ffe4ff */
[----:B------:R1:W5:Y:S01]  /*1a30*/  LDG.E R0, [R2.64] ;  /* 0x0000000602007981 */ /* 0x000362000c1e1900 */
[----:B------:R-:W-:Y:S05]  /*1a40*/  BRA `(.L_x_37) ;  /* 0x0000008000007947 */ /* 0x000fea0003800000 */
.L_x_36:
[----:B------:R-:W-:Y:S01]  /*1a50*/  ISETP.NE.U32.AND P1, PT, RZ, c[0x0][0x350], PT ;  /* 0x0000d400ff007a0c */ /* 0x000fe20003f25070 */
[----:B------:R-:W-:-:S03]  /*1a60*/  IMAD.U32 R0, RZ, RZ, UR5 ;  /* 0x00000005ff007e24 */ /* 0x000fc6000f8e00ff */
[----:B------:R-:W-:-:S13]  /*1a70*/  ISETP.NE.AND.EX P1, PT, RZ, c[0x0][0x354], PT, P1 ;  /* 0x0000d500ff007a0c */ /* 0x000fda0003f25310 */
[----:B------:R-:W-:Y:S05]  /*1a80*/  @!P1 BRA `(.L_x_37) ;  /* 0x0000004000009947 */ /* 0x000fea0003800000 */
[----:B-1----:R-:W-:-:S05]  /*1a90*/  IMAD.WIDE R2, R250, R8, c[0x0][0x350] ;  /* 0x0000d400fa027625 */ /* 0x002fca00078e0208 */
[----:B------:R-:W2:Y:S04]  /*1aa0*/  LDG.E R4, [R2.64] ;  /* 0x0000000602047981 */ /* 0x000ea8000c1e1900 */
[----:B------:R-:W2:Y:S02]  /*1ab0*/  LDG.E R0, [R2.64+0x4] ;  /* 0x0000040602007981 */ /* 0x000ea4000c1e1900 */
[----:B--2---:R-:W-:-:S04]  /*1ac0*/  IADD3 R0, -R4, R0, RZ ;  /* 0x0000000004007210 */ /* 0x004fc80007ffe1ff */
.L_x_37:
[----:B------:R-:W2:Y:S01]  /*1ad0*/  LDL R13, [R1+0x8] ;  /* 0x00000800010d7983 */ /* 0x000ea20000100800 */
[----:B-----5:R-:W-:Y:S01]  /*1ae0*/  IMAD.IADD R16, R0, 0x1, -R244 ;  /* 0x0000000100107824 */ /* 0x020fe200078e0af4 */
[----:B------:R-:W-:Y:S04]  /*1af0*/  BSSY B0, `(.L_x_38) ;  /* 0x000002e000007945 */ /* 0x000fe80003800000 */
[----:B------:R-:W-:-:S02]  /*1b00*/  IADD3 R0, R16, 0x2f, RZ ;  /* 0x0000002f10007810 */ /* 0x000fc40007ffe0ff */
[----:B------:R-:W-:-:S03]  /*1b10*/  ISETP.GE.AND P1, PT, R16, 0x1, PT ;  /* 0x000000011000780c */ /* 0x000fc60003f26270 */
[----:B------:R-:W-:-:S05]  /*1b20*/  IMAD.HI R0, R0, 0x2aaaaaab, RZ ;  /* 0x2aaaaaab00007827 */ /* 0x000fca00078e02ff */
[----:B-1----:R-:W-:-:S04]  /*1b30*/  SHF.R.U32.HI R2, RZ, 0x1f, R0 ;  /* 0x0000001fff027819 */ /* 0x002fc80000011600 */
[----:B------:R-:W-:Y:S01]  /*1b40*/  LEA.HI.SX32 R11, R0, R2, 0x1d ;  /* 0x00000002000b7211 */ /* 0x000fe200078feaff */
[----:B------:R-:W-:Y:S01]  /*1b50*/  IMAD.MOV.U32 R2, RZ, RZ, RZ ;  /* 0x000000ffff027224 */ /* 0x000fe200078e00ff */
[C---:B--2---:R-:W-:Y:S02]  /*1b60*/  LOP3.LUT R3, R13.reuse, 0xff000000, RZ, 0xc0, !PT ;  /* 0xff0000000d037812 */ /* 0x044fe400078ec0ff */
[----:B------:R-:W-:Y:S02]  /*1b70*/  LOP3.LUT R4, R13, 0xff0000, RZ, 0xc0, !PT ;  /* 0x00ff00000d047812 */ /* 0x000fe400078ec0ff */
[----:B------:R-:W-:-:S04]  /*1b80*/  SHF.R.U32.HI R3, RZ, 0x8, R3 ;  /* 0x00000008ff037819 */ /* 0x000fc80000011603 */
[----:B------:R-:W-:-:S04]  /*1b90*/  LEA.HI R3, R4, R3, RZ, 0x10 ;  /* 0x0000000304037211 */ /* 0x000fc800078f80ff */
[----:B------:R-:W-:Y:S02]  /*1ba0*/  LOP3.LUT R18, R3, 0xff, RZ, 0xc0, !PT ;  /* 0x000000ff03127812 */ /* 0x000fe400078ec0ff */
[----:B------:R-:W-:-:S03]  /*1bb0*/  SHF.R.U32.HI R5, RZ, 0x10, R3 ;  /* 0x00000010ff057819 */ /* 0x000fc60000011603 */
[----:B------:R1:W-:Y:S04]  /*1bc0*/  STL [R1+0x58], R18 ;  /* 0x0000581201007387 */ /* 0x0003e80000100800 */
[----:B------:R1:W-:Y:S01]  /*1bd0*/  STL [R1+0x50], R5 ;  /* 0x0000500501007387 */ /* 0x0003e20000100800 */
[----:B------:R-:W-:Y:S05]  /*1be0*/  @!P1 BRA `(.L_x_39) ;  /* 0x000001e000009947 */ /* 0x000fea0003800000 */
[----:B------:R-:W-:Y:S01]  /*1bf0*/  ISETP.NE.AND P1, PT, R5, RZ, PT ;  /* 0x000000ff0500720c */ /* 0x000fe20003f25270 */
[----:B------:R-:W-:-:S03]  /*1c00*/  IMAD.MOV.U32 R4, RZ, RZ, RZ ;  /* 0x000000ffff047224 */ /* 0x000fc600078e00ff */
[----:B------:R-:W-:-:S04]  /*1c10*/  SEL R0, R5, c[0x0][0x338], P1 ;  /* 0x0000ce0005007a07 */ /* 0x000fc80000800000 */
[----:B------:R-:W-:Y:S02]  /*1c20*/  IABS R3, R0 ;  /* 0x0000000000037213 */ /* 0x000fe40000000000 */
[----:B------:R-:W-:Y:S02]  /*1c30*/  IADD3 R6, R11, -0x1, R0 ;  /* 0xffffffff0b067810 */ /* 0x000fe40007ffe000 */
[----:B------:R-:W2:Y:S02]  /*1c40*/  I2F.RP R2, R3 ;  /* 0x0000000300027306 */ /* 0x000ea40000209400 */
[----:B------:R-:W-:-:S06]  /*1c50*/  IABS R9, R6 ;  /* 0x0000000600097213 */ /* 0x000fcc0000000000 */
[----:B--2---:R-:W2:Y:S02]  /*1c60*/  MUFU.RCP R2, R2 ;  /* 0x0000000200027308 */ /* 0x004ea40000001000 */
[----:B--2---:R-:W-:-:S06]  /*1c70*/  IADD3 R2, R2, 0xffffffe, RZ ;  /* 0x0ffffffe02027810 */ /* 0x004fcc0007ffe0ff */
[----:B-1----:R-:W1:Y:S02]  /*1c80*/  F2I.FTZ.U32.TRUNC.NTZ R5, R2 ;  /* 0x0000000200057305 */ /* 0x002e64000021f000 */
[----:B-1----:R-:W-:-:S04]  /*1c90*/  IMAD.MOV R2, RZ, RZ, -R5 ;  /* 0x000000ffff027224 */ /* 0x002fc800078e0a05 */
        /* <DEDUP_REMOVED lines=19> */
.L_x_39:
[----:B------:R-:W-:Y:S05]  /*1dd0*/  BSYNC B0 ;  /* 0x0000000000007941 */ /* 0x000fea0003800000 */
.L_x_38:
[----:B------:R-:W-:Y:S01]  /*1de0*/  IMAD R239, R18, R2, RZ ;  /* 0x0000000212ef7224 */ /* 0x000fe200078e02ff */
[----:B------:R-:W-:Y:S01]  /*1df0*/  PRMT R0, RZ, 0x7610, R0 ;  /* 0x00007610ff007816 */ /* 0x000fe20000000000 */
[----:B------:R-:W-:Y:S01]  /*1e00*/  IMAD.MOV.U32 R24, RZ, RZ, RZ ;  /* 0x000000ffff187224 */ /* 0x000fe200078e00ff */
[----:B------:R-:W-:Y:S01]  /*1e10*/  MOV R19, RZ ;  /* 0x000000ff00137202 */ /* 0x000fe20000000f00 */
[----:B------:R-:W-:Y:S01]  /*1e20*/  IMAD.IADD R2, R239, 0x1, R2 ;  /* 0x00000001ef027824 */ /* 0x000fe200078e0202 */
[----:B------:R-:W-:Y:S01]  /*1e30*/  CS2R R22, SRZ ;  /* 0x0000000000167805 */ /* 0x000fe2000001ff00 */
        /* <DEDUP_REMOVED lines=51> */
[----:B------:R-:W2:Y:S01]  /*2170*/  LDL R6, [R1+0x4] ;  /* 0x0000040001067983 */ /* 0x000ea20000100800 */
[----:B------:R-:W-:-:S04]  /*2180*/  ISETP.NE.U32.AND P1, PT, RZ, c[0x0][0x340], PT ;  /* 0x0000d000ff007a0c */ /* 0x000fc80003f25070 */
[----:B------:R-:W-:-:S13]  /*2190*/  ISETP.NE.AND.EX P1, PT, RZ, c[0x0][0x344], PT, P1 ;  /* 0x0000d100ff007a0c */ /* 0x000fda0003f25310 */
[----:B------:R-:W-:-:S04]  /*21a0*/  @P1 IADD3 R2, P2, R17, c[0x0][0x340], RZ ;  /* 0x0000d00011021a10 */ /* 0x000fc80007f5e0ff */
[----:B------:R-:W-:-:S05]  /*21b0*/  @P1 IADD3.X R3, R14, c[0x0][0x344], RZ, P2, !PT ;  /* 0x0000d1000e031a10 */ /* 0x000fca00017fe4ff */
[----:B------:R3:W5:Y:S01]  /*21c0*/  @P1 LDG.E R14, [R2.64] ;  /* 0x00000006020e1981 */ /* 0x000762000c1e1900 */
[----:B------:R-:W-:Y:S01]  /*21d0*/  SHF.R.S32.HI R0, RZ, 0x1f, R10 ;  /* 0x0000001fff007819 */ /* 0x000fe2000001140a */
[----:B------:R-:W-:Y:S01]  /*21e0*/  IMAD.MOV.U32 R4, RZ, RZ, c[0x0][0x2c4] ;  /* 0x0000b100ff047624 */ /* 0x000fe200078e00ff */
[----:B------:R-:W-:Y:S01]  /*21f0*/  LOP3.LUT R13, R13, 0xffff, RZ, 0xc0, !PT ;  /* 0x0000ffff0d0d7812 */ /* 0x000fe200078ec0ff */
[----:B-1----:R-:W-:Y:S01]  /*2200*/  IMAD R5, R235, 0x20, R238 ;  /* 0x00000020eb057824 */ /* 0x002fe200078e02ee */
[----:B------:R-:W-:Y:S01]  /*2210*/  ISETP.GE.AND P5, PT, R236, c[0x0][0x198], PT ;  /* 0x00006600ec007a0c */ /* 0x000fe20003fa6270 */
[----:B------:R-:W-:Y:S01]  /*2220*/  IMAD R0, R0, c[0x0][0x178], RZ ;  /* 0x00005e0000007a24 */ /* 0x000fe200078e02ff */
[----:B------:R-:W-:Y:S02]  /*2230*/  ISETP.NE.AND P2, PT, R4, 0x1, PT ;  /* 0x000000010400780c */ /* 0x000fe40003f45270 */
[----:B------:R-:W-:Y:S01]  /*2240*/  SEL R4, R250, RZ, !P0 ;  /* 0x000000fffa047207 */ /* 0x000fe20004000000 */
[----:B------:R-:W-:Y:S01]  /*2250*/  IMAD R0, R10, c[0x0][0x17c], R0 ;  /* 0x00005f000a007a24 */ /* 0x000fe200078e0200 */
[----:B------:R-:W-:-:S02]  /*2260*/  ISETP.GE.AND P4, PT, R237, c[0x0][0x198], PT ;  /* 0x00006600ed007a0c */ /* 0x000fc40003f86270 */
[----:B------:R-:W-:Y:S01]  /*2270*/  IADD3 R132, R209, -0x1, RZ ;  /* 0xffffffffd1847810 */ /* 0x000fe20007ffe0ff */
[----:B---3--:R-:W-:-:S05]  /*2280*/  IMAD.WIDE.U32 R2, R10, c[0x0][0x178], RZ ;  /* 0x00005e000a027a25 */ /* 0x008fca00078e00ff */
[----:B------:R-:W-:-:S05]  /*2290*/  IADD3 R3, R3, R0, RZ ;  /* 0x0000000003037210 */ /* 0x000fca0007ffe0ff */
[----:B------:R-:W-:-:S04]  /*22a0*/  IMAD.WIDE.U32 R2, R13, c[0x0][0x1b8], R2 ;  /* 0x00006e000d027a25 */ /* 0x000fc800078e0002 */
[----:B------:R-:W-:-:S04]  /*22b0*/  IMAD R3, R13, c[0x0][0x1bc], R3 ;  /* 0x00006f000d037a24 */ /* 0x000fc800078e0203 */
[----:B------:R-:W-:-:S04]  /*22c0*/  IMAD.WIDE.U32 R2, R4, c[0x0][0x1c0], R2 ;  /* 0x0000700004027a25 */ /* 0x000fc800078e0002 */
[----:B--2---:R-:W-:Y:S01]  /*22d0*/  IMAD R5, R6, 0x80, R5 ;  /* 0x0000008006057824 */ /* 0x004fe200078e0205 */
[----:B------:R-:W-:-:S03]  /*22e0*/  SEL R6, R12, RZ, !P0 ;  /* 0x000000ff0c067207 */ /* 0x000fc60004000000 */
[----:B------:R-:W-:Y:S01]  /*22f0*/  @P2 IMAD.HI.U32 R7, R5, c[0x0][0x2c8], RZ ;  /* 0x0000b20005072a27 */ /* 0x000fe200078e00ff */
[----:B------:R-:W-:-:S03]  /*2300*/  MOV R0, R5 ;  /* 0x0000000500007202 */ /* 0x000fc60000000f00 */
[----:B------:R-:W-:Y:S01]  /*2310*/  IMAD R6, R6, c[0x0][0x1c0], RZ ;  /* 0x0000700006067a24 */ /* 0x000fe200078e02ff */
[----:B------:R-:W-:Y:S02]  /*2320*/  @P2 SHF.R.U32.HI R0, RZ, c[0x0][0x2cc], R7 ;  /* 0x0000b300ff002a19 */ /* 0x000fe40000011607 */
[----:B------:R-:W-:Y:S01]  /*2330*/  ISETP.GE.AND P2, PT, R204, c[0x0][0x198], PT ;  /* 0x00006600cc007a0c */ /* 0x000fe20003f46270 */
[----:B------:R-:W-:Y:S01]  /*2340*/  IMAD R6, R4, c[0x0][0x1c4], R6 ;  /* 0x0000710004067a24 */ /* 0x000fe200078e0206 */
[--C-:B------:R-:W-:Y:S01]  /*2350*/  SHF.R.S32.HI R7, RZ, 0x1f, R0.reuse ;  /* 0x0000001fff077819 */ /* 0x100fe20000011400 */
[----:B------:R-:W-:-:S03]  /*2360*/  IMAD.MOV R4, RZ, RZ, -R0 ;  /* 0x000000ffff047224 */ /* 0x000fc600078e0a00 */
[----:B------:R-:W-:Y:S01]  /*2370*/  IADD3 R3, R3, R6, RZ ;  /* 0x0000000603037210 */ /* 0x000fe20007ffe0ff */
[----:B------:R-:W-:Y:S02]  /*2380*/  IMAD R4, R4, c[0x0][0x2c4], R5 ;  /* 0x0000b10004047a24 */ /* 0x000fe400078e0205 */
[----:B------:R-:W-:Y:S02]  /*2390*/  IMAD R5, R7, c[0x0][0x1b0], RZ ;  /* 0x00006c0007057a24 */ /* 0x000fe400078e02ff */
[----:B------:R-:W-:-:S04]  /*23a0*/  IMAD.WIDE.U32 R2, R0, c[0x0][0x1b0], R2 ;  /* 0x00006c0000027a25 */ /* 0x000fc800078e0002 */
[----:B------:R-:W-:Y:S01]  /*23b0*/  IMAD R6, R0, c[0x0][0x1b4], R5 ;  /* 0x00006d0000067a24 */ /* 0x000fe200078e0205 */
[----:B------:R-:W-:Y:S01]  /*23c0*/  SHF.R.S32.HI R5, RZ, 0x1f, R4 ;  /* 0x0000001fff057819 */ /* 0x000fe20000011404 */
[----:B------:R-:W-:Y:S02]  /*23d0*/  @!P1 IMAD.MOV.U32 R14, RZ, RZ, R250 ;  /* 0x000000ffff0e9224 */ /* 0x000fe400078e00fa */
[----:B------:R-:W-:Y:S02]  /*23e0*/  IMAD.IADD R3, R3, 0x1, R6 ;  /* 0x0000000103037824 */ /* 0x000fe400078e0206 */
[----:B------:R-:W-:Y:S02]  /*23f0*/  IMAD R0, R5, c[0x0][0x1a8], RZ ;  /* 0x00006a0005007a24 */ /* 0x000fe400078e02ff */
[----:B------:R-:W-:-:S04]  /*2400*/  IMAD.WIDE.U32 R2, R4, c[0x0][0x1a8], R2 ;  /* 0x00006a0004027a25 */ /* 0x000fc800078e0002 */
[----:B------:R-:W-:Y:S01]  /*2410*/  IMAD R0, R4, c[0x0][0x1ac], R0 ;  /* 0x00006b0004007a24 */ /* 0x000fe200078e0200 */
[----:B------:R-:W-:-:S04]  /*2420*/  LEA R12, P0, R2, c[0x0][0x160], 0x1 ;  /* 0x00005800020c7a11 */ /* 0x000fc800078008ff */
[----:B------:R-:W-:-:S04]  /*2430*/  IADD3 R0, R3, R0, RZ ;  /* 0x0000000003007210 */ /* 0x000fc80007ffe0ff */
[----:B------:R-:W-:Y:S01]  /*2440*/  LEA.HI.X R5, R2, c[0x0][0x164], R0, 0x1, P0 ;  /* 0x0000590002057a11 */ /* 0x000fe200000f0c00 */
[----:B------:R-:W-:Y:S05]  /*2450*/  BRA.DIV ~URZ, `(.L_x_41) ;  /* 0x0000bd927f007947 */ /* 0x000fea000b800000 */
[----:B------:R1:W2:Y:S02]  /*2460*/  SHFL.IDX PT, R4, R5, RZ, 0x1c1f ;  /* 0x001c1fff05047589 */ /* 0x0002a400000e0000 */
.L_x_148:
[----:B------:R-:W-:Y:S05]  /*2470*/  BRA.DIV ~URZ, `(.L_x_42) ;  /* 0x0000bde27f007947 */ /* 0x000fea000b800000 */
[----:B------:R3:W4:Y:S02]  /*2480*/  SHFL.IDX PT, R0, R12, RZ, 0x1c1f ;  /* 0x001c1fff0c007589 */ /* 0x00072400000e0000 */
.L_x_149:
[----:B---3--:R-:W3:Y:S01]  /*2490*/  LDL R2, [R1+0x4] ;  /* 0x0000040001027983 */ /* 0x008ee20000100800 */
[----:B------:R-:W-:Y:S01]  /*24a0*/  IMAD R11, R15, c[0x0][0x2c4], RZ ;  /* 0x0000b1000f0b7a24 */ /* 0x000fe200078e02ff */
[----:B------:R-:W-:Y:S01]  /*24b0*/  BSSY B0, `(.L_x_43) ;  /* 0x0000015000007945 */ /* 0x000fe20003800000 */
[----:B---3--:R-:W-:-:S04]  /*24c0*/  LEA R10, R2, R238, 0x7 ;  /* 0x000000ee020a7211 */ /* 0x008fc800078e38ff */
[----:B------:R-:W-:-:S13]  /*24d0*/  ISETP.GE.AND P0, PT, R10, R11, PT ;  /* 0x0000000b0a00720c */ /* 0x000fda0003f06270 */
[----:B------:R-:W-:Y:S05]  /*24e0*/  @P0 BRA `(.L_x_44) ;  /* 0x0000011000000947 */ /* 0x000fea0003800000 */
[----:B------:R-:W3:Y:S01]  /*24f0*/  LDL R17, [R1+0x5c] ;  /* 0x00005c0001117983 */ /* 0x000ee20000100800 */
[-C--:B----4-:R-:W-:Y:S02]  /*2500*/  LEA R8, P3, R204, R0.reuse, 0x1 ;  /* 0x00000000cc087211 */ /* 0x090fe400078608ff */
[----:B------:R-:W-:Y:S02]  /*2510*/  SHF.R.S32.HI R20, RZ, 0x1f, R204 ;  /* 0x0000001fff147819 */ /* 0x000fe400000114cc */
[-C--:B------:R-:W-:Y:S02]  /*2520*/  LEA R6, P1, R236, R0.reuse, 0x1 ;  /* 0x00000000ec067211 */ /* 0x080fe400078208ff */
[----:B------:R-:W-:Y:S02]  /*2530*/  SHF.R.S32.HI R19, RZ, 0x1f, R236 ;  /* 0x0000001fff137819 */ /* 0x000fe400000114ec */
[----:B------:R-:W-:Y:S02]  /*2540*/  SHF.R.S32.HI R18, RZ, 0x1f, R237 ;  /* 0x0000001fff127819 */ /* 0x000fe400000114ed */
[----:B------:R-:W-:-:S02]  /*2550*/  LEA R2, P0, R237, R0, 0x1 ;  /* 0x00000000ed027211 */ /* 0x000fc400078008ff */
[-C--:B--2---:R-:W-:Y:S02]  /*2560*/  LEA.HI.X R9, R204, R4.reuse, R20, 0x1, P3 ;  /* 0x00000004cc097211 */ /* 0x084fe400018f0c14 */
[-C--:B------:R-:W-:Y:S02]  /*2570*/  LEA.HI.X R7, R236, R4.reuse, R19, 0x1, P1 ;  /* 0x00000004ec077211 */ /* 0x080fe400008f0c13 */
[----:B------:R-:W-:Y:S01]  /*2580*/  LEA.HI.X R3, R237, R4, R18, 0x1, P0 ;  /* 0x00000004ed037211 */ /* 0x000fe200000f0c12 */
[----:B---3--:R-:W-:-:S05]  /*2590*/  IMAD.SHL.U32 R0, R17, 0x2, RZ ;  /* 0x0000000211007824 */ /* 0x008fca00078e00ff */
[----:B------:R-:W-:Y:S01]  /*25a0*/  @!PT LDS RZ, [RZ] ;  /* 0x00000000fffff984 */ /* 0x000fe20000000800 */
[----:B------:R-:W-:Y:S01]  /*25b0*/  @!PT LDS RZ, [RZ] ;  /* 0x00000000fffff984 */ /* 0x000fe20000000800 */
[----:B------:R-:W-:Y:S01]  /*25c0*/  @!PT LDS RZ, [RZ] ;  /* 0x00000000fffff984 */ /* 0x000fe20000000800 */
[----:B------:R2:W-:Y:S04]  /*25d0*/  LDGSTS.E.BYPASS.LTC128B.128 [R0+0x6080], [R8.64], !P2 ;  /* 0x0608000008007fae */ /* 0x0005e8000d101d46 */
[----:B------:R2:W-:Y:S04]  /*25e0*/  LDGSTS.E.BYPASS.LTC128B.128 [R0+0x8080], [R6.64], !P5 ;  /* 0x0808000006007fae */ /* 0x0005e8000e901d46 */
[----:B------:R2:W-:Y:S02]  /*25f0*/  LDGSTS.E.BYPASS.LTC128B.128 [R0+0xa080], [R2.64], !P4 ;  /* 0x0a08000002007fae */ /* 0x0005e4000e101d46 */
.L_x_44:
[----:B------:R-:W-:Y:S05]  /*2600*/  BSYNC B0 ;  /* 0x0000000000007941 */ /* 0x000fea0003800000 */
.L_x_43:
[----:B------:R-:W-:Y:S05]  /*2610*/  BRA.DIV ~URZ, `(.L_x_45) ;  /* 0x0000bcb27f007947 */ /* 0x000fea000b800000 */
[----:B--2---:R2:W3:Y:S04]  /*2620*/  SHFL.IDX PT, R4, R5, 0x1, 0x1c1f ;  /* 0x003c1f0005047f89 */ /* 0x0044e800000e0000 */
[----:B----4-:R2:W4:Y:S02]  /*2630*/  SHFL.IDX PT, R0, R12, 0x1, 0x1c1f ;  /* 0x003c1f000c007f89 */ /* 0x01052400000e0000 */
.L_x_150:
[----:B------:R-:W-:Y:S01]  /*2640*/  IADD3 R2, R10, 0x20, RZ ;  /* 0x000000200a027810 */ /* 0x000fe20007ffe0ff */
[----:B------:R-:W-:Y:S03]  /*2650*/  BSSY B0, `(.L_x_46) ;  /* 0x0000014000007945 */ /* 0x000fe60003800000 */
[----:B------:R-:W-:-:S13]  /*2660*/  ISETP.GE.AND P0, PT, R2, R11, PT ;  /* 0x0000000b0200720c */ /* 0x000fda0003f06270 */
[----:B------:R-:W-:Y:S05]  /*2670*/  @P0 BRA `(.L_x_47) ;  /* 0x0000011000000947 */ /* 0x000fea0003800000 */
[----:B--2---:R-:W2:Y:S01]  /*2680*/  LDL R15, [R1+0x5c] ;  /* 0x00005c00010f7983 */ /* 0x004ea20000100800 */
[-C--:B----4-:R-:W-:Y:S02]  /*2690*/  LEA R8, P3, R204, R0.reuse, 0x1 ;  /* 0x00000000cc087211 */ /* 0x090fe400078608ff */
[----:B------:R-:W-:Y:S02]  /*26a0*/  SHF.R.S32.HI R19, RZ, 0x1f, R204 ;  /* 0x0000001fff137819 */ /* 0x000fe400000114cc */
[-C--:B------:R-:W-:Y:S02]  /*26b0*/  LEA R6, P1, R236, R0.reuse, 0x1 ;  /* 0x00000000ec067211 */ /* 0x080fe400078208ff */
[----:B------:R-:W-:Y:S02]  /*26c0*/  SHF.R.S32.HI R18, RZ, 0x1f, R236 ;  /* 0x0000001fff127819 */ /* 0x000fe400000114ec */
[----:B------:R-:W-:Y:S02]  /*26d0*/  SHF.R.S32.HI R17, RZ, 0x1f, R237 ;  /* 0x0000001fff117819 */ /* 0x000fe400000114ed */
[----:B------:R-:W-:-:S02]  /*26e0*/  LEA R2, P0, R237, R0, 0x1 ;  /* 0x00000000ed027211 */ /* 0x000fc400078008ff */
[-C--:B---3--:R-:W-:Y:S02]  /*26f0*/  LEA.HI.X R9, R204, R4.reuse, R19, 0x1, P3 ;  /* 0x00000004cc097211 */ /* 0x088fe400018f0c13 */
[-C--:B------:R-:W-:Y:S02]  /*2700*/  LEA.HI.X R7, R236, R4.reuse, R18, 0x1, P1 ;  /* 0x00000004ec077211 */ /* 0x080fe400008f0c12 */
[----:B------:R-:W-:Y:S01]  /*2710*/  LEA.HI.X R3, R237, R4, R17, 0x1, P0 ;  /* 0x00000004ed037211 */ /* 0x000fe200000f0c11 */
[----:B--2---:R-:W-:-:S05]  /*2720*/  IMAD.SHL.U32 R0, R15, 0x2, RZ ;  /* 0x000000020f007824 */ /* 0x004fca00078e00ff */
[----:B------:R-:W-:Y:S01]  /*2730*/  @!PT LDS RZ, [RZ] ;  /* 0x00000000fffff984 */ /* 0x000fe20000000800 */
[----:B------:R-:W-:Y:S01]  /*2740*/  @!PT LDS RZ, [RZ] ;  /* 0x00000000fffff984 */ /* 0x000fe20000000800 */
[----:B------:R-:W-:Y:S01]  /*2750*/  @!PT LDS RZ, [RZ] ;  /* 0x00000000fffff984 */ /* 0x000fe20000000800 */
[----:B------:R2:W-:Y:S04]  /*2760*/  LDGSTS.E.BYPASS.LTC128B.128 [R0+0x6880], [R8.64], !P2 ;  /* 0x0688000008007fae */ /* 0x0005e8000d101d46 */
[----:B------:R2:W-:Y:S04]  /*2770*/  LDGSTS.E.BYPASS.LTC128B.128 [R0+0x8880], [R6.64], !P5 ;  /* 0x0888000006007fae */ /* 0x0005e8000e901d46 */
[----:B------:R2:W-:Y:S02]  /*2780*/  LDGSTS.E.BYPASS.LTC128B.128 [R0+0xa880], [R2.64], !P4 ;  /* 0x0a88000002007fae */ /* 0x0005e4000e101d46 */
.L_x_47:
[----:B------:R-:W-:Y:S05]  /*2790*/  BSYNC B0 ;  /* 0x0000000000007941 */ /* 0x000fea0003800000 */
.L_x_46:
[----:B------:R-:W-:Y:S05]  /*27a0*/  BRA.DIV ~URZ, `(.L_x_48) ;  /* 0x0000bbf27f007947 */ /* 0x000fea000b800000 */
[----:B---3--:R3:W1:Y:S02]  /*27b0*/  SHFL.IDX PT, R4, R5, 0x2, 0x1c1f ;  /* 0x005c1f0005047f89 */ /* 0x00866400000e0000 */
.L_x_151:
[----:B------:R-:W-:Y:S05]  /*27c0*/  BRA.DIV ~URZ, `(.L_x_49) ;  /* 0x0000bc427f007947 */ /* 0x000fea000b800000 */
[----:B--2-4-:R2:W4:Y:S02]  /*27d0*/  SHFL.IDX PT, R0, R12, 0x2, 0x1c1f ;  /* 0x005c1f000c007f89 */ /* 0x01452400000e0000 */
.L_x_152:
        /* <DEDUP_REMOVED lines=11> */
[-C--:B-1----:R-:W-:Y:S02]  /*2890*/  LEA.HI.X R9, R204, R4.reuse, R19, 0x1, P3 ;  /* 0x00000004cc097211 */ /* 0x082fe400018f0c13 */
        /* <DEDUP_REMOVED lines=9> */
.L_x_51:
[----:B------:R-:W-:Y:S05]  /*2930*/  BSYNC B0 ;  /* 0x0000000000007941 */ /* 0x000fea0003800000 */
.L_x_50:
[----:B------:R-:W-:Y:S05]  /*2940*/  BRA.DIV ~URZ, `(.L_x_52) ;  /* 0x0000bb327f007947 */ /* 0x000fea000b800000 */
[----:B-1----:R1:W2:Y:S04]  /*2950*/  SHFL.IDX PT, R7, R5, 0x3, 0x1c1f ;  /* 0x007c1f0005077f89 */ /* 0x0022a800000e0000 */
[----:B------:R1:W3:Y:S02]  /*2960*/  SHFL.IDX PT, R2, R12, 0x3, 0x1c1f ;  /* 0x007c1f000c027f89 */ /* 0x0002e400000e0000 */
.L_x_153:
[----:B----4-:R-:W4:Y:S01]  /*2970*/  LDL R9, [R1+0x5c] ;  /* 0x00005c0001097983 */ /* 0x010f220000100800 */
[----:B------:R-:W-:Y:S01]  /*2980*/  IADD3 R0, R10, 0x60, RZ ;  /* 0x000000600a007810 */ /* 0x000fe20007ffe0ff */
[----:B------:R-:W-:Y:S01]  /*2990*/  IMAD.MOV.U32 R105, RZ, RZ, 0x30 ;  /* 0x00000030ff697424 */ /* 0x000fe200078e00ff */
[----:B------:R-:W-:Y:S01]  /*29a0*/  SHF.R.S32.HI R15, RZ, 0x1f, R204 ;  /* 0x0000001fff0f7819 */ /* 0x000fe200000114cc */
[----:B------:R-:W-:Y:S01]  /*29b0*/  IMAD R18, R235, 0x20, R238 ;  /* 0x00000020eb127824 */ /* 0x000fe200078e02ee */
[----:B------:R-:W-:Y:S01]  /*29c0*/  ISETP.GE.AND P3, PT, R0, R11, PT ;  /* 0x0000000b0000720c */ /* 0x000fe20003f66270 */
[----:B------:R-:W-:Y:S01]  /*29d0*/  IMAD.MOV.U32 R0, RZ, RZ, c[0x0][0x2b8] ;  /* 0x0000ae00ff007624 */ /* 0x000fe200078e00ff */
[----:B------:R-:W-:Y:S01]  /*29e0*/  SHF.R.S32.HI R19, RZ, 0x1f, R236 ;  /* 0x0000001fff137819 */ /* 0x000fe200000114ec */
[----:B------:R-:W-:Y:S01]  /*29f0*/  IMAD R105, R209, R105, -0x30 ;  /* 0xffffffd0d1697424 */ /* 0x000fe200078e0269 */
[----:B------:R-:W-:Y:S01]  /*2a00*/  SHF.R.S32.HI R28, RZ, 0x1f, R237 ;  /* 0x0000001fff1c7819 */ /* 0x000fe200000114ed */
[----:B-----5:R-:W-:Y:S01]  /*2a10*/  IMAD.WIDE.U32 R242, R14, c[0x0][0x2b0], RZ ;  /* 0x0000ac000ef27a25 */ /* 0x020fe200078e00ff */
[----:B------:R-:W-:-:S02]  /*2a20*/  ISETP.NE.AND P1, PT, R0, 0x1, PT ;  /* 0x000000010000780c */ /* 0x000fc40003f25270 */
[----:B------:R-:W-:Y:S01]  /*2a30*/  SHF.R.S32.HI R0, RZ, 0x1f, R14 ;  /* 0x0000001fff007819 */ /* 0x000fe2000001140e */
[----:B------:R-:W-:Y:S02]  /*2a40*/  IMAD.IADD R3, R18, 0x1, R105 ;  /* 0x0000000112037824 */ /* 0x000fe400078e0269 */
[----:B------:R-:W-:Y:S02]  /*2a50*/  IMAD.MOV.U32 R200, RZ, RZ, RZ ;  /* 0x000000ffffc87224 */ /* 0x000fe400078e00ff */
[----:B---3--:R-:W-:Y:S01]  /*2a60*/  @!P3 LEA R4, P0, R204, R2, 0x1 ;  /* 0x00000002cc04b211 */ /* 0x008fe200078008ff */
[----:B------:R-:W-:Y:S01]  /*2a70*/  IMAD R6, R0, c[0x0][0x2b0], RZ ;  /* 0x0000ac0000067a24 */ /* 0x000fe200078e02ff */
[C---:B------:R-:W-:Y:S01]  /*2a80*/  ISETP.GE.AND P6, PT, R3.reuse, R16, PT ;  /* 0x000000100300720c */ /* 0x040fe20003fc6270 */
[----:B------:R-:W-:Y:S01]  /*2a90*/  IMAD.IADD R3, R3, 0x1, R244 ;  /* 0x0000000103037824 */ /* 0x000fe200078e02f4 */
[----:B-12---:R-:W-:Y:S01]  /*2aa0*/  @!P3 LEA.HI.X R5, R204, R7, R15, 0x1, P0 ;  /* 0x00000007cc05b211 */ /* 0x006fe200000f0c0f */
[----:B------:R-:W-:Y:S01]  /*2ab0*/  IMAD R6, R14, c[0x0][0x2b4], R6 ;  /* 0x0000ad000e067a24 */ /* 0x000fe200078e0206 */
[----:B------:R-:W-:Y:S01]  /*2ac0*/  ISETP.GT.OR P6, PT, R18, 0x2f, P6 ;  /* 0x0000002f1200780c */ /* 0x000fe200037c4670 */
[----:B------:R-:W-:-:S04]  /*2ad0*/  @P1 IMAD.HI.U32 R8, R3, c[0x0][0x2bc], RZ ;  /* 0x0000af0003081a27 */ /* 0x000fc800078e00ff */
[----:B------:R-:W-:Y:S01]  /*2ae0*/  IMAD.MOV.U32 R0, RZ, RZ, R3 ;  /* 0x000000ffff007224 */ /* 0x000fe200078e0003 */
[----:B------:R-:W-:Y:S01]  /*2af0*/  @P1 SHF.R.U32.HI R0, RZ, c[0x0][0x2c0], R8 ;  /* 0x0000b000ff001a19 */ /* 0x000fe20000011608 */
[----:B------:R-:W-:Y:S01]  /*2b00*/  IMAD.IADD R248, R243, 0x1, R6 ;  /* 0x00000001f3f87824 */ /* 0x000fe200078e0206 */
[----:B------:R-:W-:Y:S01]  /*2b10*/  @!P3 LEA R6, P1, R237, R2, 0x1 ;  /* 0x00000002ed06b211 */ /* 0x000fe200078208ff */
[----:B----4-:R-:W-:-:S05]  /*2b20*/  IMAD.SHL.U32 R192, R9, 0x2, RZ ;  /* 0x0000000209c07824 */ /* 0x010fca00078e00ff */
[----:B------:R-:W-:Y:S01]  /*2b30*/  @!PT LDS RZ, [RZ] ;  /* 0x00000000fffff984 */ /* 0x000fe20000000800 */
[----:B------:R-:W-:Y:S01]  /*2b40*/  @!PT LDS RZ, [RZ] ;  /* 0x00000000fffff984 */ /* 0x000fe20000000800 */
[----:B------:R-:W-:Y:S01]  /*2b50*/  @!PT LDS RZ, [RZ] ;  /* 0x00000000fffff984 */ /* 0x000fe20000000800 */
[----:B------:R1:W-:Y:S01]  /*2b60*/  @!P3 LDGSTS.E.BYPASS.LTC128B.128 [R192+0x7880], [R4.64], !P2 ;  /* 0x0788000004c0bfae */ /* 0x0003e2000d101d46 */
[----:B------:R-:W-:-:S04]  /*2b70*/  @!P3 LEA R8, P2, R236, R2, 0x1 ;  /* 0x00000002ec08b211 */ /* 0x000fc800078408ff */
[-C--:B------:R-:W-:Y:S02]  /*2b80*/  @!P3 LEA.HI.X R9, R236, R7.reuse, R19, 0x1, P2 ;  /* 0x00000007ec09b211 */ /* 0x080fe400010f0c13 */
[----:B------:R-:W-:-:S03]  /*2b90*/  @!P3 LEA.HI.X R7, R237, R7, R28, 0x1, P1 ;  /* 0x00000007ed07b211 */ /* 0x000fc600008f0c1c */
[----:B------:R2:W-:Y:S04]  /*2ba0*/  @!P3 LDGSTS.E.BYPASS.LTC128B.128 [R192+0x9880], [R8.64], !P5 ;  /* 0x0988000008c0bfae */ /* 0x0005e8000e901d46 */
[----:B------:R3:W-:Y:S04]  /*2bb0*/  @!P3 LDGSTS.E.BYPASS.LTC128B.128 [R192+0xb880], [R6.64], !P4 ;  /* 0x0b88000006c0bfae */ /* 0x0007e8000e101d46 */
[----:B------:R-:W0:Y:S01]  /*2bc0*/  LDGDEPBAR ;  /* 0x00000000000079af */ /* 0x000e220000000000 */
[----:B------:R-:W-:Y:S03]  /*2bd0*/  WARPSYNC 0xffffffff ;  /* 0xffffffff00007948 */ /* 0x000fe60003800000 */
[----:B------:R-:W-:Y:S01]  /*2be0*/  BAR.SYNC.DEFER_BLOCKING 0x0 ;  /* 0x0000000000007b1d */ /* 0x000fe20000010000 */
[----:B-1----:R-:W-:-:S04]  /*2bf0*/  @!P6 IADD3 R5, P0, R0, R242, RZ ;  /* 0x000000f20005e210 */ /* 0x002fc80007f1e0ff */
[----:B------:R-:W-:Y:S02]  /*2c00*/  @!P6 LEA.HI.X.SX32 R2, R0, R248, 0x1, P0 ;  /* 0x000000f80002e211 */ /* 0x000fe400000f0eff */
[----:B------:R-:W-:-:S04]  /*2c10*/  @!P6 LEA R4, P0, R5, c[0x0][0x2a0], 0x2 ;  /* 0x0000a8000504ea11 */ /* 0x000fc800078010ff */
[----:B------:R-:W-:-:S05]  /*2c20*/  @!P6 LEA.HI.X R5, R5, c[0x0][0x2a4], R2, 0x2, P0 ;  /* 0x0000a9000505ea11 */ /* 0x000fca00000f1402 */
[----:B------:R1:W4:Y:S01]  /*2c30*/  @!P6 LDG.E R200, [R4.64] ;  /* 0x0000000604c8e981 */ /* 0x000322000c1e1900 */
[----:B------:R-:W-:Y:S01]  /*2c40*/  IMAD.MOV R0, RZ, RZ, -R0 ;  /* 0x000000ffff007224 */ /* 0x000fe200078e0a00 */
[----:B------:R-:W-:Y:S01]  /*2c50*/  ISETP.GE.AND P4, PT, R204, c[0x0][0x1d4], PT ;  /* 0x00007500cc007a0c */ /* 0x000fe20003f86270 */
[C---:B------:R-:W-:Y:S01]  /*2c60*/  IMAD.WIDE.U32 R240, R13.reuse, c[0x0][0x1e8], RZ ;  /* 0x00007a000df07a25 */ /* 0x040fe200078e00ff */
[----:B------:R-:W-:Y:S01]  /*2c70*/  ISETP.GE.AND P3, PT, R236, c[0x0][0x1d4], PT ;  /* 0x00007500ec007a0c */ /* 0x000fe20003f66270 */
[----:B------:R-:W-:Y:S02]  /*2c80*/  BSSY B0, `(.L_x_53) ;  /* 0x0000076000007945 */ /* 0x000fe40003800000 */
[----:B------:R-:W-:Y:S02]  /*2c90*/  IMAD R201, R0, c[0x0][0x2b8], R3 ;  /* 0x0000ae0000c97a24 */ /* 0x000fe400078e0203 */
[----:B------:R-:W-:Y:S02]  /*2ca0*/  IMAD R245, R13, c[0x0][0x1ec], R241 ;  /* 0x00007b000df57a24 */ /* 0x000fe400078e02f1 */
[----:B------:R-:W-:-:S04]  /*2cb0*/  IMAD.WIDE.U32 R2, R201, c[0x0][0x1e0], RZ ;  /* 0x00007800c9027a25 */ /* 0x000fc800078e00ff */
[----:B------:R-:W-:Y:S02]  /*2cc0*/  IMAD R104, R132, -0x30, R16 ;  /* 0xffffffd084687824 */ /* 0x000fe400078e0210 */
[----:B------:R-:W-:-:S04]  /*2cd0*/  IMAD.WIDE.U32 R246, R13, c[0x0][0x210], RZ ;  /* 0x000084000df67a25 */ /* 0x000fc800078e00ff */
[----:B------:R-:W-:Y:S01]  /*2ce0*/  IMAD R249, R13, c[0x0][0x214], R247 ;  /* 0x000085000df97a24 */ /* 0x000fe200078e02f7 */
[----:B-1----:R-:W-:-:S05]  /*2cf0*/  SHF.R.S32.HI R4, RZ, 0x1f, R201 ;  /* 0x0000001fff047819 */ /* 0x002fca00000114c9 */
[C---:B------:R-:W-:Y:S02]  /*2d00*/  IMAD R0, R4.reuse, c[0x0][0x1e0], RZ ;  /* 0x0000780004007a24 */ /* 0x040fe400078e02ff */
[----:B---3--:R-:W-:Y:S02]  /*2d10*/  IMAD R6, R4, c[0x0][0x208], RZ ;  /* 0x0000820004067a24 */ /* 0x008fe400078e02ff */
[C---:B------:R-:W-:Y:S02]  /*2d20*/  IMAD R0, R201.reuse, c[0x0][0x1e4], R0 ;  /* 0x00007900c9007a24 */ /* 0x040fe400078e0200 */
[----:B------:R-:W-:Y:S02]  /*2d30*/  IMAD R6, R201, c[0x0][0x20c], R6 ;  /* 0x00008300c9067a24 */ /* 0x000fe400078e0206 */
[----:B------:R-:W-:Y:S01]  /*2d40*/  IMAD.IADD R3, R3, 0x1, R0 ;  /* 0x0000000103037824 */ /* 0x000fe200078e0200 */
[----:B----4-:R-:W-:-:S03]  /*2d50*/  SHF.R.S32.HI R7, RZ, 0x1f, R200 ;  /* 0x0000001fff077819 */ /* 0x010fc600000114c8 */
[----:B------:R-:W-:-:S04]  /*2d60*/  IMAD.WIDE.U32 R2, R200, c[0x0][0x1f0], R2 ;  /* 0x00007c00c8027a25 */ /* 0x000fc800078e0002 */
[----:B------:R-:W-:-:S04]  /*2d70*/  IMAD R0, R7, c[0x0][0x1f0], RZ ;  /* 0x00007c0007007a24 */ /* 0x000fc800078e02ff */
[----:B------:R-:W-:Y:S01]  /*2d80*/  IMAD R5, R200, c[0x0][0x1f4], R0 ;  /* 0x00007d00c8057a24 */ /* 0x000fe200078e0200 */
[----:B------:R-:W-:-:S04]  /*2d90*/  IADD3 R0, P0, R2, R240, RZ ;  /* 0x000000f002007210 */ /* 0x000fc80007f1e0ff */
[----:B------:R-:W-:Y:S01]  /*2da0*/  IADD3.X R5, R245, R3, R5, P0, !PT ;  /* 0x00000003f5057210 */ /* 0x000fe200007fe405 */
[----:B------:R-:W-:Y:S01]  /*2db0*/  IMAD.WIDE.U32 R2, R201, c[0x0][0x208], RZ ;  /* 0x00008200c9027a25 */ /* 0x000fe200078e00ff */
[----:B------:R-:W-:-:S03]  /*2dc0*/  LEA R4, P0, R0, c[0x0][0x1c8], 0x1 ;  /* 0x0000720000047a11 */ /* 0x000fc600078008ff */
[----:B------:R-:W-:Y:S01]  /*2dd0*/  IMAD.IADD R3, R3, 0x1, R6 ;  /* 0x0000000103037824 */ /* 0x000fe200078e0206 */
[----:B------:R-:W-:Y:S01]  /*2de0*/  LEA.HI.X R11, R0, c[0x0][0x1cc], R5, 0x1, P0 ;  /* 0x00007300000b7a11 */ /* 0x000fe200000f0c05 */
[----:B------:R-:W-:Y:S01]  /*2df0*/  SHFL.IDX PT, R10, R4, 0x1, 0x1c1f ;  /* 0x003c1f00040a7f89 */ /* 0x000fe200000e0000 */
[----:B------:R-:W-:Y:S01]  /*2e00*/  IMNMX R5, R104, 0x30, PT ;  /* 0x0000003068057817 */ /* 0x000fe20003800200 */
[----:B------:R-:W-:Y:S02]  /*2e10*/  IMAD.WIDE.U32 R2, R200, c[0x0][0x218], R2 ;  /* 0x00008600c8027a25 */ /* 0x000fe400078e0002 */
[----:B------:R1:W3:Y:S02]  /*2e20*/  SHFL.IDX PT, R0, R4, RZ, 0x1c1f ;  /* 0x001c1fff04007589 */ /* 0x0002e400000e0000 */
[----:B------:R-:W-:Y:S02]  /*2e30*/  IMAD.IADD R5, R5, 0x1, -R238 ;  /* 0x0000000105057824 */ /* 0x000fe400078e0aee */
[----:B------:R-:W4:Y:S03]  /*2e40*/  SHFL.IDX PT, R6, R11, RZ, 0x1c1f ;  /* 0x001c1fff0b067589 */ /* 0x000f2600000e0000 */
[C---:B------:R-:W-:Y:S01]  /*2e50*/  ISETP.GE.AND P6, PT, R5.reuse, 0x1, PT ;  /* 0x000000010500780c */ /* 0x040fe20003fc6270 */
[----:B------:R-:W2:Y:S01]  /*2e60*/  SHFL.IDX PT, R11, R11, 0x1, 0x1c1f ;  /* 0x003c1f000b0b7f89 */ /* 0x000ea200000e0000 */
[----:B------:R-:W-:Y:S01]  /*2e70*/  ISETP.GE.AND P5, PT, R5, 0x21, PT ;  /* 0x000000210500780c */ /* 0x000fe20003fa6270 */
[----:B-1----:R-:W-:Y:S01]  /*2e80*/  IMAD R4, R7, c[0x0][0x218], RZ ;  /* 0x0000860007047a24 */ /* 0x002fe200078e02ff */
[----:B------:R-:W-:-:S09]  /*2e90*/  IADD3 R7, P0, R2, R246, RZ ;  /* 0x000000f602077210 */ /* 0x000fd20007f1e0ff */
[----:B---3--:R-:W-:Y:S01]  /*2ea0*/  @P6 LEA R2, P2, R236, R0, 0x1 ;  /* 0x00000000ec026211 */ /* 0x008fe200078408ff */
[----:B------:R-:W-:Y:S01]  /*2eb0*/  IMAD R4, R200, c[0x0][0x21c], R4 ;  /* 0x00008700c8047a24 */ /* 0x000fe200078e0204 */
[----:B------:R-:W-:-:S04]  /*2ec0*/  LEA R17, P1, R7, c[0x0][0x1f8], 0x1 ;  /* 0x00007e0007117a11 */ /* 0x000fc800078208ff */
[----:B------:R-:W-:Y:S01]  /*2ed0*/  IADD3.X R3, R249, R3, R4, P0, !PT ;  /* 0x00000003f9037210 */ /* 0x000fe200007fe404 */
[----:B------:R-:W1:Y:S01]  /*2ee0*/  SHFL.IDX PT, R12, R17, RZ, 0x1c1f ;  /* 0x001c1fff110c7589 */ /* 0x000e6200000e0000 */
[C---:B------:R-:W-:Y:S02]  /*2ef0*/  @P6 LEA R4, P0, R204.reuse, R0, 0x1 ;  /* 0x00000000cc046211 */ /* 0x040fe400078008ff */
[----:B------:R-:W-:Y:S02]  /*2f00*/  LEA.HI.X R16, R7, c[0x0][0x1fc], R3, 0x1, P1 ;  /* 0x00007f0007107a11 */ /* 0x000fe400008f0c03 */
[----:B----4-:R-:W-:Y:S02]  /*2f10*/  @P6 LEA.HI.X R5, R204, R6, R15, 0x1, P0 ;  /* 0x00000006cc056211 */ /* 0x010fe400000f0c0f */
[C---:B--2---:R-:W-:Y:S01]  /*2f20*/  @P6 LEA R8, P0, R237.reuse, R0, 0x1 ;  /* 0x00000000ed086211 */ /* 0x044fe200078008ff */
[----:B------:R-:W2:Y:S01]  /*2f30*/  SHFL.IDX PT, R13, R16, RZ, 0x1c1f ;  /* 0x001c1fff100d7589 */ /* 0x000ea200000e0000 */
[-C--:B------:R-:W-:Y:S01]  /*2f40*/  @P6 LEA.HI.X R3, R236, R6.reuse, R19, 0x1, P2 ;  /* 0x00000006ec036211 */ /* 0x080fe200010f0c13 */
[----:B------:R-:W-:Y:S01]  /*2f50*/  IMAD.IADD R0, R104, 0x1, -R238 ;  /* 0x0000000168007824 */ /* 0x000fe200078e0aee */
[C---:B------:R-:W-:Y:S01]  /*2f60*/  ISETP.GE.AND P2, PT, R237.reuse, c[0x0][0x1d4], PT ;  /* 0x00007500ed007a0c */ /* 0x040fe20003f46270 */
[----:B------:R3:W-:Y:S01]  /*2f70*/  @P6 LDGSTS.E.BYPASS.LTC128B.128 [R192+0x3c80], [R4.64], !P4 ;  /* 0x03c8000004c06fae */ /* 0x0007e2000e101d46 */
[----:B------:R-:W-:-:S02]  /*2f80*/  @P6 LEA.HI.X R9, R237, R6, R28, 0x1, P0 ;  /* 0x00000006ed096211 */ /* 0x000fc400000f0c1c */
[C---:B------:R-:W-:Y:S01]  /*2f90*/  @P5 LEA R6, P0, R204.reuse, R10, 0x1 ;  /* 0x0000000acc065211 */ /* 0x040fe200078008ff */
[----:B------:R4:W-:Y:S03]  /*2fa0*/  @P6 LDGSTS.E.BYPASS.LTC128B.128 [R192+0x4880], [R2.64], !P3 ;  /* 0x0488000002c06fae */ /* 0x0009e6000d901d46 */
[----:B------:R-:W-:-:S05]  /*2fb0*/  @P5 LEA.HI.X R7, R204, R11, R15, 0x1, P0 ;  /* 0x0000000bcc075211 */ /* 0x000fca00000f0c0f */
[----:B------:R1:W-:Y:S01]  /*2fc0*/  @P6 LDGSTS.E.BYPASS.LTC128B.128 [R192+0x5480], [R8.64], !P2 ;  /* 0x0548000008c06fae */ /* 0x0003e2000d101d46 */
[----:B------:R-:W-:-:S03]  /*2fd0*/  ISETP.GE.AND P6, PT, R236, c[0x0][0x1d4], PT ;  /* 0x00007500ec007a0c */ /* 0x000fc60003fc6270 */
[----:B------:R1:W-:Y:S01]  /*2fe0*/  @P5 LDGSTS.E.BYPASS.LTC128B.128 [R192+0x4480], [R6.64], !P4 ;  /* 0x0448000006c05fae */ /* 0x0003e2000e101d46 */
[CC--:B---3--:R-:W-:Y:S02]  /*2ff0*/  @P5 LEA R4, P1, R236.reuse, R10.reuse, 0x1 ;  /* 0x0000000aec045211 */ /* 0x0c8fe400078208ff */
[C---:B----4-:R-:W-:Y:S02]  /*3000*/  @P5 LEA R2, P0, R237.reuse, R10, 0x1 ;  /* 0x0000000aed025211 */ /* 0x050fe400078008ff */
[-C--:B------:R-:W-:Y:S02]  /*3010*/  @P5 LEA.HI.X R5, R236, R11.reuse, R19, 0x1, P1 ;  /* 0x0000000bec055211 */ /* 0x080fe400008f0c13 */
[C---:B------:R-:W-:Y:S02]  /*3020*/  @P5 LEA.HI.X R3, R237.reuse, R11, R28, 0x1, P0 ;  /* 0x0000000bed035211 */ /* 0x040fe400000f0c1c */
[----:B------:R-:W-:Y:S01]  /*3030*/  ISETP.GE.AND P1, PT, R204, c[0x0][0x1d4], PT ;  /* 0x00007500cc007a0c */ /* 0x000fe20003f26270 */
[----:B------:R3:W-:Y:S04]  /*3040*/  @P5 LDGSTS.E.BYPASS.LTC128B.128 [R192+0x5080], [R4.64], !P3 ;  /* 0x0508000004c05fae */ /* 0x0007e8000d901d46 */
[----:B------:R1:W-:Y:S01]  /*3050*/  @P5 LDGSTS.E.BYPASS.LTC128B.128 [R192+0x5c80], [R2.64], !P2 ;  /* 0x05c8000002c05fae */ /* 0x0003e2000d101d46 */
[----:B------:R-:W-:-:S03]  /*3060*/  ISETP.GE.AND P5, PT, R237, c[0x0][0x1d4], PT ;  /* 0x00007500ed007a0c */ /* 0x000fc60003fa6270 */
[----:B------:R-:W0:Y:S01]  /*3070*/  LDGDEPBAR ;  /* 0x00000000000079af */ /* 0x000e220000000000 */
[----:B-1----:R-:W-:Y:S01]  /*3080*/  LEA R2, P0, R204, R12, 0x1 ;  /* 0x0000000ccc027211 */ /* 0x002fe200078008ff */
[----:B------:R-:W-:-:S04]  /*3090*/  DEPBAR.LE SB0, 0x1 ;  /* 0x000080400000791a */ /* 0x000fc80000000000 */
[----:B------:R-:W-:-:S04]  /*30a0*/  DEPBAR.LE SB0, 0x0 ;  /* 0x000080000000791a */ /* 0x000fc80000000000 */
[----:B------:R-:W-:Y:S01]  /*30b0*/  BAR.SYNC.DEFER_BLOCKING 0x0 ;  /* 0x0000000000007b1d */ /* 0x000fe20000010000 */
[----:B--2---:R-:W-:Y:S02]  /*30c0*/  LEA.HI.X R3, R204, R13, R15, 0x1, P0 ;  /* 0x0000000dcc037211 */ /* 0x004fe400000f0c0f */
[C---:B------:R-:W-:Y:S02]  /*30d0*/  ISETP.LT.OR P0, PT, R0.reuse, 0x1, P1 ;  /* 0x000000010000780c */ /* 0x040fe40000f01670 */
[----:B------:R-:W-:Y:S01]  /*30e0*/  ISETP.LT.OR P1, PT, R0, 0x1, P6 ;  /* 0x000000010000780c */ /* 0x000fe20003721670 */
[----:B------:R1:W2:Y:S04]  /*30f0*/  LDSM.16.M88.4 R8, [R181] ;  /* 0x00000000b508783b */ /* 0x0002a80000000200 */
[----:B---3--:R1:W3:Y:S04]  /*3100*/  LDSM.16.M88.4 R4, [R181+0x1000] ;  /* 0x00100000b504783b */ /* 0x0082e80000000200 */
[----:B------:R1:W4:Y:S04]  /*3110*/  LDSM.16.M88.4 R20, [R106] ;  /* 0x000000006a14783b */ /* 0x0003280000000200 */
[----:B------:R1:W1:Y:S04]  /*3120*/  LDSM.16.M88.4 R24, [R106+0x400] ;  /* 0x000400006a18783b */ /* 0x0002680000000200 */
[----:B------:R1:W1:Y:S04]  /*3130*/  LDSM.16.M88.4 R44, [R106+0x800] ;  /* 0x000800006a2c783b */ /* 0x0002680000000200 */
[----:B------:R1:W1:Y:S04]  /*3140*/  LDSM.16.M88.4 R40, [R182] ;  /* 0x00000000b628783b */ /* 0x0002680000000200 */
[----:B------:R1:W1:Y:S04]  /*3150*/  LDSM.16.M88.4 R32, [R182+0x1000] ;  /* 0x00100000b620783b */ /* 0x0002680000000200 */
[----:B------:R1:W1:Y:S04]  /*3160*/  LDSM.16.M88.4 R48, [R183] ;  /* 0x00000000b730783b */ /* 0x0002680000000200 */
[----:B------:R1:W1:Y:S04]  /*3170*/  LDSM.16.M88.4 R84, [R191] ;  /* 0x00000000bf54783b */ /* 0x0002680000000200 */
[----:B------:R1:W1:Y:S04]  /*3180*/  LDSM.16.M88.4 R92, [R190] ;  /* 0x00000000be5c783b */ /* 0x0002680000000200 */
[----:B------:R-:W-:Y:S01]  /*3190*/  @!PT LDS RZ, [RZ] ;  /* 0x00000000fffff984 */ /* 0x000fe20000000800 */
[----:B------:R-:W-:Y:S01]  /*31a0*/  @!PT LDS RZ, [RZ] ;  /* 0x00000000fffff984 */ /* 0x000fe20000000800 */
[----:B------:R-:W-:Y:S01]  /*31b0*/  @!PT LDS RZ, [RZ] ;  /* 0x00000000fffff984 */ /* 0x000fe20000000800 */
[----:B------:R2:W-:Y:S01]  /*31c0*/  LDGSTS.E.BYPASS.LTC128B.128 [R192+0x1880], [R2.64], !P0 ;  /* 0x0188000002c07fae */ /* 0x0005e2000c101d46 */
[----:B------:R-:W-:-:S04]  /*31d0*/  LEA R14, P0, R236, R12, 0x1 ;  /* 0x0000000cec0e7211 */ /* 0x000fc800078008ff */
[----:B------:R-:W-:Y:S02]  /*31e0*/  LEA.HI.X R15, R236, R13, R19, 0x1, P0 ;  /* 0x0000000dec0f7211 */ /* 0x000fe400000f0c13 */
[----:B------:R-:W1:Y:S04]  /*31f0*/  S2R R19, SR_TID.X ;  /* 0x0000000000137919 */ /* 0x000e680000002100 */
[----:B------:R1:W-:Y:S01]  /*3200*/  LDGSTS.E.BYPASS.LTC128B.128 [R192+0x2480], [R14.64], !P1 ;  /* 0x024800000ec07fae */ /* 0x0003e2000c901d46 */
[----:B------:R-:W-:Y:S02]  /*3210*/  ISETP.GT.AND P1, PT, R18, 0x2f, PT ;  /* 0x0000002f1200780c */ /* 0x000fe40003f24270 */
[----:B--2---:R-:W-:-:S04]  /*3220*/  LEA R2, P0, R237, R12, 0x1 ;  /* 0x0000000ced027211 */ /* 0x004fc800078008ff */
[----:B------:R-:W-:Y:S02]  /*3230*/  LEA.HI.X R3, R237, R13, R28, 0x1, P0 ;  /* 0x0000000ded037211 */ /* 0x000fe400000f0c1c */
[----:B------:R-:W-:-:S13]  /*3240*/  ISETP.LT.OR P0, PT, R0, 0x1, P5 ;  /* 0x000000010000780c */ /* 0x000fda0002f01670 */
[----:B------:R2:W-:Y:S01]  /*3250*/  LDGSTS.E.BYPASS.LTC128B.128 [R192+0x3080], [R2.64], !P0 ;  /* 0x0308000002c07fae */ /* 0x0005e2000c101d46 */
[----:B-1----:R-:W-:-:S13]  /*3260*/  ISETP.GT.AND P0, PT, R19, 0x3f, PT ;  /* 0x0000003f1300780c */ /* 0x002fda0003f04270 */
[----:B------:R-:W-:Y:S05]  /*3270*/  @P0 BRA `(.L_x_54) ;  /* 0x0000016000000947 */ /* 0x000fea0003800000 */
[----:B---34-:R-:W-:Y:S05]  /*3280*/  BRA.DIV ~URZ, `(.L_x_55) ;  /* 0x0000b2c27f007947 */ /* 0x018fea000b800000 */
[----:B------:R1:W3:Y:S04]  /*3290*/  SHFL.IDX PT, R12, R16, 0x1, 0x1c1f ;  /* 0x003c1f00100c7f89 */ /* 0x0002e800000e0000 */
[----:B--2---:R1:W2:Y:S02]  /*32a0*/  SHFL.IDX PT, R2, R17, 0x1, 0x1c1f ;  /* 0x003c1f0011027f89 */ /* 0x0042a400000e0000 */
.L_x_154:
[----:B------:R-:W-:Y:S02]  /*32b0*/  SHF.R.S32.HI R3, RZ, 0x1f, R204 ;  /* 0x0000001fff037819 */ /* 0x000fe400000114cc */
[----:B--2---:R-:W-:Y:S02]  /*32c0*/  LEA R14, P0, R204, R2, 0x1 ;  /* 0x00000002cc0e7211 */ /* 0x004fe400078008ff */
[----:B------:R-:W-:Y:S02]  /*32d0*/  ISETP.LT.OR P6, PT, R0, 0x21, P6 ;  /* 0x000000210000780c */ /* 0x000fe400037c1670 */
[----:B---3--:R-:W-:-:S02]  /*32e0*/  LEA.HI.X R15, R204, R12, R3, 0x1, P0 ;  /* 0x0000000ccc0f7211 */ /* 0x008fc400000f0c03 */
[----:B------:R-:W-:Y:S02]  /*32f0*/  ISETP.GE.AND P0, PT, R204, c[0x0][0x1d4], PT ;  /* 0x00007500cc007a0c */ /* 0x000fe40003f06270 */
[----:B------:R-:W-:Y:S02]  /*3300*/  SHF.R.S32.HI R3, RZ, 0x1f, R236 ;  /* 0x0000001fff037819 */ /* 0x000fe400000114ec */
[C---:B------:R-:W-:Y:S02]  /*3310*/  ISETP.LT.OR P0, PT, R0.reuse, 0x21, P0 ;  /* 0x000000210000780c */ /* 0x040fe40000701670 */
[----:B------:R-:W-:Y:S02]  /*3320*/  ISETP.LT.OR P5, PT, R0, 0x21, P5 ;  /* 0x000000210000780c */ /* 0x000fe40002fa1670 */
[----:B------:R-:W-:-:S09]  /*3330*/  SHF.R.S32.HI R13, RZ, 0x1f, R237 ;  /* 0x0000001fff0d7819 */ /* 0x000fd200000114ed */
[----:B------:R-:W-:Y:S01]  /*3340*/  @!PT LDS RZ, [RZ] ;  /* 0x00000000fffff984 */ /* 0x000fe20000000800 */
[----:B------:R-:W-:Y:S01]  /*3350*/  @!PT LDS RZ, [RZ] ;  /* 0x00000000fffff984 */ /* 0x000fe20000000800 */
[----:B------:R-:W-:Y:S01]  /*3360*/  @!PT LDS RZ, [RZ] ;  /* 0x00000000fffff984 */ /* 0x000fe20000000800 */
[----:B------:R2:W-:Y:S02]  /*3370*/  LDGSTS.E.BYPASS.LTC128B.128 [R192+0x2080], [R14.64], !P0 ;  /* 0x020800000ec07fae */ /* 0x0005e4000c101d46 */
[----:B--2---:R-:W-:-:S04]  /*3380*/  LEA R14, P0, R236, R2, 0x1 ;  /* 0x00000002ec0e7211 */ /* 0x004fc800078008ff */
[----:B------:R-:W-:Y:S02]  /*3390*/  LEA.HI.X R15, R236, R12, R3, 0x1, P0 ;  /* 0x0000000cec0f7211 */ /* 0x000fe400000f0c03 */
[----:B------:R-:W-:-:S03]  /*33a0*/  LEA R2, P0, R237, R2, 0x1 ;  /* 0x00000002ed027211 */ /* 0x000fc600078008ff */
[----:B------:R2:W-:Y:S01]  /*33b0*/  LDGSTS.E.BYPASS.LTC128B.128 [R192+0x2c80], [R14.64], !P6 ;  /* 0x02c800000ec07fae */ /* 0x0005e2000f101d46 */
[----:B------:R-:W-:-:S05]  /*33c0*/  LEA.HI.X R3, R237, R12, R13, 0x1, P0 ;  /* 0x0000000ced037211 */ /* 0x000fca00000f0c0d */
[----:B------:R2:W-:Y:S04]  /*33d0*/  LDGSTS.E.BYPASS.LTC128B.128 [R192+0x3880], [R2.64], !P5 ;  /* 0x0388000002c07fae */ /* 0x0005e8000e901d46 */
.L_x_54:
[----:B---34-:R-:W-:Y:S05]  /*33e0*/  BSYNC B0 ;  /* 0x0000000000007941 */ /* 0x018fea0003800000 */
.L_x_53:
[----:B------:R-:W0:Y:S01]  /*33f0*/  LDGDEPBAR ;  /* 0x00000000000079af */ /* 0x000e220000000000 */
[----:B------:R-:W-:Y:S01]  /*3400*/  WARPSYNC 0xffffffff ;  /* 0xffffffff00007948 */ /* 0x000fe20003800000 */
[-C--:B--2---:R-:W-:Y:S01]  /*3410*/  HMMA.16816.F32 R12, R8, R20.reuse, RZ ;  /* 0x00000014080c723c */ /* 0x084fe200000018ff */
[----:B------:R-:W-:Y:S01]  /*3420*/  ISETP.GT.AND P0, PT, R132, R239, PT ;  /* 0x000000ef8400720c */ /* 0x000fe20003f04270 */
[----:B------:R-:W-:Y:S01]  /*3430*/  LDSM.16.M88.4 R60, [R106+0xc00] ;  /* 0x000c00006a3c783b */ /* 0x000fe20000000200 */
[----:B------:R-:W-:Y:S03]  /*3440*/  BSSY B1, `(.L_x_56) ;  /* 0x0000108000017945 */ /* 0x000fe60003800000 */
[----:B------:R-:W2:Y:S02]  /*3450*/  LDSM.16.M88.4 R36, [R181+0x2000] ;  /* 0x00200000b524783b */ /* 0x000ea40000000200 */
[C---:B-1----:R-:W-:Y:S02]  /*3460*/  HMMA.16816.F32 R16, R4.reuse, R20, RZ ;  /* 0x000000140410723c */ /* 0x042fe400000018ff */
[----:B------:R-:W1:Y:S04]  /*3470*/  LDSM.16.M88.4 R28, [R181+0x3000] ;  /* 0x00300000b51c783b */ /* 0x000e680000000200 */
[----:B------:R-:W-:Y:S02]  /*3480*/  LDSM.16.M88.4 R56, [R189] ;  /* 0x00000000bd38783b */ /* 0x000fe40000000200 */
[----:B------:R-:W-:Y:S08]  /*3490*/  HMMA.16816.F32 R64, R4, R22, RZ ;  /* 0x000000160440723c */ /* 0x000ff000000018ff */
[----:B------:R-:W-:Y:S08]  /*34a0*/  HMMA.16816.F32 R12, R40, R48, R12 ;  /* 0x00000030280c723c */ /* 0x000ff0000000180c */
[C---:B------:R-:W-:Y:S08]  /*34b0*/  HMMA.16816.F32 R76, R4.reuse, R24, RZ ;  /* 0x00000018044c723c */ /* 0x040ff000000018ff */
[----:B------:R-:W-:Y:S08]  /*34c0*/  HMMA.16816.F32 R72, R4, R26, RZ ;  /* 0x0000001a0448723c */ /* 0x000ff000000018ff */
[C---:B------:R-:W-:Y:S08]  /*34d0*/  HMMA.16816.F32 R100, R8.reuse, R24, RZ ;  /* 0x000000180864723c */ /* 0x040ff000000018ff */
[C---:B------:R-:W-:Y:S01]  /*34e0*/  HMMA.16816.F32 R52, R8.reuse, R22, RZ ;  /* 0x000000160834723c */ /* 0x040fe200000018ff */
[----:B------:R-:W-:Y:S07]  /*34f0*/  LDSM.16.M88.4 R20, [R182+0x3000] ;  /* 0x00300000b614783b */ /* 0x000fee0000000200 */
[----:B------:R-:W-:Y:S01]  /*3500*/  HMMA.16816.F32 R116, R8, R26, RZ ;  /* 0x0000001a0874723c */ /* 0x000fe200000018ff */
[----:B------:R-:W3:Y:S07]  /*3510*/  LDSM.16.M88.4 R24, [R182+0x2000] ;  /* 0x00200000b618783b */ /* 0x000eee0000000200 */
[C---:B------:R-:W-:Y:S08]  /*3520*/  HMMA.16816.F32 R68, R4.reuse, R44, RZ ;  /* 0x0000002c0444723c */ /* 0x040ff000000018ff */
[----:B------:R-:W-:Y:S08]  /*3530*/  HMMA.16816.F32 R80, R4, R46, RZ ;  /* 0x0000002e0450723c */ /* 0x000ff000000018ff */
[----:B------:R-:W-:Y:S01]  /*3540*/  HMMA.16816.F32 R4, R32, R48, R16 ;  /* 0x000000302004723c */ /* 0x000fe20000001810 */
[----:B------:R-:W-:Y:S07]  /*3550*/  LDSM.16.M88.4 R16, [R181+0x4000] ;  /* 0x00400000b510783b */ /* 0x000fee0000000200 */
[----:B--2---:R-:W-:Y:S08]  /*3560*/  HMMA.16816.F32 R12, R36, R60, R12 ;  /* 0x0000003c240c723c */ /* 0x004ff0000000180c */
[-C--:B------:R-:W-:Y:S08]  /*3570*/  HMMA.16816.F32 R88, R32, R50.reuse, R64 ;  /* 0x000000322058723c */ /* 0x080ff00000001840 */
[----:B------:R-:W-:Y:S01]  /*3580*/  HMMA.16816.F32 R64, R40, R50, R52 ;  /* 0x000000322840723c */ /* 0x000fe20000001834 */
[----:B------:R-:W2:Y:S07]  /*3590*/  LDSM.16.M88.4 R52, [R106+0x1800] ;  /* 0x001800006a34783b */ /* 0x000eae0000000200 */
[----:B-1----:R-:W-:Y:S08]  /*35a0*/  HMMA.16816.F32 R4, R28, R60, R4 ;  /* 0x0000003c1c04723c */ /* 0x002ff00000001804 */
[----:B---3--:R-:W-:Y:S01]  /*35b0*/  HMMA.16816.F32 R48, R24, R56, R12 ;  /* 0x000000381830723c */ /* 0x008fe2000000180c */
[----:B------:R-:W1:Y:S07]  /*35c0*/  LDSM.16.M88.4 R12, [R181+0x5000] ;  /* 0x00500000b50c783b */ /* 0x000e6e0000000200 */
[C---:B------:R-:W-:Y:S08]  /*35d0*/  HMMA.16816.F32 R108, R8.reuse, R44, RZ ;  /* 0x0000002c086c723c */ /* 0x040ff000000018ff */
[----:B------:R-:W-:Y:S01]  /*35e0*/  HMMA.16816.F32 R112, R8, R46, RZ ;  /* 0x0000002e0870723c */ /* 0x000fe200000018ff */
[----:B------:R-:W-:Y:S04]  /*35f0*/  LDSM.16.M88.4 R44, [R186] ;  /* 0x00000000ba2c783b */ /* 0x000fe80000000200 */
[----:B------:R-:W3:Y:S03]  /*3600*/  LDSM.16.M88.4 R8, [R182+0x4000] ;  /* 0x00400000b608783b */ /* 0x000ee60000000200 */
[C---:B------:R-:W-:Y:S08]  /*3610*/  HMMA.16816.F32 R96, R32.reuse, R84, R76 ;  /* 0x000000542060723c */ /* 0x040ff0000000184c */
[C---:B------:R-:W-:Y:S08]  /*3620*/  HMMA.16816.F32 R124, R32.reuse, R92, R68 ;  /* 0x0000005c207c723c */ /* 0x040ff00000001844 */
[C---:B------:R-:W-:Y:S08]  /*3630*/  HMMA.16816.F32 R120, R32.reuse, R86, R72 ;  /* 0x000000562078723c */ /* 0x040ff00000001848 */
[----:B------:R-:W-:Y:S08]  /*3640*/  HMMA.16816.F32 R128, R32, R94, R80 ;  /* 0x0000005e2080723c */ /* 0x000ff00000001850 */
[----:B------:R-:W-:Y:S01]  /*3650*/  HMMA.16816.F32 R32, R20, R56, R4 ;  /* 0x000000381420723c */ /* 0x000fe20000001804 */
[----:B------:R-:W-:Y:S07]  /*3660*/  LDSM.16.M88.4 R4, [R182+0x5000] ;  /* 0x00500000b604783b */ /* 0x000fee0000000200 */
[----:B------:R-:W-:Y:S08]  /*3670*/  HMMA.16816.F32 R64, R36, R62, R64 ;  /* 0x0000003e2440723c */ /* 0x000ff00000001840 */
[----:B--2---:R-:W-:Y:S01]  /*3680*/  HMMA.16816.F32 R68, R16, R52, R48 ;  /* 0x000000341044723c */ /* 0x004fe20000001830 */
[----:B------:R-:W2:Y:S07]  /*3690*/  LDSM.16.M88.4 R48, [R106+0x1000] ;  /* 0x001000006a30783b */ /* 0x000eae0000000200 */
[----:B------:R-:W-:Y:S01]  /*36a0*/  HMMA.16816.F32 R72, R28, R62, R88 ;  /* 0x0000003e1c48723c */ /* 0x000fe20000001858 */
[----:B------:R-:W4:Y:S07]  /*36b0*/  LDSM.16.M88.4 R60, [R188] ;  /* 0x00000000bc3c783b */ /* 0x000f2e0000000200 */
[----:B------:R-:W-:Y:S08]  /*36c0*/  HMMA.16816.F32 R80, R40, R84, R100 ;  /* 0x000000542850723c */ /* 0x000ff00000001864 */
[----:B-1----:R-:W-:Y:S08]  /*36d0*/  HMMA.16816.F32 R32, R12, R52, R32 ;  /* 0x000000340c20723c */ /* 0x002ff00000001820 */
[----:B------:R-:W-:Y:S08]  /*36e0*/  HMMA.16816.F32 R64, R24, R58, R64 ;  /* 0x0000003a1840723c */ /* 0x000ff00000001840 */
[----:B---3--:R-:W-:Y:S08]  /*36f0*/  HMMA.16816.F32 R76, R8, R44, R68 ;  /* 0x0000002c084c723c */ /* 0x008ff00000001844 */
[----:B------:R-:W-:Y:S08]  /*3700*/  HMMA.16816.F32 R72, R20, R58, R72 ;  /* 0x0000003a1448723c */ /* 0x000ff00000001848 */
[----:B--2---:R-:W-:Y:S08]  /*3710*/  HMMA.16816.F32 R68, R36, R48, R80 ;  /* 0x000000302444723c */ /* 0x004ff00000001850 */
[----:B------:R-:W-:Y:S01]  /*3720*/  HMMA.16816.F32 R88, R40, R86, R116 ;  /* 0x000000562858723c */ /* 0x000fe20000001874 */
[----:B------:R-:W-:-:S04]  /*3730*/  FMUL.FTZ R0, R76, c[0x0][0x320] ;  /* 0x0000c8004c007a20 */ /* 0x000fc80000410000 */
[----:B------:R1:W2:Y:S03]  /*3740*/  MUFU.TANH R117, R0 ;  /* 0x0000000000757308 */ /* 0x0002a60000002400 */
[----:B------:R-:W-:Y:S01]  /*3750*/  HMMA.16816.F32 R84, R4, R44, R32 ;  /* 0x0000002c0454723c */ /* 0x000fe20000001820 */
[----:B------:R-:W3:Y:S07]  /*3760*/  LDSM.16.M88.4 R32, [R106+0x1c00] ;  /* 0x001c00006a20783b */ /* 0x000eee0000000200 */
[----:B------:R-:W-:Y:S01]  /*3770*/  HMMA.16816.F32 R56, R16, R54, R64 ;  /* 0x000000361038723c */ /* 0x000fe20000001840 */
[----:B-1----:R-:W-:-:S07]  /*3780*/  FMUL.FTZ R0, R77, c[0x0][0x320] ;  /* 0x0000c8004d007a20 */ /* 0x002fce0000410000 */
[C---:B------:R-:W-:Y:S01]  /*3790*/  HMMA.16816.F32 R108, R40.reuse, R92, R108 ;  /* 0x0000005c286c723c */ /* 0x040fe2000000186c */
[----:B------:R1:W1:Y:S07]  /*37a0*/  MUFU.TANH R116, R0 ;  /* 0x0000000000747308 */ /* 0x00026e0000002400 */
[----:B------:R-:W-:Y:S08]  /*37b0*/  HMMA.16816.F32 R112, R40, R94, R112 ;  /* 0x0000005e2870723c */ /* 0x000ff00000001870 */
[----:B------:R-:W-:Y:S01]  /*37c0*/  HMMA.16816.F32 R40, R28, R48, R96 ;  /* 0x000000301c28723c */ /* 0x000fe20000001860 */
[----:B-1----:R-:W-:-:S04]  /*37d0*/  FMUL.FTZ R0, R78, c[0x0][0x320] ;  /* 0x0000c8004e007a20 */ /* 0x002fc80000410000 */
[----:B------:R1:W1:Y:S03]  /*37e0*/  MUFU.TANH R103, R0 ;  /* 0x0000000000677308 */ /* 0x0002660000002400 */
[----:B------:R-:W-:Y:S08]  /*37f0*/  HMMA.16816.F32 R52, R12, R54, R72 ;  /* 0x000000360c34723c */ /* 0x000ff00000001848 */
[----:B----4-:R-:W-:Y:S01]  /*3800*/  HMMA.16816.F32 R68, R24, R60, R68 ;  /* 0x0000003c1844723c */ /* 0x010fe20000001844 */
[----:B-1----:R-:W-:-:S07]  /*3810*/  FMUL.FTZ R0, R79, c[0x0][0x320] ;  /* 0x0000c8004f007a20 */ /* 0x002fce0000410000 */
[----:B------:R-:W-:Y:S01]  /*3820*/  HMMA.16816.F32 R76, R8, R46, R56 ;  /* 0x0000002e084c723c */ /* 0x000fe20000001838 */
[----:B------:R-:W-:Y:S01]  /*3830*/  LDSM.16.M88.4 R56, [R185] ;  /* 0x00000000b938783b */ /* 0x000fe20000000200 */
[----:B------:R1:W4:Y:S06]  /*3840*/  MUFU.TANH R102, R0 ;  /* 0x0000000000667308 */ /* 0x00032c0000002400 */
[----:B------:R-:W-:Y:S08]  /*3850*/  HMMA.16816.F32 R40, R20, R60, R40 ;  /* 0x0000003c1428723c */ /* 0x000ff00000001828 */
[----:B------:R-:W-:Y:S01]  /*3860*/  HMMA.16816.F32 R80, R4, R46, R52 ;  /* 0x0000002e0450723c */ /* 0x000fe20000001834 */
[----:B------:R-:W5:Y:S01]  /*3870*/  LDSM.16.M88.4 R52, [R106+0x1400] ;  /* 0x001400006a34783b */ /* 0x000f620000000200 */
[----:B-1----:R-:W-:-:S04]  /*3880*/  FMUL.FTZ R0, R84, c[0x0][0x320] ;  /* 0x0000c80054007a20 */ /* 0x002fc80000410000 */
[----:B------:R1:W1:Y:S02]  /*3890*/  MUFU.TANH R101, R0 ;  /* 0x0000000000657308 */ /* 0x0002640000002400 */
[----:B------:R-:W-:Y:S08]  /*38a0*/  HMMA.16816.F32 R64, R36, R50, R88 ;  /* 0x000000322440723c */ /* 0x000ff00000001858 */
[----:B---3--:R-:W-:Y:S01]  /*38b0*/  HMMA.16816.F32 R68, R16, R32, R68 ;  /* 0x000000201044723c */ /* 0x008fe20000001844 */
[----:B-1----:R-:W-:-:S07]  /*38c0*/  FMUL.FTZ R0, R85, c[0x0][0x320] ;  /* 0x0000c80055007a20 */ /* 0x002fce0000410000 */
[----:B------:R-:W-:Y:S01]  /*38d0*/  HMMA.16816.F32 R72, R28, R50, R120 ;  /* 0x000000321c48723c */ /* 0x000fe20000001878 */
[----:B------:R1:W3:Y:S07]  /*38e0*/  MUFU.TANH R100, R0 ;  /* 0x0000000000647308 */ /* 0x0002ee0000002400 */
[----:B------:R-:W-:Y:S01]  /*38f0*/  HMMA.16816.F32 R44, R12, R32, R40 ;  /* 0x000000200c2c723c */ /* 0x000fe20000001828 */
[----:B------:R-:W2:Y:S07]  /*3900*/  LDSM.16.M88.4 R40, [R187] ;  /* 0x00000000bb28783b */ /* 0x000eae0000000200 */
[----:B------:R-:W-:Y:S01]  /*3910*/  HMMA.16816.F32 R48, R24, R62, R64 ;  /* 0x0000003e1830723c */ /* 0x000fe20000001840 */
[----:B-1----:R-:W-:-:S04]  /*3920*/  FMUL.FTZ R0, R86, c[0x0][0x320] ;  /* 0x0000c80056007a20 */ /* 0x002fc80000410000 */
[----:B------:R1:W1:Y:S03]  /*3930*/  MUFU.TANH R99, R0 ;  /* 0x0000000000637308 */ /* 0x0002660000002400 */
[----:B------:R-:W-:Y:S08]  /*3940*/  HMMA.16816.F32 R64, R20, R62, R72 ;  /* 0x0000003e1440723c */ /* 0x000ff00000001848 */
[----:B-----5:R-:W-:Y:S01]  /*3950*/  HMMA.16816.F32 R60, R36, R52, R108 ;  /* 0x00000034243c723c */ /* 0x020fe2000000186c */
[----:B-1----:R-:W-:-:S07]  /*3960*/  FMUL.FTZ R0, R87, c[0x0][0x320] ;  /* 0x0000c80057007a20 */ /* 0x002fce0000410000 */
[----:B------:R-:W-:Y:S01]  /*3970*/  HMMA.16816.F32 R84, R4, R56, R44 ;  /* 0x000000380454723c */ /* 0x000fe2000000182c */
[----:B------:R-:W1:Y:S01]  /*3980*/  LDSM.16.M88.4 R44, [R106+0x2000] ;  /* 0x002000006a2c783b */ /* 0x000e620000000200 */
[----:B------:R5:W1:Y:S06]  /*3990*/  MUFU.TANH R97, R0 ;  /* 0x0000000000617308 */ /* 0x000a6c0000002400 */
[----:B------:R-:W-:Y:S08]  /*39a0*/  HMMA.16816.F32 R48, R16, R34, R48 ;  /* 0x000000221030723c */ /* 0x000ff00000001830 */
[----:B------:R-:W-:Y:S01]  /*39b0*/  HMMA.16816.F32 R72, R28, R52, R124 ;  /* 0x000000341c48723c */ /* 0x000fe2000000187c */
[----:B-----5:R-:W-:-:S04]  /*39c0*/  FMUL.FTZ R0, R76, c[0x0][0x320] ;  /* 0x0000c8004c007a20 */ /* 0x020fc80000410000 */
[----:B------:R5:W1:Y:S03]  /*39d0*/  MUFU.TANH R98, R0 ;  /* 0x0000000000627308 */ /* 0x000a660000002400 */
[----:B--2---:R-:W-:Y:S08]  /*39e0*/  HMMA.16816.F32 R60, R24, R40, R60 ;  /* 0x00000028183c723c */ /* 0x004ff0000000183c */
[----:B------:R-:W-:Y:S01]  /*39f0*/  HMMA.16816.F32 R36, R36, R54, R112 ;  /* 0x000000362424723c */ /* 0x000fe20000001870 */
[----:B-----5:R-:W-:-:S07]  /*3a00*/  FMUL.FTZ R0, R77, c[0x0][0x320] ;  /* 0x0000c8004d007a20 */ /* 0x020fce0000410000 */
[----:B------:R-:W-:Y:S01]  /*3a10*/  HMMA.16816.F32 R28, R28, R54, R128 ;  /* 0x000000361c1c723c */ /* 0x000fe20000001880 */
[----:B------:R2:W1:Y:S11]  /*3a20*/  MUFU.TANH R96, R0 ;  /* 0x0000000000607308 */ /* 0x0004760000002400 */
[----:B------:R-:W-:Y:S04]  /*3a30*/  @!UPT UIADD3 URZ, URZ, URZ, URZ ;  /* 0x0000003f3f3ff290 */ /* 0x000fe8000fffe03f */
[----:B------:R-:W-:Y:S01]  /*3a40*/  HMMA.16816.F32 R24, R24, R42, R36 ;  /* 0x0000002a1818723c */ /* 0x000fe20000001824 */
[----:B--2---:R-:W-:-:S04]  /*3a50*/  FMUL.FTZ R0, R78, c[0x0][0x320] ;  /* 0x0000c8004e007a20 */ /* 0x004fc80000410000 */
[----:B------:R2:W1:Y:S02]  /*3a60*/  MUFU.TANH R95, R0 ;  /* 0x00000000005f7308 */ /* 0x0004640000002400 */
[----:B--2---:R-:W-:Y:S02]  /*3a70*/  FMUL.FTZ R0, R79, c[0x0][0x320] ;  /* 0x0000c8004f007a20 */ /* 0x004fe40000410000 */
[----:B------:R-:W-:Y:S04]  /*3a80*/  HMMA.16816.F32 R76, R8, R56, R68 ;  /* 0x00000038084c723c */ /* 0x000fe80000001844 */
[----:B------:R2:W1:Y:S04]  /*3a90*/  MUFU.TANH R94, R0 ;  /* 0x00000000005e7308 */ /* 0x0004680000002400 */
[----:B------:R-:W-:Y:S01]  /*3aa0*/  HMMA.16816.F32 R68, R12, R34, R64 ;  /* 0x000000220c44723c */ /* 0x000fe20000001840 */
[----:B------:R-:W5:Y:S01]  /*3ab0*/  LDSM.16.M88.4 R32, [R184] ;  /* 0x00000000b820783b */ /* 0x000f620000000200 */
[----:B------:R-:W-:-:S06]  /*3ac0*/  DEPBAR.LE SB0, 0x0 ;  /* 0x000080000000791a */ /* 0x000fcc0000000000 */
[----:B------:R-:W-:Y:S01]  /*3ad0*/  HMMA.16816.F32 R64, R20, R40, R72 ;  /* 0x000000281440723c */ /* 0x000fe20000001848 */
[----:B--2---:R-:W-:-:S04]  /*3ae0*/  FMUL.FTZ R0, R80, c[0x0][0x320] ;  /* 0x0000c80050007a20 */ /* 0x004fc80000410000 */
[----:B------:R2:W1:Y:S03]  /*3af0*/  MUFU.TANH R93, R0 ;  /* 0x00000000005d7308 */ /* 0x0004660000002400 */
[----:B------:R-:W-:Y:S08]  /*3b00*/  HMMA.16816.F32 R40, R20, R42, R28 ;  /* 0x0000002a1428723c */ /* 0x000ff0000000181c */
[----:B------:R-:W-:Y:S01]  /*3b10*/  HMMA.16816.F32 R68, R4, R58, R68 ;  /* 0x0000003a0444723c */ /* 0x000fe20000001844 */
[----:B--2---:R-:W-:-:S07]  /*3b20*/  FMUL.FTZ R0, R81, c[0x0][0x320] ;  /* 0x0000c80051007a20 */ /* 0x004fce0000410000 */
[C---:B-1----:R-:W-:Y:S01]  /*3b30*/  HMMA.16816.F32 R36, R12.reuse, R44, R64 ;  /* 0x0000002c0c24723c */ /* 0x042fe20000001840 */
[----:B------:R1:W2:Y:S07]  /*3b40*/  MUFU.TANH R92, R0 ;  /* 0x00000000005c7308 */ /* 0x0002ae0000002400 */
[----:B------:R-:W-:Y:S01]  /*3b50*/  HMMA.16816.F32 R12, R12, R46, R40 ;  /* 0x0000002e0c0c723c */ /* 0x000fe20000001828 */
[----:B-1----:R-:W-:-:S04]  /*3b60*/  FMUL.FTZ R0, R82, c[0x0][0x320] ;  /* 0x0000c80052007a20 */ /* 0x002fc80000410000 */
[----:B------:R1:W1:Y:S11]  /*3b70*/  MUFU.TANH R91, R0 ;  /* 0x00000000005b7308 */ /* 0x0002760000002400 */
[C---:B-----5:R-:W-:Y:S08]  /*3b80*/  HMMA.16816.F32 R20, R4.reuse, R32, R36 ;  /* 0x000000200414723c */ /* 0x060ff00000001824 */
        /* <DEDUP_REMOVED lines=9> */
[----:B-1----:R-:W-:Y:S02]  /*3c20*/  FMUL.FTZ R0, R79, c[0x0][0x320] ;  /* 0x0000c8004f007a20 */ /* 0x002fe40000410000 */
[----:B------:R-:W-:Y:S04]  /*3c30*/  HMMA.16816.F32 R76, R8, R58, R48 ;  /* 0x0000003a084c723c */ /* 0x000fe80000001830 */
[----:B------:R1:W1:Y:S04]  /*3c40*/  MUFU.TANH R82, R0 ;  /* 0x0000000000527308 */ /* 0x0002680000002400 */
[C---:B------:R-:W-:Y:S08]  /*3c50*/  HMMA.16816.F32 R48, R16.reuse, R44, R60 ;  /* 0x0000002c1030723c */ /* 0x040ff0000000183c */
[----:B------:R-:W-:Y:S01]  /*3c60*/  HMMA.16816.F32 R16, R16, R46, R24 ;  /* 0x0000002e1010723c */ /* 0x000fe20000001818 */
[----:B-1----:R-:W-:-:S04]  /*3c70*/  FMUL.FTZ R0, R84, c[0x0][0x320] ;  /* 0x0000c80054007a20 */ /* 0x002fc80000410000 */
[----:B------:R1:W1:Y:S11]  /*3c80*/  MUFU.TANH R81, R0 ;  /* 0x0000000000517308 */ /* 0x0002760000002400 */
[----:B------:R-:W-:Y:S01]  /*3c90*/  HMMA.16816.F32 R48, R8, R32, R48 ;  /* 0x000000200830723c */ /* 0x000fe20000001830 */
[----:B-1----:R-:W-:-:S07]  /*3ca0*/  FMUL.FTZ R0, R85, c[0x0][0x320] ;  /* 0x0000c80055007a20 */ /* 0x002fce0000410000 */
[----:B------:R-:W-:Y:S01]  /*3cb0*/  HMMA.16816.F32 R8, R8, R34, R16 ;  /* 0x000000220808723c */ /* 0x000fe20000001810 */
        /* <DEDUP_REMOVED lines=52> */
[----:B------:R1:W1:Y:S01]  /*4000*/  MUFU.TANH R20, R0 ;  /* 0x0000000000147308 */ /* 0x0002620000002400 */
[----:B------:R-:W-:Y:S06]  /*4010*/  BAR.SYNC.DEFER_BLOCKING 0x0 ;  /* 0x0000000000007b1d */ /* 0x000fec0000010000 */
[----:B------:R-:W-:Y:S05]  /*4020*/  @!P0 BRA `(.L_x_57) ;  /* 0x0000049000008947 */ /* 0x000fea0003800000 */
[----:B-1234-:R-:W-:Y:S02]  /*4030*/  IMAD.MOV.U32 R0, RZ, RZ, c[0x0][0x2b8] ;  /* 0x0000ae00ff007624 */ /* 0x01efe400078e00ff */
[----:B------:R-:W-:Y:S02]  /*4040*/  IMAD R2, R235, 0x20, R238 ;  /* 0x00000020eb027824 */ /* 0x000fe400078e02ee */
[----:B------:R-:W-:Y:S01]  /*4050*/  IMAD.MOV.U32 R200, RZ, RZ, RZ ;  /* 0x000000ffffc87224 */ /* 0x000fe200078e00ff */
[----:B------:R-:W-:-:S02]  /*4060*/  ISETP.NE.AND P0, PT, R0, 0x1, PT ;  /* 0x000000010000780c */ /* 0x000fc40003f05270 */
[----:B------:R-:W-:-:S04]  /*4070*/  IADD3 R2, R2, R105, R244 ;  /* 0x0000006902027210 */ /* 0x000fc80007ffe0f4 */
[----:B------:R-:W-:-:S05]  /*4080*/  IADD3 R2, R2, -0x30, RZ ;  /* 0xffffffd002027810 */ /* 0x000fca0007ffe0ff */
[----:B------:R-:W-:Y:S02]  /*4090*/  IMAD.MOV.U32 R0, RZ, RZ, R2 ;  /* 0x000000ffff007224 */ /* 0x000fe400078e0002 */
[----:B------:R-:W-:-:S05]  /*40a0*/  @P0 IMAD.HI.U32 R3, R2, c[0x0][0x2bc], RZ ;  /* 0x0000af0002030a27 */ /* 0x000fca00078e00ff */
[----:B------:R-:W-:-:S04]  /*40b0*/  @P0 SHF.R.U32.HI R0, RZ, c[0x0][0x2c0], R3 ;  /* 0x0000b000ff000a19 */ /* 0x000fc80000011603 */
[----:B------:R-:W-:-:S04]  /*40c0*/  @!P1 IADD3 R3, P0, R0, R242, RZ ;  /* 0x000000f200039210 */ /* 0x000fc80007f1e0ff */
[----:B------:R-:W-:Y:S02]  /*40d0*/  @!P1 LEA.HI.X.SX32 R5, R0, R248, 0x1, P0 ;  /* 0x000000f800059211 */ /* 0x000fe400000f0eff */
[----:B------:R-:W-:-:S04]  /*40e0*/  @!P1 LEA R4, P0, R3, c[0x0][0x2a0], 0x2 ;  /* 0x0000a80003049a11 */ /* 0x000fc800078010ff */
[----:B------:R-:W-:-:S05]  /*40f0*/  @!P1 LEA.HI.X R5, R3, c[0x0][0x2a4], R5, 0x2, P0 ;  /* 0x0000a90003059a11 */ /* 0x000fca00000f1405 */
[----:B------:R-:W2:Y:S01]  /*4100*/  @!P1 LDG.E R200, [R4.64] ;  /* 0x0000000604c89981 */ /* 0x000ea2000c1e1900 */
[----:B------:R-:W-:Y:S01]  /*4110*/  IMAD.MOV R0, RZ, RZ, -R0 ;  /* 0x000000ffff007224 */ /* 0x000fe200078e0a00 */
[----:B------:R-:W-:-:S03]  /*4120*/  IADD3 R11, -R238, 0x30, RZ ;  /* 0x00000030ee0b7810 */ /* 0x000fc60007ffe1ff */
[----:B------:R-:W-:Y:S01]  /*4130*/  IMAD R201, R0, c[0x0][0x2b8], R2 ;  /* 0x0000ae0000c97a24 */ /* 0x000fe200078e0202 */
[----:B------:R-:W-:-:S03]  /*4140*/  ISETP.GE.AND P6, PT, R11, 0x1, PT ;  /* 0x000000010b00780c */ /* 0x000fc60003fc6270 */
[----:B------:R-:W-:Y:S01]  /*4150*/  IMAD.WIDE.U32 R2, R201, c[0x0][0x1e0], RZ ;  /* 0x00007800c9027a25 */ /* 0x000fe200078e00ff */
[----:B------:R-:W-:-:S05]  /*4160*/  SHF.R.S32.HI R0, RZ, 0x1f, R201 ;  /* 0x0000001fff007819 */ /* 0x000fca00000114c9 */
[----:B------:R-:W-:-:S04]  /*4170*/  IMAD R0, R0, c[0x0][0x1e0], RZ ;  /* 0x0000780000007a24 */ /* 0x000fc800078e02ff */
[----:B------:R-:W-:-:S04]  /*4180*/  IMAD R0, R201, c[0x0][0x1e4], R0 ;  /* 0x00007900c9007a24 */ /* 0x000fc800078e0200 */
[----:B------:R-:W-:Y:S01]  /*4190*/  IMAD.IADD R3, R3, 0x1, R0 ;  /* 0x0000000103037824 */ /* 0x000fe200078e0200 */
[----:B--2---:R-:W-:-:S03]  /*41a0*/  SHF.R.S32.HI R0, RZ, 0x1f, R200 ;  /* 0x0000001fff007819 */ /* 0x004fc600000114c8 */
[----:B------:R-:W-:-:S04]  /*41b0*/  IMAD.WIDE.U32 R2, R200, c[0x0][0x1f0], R2 ;  /* 0x00007c00c8027a25 */ /* 0x000fc800078e0002 */
[----:B------:R-:W-:Y:S01]  /*41c0*/  IMAD R4, R0, c[0x0][0x1f0], RZ ;  /* 0x00007c0000047a24 */ /* 0x000fe200078e02ff */
[----:B------:R-:W-:-:S03]  /*41d0*/  IADD3 R0, P5, R240, R2, RZ ;  /* 0x00000002f0007210 */ /* 0x000fc60007fbe0ff */
[----:B------:R-:W-:Y:S01]  /*41e0*/  IMAD R2, R200, c[0x0][0x1f4], R4 ;  /* 0x00007d00c8027a24 */ /* 0x000fe200078e0204 */
[----:B------:R-:W-:-:S04]  /*41f0*/  LEA R10, P0, R0, c[0x0][0x1c8], 0x1 ;  /* 0x00007200000a7a11 */ /* 0x000fc800078008ff */
[----:B------:R-:W-:-:S04]  /*4200*/  IADD3.X R2, R245, R3, R2, P5, !PT ;  /* 0x00000003f5027210 */ /* 0x000fc80002ffe402 */
[----:B------:R-:W-:Y:S01]  /*4210*/  LEA.HI.X R5, R0, c[0x0][0x1cc], R2, 0x1, P0 ;  /* 0x0000730000057a11 */ /* 0x000fe200000f0c02 */
[----:B------:R-:W-:Y:S05]  /*4220*/  BRA.DIV ~URZ, `(.L_x_58) ;  /* 0x0000a3f27f007947 */ /* 0x000fea000b800000 */
[----:B------:R1:W2:Y:S02]  /*4230*/  SHFL.IDX PT, R4, R5, RZ, 0x1c1f ;  /* 0x001c1fff05047589 */ /* 0x0002a400000e0000 */
.L_x_155:
[----:B------:R-:W-:Y:S05]  /*4240*/  BRA.DIV ~URZ, `(.L_x_59) ;  /* 0x0000a4427f007947 */ /* 0x000fea000b800000 */
[----:B------:R3:W4:Y:S02]  /*4250*/  SHFL.IDX PT, R0, R10, RZ, 0x1c1f ;  /* 0x001c1fff0a007589 */ /* 0x00072400000e0000 */
.L_x_156:
[----:B------:R-:W-:Y:S01]  /*4260*/  BSSY B0, `(.L_x_60) ;  /* 0x0000011000007945 */ /* 0x000fe20003800000 */
[----:B------:R-:W-:Y:S05]  /*4270*/  @!P6 BRA `(.L_x_61) ;  /* 0x000000f00000e947 */ /* 0x000fea0003800000 */
[-C--:B----4-:R-:W-:Y:S02]  /*4280*/  LEA R8, P6, R204, R0.reuse, 0x1 ;  /* 0x00000000cc087211 */ /* 0x090fe400078c08ff */
[----:B------:R-:W-:Y:S02]  /*4290*/  SHF.R.S32.HI R14, RZ, 0x1f, R204 ;  /* 0x0000001fff0e7819 */ /* 0x000fe400000114cc */
[----:B------:R-:W-:Y:S02]  /*42a0*/  LEA R6, P5, R236, R0, 0x1 ;  /* 0x00000000ec067211 */ /* 0x000fe400078a08ff */
[----:B------:R-:W-:Y:S02]  /*42b0*/  SHF.R.S32.HI R13, RZ, 0x1f, R236 ;  /* 0x0000001fff0d7819 */ /* 0x000fe400000114ec */
[----:B------:R-:W-:-:S02]  /*42c0*/  SHF.R.S32.HI R12, RZ, 0x1f, R237 ;  /* 0x0000001fff0c7819 */ /* 0x000fc400000114ed */
[C---:B------:R-:W-:Y:S02]  /*42d0*/  LEA R2, P0, R237.reuse, R0, 0x1 ;  /* 0x00000000ed027211 */ /* 0x040fe400078008ff */
[-C--:B--2---:R-:W-:Y:S02]  /*42e0*/  LEA.HI.X R9, R204, R4.reuse, R14, 0x1, P6 ;  /* 0x00000004cc097211 */ /* 0x084fe400030f0c0e */
[-C--:B------:R-:W-:Y:S02]  /*42f0*/  LEA.HI.X R7, R236, R4.reuse, R13, 0x1, P5 ;  /* 0x00000004ec077211 */ /* 0x080fe400028f0c0d */
[----:B------:R-:W-:Y:S01]  /*4300*/  LEA.HI.X R3, R237, R4, R12, 0x1, P0 ;  /* 0x00000004ed037211 */ /* 0x000fe200000f0c0c */
[----:B------:R-:W-:Y:S01]  /*4310*/  @!PT LDS RZ, [RZ] ;  /* 0x00000000fffff984 */ /* 0x000fe20000000800 */
[----:B------:R-:W-:Y:S01]  /*4320*/  @!PT LDS RZ, [RZ] ;  /* 0x00000000fffff984 */ /* 0x000fe20000000800 */
[----:B------:R-:W-:Y:S01]  /*4330*/  @!PT LDS RZ, [RZ] ;  /* 0x00000000fffff984 */ /* 0x000fe20000000800 */
[----:B------:R2:W-:Y:S04]  /*4340*/  LDGSTS.E.BYPASS.LTC128B.128 [R192+0x3c80], [R8.64], !P4 ;  /* 0x03c8000008c07fae */ /* 0x0005e8000e101d46 */
[----:B------:R2:W-:Y:S04]  /*4350*/  LDGSTS.E.BYPASS.LTC128B.128 [R192+0x4880], [R6.64], !P3 ;  /* 0x0488000006c07fae */ /* 0x0005e8000d901d46 */
[----:B------:R2:W-:Y:S02]  /*4360*/  LDGSTS.E.BYPASS.LTC128B.128 [R192+0x5480], [R2.64], !P2 ;  /* 0x0548000002c07fae */ /* 0x0005e4000d101d46 */
.L_x_61:
[----:B------:R-:W-:Y:S05]  /*4370*/  BSYNC B0 ;  /* 0x0000000000007941 */ /* 0x000fea0003800000 */
.L_x_60:
[----:B------:R-:W-:Y:S01]  /*4380*/  ISETP.GE.AND P0, PT, R11, 0x21, PT ;  /* 0x000000210b00780c */ /* 0x000fe20003f06270 */
[----:B------:R-:W-:Y:S06]  /*4390*/  BRA.DIV ~URZ, `(.L_x_62) ;  /* 0x0000a3627f007947 */ /* 0x000fec000b800000 */
[----:B--2---:R2:W1:Y:S04]  /*43a0*/  SHFL.IDX PT, R4, R5, 0x1, 0x1c1f ;  /* 0x003c1f0005047f89 */ /* 0x00446800000e0000 */
[----:B----4-:R2:W4:Y:S02]  /*43b0*/  SHFL.IDX PT, R0, R10, 0x1, 0x1c1f ;  /* 0x003c1f000a007f89 */ /* 0x01052400000e0000 */
.L_x_157:
[----:B------:R-:W-:Y:S05]  /*43c0*/  @!P0 BRA `(.L_x_57) ;  /* 0x000000f000008947 */ /* 0x000fea0003800000 */
[----:B----4-:R-:W-:Y:S02]  /*43d0*/  LEA R8, P6, R204, R0, 0x1 ;  /* 0x00000000cc087211 */ /* 0x010fe400078c08ff */
[----:B------:R-:W-:-:S02]  /*43e0*/  SHF.R.S32.HI R11, RZ, 0x1f, R204 ;  /* 0x0000001fff0b7819 */ /* 0x000fc400000114cc */
[-C--:B------:R-:W-:Y:S02]  /*43f0*/  LEA R6, P5, R236, R0.reuse, 0x1 ;  /* 0x00000000ec067211 */ /* 0x080fe400078a08ff */
[----:B--23--:R-:W-:Y:S02]  /*4400*/  SHF.R.S32.HI R10, RZ, 0x1f, R236 ;  /* 0x0000001fff0a7819 */ /* 0x00cfe400000114ec */
[----:B-1----:R-:W-:Y:S02]  /*4410*/  SHF.R.S32.HI R5, RZ, 0x1f, R237 ;  /* 0x0000001fff057819 */ /* 0x002fe400000114ed */
[----:B------:R-:W-:Y:S02]  /*4420*/  LEA R2, P0, R237, R0, 0x1 ;  /* 0x00000000ed027211 */ /* 0x000fe400078008ff */
[-C--:B------:R-:W-:Y:S02]  /*4430*/  LEA.HI.X R9, R204, R4.reuse, R11, 0x1, P6 ;  /* 0x00000004cc097211 */ /* 0x080fe400030f0c0b */
[----:B------:R-:W-:-:S02]  /*4440*/  LEA.HI.X R7, R236, R4, R10, 0x1, P5 ;  /* 0x00000004ec077211 */ /* 0x000fc400028f0c0a */
[----:B------:R-:W-:Y:S01]  /*4450*/  LEA.HI.X R3, R237, R4, R5, 0x1, P0 ;  /* 0x00000004ed037211 */ /* 0x000fe200000f0c05 */
[----:B------:R-:W-:Y:S01]  /*4460*/  @!PT LDS RZ, [RZ] ;  /* 0x00000000fffff984 */ /* 0x000fe20000000800 */
[----:B------:R-:W-:Y:S01]  /*4470*/  @!PT LDS RZ, [RZ] ;  /* 0x00000000fffff984 */ /* 0x000fe20000000800 */
[----:B------:R-:W-:Y:S01]  /*4480*/  @!PT LDS RZ, [RZ] ;  /* 0x00000000fffff984 */ /* 0x000fe20000000800 */
[----:B------:R1:W-:Y:S04]  /*4490*/  LDGSTS.E.BYPASS.LTC128B.128 [R192+0x4480], [R8.64], !P4 ;  /* 0x0448000008c07fae */ /* 0x0003e8000e101d46 */
[----:B------:R1:W-:Y:S04]  /*44a0*/  LDGSTS.E.BYPASS.LTC128B.128 [R192+0x5080], [R6.64], !P3 ;  /* 0x0508000006c07fae */ /* 0x0003e8000d901d46 */
[----:B------:R1:W-:Y:S02]  /*44b0*/  LDGSTS.E.BYPASS.LTC128B.128 [R192+0x5c80], [R2.64], !P2 ;  /* 0x05c8000002c07fae */ /* 0x0003e4000d101d46 */
.L_x_57:
[----:B--234-:R-:W-:Y:S05]  /*44c0*/  BSYNC B1 ;  /* 0x0000000000017941 */ /* 0x01cfea0003800000 */
.L_x_56:
[----:B-1----:R-:W2:Y:S04]  /*44d0*/  LDL R0, [R1+0x4c] ;  /* 0x00004c0001007983 */ /* 0x002ea80000100800 */
[----:B------:R-:W0:Y:S01]  /*44e0*/  LDGDEPBAR ;  /* 0x00000000000079af */ /* 0x000e220000000000 */
[----:B--2---:R-:W-:-:S05]  /*44f0*/  IMAD.IADD R0, R104, 0x1, -R0 ;  /* 0x0000000168007824 */ /* 0x004fca00078e0a00 */
[C---:B------:R-:W-:Y:S02]  /*4500*/  ISETP.GT.AND P0, PT, R0.reuse, 0x9, PT ;  /* 0x000000090000780c */ /* 0x040fe40003f04270 */
[C---:B------:R-:W-:Y:S02]  /*4510*/  ISETP.GT.AND P6, PT, R0.reuse, RZ, PT ;  /* 0x000000ff0000720c */ /* 0x040fe40003fc4270 */
[C---:B------:R-:W-:Y:S02]  /*4520*/  ISETP.GT.AND P5, PT, R0.reuse, 0x1, PT ;  /* 0x000000010000780c */ /* 0x040fe40003fa4270 */
[----:B------:R-:W-:Y:S02]  /*4530*/  ISETP.GT.AND P2, PT, R0, 0x8, PT ;  /* 0x000000080000780c */ /* 0x000fe40003f44270 */
[----:B------:R-:W-:Y:S02]  /*4540*/  FSEL R42, R89, -INF , P0 ;  /* 0xff800000592a7808 */ /* 0x000fe40000000000 */
[----:B------:R-:W-:-:S02]  /*4550*/  FSEL R30, R92, -INF , P0 ;  /* 0xff8000005c1e7808 */ /* 0x000fc40000000000 */
[----:B------:R-:W-:Y:S02]  /*4560*/  FSEL R22, R94, -INF , P0 ;  /* 0xff8000005e167808 */ /* 0x000fe40000000000 */
[----:B------:R-:W-:Y:S02]  /*4570*/  FSEL R13, R96, -INF , P0 ;  /* 0xff800000600d7808 */ /* 0x000fe40000000000 */
[----:B------:R-:W-:Y:S02]  /*4580*/  FSEL R34, R99, -INF , P6 ;  /* 0xff80000063227808 */ /* 0x000fe40003000000 */
[----:B------:R-:W-:Y:S02]  /*4590*/  FSEL R26, R101, -INF , P6 ;  /* 0xff800000651a7808 */ /* 0x000fe40003000000 */
        /* <DEDUP_REMOVED lines=10> */
[C---:B------:R-:W-:Y:S02]  /*4640*/  ISETP.GT.AND P0, PT, R0.reuse, 0x19, PT ;  /* 0x000000190000780c */ /* 0x040fe40003f04270 */
[C---:B------:R-:W-:Y:S02]  /*4650*/  ISETP.GT.AND P6, PT, R0.reuse, 0x10, PT ;  /* 0x000000100000780c */ /* 0x040fe40003fc4270 */
[C---:B------:R-:W-:Y:S02]  /*4660*/  ISETP.GT.AND P5, PT, R0.reuse, 0x11, PT ;  /* 0x000000110000780c */ /* 0x040fe40003fa4270 */
[----:B------:R-:W-:-:S02]  /*4670*/  ISETP.GT.AND P2, PT, R0, 0x18, PT ;  /* 0x000000180000780c */ /* 0x000fc40003f44270 */
        /* <DEDUP_REMOVED lines=16> */
[C---:B------:R-:W-:Y:S02]  /*4780*/  ISETP.GT.AND P6, PT, R0.reuse, 0x20, PT ;  /* 0x000000200000780c */ /* 0x040fe40003fc4270 */
[----:B------:R-:W-:-:S02]  /*4790*/  ISETP.GT.AND P5, PT, R0, 0x21, PT ;  /* 0x000000210000780c */ /* 0x000fc40003fa4270 */
[C---:B------:R-:W-:Y:S02]  /*47a0*/  ISETP.GT.AND P2, PT, R0.reuse, 0x28, PT ;  /* 0x000000280000780c */ /* 0x040fe40003f44270 */
[----:B------:R-:W-:Y:S02]  /*47b0*/  ISETP.GT.AND P0, PT, R0, 0x29, PT ;  /* 0x000000290000780c */ /* 0x000fe40003f04270 */
[----:B------:R-:W-:Y:S02]  /*47c0*/  FMNMX.FTZ R0, R10, R11, !PT ;  /* 0x0000000b0a007209 */ /* 0x000fe40007810000 */
[----:B------:R-:W-:Y:S02]  /*47d0*/  FMNMX.FTZ R2, R17, R18, !PT ;  /* 0x0000001211027209 */ /* 0x000fe40007810000 */
[----:B------:R-:W-:Y:S02]  /*47e0*/  FMNMX.FTZ R3, R26, R27, !PT ;  /* 0x0000001b1a037209 */ /* 0x000fe40007810000 */
[----:B------:R-:W-:-:S02]  /*47f0*/  FMNMX.FTZ R4, R34, R40, !PT ;  /* 0x0000002822047209 */ /* 0x000fc40007810000 */
[----:B------:R-:W-:Y:S02]  /*4800*/  FMNMX.FTZ R0, R12, R0, !PT ;  /* 0x000000000c007209 */ /* 0x000fe40007810000 */
[----:B------:R-:W-:Y:S02]  /*4810*/  FMNMX.FTZ R2, R21, R2, !PT ;  /* 0x0000000215027209 */ /* 0x000fe40007810000 */
        /* <DEDUP_REMOVED lines=18> */
[----:B------:R-:W-:Y:S02]  /*4940*/  FSEL R133, R51, -INF , P6 ;  /* 0xff80000033857808 */ /* 0x000fe40003000000 */
[----:B------:R-:W-:Y:S02]  /*4950*/  FSEL R131, R53, -INF , P6 ;  /* 0xff80000035837808 */ /* 0x000fe40003000000 */
[----:B------:R-:W-:Y:S02]  /*4960*/  FSEL R127, R55, -INF , P6 ;  /* 0xff800000377f7808 */ /* 0x000fe40003000000 */
[----:B------:R-:W-:-:S02]  /*4970*/  FSEL R123, R57, -INF , P6 ;  /* 0xff800000397b7808 */ /* 0x000fc40003000000 */
[----:B------:R-:W-:Y:S02]  /*4980*/  FMNMX.FTZ R0, R19, R0, !PT ;  /* 0x0000000013007209 */ /* 0x000fe40007810000 */
[----:B------:R-:W-:Y:S02]  /*4990*/  FMNMX.FTZ R2, R28, R2, !PT ;  /* 0x000000021c027209 */ /* 0x000fe40007810000 */
[----:B------:R-:W-:Y:S02]  /*49a0*/  FMNMX.FTZ R3, R35, R3, !PT ;  /* 0x0000000323037209 */ /* 0x000fe40007810000 */
[----:B------:R-:W-:Y:S02]  /*49b0*/  FMNMX.FTZ R4, R50, R4, !PT ;  /* 0x0000000432047209 */ /* 0x000fe40007810000 */
[----:B------:R-:W-:Y:S02]  /*49c0*/  FSEL R132, R49, -INF , P5 ;  /* 0xff80000031847808 */ /* 0x000fe40002800000 */
[----:B------:R-:W-:-:S02]  /*49d0*/  FSEL R129, R52, -INF , P5 ;  /* 0xff80000034817808 */ /* 0x000fc40002800000 */
[----:B------:R-:W-:Y:S02]  /*49e0*/  FSEL R125, R54, -INF , P5 ;  /* 0xff800000367d7808 */ /* 0x000fe40002800000 */
[----:B------:R-:W-:Y:S02]  /*49f0*/  FSEL R121, R56, -INF , P5 ;  /* 0xff80000038797808 */ /* 0x000fe40002800000 */
[----:B------:R-:W-:Y:S02]  /*4a00*/  FMNMX.FTZ R0, R123, R0, !PT ;  /* 0x000000007b007209 */ /* 0x000fe40007810000 */
[----:B------:R-:W-:Y:S02]  /*4a10*/  FMNMX.FTZ R2, R127, R2, !PT ;  /* 0x000000027f027209 */ /* 0x000fe40007810000 */
[----:B------:R-:W-:Y:S02]  /*4a20*/  FMNMX.FTZ R3, R131, R3, !PT ;  /* 0x0000000383037209 */ /* 0x000fe40007810000 */
[----:B------:R-:W-:-:S02]  /*4a30*/  FMNMX.FTZ R4, R133, R4, !PT ;  /* 0x0000000485047209 */ /* 0x000fc40007810000 */
[----:B------:R-:W-:Y:S02]  /*4a40*/  FSEL R130, R36, -INF , P2 ;  /* 0xff80000024827808 */ /* 0x000fe40001000000 */
[----:B------:R-:W-:Y:S02]  /*4a50*/  FSEL R126, R38, -INF , P2 ;  /* 0xff800000267e7808 */ /* 0x000fe40001000000 */
[----:B------:R-:W-:Y:S02]  /*4a60*/  FSEL R122, R46, -INF , P2 ;  /* 0xff8000002e7a7808 */ /* 0x000fe40001000000 */
[----:B------:R-:W-:Y:S02]  /*4a70*/  FSEL R105, R48, -INF , P2 ;  /* 0xff80000030697808 */ /* 0x000fe40001000000 */
        /* <DEDUP_REMOVED lines=12> */
[----:B------:R-:W-:Y:S02]  /*4b40*/  FMNMX.FTZ R0, R100, R0, !PT ;  /* 0x0000000064007209 */ /* 0x000fe40007810000 */
[----:B------:R-:W-:-:S02]  /*4b50*/  FMNMX.FTZ R5, R120, R2, !PT ;  /* 0x0000000278057209 */ /* 0x000fc40007810000 */
[----:B------:R-:W-:Y:S02]  /*4b60*/  FMNMX.FTZ R6, R124, R3, !PT ;  /* 0x000000037c067209 */ /* 0x000fe40007810000 */
[----:B------:R-:W-:Y:S01]  /*4b70*/  FMNMX.FTZ R7, R128, R4, !PT ;  /* 0x0000000480077209 */ /* 0x000fe20007810000 */
[----:B------:R-:W-:Y:S05]  /*4b80*/  BRA.DIV ~URZ, `(.L_x_63) ;  /* 0x00009c427f007947 */ /* 0x000fea000b800000 */
[----:B------:R1:W2:Y:S02]  /*4b90*/  SHFL.BFLY PT, R2, R0, 0x2, 0x1f ;  /* 0x0c401f0000027f89 */ /* 0x0002a400000e0000 */
.L_x_158:
[----:B--2---:R-:W-:Y:S01]  /*4ba0*/  FMNMX.FTZ R4, R0, R2, !PT ;  /* 0x0000000200047209 */ /* 0x004fe20007810000 */
[----:B------:R-:W-:Y:S05]  /*4bb0*/  BRA.DIV ~URZ, `(.L_x_64) ;  /* 0x00009c727f007947 */ /* 0x000fea000b800000 */
[----:B-1----:R-:W1:Y:S04]  /*4bc0*/  SHFL.BFLY PT, R0, R5, 0x2, 0x1f ;  /* 0x0c401f0005007f89 */ /* 0x002e6800000e0000 */
[----:B------:R-:W2:Y:S04]  /*4bd0*/  SHFL.BFLY PT, R2, R6, 0x2, 0x1f ;  /* 0x0c401f0006027f89 */ /* 0x000ea800000e0000 */
[----:B------:R-:W3:Y:S04]  /*4be0*/  SHFL.BFLY PT, R8, R7, 0x2, 0x1f ;  /* 0x0c401f0007087f89 */ /* 0x000ee800000e0000 */
[----:B------:R-:W4:Y:S01]  /*4bf0*/  SHFL.BFLY PT, R3, R4, 0x1, 0x1f ;  /* 0x0c201f0004037f89 */ /* 0x000f2200000e0000 */
[----:B-1----:R-:W-:-:S02]  /*4c00*/  FMNMX.FTZ R0, R5, R0, !PT ;  /* 0x0000000005007209 */ /* 0x002fc40007810000 */
[----:B--2---:R-:W-:-:S03]  /*4c10*/  FMNMX.FTZ R2, R6, R2, !PT ;  /* 0x0000000206027209 */ /* 0x004fc60007810000 */
[----:B------:R-:W1:Y:S01]  /*4c20*/  SHFL.BFLY PT, R5, R0, 0x1, 0x1f ;  /* 0x0c201f0000057f89 */ /* 0x000e6200000e0000 */
[----:B---3--:R-:W-:-:S03]  /*4c30*/  FMNMX.FTZ R7, R7, R8, !PT ;  /* 0x0000000807077209 */ /* 0x008fc60007810000 */
[----:B------:R-:W2:Y:S01]  /*4c40*/  SHFL.BFLY PT, R6, R2, 0x1, 0x1f ;  /* 0x0c201f0002067f89 */ /* 0x000ea200000e0000 */
[----:B----4-:R-:W-:-:S03]  /*4c50*/  FMNMX.FTZ R104, R4, R3, !PT ;  /* 0x0000000304687209 */ /* 0x010fc60007810000 */
[----:B------:R3:W4:Y:S01]  /*4c60*/  SHFL.BFLY PT, R9, R7, 0x1, 0x1f ;  /* 0x0c201f0007097f89 */ /* 0x00072200000e0000 */
[----:B-1----:R-:W-:Y:S02]  /*4c70*/  FMNMX.FTZ R103, R0, R5, !PT ;  /* 0x0000000500677209 */ /* 0x002fe40007810000 */
[----:B--2---:R-:W-:Y:S02]  /*4c80*/  FMNMX.FTZ R102, R2, R6, !PT ;  /* 0x0000000602667209 */ /* 0x004fe40007810000 */
.L_x_159:
[C---:B------:R-:W-:Y:S01]  /*4c90*/  FMUL.FTZ R0, R104.reuse, c[0x0][0x2d0] ;  /* 0x0000b40068007a20 */ /* 0x040fe20000410000 */
[----:B------:R-:W-:Y:S01]  /*4ca0*/  FSETP.NEU.FTZ.AND P0, PT, R104, -INF , PT ;  /* 0xff8000006800780b */ /* 0x000fe20003f1d000 */
[----:B------:R-:W-:Y:S01]  /*4cb0*/  FMUL.FTZ R3, R103, c[0x0][0x2d0] ;  /* 0x0000b40067037a20 */ /* 0x000fe20000410000 */
[----:B----4-:R-:W-:Y:S01]  /*4cc0*/  FMNMX.FTZ R101, R9, R7, !PT ;  /* 0x0000000709657209 */ /* 0x010fe20007810000 */
[----:B------:R-:W-:Y:S01]  /*4cd0*/  WARPSYNC 0xffffffff ;  /* 0xffffffff00007948 */ /* 0x000fe20003800000 */
[----:B------:R-:W-:Y:S01]  /*4ce0*/  FSEL R20, R0, RZ, P0 ;  /* 0x000000ff00147208 */ /* 0x000fe20000000000 */
[----:B------:R-:W-:Y:S01]  /*4cf0*/  LDSM.16.MT88.4 R36, [R107] ;  /* 0x000000006b24783b */ /* 0x000fe20000004200 */
[----:B------:R-:W-:-:S02]  /*4d00*/  FSETP.NEU.FTZ.AND P0, PT, R103, -INF , PT ;  /* 0xff8000006700780b */ /* 0x000fc40003f1d000 */
[----:B------:R-:W-:Y:S01]  /*4d10*/  IADD3 R209, R209, -0x2, RZ ;  /* 0xfffffffed1d17810 */ /* 0x000fe20007ffe0ff */
[--C-:B------:R-:W-:Y:S01]  /*4d20*/  FFMA.FTZ R0, R10, c[0x0][0x2d0], -R20.reuse ;  /* 0x0000b4000a007a23 */ /* 0x100fe20000010814 */
[----:B------:R-:W-:Y:S01]  /*4d30*/  FSEL R3, R3, RZ, P0 ;  /* 0x000000ff03037208 */ /* 0x000fe20000000000 */
[----:B------:R-:W-:Y:S01]  /*4d40*/  FFMA.FTZ R2, R16, c[0x0][0x2d0], -R20 ;  /* 0x0000b40010027a23 */ /* 0x000fe20000010814 */
[----:B------:R-:W-:Y:S01]  /*4d50*/  FSETP.NEU.FTZ.AND P0, PT, R102, -INF , PT ;  /* 0xff8000006600780b */ /* 0x000fe20003f1d000 */
[----:B------:R1:W-:Y:S01]  /*4d60*/  MUFU.EX2 R147, R0 ;  /* 0x0000000000937308 */ /* 0x0003e20000000800 */
[----:B------:R-:W-:Y:S01]  /*4d70*/  LDSM.16.MT88.4 R60, [R180+0xc00] ;  /* 0x000c0000b43c783b */ /* 0x000fe20000004200 */
[----:B------:R-:W-:-:S03]  /*4d80*/  FFMA.FTZ R4, R25, c[0x0][0x2d0], -R3 ;  /* 0x0000b40019047a23 */ /* 0x000fc60000010803 */
[----:B------:R-:W-:Y:S03]  /*4d90*/  LDSM.16.MT88.4 R56, [R107+0x1800] ;  /* 0x001800006b38783b */ /* 0x000fe60000004200 */
[----:B------:R2:W-:Y:S01]  /*4da0*/  MUFU.EX2 R223, R2 ;  /* 0x0000000200df7308 */ /* 0x0005e20000000800 */
[----:B------:R-:W4:Y:S04]  /*4db0*/  LDSM.16.MT88.4 R52, [R180+0x1800] ;  /* 0x00180000b434783b */ /* 0x000f280000004200 */
[----:B------:R-:W5:Y:S01]  /*4dc0*/  LDSM.16.MT88.4 R64, [R107+0xc00] ;  /* 0x000c00006b40783b */ /* 0x000f620000004200 */
[----:B-1----:R-:W-:Y:S02]  /*4dd0*/  FFMA.FTZ R0, R11, c[0x0][0x2d0], -R20 ;  /* 0x0000b4000b007a23 */ /* 0x002fe40000010814 */
[----:B------:R1:W-:Y:S01]  /*4de0*/  MUFU.EX2 R218, R4 ;  /* 0x0000000400da7308 */ /* 0x0003e20000000800 */
[----:B------:R-:W3:Y:S04]  /*4df0*/  LDSM.16.MT88.4 R68, [R180] ;  /* 0x00000000b444783b */ /* 0x000ee80000004200 */
[----:B------:R-:W-:Y:S01]  /*4e00*/  LDSM.16.MT88.4 R136, [R107+0x800] ;  /* 0x000800006b88783b */ /* 0x000fe20000004200 */
[----:B--2---:R-:W-:-:S02]  /*4e10*/  FMUL.FTZ R2, R102, c[0x0][0x2d0] ;  /* 0x0000b40066027a20 */ /* 0x004fc40000410000 */
[----:B------:R2:W2:Y:S01]  /*4e20*/  MUFU.EX2 R146, R0 ;  /* 0x0000000000927308 */ /* 0x0004a20000000800 */
[----:B------:R-:W-:Y:S02]  /*4e30*/  LDSM.16.MT88.4 R152, [R107+0x1400] ;  /* 0x001400006b98783b */ /* 0x000fe40000004200 */
[----:B------:R-:W-:Y:S02]  /*4e40*/  FSEL R2, R2, RZ, P0 ;  /* 0x000000ff02027208 */ /* 0x000fe40000000000 */
[----:B------:R-:W-:-:S03]  /*4e50*/  FSETP.NEU.FTZ.AND P0, PT, R101, -INF , PT ;  /* 0xff8000006500780b */ /* 0x000fc60003f1d000 */
[----:B-1----:R-:W-:-:S04]  /*4e60*/  FFMA.FTZ R4, R33, c[0x0][0x2d0], -R2 ;  /* 0x0000b40021047a23 */ /* 0x002fc80000010802 */
[----:B------:R1:W-:Y:S01]  /*4e70*/  MUFU.EX2 R211, R4 ;  /* 0x0000000400d37308 */ /* 0x0003e20000000800 */
[----:B--2---:R-:W-:Y:S01]  /*4e80*/  FFMA.FTZ R0, R12, c[0x0][0x2d0], -R20 ;  /* 0x0000b4000c007a23 */ /* 0x004fe20000010814 */
[----:B------:R-:W-:-:S06]  /*4e90*/  F2FP.PACK_AB R16, R146, R147 ;  /* 0x000000939210723e */ /* 0x000fcc00000000ff */
[----:B------:R2:W-:Y:S01]  /*4ea0*/  MUFU.EX2 R194, R0 ;  /* 0x0000000000c27308 */ /* 0x0005e20000000800 */
[----:B-1----:R-:W-:-:S07]  /*4eb0*/  FFMA.FTZ R4, R35, c[0x0][0x2d0], -R2 ;  /* 0x0000b40023047a23 */ /* 0x002fce0000010802 */
[----:B------:R-:W1:Y:S01]  /*4ec0*/  MUFU.EX2 R213, R4 ;  /* 0x0000000400d57308 */ /* 0x000e620000000800 */
[----:B--2---:R-:W-:-:S07]  /*4ed0*/  FFMA.FTZ R0, R13, c[0x0][0x2d0], -R20 ;  /* 0x0000b4000d007a23 */ /* 0x004fce0000010814 */
[----:B------:R2:W-:Y:S01]  /*4ee0*/  MUFU.EX2 R220, R0 ;  /* 0x0000000000dc7308 */ /* 0x0005e20000000800 */
[----:B-1----:R-:W-:Y:S01]  /*4ef0*/  F2FP.PACK_AB R6, R213, R211 ;  /* 0x000000d3d506723e */ /* 0x002fe200000000ff */
[----:B--2---:R-:W-:-:S06]  /*4f00*/  FFMA.FTZ R0, R14, c[0x0][0x2d0], -R20 ;  /* 0x0000b4000e007a23 */ /* 0x004fcc0000010814 */
[----:B------:R1:W-:Y:S02]  /*4f10*/  MUFU.EX2 R221, R0 ;  /* 0x0000000000dd7308 */ /* 0x0003e40000000800 */
[----:B-1----:R-:W-:-:S06]  /*4f20*/  FFMA.FTZ R0, R15, c[0x0][0x2d0], -R20 ;  /* 0x0000b4000f007a23 */ /* 0x002fcc0000010814 */
[----:B------:R1:W2:Y:S02]  /*4f30*/  MUFU.EX2 R222, R0 ;  /* 0x0000000000de7308 */ /* 0x0002a40000000800 */
[----:B-1----:R-:W-:Y:S01]  /*4f40*/  FFMA.FTZ R0, R19, c[0x0][0x2d0], -R20 ;  /* 0x0000b40013007a23 */ /* 0x002fe20000010814 */
[----:B--2---:R-:W-:-:S05]  /*4f50*/  F2FP.PACK_AB R8, R222, R221 ;  /* 0x000000ddde08723e */ /* 0x004fca00000000ff */
[----:B------:R1:W2:Y:S02]  /*4f60*/  MUFU.EX2 R224, R0 ;  /* 0x0000000000e07308 */ /* 0x0002a40000000800 */
[----:B-1----:R-:W-:Y:S01]  /*4f70*/  FFMA.FTZ R0, R17, c[0x0][0x2d0], -R3 ;  /* 0x0000b40011007a23 */ /* 0x002fe20000010803 */
[----:B--2---:R-:W-:-:S05]  /*4f80*/  F2FP.PACK_AB R10, R224, R223 ;  /* 0x000000dfe00a723e */ /* 0x004fca00000000ff */
[----:B------:R1:W-:Y:S02]  /*4f90*/  MUFU.EX2 R145, R0 ;  /* 0x0000000000917308 */ /* 0x0003e40000000800 */
[----:B-1----:R-:W-:Y:S01]  /*4fa0*/  FFMA.FTZ R0, R18, c[0x0][0x2d0], -R3 ;  /* 0x0000b40012007a23 */ /* 0x002fe20000010803 */
[----:B------:R-:W-:-:S05]  /*4fb0*/  F2FP.PACK_AB R18, R220, R194 ;  /* 0x000000c2dc12723e */ /* 0x000fca00000000ff */
[----:B------:R1:W2:Y:S02]  /*4fc0*/  MUFU.EX2 R144, R0 ;  /* 0x0000000000907308 */ /* 0x0002a40000000800 */
[----:B-1----:R-:W-:Y:S01]  /*4fd0*/  FFMA.FTZ R0, R21, c[0x0][0x2d0], -R3 ;  /* 0x0000b40015007a23 */ /* 0x002fe20000010803 */
[----:B--2---:R-:W-:-:S05]  /*4fe0*/  F2FP.PACK_AB R17, R144, R145 ;  /* 0x000000919011723e */ /* 0x004fca00000000ff */
[----:B------:R1:W-:Y:S02]  /*4ff0*/  MUFU.EX2 R193, R0 ;  /* 0x0000000000c17308 */ /* 0x0003e40000000800 */
[----:B-1----:R-:W-:-:S06]  /*5000*/  FFMA.FTZ R0, R22, c[0x0][0x2d0], -R3 ;  /* 0x0000b40016007a23 */ /* 0x002fcc0000010803 */
[----:B------:R1:W2:Y:S02]  /*5010*/  MUFU.EX2 R215, R0 ;  /* 0x0000000000d77308 */ /* 0x0002a40000000800 */
[----:B-1----:R-:W-:Y:S01]  /*5020*/  FFMA.FTZ R0, R23, c[0x0][0x2d0], -R3 ;  /* 0x0000b40017007a23 */ /* 0x002fe20000010803 */
[----:B--2---:R-:W-:-:S05]  /*5030*/  F2FP.PACK_AB R19, R215, R193 ;  /* 0x000000c1d713723e */ /* 0x004fca00000000ff */
[----:B------:R1:W-:Y:S02]  /*5040*/  MUFU.EX2 R216, R0 ;  /* 0x0000000000d87308 */ /* 0x0003e40000000800 */
[C---:B----4-:R-:W-:Y:S08]  /*5050*/  HMMA.16816.F32 R76, R16.reuse, R52, RZ ;  /* 0x00000034104c723c */ /* 0x050ff000000018ff */
[----:B-----5:R-:W-:Y:S01]  /*5060*/  HMMA.16816.F32 R112, R16, R64, RZ ;  /* 0x000000401070723c */ /* 0x020fe200000018ff */
[----:B-1----:R-:W-:-:S04]  /*5070*/  FFMA.FTZ R0, R24, c[0x0][0x2d0], -R3 ;  /* 0x0000b40018007a23 */ /* 0x002fc80000010803 */
[----:B------:R1:W2:Y:S03]  /*5080*/  MUFU.EX2 R217, R0 ;  /* 0x0000000000d97308 */ /* 0x0002a60000000800 */
[C---:B---3--:R-:W-:Y:S08]  /*5090*/  HMMA.16816.F32 R116, R16.reuse, R68, RZ ;  /* 0x000000441074723c */ /* 0x048ff000000018ff */
[----:B------:R-:W-:Y:S01]  /*50a0*/  HMMA.16816.F32 R108, R16, R60, RZ ;  /* 0x0000003c106c723c */ /* 0x000fe200000018ff */
[----:B-1----:R-:W-:Y:S01]  /*50b0*/  FFMA.FTZ R0, R28, c[0x0][0x2d0], -R3 ;  /* 0x0000b4001c007a23 */ /* 0x002fe20000010803 */
[----:B--2---:R-:W-:-:S06]  /*50c0*/  F2FP.PACK_AB R9, R217, R216 ;  /* 0x000000d8d909723e */ /* 0x004fcc00000000ff */
[----:B------:R-:W-:Y:S01]  /*50d0*/  HMMA.16816.F32 R96, R16, R56, RZ ;  /* 0x000000381060723c */ /* 0x000fe200000018ff */
        /* <DEDUP_REMOVED lines=9> */
[----:B-1----:R-:W-:-:S06]  /*5170*/  FFMA.FTZ R0, R30, c[0x0][0x2d0], -R2 ;  /* 0x0000b4001e007a23 */ /* 0x002fcc0000010802 */
[----:B------:R1:W2:Y:S02]  /*5180*/  MUFU.EX2 R207, R0 ;  /* 0x0000000000cf7308 */ /* 0x0002a40000000800 */
[--C-:B-1----:R-:W-:Y:S01]  /*5190*/  FFMA.FTZ R0, R31, c[0x0][0x2d0], -R2.reuse ;  /* 0x0000b4001f007a23 */ /* 0x102fe20000010802 */
[----:B--2---:R-:W-:Y:S01]  /*51a0*/  F2FP.PACK_AB R14, R207, R206 ;  /* 0x000000cecf0e723e */ /* 0x004fe200000000ff */
[----:B------:R-:W1:Y:S04]  /*51b0*/  LDSM.16.MT88.4 R28, [R107+0x400] ;  /* 0x000400006b1c783b */ /* 0x000e680000004200 */
[----:B------:R2:W-:Y:S02]  /*51c0*/  MUFU.EX2 R208, R0 ;  /* 0x0000000000d07308 */ /* 0x0005e40000000800 */
[----:B--2---:R-:W-:-:S06]  /*51d0*/  FFMA.FTZ R0, R32, c[0x0][0x2d0], -R2 ;  /* 0x0000b40020007a23 */ /* 0x004fcc0000010802 */
[----:B------:R2:W-:Y:S02]  /*51e0*/  MUFU.EX2 R210, R0 ;  /* 0x0000000000d27308 */ /* 0x0005e40000000800 */
[----:B--2---:R-:W-:-:S05]  /*51f0*/  FMUL.FTZ R0, R101, c[0x0][0x2d0] ;  /* 0x0000b40065007a20 */ /* 0x004fca0000410000 */
[----:B------:R-:W-:Y:S02]  /*5200*/  FSEL R0, R0, RZ, P0 ;  /* 0x000000ff00007208 */ /* 0x000fe40000000000 */
[----:B------:R-:W-:-:S03]  /*5210*/  ISETP.GE.AND P0, PT, R209, R239, PT ;  /* 0x000000efd100720c */ /* 0x000fc60003f06270 */
[--C-:B------:R-:W-:Y:S02]  /*5220*/  FFMA.FTZ R4, R34, c[0x0][0x2d0], -R0.reuse ;  /* 0x0000b40022047a23 */ /* 0x100fe40000010800 */
[----:B------:R-:W-:Y:S02]  /*5230*/  HMMA.16816.F32 R32, R16, R36, RZ ;  /* 0x000000241020723c */ /* 0x000fe400000018ff */
[----:B------:R2:W-:Y:S02]  /*5240*/  MUFU.EX2 R197, R4 ;  /* 0x0000000400c57308 */ /* 0x0005e40000000800 */
[----:B--2---:R-:W-:-:S06]  /*5250*/  FFMA.FTZ R4, R40, c[0x0][0x2d0], -R0 ;  /* 0x0000b40028047a23 */ /* 0x004fcc0000010800 */
[----:B------:R2:W3:Y:S11]  /*5260*/  MUFU.EX2 R195, R4 ;  /* 0x0000000400c37308 */ /* 0x0004f60000000800 */
[----:B------:R-:W-:Y:S03]  /*5270*/  @!UPT UIADD3 URZ, URZ, URZ, URZ ;  /* 0x0000003f3f3ff290 */ /* 0x000fe6000fffe03f */
[----:B-1----:R-:W-:Y:S01]  /*5280*/  HMMA.16816.F32 R148, R8, R28, R32 ;  /* 0x0000001c0894723c */ /* 0x002fe20000001820 */
[----:B------:R-:W1:Y:S01]  /*5290*/  LDSM.16.MT88.4 R32, [R180+0x400] ;  /* 0x00040000b420783b */ /* 0x000e620000004200 */
[----:B--2---:R-:W-:Y:S01]  /*52a0*/  FFMA.FTZ R4, R41, c[0x0][0x2d0], -R0 ;  /* 0x0000b40029047a23 */ /* 0x004fe20000010800 */
[----:B---3--:R-:W-:-:S03]  /*52b0*/  F2FP.PACK_AB R13, R195, R197 ;  /* 0x000000c5c30d723e */ /* 0x008fc600000000ff */
[----:B------:R2:W-:Y:S02]  /*52c0*/  MUFU.EX2 R196, R4 ;  /* 0x0000000400c47308 */ /* 0x0005e40000000800 */
[----:B--2---:R-:W-:-:S06]  /*52d0*/  FFMA.FTZ R4, R42, c[0x0][0x2d0], -R0 ;  /* 0x0000b4002a047a23 */ /* 0x004fcc0000010800 */
[----:B------:R2:W3:Y:S01]  /*52e0*/  MUFU.EX2 R198, R4 ;  /* 0x0000000400c67308 */ /* 0x0004e20000000800 */
[----:B-1----:R-:W-:Y:S01]  /*52f0*/  HMMA.16816.F32 R116, R8, R32, R116 ;  /* 0x000000200874723c */ /* 0x002fe20000001874 */
[--C-:B--2---:R-:W-:Y:S01]  /*5300*/  FFMA.FTZ R4, R43, c[0x0][0x2d0], -R0.reuse ;  /* 0x0000b4002b047a23 */ /* 0x104fe20000010800 */
[----:B---3--:R-:W-:Y:S01]  /*5310*/  F2FP.PACK_AB R15, R198, R196 ;  /* 0x000000c4c60f723e */ /* 0x008fe200000000ff */
[----:B------:R-:W-:Y:S04]  /*5320*/  LDSM.16.MT88.4 R40, [R180+0x1c00] ;  /* 0x001c0000b428783b */ /* 0x000fe80000004200 */
[----:B------:R1:W-:Y:S02]  /*5330*/  MUFU.EX2 R199, R4 ;  /* 0x0000000400c77308 */ /* 0x0003e40000000800 */
[C---:B------:R-:W-:Y:S08]  /*5340*/  HMMA.16816.F32 R24, R12.reuse, R36, RZ ;  /* 0x000000240c18723c */ /* 0x040ff000000018ff */
[----:B------:R-:W-:Y:S01]  /*5350*/  HMMA.16816.F32 R84, R12, R60, RZ ;  /* 0x0000003c0c54723c */ /* 0x000fe200000018ff */
[----:B-1----:R-:W-:-:S04]  /*5360*/  FFMA.FTZ R4, R44, c[0x0][0x2d0], -R0 ;  /* 0x0000b4002c047a23 */ /* 0x002fc80000010800 */
[----:B------:R1:W2:Y:S03]  /*5370*/  MUFU.EX2 R202, R4 ;  /* 0x0000000400ca7308 */ /* 0x0002a60000000800 */
[C---:B------:R-:W-:Y:S08]  /*5380*/  HMMA.16816.F32 R80, R12.reuse, R56, RZ ;  /* 0x000000380c50723c */ /* 0x040ff000000018ff */
[C---:B------:R-:W-:Y:S01]  /*5390*/  HMMA.16816.F32 R88, R12.reuse, R64, RZ ;  /* 0x000000400c58723c */ /* 0x040fe200000018ff */
[--C-:B-1----:R-:W-:Y:S01]  /*53a0*/  FFMA.FTZ R4, R45, c[0x0][0x2d0], -R0.reuse ;  /* 0x0000b4002d047a23 */ /* 0x102fe20000010800 */
[----:B--2---:R-:W-:Y:S01]  /*53b0*/  F2FP.PACK_AB R5, R202, R199 ;  /* 0x000000c7ca05723e */ /* 0x004fe200000000ff */
[----:B------:R-:W1:Y:S05]  /*53c0*/  LDSM.16.MT88.4 R44, [R107+0x1c00] ;  /* 0x001c00006b2c783b */ /* 0x000e6a0000004200 */
[C---:B------:R-:W-:Y:S01]  /*53d0*/  HMMA.16816.F32 R72, R12.reuse, R52, RZ ;  /* 0x000000340c48723c */ /* 0x040fe200000018ff */
[----:B------:R2:W-:Y:S07]  /*53e0*/  MUFU.EX2 R205, R4 ;  /* 0x0000000400cd7308 */ /* 0x0005ee0000000800 */
[----:B------:R-:W-:Y:S01]  /*53f0*/  HMMA.16816.F32 R92, R12, R68, RZ ;  /* 0x000000440c5c723c */ /* 0x000fe200000018ff */
[----:B--2---:R-:W-:-:S02]  /*5400*/  FFMA.FTZ R4, R50, c[0x0][0x2d0], -R0 ;  /* 0x0000b40032047a23 */ /* 0x004fc40000010800 */
[----:B------:R-:W2:Y:S02]  /*5410*/  LDSM.16.MT88.4 R48, [R180+0x1000] ;  /* 0x00100000b430783b */ /* 0x000ea40000004200 */
[----:B------:R3:W4:Y:S02]  /*5420*/  MUFU.EX2 R203, R4 ;  /* 0x0000000400cb7308 */ /* 0x0007240000000800 */
[----:B---3--:R-:W-:Y:S02]  /*5430*/  F2FP.PACK_AB R4, R210, R208 ;  /* 0x000000d0d204723e */ /* 0x008fe400000000ff */
[----:B----4-:R-:W-:Y:S01]  /*5440*/  F2FP.PACK_AB R7, R203, R205 ;  /* 0x000000cdcb07723e */ /* 0x010fe200000000ff */
[----:B-1----:R-:W-:Y:S08]  /*5450*/  HMMA.16816.F32 R160, R8, R44, R96 ;  /* 0x0000002c08a0723c */ /* 0x002ff00000001860 */
[C---:B------:R-:W-:Y:S01]  /*5460*/  HMMA.16816.F32 R156, R4.reuse, R28, R24 ;  /* 0x0000001c049c723c */ /* 0x040fe20000001818 */
[----:B------:R-:W1:Y:S07]  /*5470*/  LDSM.16.MT88.4 R24, [R107+0x1000] ;  /* 0x001000006b18783b */ /* 0x000e6e0000004200 */
[C---:B------:R-:W-:Y:S08]  /*5480*/  HMMA.16816.F32 R172, R4.reuse, R44, R80 ;  /* 0x0000002c04ac723c */ /* 0x040ff00000001850 */
[----:B--2---:R-:W-:Y:S08]  /*5490*/  HMMA.16816.F32 R176, R4, R48, R84 ;  /* 0x0000003004b0723c */ /* 0x004ff00000001854 */
[----:B------:R-:W-:Y:S08]  /*54a0*/  HMMA.16816.F32 R84, R8, R40, R76 ;  /* 0x000000280854723c */ /* 0x000ff0000000184c */
[-C--:B------:R-:W-:Y:S08]  /*54b0*/  HMMA.16816.F32 R80, R16, R38.reuse, RZ ;  /* 0x000000261050723c */ /* 0x080ff000000018ff */
[----:B------:R-:W-:Y:S08]  /*54c0*/  HMMA.16816.F32 R76, R12, R38, RZ ;  /* 0x000000260c4c723c */ /* 0x000ff000000018ff */
[-C--:B------:R-:W-:Y:S08]  /*54d0*/  HMMA.16816.F32 R36, R16, R66.reuse, RZ ;  /* 0x000000421024723c */ /* 0x080ff000000018ff */
[----:B------:R-:W-:Y:S08]  /*54e0*/  HMMA.16816.F32 R64, R12, R66, RZ ;  /* 0x000000420c40723c */ /* 0x000ff000000018ff */
[----:B------:R-:W-:Y:S08]  /*54f0*/  HMMA.16816.F32 R168, R4, R40, R72 ;  /* 0x0000002804a8723c */ /* 0x000ff00000001848 */
[-C--:B-1----:R-:W-:Y:S08]  /*5500*/  HMMA.16816.F32 R112, R8, R24.reuse, R112 ;  /* 0x000000180870723c */ /* 0x082ff00000001870 */
[----:B------:R-:W-:Y:S08]  /*5510*/  HMMA.16816.F32 R88, R4, R24, R88 ;  /* 0x000000180458723c */ /* 0x000ff00000001858 */
[----:B------:R-:W-:Y:S08]  /*5520*/  HMMA.16816.F32 R72, R16, R70, RZ ;  /* 0x000000461048723c */ /* 0x000ff000000018ff */
[-C--:B------:R-:W-:Y:S08]  /*5530*/  HMMA.16816.F32 R80, R8, R30.reuse, R80 ;  /* 0x0000001e0850723c */ /* 0x080ff00000001850 */
[----:B------:R-:W-:Y:S08]  /*5540*/  HMMA.16816.F32 R76, R4, R30, R76 ;  /* 0x0000001e044c723c */ /* 0x000ff0000000184c */
[-C--:B------:R-:W-:Y:S08]  /*5550*/  HMMA.16816.F32 R36, R8, R26.reuse, R36 ;  /* 0x0000001a0824723c */ /* 0x080ff00000001824 */
[----:B------:R-:W-:Y:S08]  /*5560*/  HMMA.16816.F32 R64, R4, R26, R64 ;  /* 0x0000001a0440723c */ /* 0x000ff00000001840 */
[C---:B------:R-:W-:Y:S08]  /*5570*/  HMMA.16816.F32 R68, R12.reuse, R70, RZ ;  /* 0x000000460c44723c */ /* 0x040ff000000018ff */
[C---:B------:R-:W-:Y:S08]  /*5580*/  HMMA.16816.F32 R28, R12.reuse, R62, RZ ;  /* 0x0000003e0c1c723c */ /* 0x040ff000000018ff */
[C---:B------:R-:W-:Y:S08]  /*5590*/  HMMA.16816.F32 R24, R12.reuse, R58, RZ ;  /* 0x0000003a0c18723c */ /* 0x040ff000000018ff */
[----:B------:R-:W-:Y:S08]  /*55a0*/  HMMA.16816.F32 R12, R12, R54, RZ ;  /* 0x000000360c0c723c */ /* 0x000ff000000018ff */
[C---:B------:R-:W-:Y:S08]  /*55b0*/  HMMA.16816.F32 R60, R16.reuse, R62, RZ ;  /* 0x0000003e103c723c */ /* 0x040ff000000018ff */
[C---:B------:R-:W-:Y:S08]  /*55c0*/  HMMA.16816.F32 R56, R16.reuse, R58, RZ ;  /* 0x0000003a1038723c */ /* 0x040ff000000018ff */
[----:B------:R-:W-:Y:S08]  /*55d0*/  HMMA.16816.F32 R16, R16, R54, RZ ;  /* 0x000000361010723c */ /* 0x000ff000000018ff */
[C---:B------:R-:W-:Y:S08]  /*55e0*/  HMMA.16816.F32 R140, R4.reuse, R32, R92 ;  /* 0x00000020048c723c */ /* 0x040ff0000000185c */
[C---:B------:R-:W-:Y:S08]  /*55f0*/  HMMA.16816.F32 R68, R4.reuse, R34, R68 ;  /* 0x000000220444723c */ /* 0x040ff00000001844 */
[C---:B------:R-:W-:Y:S08]  /*5600*/  HMMA.16816.F32 R28, R4.reuse, R50, R28 ;  /* 0x00000032041c723c */ /* 0x040ff0000000181c */
[C---:B------:R-:W-:Y:S08]  /*5610*/  HMMA.16816.F32 R24, R4.reuse, R46, R24 ;  /* 0x0000002e0418723c */ /* 0x040ff00000001818 */
[-C--:B------:R-:W-:Y:S07]  /*5620*/  HMMA.16816.F32 R12, R4, R42.reuse, R12 ;  /* 0x0000002a040c723c */ /* 0x080fee000000180c */
[--C-:B------:R-:W-:Y:S01]  /*5630*/  FFMA.FTZ R4, R123, c[0x0][0x2d0], -R20.reuse ;  /* 0x0000b4007b047a23 */ /* 0x100fe20000010814 */
[C---:B------:R-:W-:Y:S03]  /*5640*/  HMMA.16816.F32 R16, R8.reuse, R42, R16 ;  /* 0x0000002a0810723c */ /* 0x040fe60000001810 */
[----:B------:R1:W-:Y:S05]  /*5650*/  MUFU.EX2 R42, R4 ;  /* 0x00000004002a7308 */ /* 0x0003ea0000000800 */
[C---:B------:R-:W-:Y:S08]  /*5660*/  HMMA.16816.F32 R72, R8.reuse, R34, R72 ;  /* 0x000000220848723c */ /* 0x040ff00000001848 */
[----:B------:R-:W-:Y:S01]  /*5670*/  HMMA.16816.F32 R164, R8, R48, R108 ;  /* 0x0000003008a4723c */ /* 0x000fe2000000186c */
[----:B-1----:R-:W-:-:S04]  /*5680*/  FFMA.FTZ R4, R121, c[0x0][0x2d0], -R20 ;  /* 0x0000b40079047a23 */ /* 0x002fc80000010814 */
[----:B------:R1:W2:Y:S03]  /*5690*/  MUFU.EX2 R43, R4 ;  /* 0x00000004002b7308 */ /* 0x0002a60000000800 */
[C---:B------:R-:W-:Y:S01]  /*56a0*/  HMMA.16816.F32 R32, R8.reuse, R50, R60 ;  /* 0x000000320820723c */ /* 0x040fe2000000183c */
[----:B------:R-:W3:Y:S07]  /*56b0*/  LDSM.16.MT88.4 R60, [R180+0x1400] ;  /* 0x00140000b43c783b */ /* 0x000eee0000004200 */
[----:B------:R-:W-:Y:S01]  /*56c0*/  HMMA.16816.F32 R56, R8, R46, R56 ;  /* 0x0000002e0838723c */ /* 0x000fe20000001838 */
[----:B-1----:R-:W-:Y:S01]  /*56d0*/  FFMA.FTZ R4, R105, c[0x0][0x2d0], -R20 ;  /* 0x0000b40069047a23 */ /* 0x002fe20000010814 */
[----:B--2---:R-:W-:-:S05]  /*56e0*/  F2FP.PACK_AB R96, R43, R42 ;  /* 0x0000002a2b60723e */ /* 0x004fca00000000ff */
[----:B------:R-:W-:Y:S01]  /*56f0*/  FADD.FTZ R8, R135, R134 ;  /* 0x0000008687087221 */ /* 0x000fe20000010000 */
        /* <DEDUP_REMOVED lines=10> */
[----:B------:R-:W-:-:S04]  /*57a0*/  FFMA.FTZ R3, R120, c[0x0][0x2d0], -R3 ;  /* 0x0000b40078037a23 */ /* 0x000fc80000010803 */
[----:B------:R1:W-:Y:S08]  /*57b0*/  MUFU.EX2 R41, R4 ;  /* 0x0000000400297308 */ /* 0x0003f00000000800 */
[----:B------:R2:W4:Y:S01]  /*57c0*/  MUFU.EX2 R214, R3 ;  /* 0x0000000300d67308 */ /* 0x0005220000000800 */
[----:B-1----:R-:W-:Y:S02]  /*57d0*/  FADD.FTZ R4, R147, R146 ;  /* 0x0000009293047221 */ /* 0x002fe40000010000 */
[----:B--2---:R-:W-:Y:S01]  /*57e0*/  FFMA.FTZ R3, R131, c[0x0][0x2d0], -R2 ;  /* 0x0000b40083037a23 */ /* 0x004fe20000010802 */
[----:B----4-:R-:W-:-:S04]  /*57f0*/  F2FP.PACK_AB R99, R214, R41 ;  /* 0x00000029d663723e */ /* 0x010fc800000000ff */
[----:B------:R1:W-:Y:S03]  /*5800*/  MUFU.EX2 R20, R3 ;  /* 0x0000000300147308 */ /* 0x0003e60000000800 */
[C---:B------:R-:W-:Y:S08]  /*5810*/  HMMA.16816.F32 R112, R96.reuse, R152, R112 ;  /* 0x000000986070723c */ /* 0x040ff00000001870 */
[----:B------:R-:W-:Y:S01]  /*5820*/  HMMA.16816.F32 R108, R96, R154, R36 ;  /* 0x0000009a606c723c */ /* 0x000fe20000001824 */
[----:B-1----:R-:W-:-:S04]  /*5830*/  FFMA.FTZ R3, R129, c[0x0][0x2d0], -R2 ;  /* 0x0000b40081037a23 */ /* 0x002fc80000010802 */
[----:B------:R1:W2:Y:S03]  /*5840*/  MUFU.EX2 R21, R3 ;  /* 0x0000000300157308 */ /* 0x0002a60000000800 */
[C---:B---3--:R-:W-:Y:S01]  /*5850*/  HMMA.16816.F32 R52, R96.reuse, R60, R164 ;  /* 0x0000003c6034723c */ /* 0x048fe200000018a4 */
[--C-:B-1----:R-:W-:Y:S01]  /*5860*/  FFMA.FTZ R3, R126, c[0x0][0x2d0], -R2.reuse ;  /* 0x0000b4007e037a23 */ /* 0x102fe20000010802 */
[----:B--2---:R-:W-:Y:S01]  /*5870*/  F2FP.PACK_AB R92, R21, R20 ;  /* 0x00000014155c723e */ /* 0x004fe200000000ff */
[----:B------:R-:W-:Y:S02]  /*5880*/  FFMA.FTZ R2, R124, c[0x0][0x2d0], -R2 ;  /* 0x0000b4007c027a23 */ /* 0x000fe40000010802 */
[----:B------:R1:W-:Y:S03]  /*5890*/  MUFU.EX2 R22, R3 ;  /* 0x0000000300167308 */ /* 0x0003e60000000800 */
[----:B------:R-:W-:Y:S05]  /*58a0*/  HMMA.16816.F32 R124, R96, R138, R80 ;  /* 0x0000008a607c723c */ /* 0x000fea0000001850 */
[----:B------:R2:W3:Y:S01]  /*58b0*/  MUFU.EX2 R233, R2 ;  /* 0x0000000200e97308 */ /* 0x0004e20000000800 */
[----:B-1----:R-:W-:-:S07]  /*58c0*/  FFMA.FTZ R3, R130, c[0x0][0x2d0], -R0 ;  /* 0x0000b40082037a23 */ /* 0x002fce0000010800 */
[----:B------:R-:W-:Y:S01]  /*58d0*/  MUFU.EX2 R11, R3 ;  /* 0x00000003000b7308 */ /* 0x000fe20000000800 */
[----:B--2---:R-:W-:Y:S01]  /*58e0*/  FFMA.FTZ R2, R133, c[0x0][0x2d0], -R0 ;  /* 0x0000b40085027a23 */ /* 0x004fe20000010800 */
[----:B---3--:R-:W-:-:S06]  /*58f0*/  F2FP.PACK_AB R94, R233, R22 ;  /* 0x00000016e95e723e */ /* 0x008fcc00000000ff */
[----:B------:R1:W-:Y:S02]  /*5900*/  MUFU.EX2 R10, R2 ;  /* 0x00000002000a7308 */ /* 0x0003e40000000800 */
[--C-:B-1----:R-:W-:Y:S02]  /*5910*/  FFMA.FTZ R2, R132, c[0x0][0x2d0], -R0.reuse ;  /* 0x0000b40084027a23 */ /* 0x102fe40000010800 */
[----:B------:R-:W-:-:S04]  /*5920*/  FFMA.FTZ R0, R128, c[0x0][0x2d0], -R0 ;  /* 0x0000b40080007a23 */ /* 0x000fc80000010800 */
[----:B------:R-:W1:Y:S01]  /*5930*/  MUFU.EX2 R9, R2 ;  /* 0x0000000200097308 */ /* 0x000e620000000800 */
[----:B------:R-:W-:Y:S07]  /*5940*/  HMMA.16816.F32 R128, R96, R136, R148 ;  /* 0x000000886080723c */ /* 0x000fee0000001894 */
[----:B------:R-:W2:Y:S01]  /*5950*/  MUFU.EX2 R234, R0 ;  /* 0x0000000000ea7308 */ /* 0x000ea20000000800 */
[----:B-1----:R-:W-:Y:S01]  /*5960*/  F2FP.PACK_AB R93, R9, R10 ;  /* 0x0000000a095d723e */ /* 0x002fe200000000ff */
[----:B------:R-:W-:-:S02]  /*5970*/  FADD.FTZ R2, R145, R144 ;  /* 0x0000009091027221 */ /* 0x000fc40000010000 */
[----:B------:R-:W1:Y:S02]  /*5980*/  LDSM.16.MT88.4 R144, [R180+0x800] ;  /* 0x00080000b490783b */ /* 0x000e640000004200 */
[----:B------:R-:W-:Y:S02]  /*5990*/  FADD.FTZ R3, R193, R2 ;  /* 0x00000002c1037221 */ /* 0x000fe40000010000 */
[----:B------:R-:W-:Y:S01]  /*59a0*/  FADD.FTZ R2, R206, R8 ;  /* 0x00000008ce027221 */ /* 0x000fe20000010000 */
[----:B--2---:R-:W-:Y:S01]  /*59b0*/  F2FP.PACK_AB R95, R234, R11 ;  /* 0x0000000bea5f723e */ /* 0x004fe200000000ff */
[----:B------:R-:W-:Y:S02]  /*59c0*/  FADD.FTZ R0, R194, R4 ;  /* 0x00000004c2007221 */ /* 0x000fe40000010000 */
[----:B------:R-:W2:Y:S01]  /*59d0*/  LDSM.16.MT88.4 R4, [R180+0x2000] ;  /* 0x00200000b404783b */ /* 0x000ea20000004200 */
        /* <DEDUP_REMOVED lines=8> */
[----:B------:R-:W3:Y:S01]  /*5a60*/  LDSM.16.MT88.4 R76, [R107+0x2000] ;  /* 0x002000006b4c783b */ /* 0x000ee20000004200 */
[----:B------:R-:W-:Y:S02]  /*5a70*/  FADD.FTZ R0, R222, R0 ;  /* 0x00000000de007221 */ /* 0x000fe40000010000 */
[----:B------:R-:W-:Y:S02]  /*5a80*/  FADD.FTZ R3, R217, R3 ;  /* 0x00000003d9037221 */ /* 0x000fe40000010000 */
[----:B------:R-:W-:-:S02]  /*5a90*/  FADD.FTZ R2, R210, R2 ;  /* 0x00000002d2027221 */ /* 0x000fc40000010000 */
[----:B------:R-:W-:Y:S01]  /*5aa0*/  HMMA.16816.F32 R148, R92, R152, R88 ;  /* 0x000000985c94723c */ /* 0x000fe20000001858 */
[----:B------:R-:W-:Y:S02]  /*5ab0*/  FADD.FTZ R0, R223, R0 ;  /* 0x00000000df007221 */ /* 0x000fe40000010000 */
[----:B------:R-:W-:-:S05]  /*5ac0*/  FADD.FTZ R3, R218, R3 ;  /* 0x00000003da037221 */ /* 0x000fca0000010000 */
[----:B------:R-:W-:Y:S08]  /*5ad0*/  HMMA.16816.F32 R152, R92, R154, R64 ;  /* 0x0000009a5c98723c */ /* 0x000ff00000001840 */
[C---:B-1----:R-:W-:Y:S08]  /*5ae0*/  HMMA.16816.F32 R120, R96.reuse, R144, R116 ;  /* 0x000000906078723c */ /* 0x042ff00000001874 */
[-C--:B--2---:R-:W-:Y:S08]  /*5af0*/  HMMA.16816.F32 R84, R96, R4.reuse, R84 ;  /* 0x000000046054723c */ /* 0x084ff00000001854 */
[C---:B------:R-:W-:Y:S07]  /*5b00*/  HMMA.16816.F32 R88, R92.reuse, R4, R168 ;  /* 0x000000045c58723c */ /* 0x040fee00000018a8 */
        /* <DEDUP_REMOVED lines=11> */
[----:B------:R-:W-:Y:S01]  /*5bc0*/  HMMA.16816.F32 R144, R92, R146, R68 ;  /* 0x000000925c90723c */ /* 0x000fe20000001844 */
[----:B------:R-:W-:Y:S02]  /*5bd0*/  FADD.FTZ R4, R42, R2 ;  /* 0x000000022a047221 */ /* 0x000fe40000010000 */
[----:B------:R-:W-:Y:S02]  /*5be0*/  FADD.FTZ R5, R205, R5 ;  /* 0x00000005cd057221 */ /* 0x000fe40000010000 */
[----:B------:R-:W-:Y:S02]  /*5bf0*/  FADD.FTZ R0, R23, R0 ;  /* 0x0000000017007221 */ /* 0x000fe40000010000 */
[----:B------:R-:W-:Y:S01]  /*5c00*/  FADD.FTZ R2, R203, R5 ;  /* 0x00000005cb027221 */ /* 0x000fe20000010000 */
[----:B---3--:R-:W-:Y:S01]  /*5c10*/  HMMA.16816.F32 R80, R96, R78, R56 ;  /* 0x0000004e6050723c */ /* 0x008fe20000001838 */
        /* <DEDUP_REMOVED lines=14> */
[----:B------:R-:W-:Y:S01]  /*5d00*/  HMMA.16816.F32 R56, R92, R60, R176 ;  /* 0x0000003c5c38723c */ /* 0x000fe200000018b0 */
[----:B------:R-:W-:-:S02]  /*5d10*/  FADD.FTZ R233, R233, R2 ;  /* 0x00000002e9e97221 */ /* 0x000fc40000010000 */
[----:B------:R-:W-:-:S05]  /*5d20*/  FADD.FTZ R234, R234, R0 ;  /* 0x00000000eaea7221 */ /* 0x000fca0000010000 */
[C---:B------:R-:W-:Y:S08]  /*5d30*/  HMMA.16816.F32 R72, R92.reuse, R76, R172 ;  /* 0x0000004c5c48723c */ /* 0x040ff000000018ac */
[C---:B------:R-:W-:Y:S08]  /*5d40*/  HMMA.16816.F32 R60, R92.reuse, R62, R28 ;  /* 0x0000003e5c3c723c */ /* 0x040ff0000000181c */
[----:B------:R-:W-:Y:S08]  /*5d50*/  HMMA.16816.F32 R76, R92, R78, R24 ;  /* 0x0000004e5c4c723c */ /* 0x000ff00000001818 */
[-C--:B------:R-:W-:Y:S08]  /*5d60*/  HMMA.16816.F32 R96, R96, R6.reuse, R16 ;  /* 0x000000066060723c */ /* 0x080ff00000001810 */
[----:B------:R-:W-:Y:S01]  /*5d70*/  HMMA.16816.F32 R92, R92, R6, R12 ;  /* 0x000000065c5c723c */ /* 0x000fe2000000180c */
[----:B------:R-:W-:Y:S07]  /*5d80*/  @!UPT UIADD3 URZ, URZ, URZ, URZ ;  /* 0x0000003f3f3ff290 */ /* 0x000fee000fffe03f */
[----:B------:R-:W-:Y:S11]  /*5d90*/  @!P0 BRA `(.L_x_65) ;  /* 0x000030d000008947 */ /* 0x000ff60003800000 */
.L_x_77:
[----:B------:R-:W-:Y:S04]  /*5da0*/  DEPBAR.LE SB0, 0x0 ;  /* 0x000080000000791a */ /* 0x000fe80000000000 */
[----:B------:R-:W-:Y:S01]  /*5db0*/  WARPSYNC 0xffffffff ;  /* 0xffffffff00007948 */ /* 0x000fe20003800000 */
[----:B------:R-:W-:Y:S01]  /*5dc0*/  BAR.SYNC.DEFER_BLOCKING 0x0 ;  /* 0x0000000000007b1d */ /* 0x000fe20000010000 */
[----:B------:R-:W-:Y:S01]  /*5dd0*/  SHF.R.S32.HI R0, RZ, 0x1f, R201 ;  /* 0x0000001fff007819 */ /* 0x000fe200000114c9 */
[----:B------:R-:W-:Y:S01]  /*5de0*/  IMAD.WIDE.U32 R2, R201, c[0x0][0x208], RZ ;  /* 0x00008200c9027a25 */ /* 0x000fe200078e00ff */
[----:B------:R-:W-:Y:S02]  /*5df0*/  ISETP.GE.AND P6, PT, R237, c[0x0][0x1d4], PT ;  /* 0x00007500ed007a0c */ /* 0x000fe40003fc6270 */
[----:B------:R-:W-:Y:S01]  /*5e00*/  MOV R100, R103 ;  /* 0x0000006700647202 */ /* 0x000fe20000000f00 */
[----:B------:R-:W-:Y:S01]  /*5e10*/  IMAD R0, R0, c[0x0][0x208], RZ ;  /* 0x0000820000007a24 */ /* 0x000fe200078e02ff */
[----:B------:R-:W-:Y:S03]  /*5e20*/  MOV R105, R102 ;  /* 0x0000006600697202 */ /* 0x000fe60000000f00 */
[----:B------:R-:W-:Y:S04]  /*5e30*/  IMAD R0, R201, c[0x0][0x20c], R0 ;  /* 0x00008300c9007a24 */ /* 0x000fe800078e0200 */
[----:B------:R-:W-:Y:S01]  /*5e40*/  IMAD.IADD R3, R3, 0x1, R0 ;  /* 0x0000000103037824 */ /* 0x000fe200078e0200 */
[----:B------:R-:W-:Y:S03]  /*5e50*/  SHF.R.S32.HI R0, RZ, 0x1f, R200 ;  /* 0x0000001fff007819 */ /* 0x000fe600000114c8 */
[----:B------:R-:W-:Y:S04]  /*5e60*/  IMAD.WIDE.U32 R2, R200, c[0x0][0x218], R2 ;  /* 0x00008600c8027a25 */ /* 0x000fe800078e0002 */
[----:B------:R-:W-:Y:S01]  /*5e70*/  IMAD R4, R0, c[0x0][0x218], RZ ;  /* 0x0000860000047a24 */ /* 0x000fe200078e02ff */
[----:B------:R-:W-:Y:S01]  /*5e80*/  IADD3 R0, P0, R246, R2, RZ ;  /* 0x00000002f6007210 */ /* 0x000fe20007f1e0ff */
[----:B------:R1:W2:Y:S02]  /*5e90*/  LDSM.16.M88.4 R48, [R181] ;  /* 0x00000000b530783b */ /* 0x0002a40000000200 */
[----:B------:R-:W-:Y:S02]  /*5ea0*/  IMAD R4, R200, c[0x0][0x21c], R4 ;  /* 0x00008700c8047a24 */ /* 0x000fe400078e0204 */
[----:B------:R1:W3:Y:S03]  /*5eb0*/  LDSM.16.M88.4 R44, [R181+0x1000] ;  /* 0x00100000b52c783b */ /* 0x0002e60000000200 */
[----:B------:R-:W-:Y:S01]  /*5ec0*/  IADD3.X R2, R249, R3, R4, P0, !PT ;  /* 0x00000003f9027210 */ /* 0x000fe200007fe404 */
[----:B------:R1:W4:Y:S01]  /*5ed0*/  LDSM.16.M88.4 R16, [R106] ;  /* 0x000000006a10783b */ /* 0x0003220000000200 */
[C---:B------:R-:W-:Y:S03]  /*5ee0*/  LEA R11, P0, R0.reuse, c[0x0][0x1f8], 0x1 ;  /* 0x00007e00000b7a11 */ /* 0x040fe600078008ff */
[----:B------:R1:W1:Y:S01]  /*5ef0*/  LDSM.16.M88.4 R32, [R106+0x400] ;  /* 0x000400006a20783b */ /* 0x0002620000000200 */
[----:B------:R-:W-:Y:S01]  /*5f00*/  LEA.HI.X R10, R0, c[0x0][0x1fc], R2, 0x1, P0 ;  /* 0x00007f00000a7a11 */ /* 0x000fe200000f0c02 */
[----:B------:R-:W-:Y:S02]  /*5f10*/  IMAD.MOV.U32 R0, RZ, RZ, R104 ;  /* 0x000000ffff007224 */ /* 0x000fe400078e0068 */
[----:B------:R1:W1:Y:S04]  /*5f20*/  LDSM.16.M88.4 R156, [R106+0x800] ;  /* 0x000800006a9c783b */ /* 0x0002680000000200 */
[----:B------:R1:W1:Y:S04]  /*5f30*/  LDSM.16.M88.4 R160, [R182] ;  /* 0x00000000b6a0783b */ /* 0x0002680000000200 */
[----:B------:R1:W1:Y:S04]  /*5f40*/  LDSM.16.M88.4 R168, [R182+0x1000] ;  /* 0x00100000b6a8783b */ /* 0x0002680000000200 */
[----:B------:R1:W1:Y:S04]  /*5f50*/  LDSM.16.M88.4 R164, [R183] ;  /* 0x00000000b7a4783b */ /* 0x0002680000000200 */
[----:B------:R1:W1:Y:S04]  /*5f60*/  LDSM.16.M88.4 R172, [R191] ;  /* 0x00000000bfac783b */ /* 0x0002680000000200 */
[----:B------:R1:W1:Y:S01]  /*5f70*/  LDSM.16.M88.4 R176, [R190] ;  /* 0x00000000beb0783b */ /* 0x0002620000000200 */
[----:B------:R-:W-:-:S05]  /*5f80*/  BRA.DIV ~URZ, `(.L_x_66) ;  /* 0x00008ac27f007947 */ /* 0x000fca000b800000 */
[----:B------:R4:W3:Y:S02]  /*5f90*/  SHFL.IDX PT, R2, R10, RZ, 0x1c1f ;  /* 0x001c1fff0a027589 */ /* 0x0008e400000e0000 */
.L_x_160:
[----:B------:R-:W-:Y:S01]  /*5fa0*/  SHF.R.S32.HI R12, RZ, 0x1f, R237 ;  /* 0x0000001fff0c7819 */ /* 0x000fe200000114ed */
[----:B------:R-:W5:Y:S01]  /*5fb0*/  SHFL.IDX PT, R3, R11, RZ, 0x1c1f ;  /* 0x001c1fff0b037589 */ /* 0x000f6200000e0000 */
[----:B------:R-:W-:Y:S01]  /*5fc0*/  SHF.R.S32.HI R14, RZ, 0x1f, R204 ;  /* 0x0000001fff0e7819 */ /* 0x000fe200000114cc */
[----:B------:R-:W-:Y:S01]  /*5fd0*/  BSSY B0, `(.L_x_67) ;  /* 0x0000023000007945 */ /* 0x000fe20003800000 */
[----:B------:R-:W-:Y:S02]  /*5fe0*/  SHF.R.S32.HI R13, RZ, 0x1f, R236 ;  /* 0x0000001fff0d7819 */ /* 0x000fe400000114ec */
[CC--:B-----5:R-:W-:Y:S02]  /*5ff0*/  LEA R4, P0, R237.reuse, R3.reuse, 0x1 ;  /* 0x00000003ed047211 */ /* 0x0e0fe400078008ff */
[-C--:B------:R-:W-:Y:S02]  /*6000*/  LEA R8, P5, R204, R3.reuse, 0x1 ;  /* 0x00000003cc087211 */ /* 0x080fe400078a08ff */
[-C--:B---3--:R-:W-:Y:S02]  /*6010*/  LEA.HI.X R5, R237, R2.reuse, R12, 0x1, P0 ;  /* 0x00000002ed057211 */ /* 0x088fe400000f0c0c */
[----:B------:R-:W3:Y:S01]  /*6020*/  S2R R12, SR_TID.X ;  /* 0x00000000000c7919 */ /* 0x000ee20000002100 */
[----:B------:R-:W-:Y:S02]  /*6030*/  LEA R6, P2, R236, R3, 0x1 ;  /* 0x00000003ec067211 */ /* 0x000fe400078408ff */
[-C--:B------:R-:W-:Y:S02]  /*6040*/  LEA.HI.X R9, R204, R2.reuse, R14, 0x1, P5 ;  /* 0x00000002cc097211 */ /* 0x080fe400028f0c0e */
[----:B------:R-:W-:Y:S03]  /*6050*/  LEA.HI.X R7, R236, R2, R13, 0x1, P2 ;  /* 0x00000002ec077211 */ /* 0x000fe600010f0c0d */
[----:B------:R-:W-:Y:S01]  /*6060*/  @!PT LDS RZ, [RZ] ;  /* 0x00000000fffff984 */ /* 0x000fe20000000800 */
[----:B------:R-:W-:Y:S01]  /*6070*/  @!PT LDS RZ, [RZ] ;  /* 0x00000000fffff984 */ /* 0x000fe20000000800 */
[----:B------:R4:W-:Y:S04]  /*6080*/  LDGSTS.E.BYPASS.LTC128B.128 [R192+0x1880], [R8.64], !P4 ;  /* 0x0188000008c07fae */ /* 0x0009e8000e101d46 */
[----:B------:R4:W-:Y:S04]  /*6090*/  LDGSTS.E.BYPASS.LTC128B.128 [R192+0x2480], [R6.64], !P3 ;  /* 0x0248000006c07fae */ /* 0x0009e8000d901d46 */
[----:B------:R4:W-:Y:S01]  /*60a0*/  LDGSTS.E.BYPASS.LTC128B.128 [R192+0x3080], [R4.64], !P6 ;  /* 0x0308000004c07fae */ /* 0x0009e2000f101d46 */
[----:B---3--:R-:W-:Y:S11]  /*60b0*/  ISETP.GT.AND P0, PT, R12, 0x3f, PT ;  /* 0x0000003f0c00780c */ /* 0x008ff60003f04270 */
[----:B------:R-:W-:Y:S02]  /*60c0*/  @!UPT UIADD3 URZ, URZ, URZ, URZ ;  /* 0x0000003f3f3ff290 */ /* 0x000fe4000fffe03f */
[----:B------:R-:W-:-:S05]  /*60d0*/  @P0 BRA `(.L_x_68) ;  /* 0x0000012000000947 */ /* 0x000fca0003800000 */
[----:B------:R-:W-:-:S05]  /*60e0*/  BRA.DIV ~URZ, `(.L_x_69) ;  /* 0x000089d27f007947 */ /* 0x000fca000b800000 */
[----:B----4-:R3:W4:Y:S04]  /*60f0*/  SHFL.IDX PT, R4, R10, 0x1, 0x1c1f ;  /* 0x003c1f000a047f89 */ /* 0x01072800000e0000 */
[----:B------:R3:W2:Y:S02]  /*6100*/  SHFL.IDX PT, R2, R11, 0x1, 0x1c1f ;  /* 0x003c1f000b027f89 */ /* 0x0006a400000e0000 */
.L_x_161:
[-C--:B--2---:R-:W-:Y:S02]  /*6110*/  LEA R8, P5, R204, R2.reuse, 0x1 ;  /* 0x00000002cc087211 */ /* 0x084fe400078a08ff */
[----:B---3--:R-:W-:Y:S02]  /*6120*/  SHF.R.S32.HI R11, RZ, 0x1f, R204 ;  /* 0x0000001fff0b7819 */ /* 0x008fe400000114cc */
[----:B------:R-:W-:Y:S02]  /*6130*/  LEA R6, P2, R236, R2, 0x1 ;  /* 0x00000002ec067211 */ /* 0x000fe400078408ff */
[----:B----4-:R-:W-:Y:S02]  /*6140*/  LEA.HI.X R9, R204, R4, R11, 0x1, P5 ;  /* 0x00000004cc097211 */ /* 0x010fe400028f0c0b */
[----:B------:R-:W-:Y:S02]  /*6150*/  SHF.R.S32.HI R10, RZ, 0x1f, R236 ;  /* 0x0000001fff0a7819 */ /* 0x000fe400000114ec */
[C---:B------:R-:W-:Y:S01]  /*6160*/  LEA R2, P0, R237.reuse, R2, 0x1 ;  /* 0x00000002ed027211 */ /* 0x040fe200078008ff */
[----:B------:R-:W-:Y:S01]  /*6170*/  @!PT LDS RZ, [RZ] ;  /* 0x00000000fffff984 */ /* 0x000fe20000000800 */
[----:B------:R-:W-:Y:S01]  /*6180*/  @!PT LDS RZ, [RZ] ;  /* 0x00000000fffff984 */ /* 0x000fe20000000800 */
[----:B------:R-:W-:Y:S01]  /*6190*/  @!PT LDS RZ, [RZ] ;  /* 0x00000000fffff984 */ /* 0x000fe20000000800 */
[----:B------:R2:W-:Y:S01]  /*61a0*/  LDGSTS.E.BYPASS.LTC128B.128 [R192+0x2080], [R8.64], !P4 ;  /* 0x0208000008c07fae */ /* 0x0005e2000e101d46 */
[-C--:B------:R-:W-:Y:S02]  /*61b0*/  LEA.HI.X R7, R236, R4.reuse, R10, 0x1, P2 ;  /* 0x00000004ec077211 */ /* 0x080fe400010f0c0a */
[----:B------:R-:W-:Y:S03]  /*61c0*/  SHF.R.S32.HI R5, RZ, 0x1f, R237 ;  /* 0x0000001fff057819 */ /* 0x000fe600000114ed */
[----:B------:R2:W-:Y:S01]  /*61d0*/  LDGSTS.E.BYPASS.LTC128B.128 [R192+0x2c80], [R6.64], !P3 ;  /* 0x02c8000006c07fae */ /* 0x0005e2000d901d46 */
[----:B------:R-:W-:Y:S05]  /*61e0*/  LEA.HI.X R3, R237, R4, R5, 0x1, P0 ;  /* 0x00000004ed037211 */ /* 0x000fea00000f0c05 */
[----:B------:R2:W-:Y:S02]  /*61f0*/  LDGSTS.E.BYPASS.LTC128B.128 [R192+0x3880], [R2.64], !P6 ;  /* 0x0388000002c07fae */ /* 0x0005e4000f101d46 */
.L_x_68:
[----:B------:R-:W-:Y:S05]  /*6200*/  BSYNC B0 ;  /* 0x0000000000007941 */ /* 0x000fea0003800000 */
.L_x_67:
[----:B------:R-:W0:Y:S01]  /*6210*/  LDGDEPBAR ;  /* 0x00000000000079af */ /* 0x000e220000000000 */
[----:B------:R-:W-:Y:S01]  /*6220*/  WARPSYNC 0xffffffff ;  /* 0xffffffff00007948 */ /* 0x000fe20003800000 */
[-C--:B--2-4-:R-:W-:Y:S01]  /*6230*/  HMMA.16816.F32 R4, R48, R16.reuse, RZ ;  /* 0x000000103004723c */ /* 0x094fe200000018ff */
[----:B------:R-:W-:Y:S02]  /*6240*/  BSSY B0, `(.L_x_70) ;  /* 0x0000107000007945 */ /* 0x000fe40003800000 */
[----:B------:R-:W-:Y:S05]  /*6250*/  ISETP.GT.AND P0, PT, R209, R239, PT ;  /* 0x000000efd100720c */ /* 0x000fea0003f04270 */
[C---:B------:R-:W-:Y:S08]  /*6260*/  HMMA.16816.F32 R8, R44.reuse, R16, RZ ;  /* 0x000000102c08723c */ /* 0x040ff000000018ff */
[-C--:B------:R-:W-:Y:S08]  /*6270*/  HMMA.16816.F32 R12, R44, R18.reuse, RZ ;  /* 0x000000122c0c723c */ /* 0x080ff000000018ff */
[C---:B------:R-:W-:Y:S08]  /*6280*/  HMMA.16816.F32 R16, R48.reuse, R18, RZ ;  /* 0x000000123010723c */ /* 0x040ff000000018ff */
[-C--:B-1----:R-:W-:Y:S08]  /*6290*/  HMMA.16816.F32 R20, R48, R32.reuse, RZ ;  /* 0x000000203014723c */ /* 0x082ff000000018ff */
[C---:B------:R-:W-:Y:S08]  /*62a0*/  HMMA.16816.F32 R24, R44.reuse, R32, RZ ;  /* 0x000000202c18723c */ /* 0x040ff000000018ff */
[-C--:B------:R-:W-:Y:S08]  /*62b0*/  HMMA.16816.F32 R28, R44, R34.reuse, RZ ;  /* 0x000000222c1c723c */ /* 0x080ff000000018ff */
[C---:B------:R-:W-:Y:S08]  /*62c0*/  HMMA.16816.F32 R32, R48.reuse, R34, RZ ;  /* 0x000000223020723c */ /* 0x040ff000000018ff */
[-C--:B------:R-:W-:Y:S08]  /*62d0*/  HMMA.16816.F32 R36, R48, R156.reuse, RZ ;  /* 0x0000009c3024723c */ /* 0x080ff000000018ff */
[C---:B------:R-:W-:Y:S08]  /*62e0*/  HMMA.16816.F32 R40, R44.reuse, R156, RZ ;  /* 0x0000009c2c28723c */ /* 0x040ff000000018ff */
[-C--:B------:R-:W-:Y:S08]  /*62f0*/  HMMA.16816.F32 R44, R44, R158.reuse, RZ ;  /* 0x0000009e2c2c723c */ /* 0x080ff000000018ff */
[----:B------:R-:W-:Y:S01]  /*6300*/  HMMA.16816.F32 R48, R48, R158, RZ ;  /* 0x0000009e3030723c */ /* 0x000fe200000018ff */
[----:B------:R-:W-:Y:S07]  /*6310*/  LDSM.16.M88.4 R156, [R181+0x2000] ;  /* 0x00200000b59c783b */ /* 0x000fee0000000200 */
[-C--:B------:R-:W-:Y:S08]  /*6320*/  HMMA.16816.F32 R4, R160, R164.reuse, R4 ;  /* 0x000000a4a004723c */ /* 0x080ff00000001804 */
[C---:B------:R-:W-:Y:S08]  /*6330*/  HMMA.16816.F32 R8, R168.reuse, R164, R8 ;  /* 0x000000a4a808723c */ /* 0x040ff00000001808 */
[-C--:B------:R-:W-:Y:S08]  /*6340*/  HMMA.16816.F32 R12, R168, R166.reuse, R12 ;  /* 0x000000a6a80c723c */ /* 0x080ff0000000180c */
[C---:B------:R-:W-:Y:S01]  /*6350*/  HMMA.16816.F32 R16, R160.reuse, R166, R16 ;  /* 0x000000a6a010723c */ /* 0x040fe20000001810 */
[----:B------:R-:W1:Y:S07]  /*6360*/  LDSM.16.M88.4 R164, [R106+0xc00] ;  /* 0x000c00006aa4783b */ /* 0x000e6e0000000200 */
[-C--:B------:R-:W-:Y:S08]  /*6370*/  HMMA.16816.F32 R20, R160, R172.reuse, R20 ;  /* 0x000000aca014723c */ /* 0x080ff00000001814 */
[C---:B------:R-:W-:Y:S08]  /*6380*/  HMMA.16816.F32 R24, R168.reuse, R172, R24 ;  /* 0x000000aca818723c */ /* 0x040ff00000001818 */
[-C--:B------:R-:W-:Y:S08]  /*6390*/  HMMA.16816.F32 R28, R168, R174.reuse, R28 ;  /* 0x000000aea81c723c */ /* 0x080ff0000000181c */
[C---:B------:R-:W-:Y:S01]  /*63a0*/  HMMA.16816.F32 R32, R160.reuse, R174, R32 ;  /* 0x000000aea020723c */ /* 0x040fe20000001820 */
[----:B------:R-:W-:Y:S07]  /*63b0*/  LDSM.16.M88.4 R172, [R106+0x1400] ;  /* 0x001400006aac783b */ /* 0x000fee0000000200 */
[-C--:B------:R-:W-:Y:S08]  /*63c0*/  HMMA.16816.F32 R36, R160, R176.reuse, R36 ;  /* 0x000000b0a024723c */ /* 0x080ff00000001824 */
[C---:B------:R-:W-:Y:S08]  /*63d0*/  HMMA.16816.F32 R40, R168.reuse, R176, R40 ;  /* 0x000000b0a828723c */ /* 0x040ff00000001828 */
[-C--:B------:R-:W-:Y:S01]  /*63e0*/  HMMA.16816.F32 R44, R168, R178.reuse, R44 ;  /* 0x000000b2a82c723c */ /* 0x080fe2000000182c */
[----:B------:R-:W2:Y:S07]  /*63f0*/  LDSM.16.M88.4 R168, [R181+0x3000] ;  /* 0x00300000b5a8783b */ /* 0x000eae0000000200 */
[----:B------:R-:W-:Y:S01]  /*6400*/  HMMA.16816.F32 R48, R160, R178, R48 ;  /* 0x000000b2a030723c */ /* 0x000fe20000001830 */
[----:B------:R-:W3:Y:S07]  /*6410*/  LDSM.16.M88.4 R160, [R106+0x1000] ;  /* 0x001000006aa0783b */ /* 0x000eee0000000200 */
[-C--:B-1----:R-:W-:Y:S08]  /*6420*/  HMMA.16816.F32 R4, R156, R164.reuse, R4 ;  /* 0x000000a49c04723c */ /* 0x082ff00000001804 */
[C---:B--2---:R-:W-:Y:S08]  /*6430*/  HMMA.16816.F32 R8, R168.reuse, R164, R8 ;  /* 0x000000a4a808723c */ /* 0x044ff00000001808 */
[-C--:B------:R-:W-:Y:S08]  /*6440*/  HMMA.16816.F32 R12, R168, R166.reuse, R12 ;  /* 0x000000a6a80c723c */ /* 0x080ff0000000180c */
[C---:B------:R-:W-:Y:S01]  /*6450*/  HMMA.16816.F32 R16, R156.reuse, R166, R16 ;  /* 0x000000a69c10723c */ /* 0x040fe20000001810 */
[----:B------:R-:W-:Y:S07]  /*6460*/  LDSM.16.M88.4 R164, [R189] ;  /* 0x00000000bda4783b */ /* 0x000fee0000000200 */
[-C--:B---3--:R-:W-:Y:S08]  /*6470*/  HMMA.16816.F32 R20, R156, R160.reuse, R20 ;  /* 0x000000a09c14723c */ /* 0x088ff00000001814 */
[C---:B------:R-:W-:Y:S08]  /*6480*/  HMMA.16816.F32 R24, R168.reuse, R160, R24 ;  /* 0x000000a0a818723c */ /* 0x040ff00000001818 */
[-C--:B------:R-:W-:Y:S08]  /*6490*/  HMMA.16816.F32 R28, R168, R162.reuse, R28 ;  /* 0x000000a2a81c723c */ /* 0x080ff0000000181c */
[C---:B------:R-:W-:Y:S01]  /*64a0*/  HMMA.16816.F32 R32, R156.reuse, R162, R32 ;  /* 0x000000a29c20723c */ /* 0x040fe20000001820 */
[----:B------:R-:W1:Y:S07]  /*64b0*/  LDSM.16.M88.4 R160, [R182+0x2000] ;  /* 0x00200000b6a0783b */ /* 0x000e6e0000000200 */
[-C--:B------:R-:W-:Y:S08]  /*64c0*/  HMMA.16816.F32 R36, R156, R172.reuse, R36 ;  /* 0x000000ac9c24723c */ /* 0x080ff00000001824 */
[C---:B------:R-:W-:Y:S08]  /*64d0*/  HMMA.16816.F32 R40, R168.reuse, R172, R40 ;  /* 0x000000aca828723c */ /* 0x040ff00000001828 */
[-C--:B------:R-:W-:Y:S01]  /*64e0*/  HMMA.16816.F32 R44, R168, R174.reuse, R44 ;  /* 0x000000aea82c723c */ /* 0x080fe2000000182c */
[----:B------:R-:W2:Y:S07]  /*64f0*/  LDSM.16.M88.4 R168, [R182+0x3000] ;  /* 0x00300000b6a8783b */ /* 0x000eae0000000200 */
[----:B------:R-:W-:Y:S01]  /*6500*/  HMMA.16816.F32 R48, R156, R174, R48 ;  /* 0x000000ae9c30723c */ /* 0x000fe20000001830 */
[----:B------:R-:W3:Y:S07]  /*6510*/  LDSM.16.M88.4 R156, [R188] ;  /* 0x00000000bc9c783b */ /* 0x000eee0000000200 */
[-C--:B-1----:R-:W-:Y:S01]  /*6520*/  HMMA.16816.F32 R4, R160, R164.reuse, R4 ;  /* 0x000000a4a004723c */ /* 0x082fe20000001804 */
[----:B------:R-:W1:Y:S07]  /*6530*/  LDSM.16.M88.4 R172, [R187] ;  /* 0x00000000bbac783b */ /* 0x000e6e0000000200 */
[C---:B--2---:R-:W-:Y:S08]  /*6540*/  HMMA.16816.F32 R8, R168.reuse, R164, R8 ;  /* 0x000000a4a808723c */ /* 0x044ff00000001808 */
[-C--:B------:R-:W-:Y:S08]  /*6550*/  HMMA.16816.F32 R12, R168, R166.reuse, R12 ;  /* 0x000000a6a80c723c */ /* 0x080ff0000000180c */
[C---:B------:R-:W-:Y:S01]  /*6560*/  HMMA.16816.F32 R16, R160.reuse, R166, R16 ;  /* 0x000000a6a010723c */ /* 0x040fe20000001810 */
[----:B------:R-:W-:Y:S07]  /*6570*/  LDSM.16.M88.4 R164, [R106+0x1800] ;  /* 0x001800006aa4783b */ /* 0x000fee0000000200 */
[-C--:B---3--:R-:W-:Y:S08]  /*6580*/  HMMA.16816.F32 R20, R160, R156.reuse, R20 ;  /* 0x0000009ca014723c */ /* 0x088ff00000001814 */
[C---:B------:R-:W-:Y:S08]  /*6590*/  HMMA.16816.F32 R24, R168.reuse, R156, R24 ;  /* 0x0000009ca818723c */ /* 0x040ff00000001818 */
[-C--:B------:R-:W-:Y:S08]  /*65a0*/  HMMA.16816.F32 R28, R168, R158.reuse, R28 ;  /* 0x0000009ea81c723c */ /* 0x080ff0000000181c */
[C---:B------:R-:W-:Y:S01]  /*65b0*/  HMMA.16816.F32 R32, R160.reuse, R158, R32 ;  /* 0x0000009ea020723c */ /* 0x040fe20000001820 */
[----:B------:R-:W2:Y:S07]  /*65c0*/  LDSM.16.M88.4 R156, [R181+0x4000] ;  /* 0x00400000b59c783b */ /* 0x000eae0000000200 */
[-C--:B-1----:R-:W-:Y:S08]  /*65d0*/  HMMA.16816.F32 R36, R160, R172.reuse, R36 ;  /* 0x000000aca024723c */ /* 0x082ff00000001824 */
[C---:B------:R-:W-:Y:S08]  /*65e0*/  HMMA.16816.F32 R40, R168.reuse, R172, R40 ;  /* 0x000000aca828723c */ /* 0x040ff00000001828 */
[-C--:B------:R-:W-:Y:S01]  /*65f0*/  HMMA.16816.F32 R44, R168, R174.reuse, R44 ;  /* 0x000000aea82c723c */ /* 0x080fe2000000182c */
[----:B------:R-:W1:Y:S07]  /*6600*/  LDSM.16.M88.4 R168, [R181+0x5000] ;  /* 0x00500000b5a8783b */ /* 0x000e6e0000000200 */
[----:B------:R-:W-:Y:S01]  /*6610*/  HMMA.16816.F32 R48, R160, R174, R48 ;  /* 0x000000aea030723c */ /* 0x000fe20000001830 */
[----:B------:R-:W3:Y:S07]  /*6620*/  LDSM.16.M88.4 R160, [R106+0x1c00] ;  /* 0x001c00006aa0783b */ /* 0x000eee0000000200 */
[-C--:B--2---:R-:W-:Y:S01]  /*6630*/  HMMA.16816.F32 R4, R156, R164.reuse, R4 ;  /* 0x000000a49c04723c */ /* 0x084fe20000001804 */
[----:B------:R-:W2:Y:S07]  /*6640*/  LDSM.16.M88.4 R172, [R106+0x2000] ;  /* 0x002000006aac783b */ /* 0x000eae0000000200 */
[C---:B-1----:R-:W-:Y:S08]  /*6650*/  HMMA.16816.F32 R8, R168.reuse, R164, R8 ;  /* 0x000000a4a808723c */ /* 0x042ff00000001808 */
        /* <DEDUP_REMOVED lines=8> */
[-C--:B--2---:R-:W-:Y:S08]  /*66e0*/  HMMA.16816.F32 R36, R156, R172.reuse, R36 ;  /* 0x000000ac9c24723c */ /* 0x084ff00000001824 */
[C---:B------:R-:W-:Y:S08]  /*66f0*/  HMMA.16816.F32 R40, R168.reuse, R172, R40 ;  /* 0x000000aca828723c */ /* 0x040ff00000001828 */
[-C--:B------:R-:W-:Y:S01]  /*6700*/  HMMA.16816.F32 R44, R168, R174.reuse, R44 ;  /* 0x000000aea82c723c */ /* 0x080fe2000000182c */
[----:B------:R-:W2:Y:S07]  /*6710*/  LDSM.16.M88.4 R168, [R182+0x5000] ;  /* 0x00500000b6a8783b */ /* 0x000eae0000000200 */
[----:B------:R-:W-:Y:S08]  /*6720*/  HMMA.16816.F32 R48, R156, R174, R48 ;  /* 0x000000ae9c30723c */ /* 0x000ff00000001830 */
[-C--:B-1----:R-:W-:Y:S11]  /*6730*/  HMMA.16816.F32 R4, R160, R164.reuse, R4 ;  /* 0x000000a4a004723c */ /* 0x082ff60000001804 */
[----:B------:R-:W-:Y:S11]  /*6740*/  @!UPT UIADD3 URZ, URZ, URZ, URZ ;  /* 0x0000003f3f3ff290 */ /* 0x000ff6000fffe03f */
[----:B------:R-:W-:Y:S02]  /*6750*/  @!UPT UIADD3 URZ, URZ, URZ, URZ ;  /* 0x0000003f3f3ff290 */ /* 0x000fe4000fffe03f */
[----:B------:R-:W-:Y:S01]  /*6760*/  FMUL.FTZ R2, R4, c[0x0][0x320] ;  /* 0x0000c80004027a20 */ /* 0x000fe20000410000 */
[C---:B--2---:R-:W-:Y:S03]  /*6770*/  HMMA.16816.F32 R8, R168.reuse, R164, R8 ;  /* 0x000000a4a808723c */ /* 0x044fe60000001808 */
[----:B------:R1:W2:Y:S05]  /*6780*/  MUFU.TANH R176, R2 ;  /* 0x0000000200b07308 */ /* 0x0002aa0000002400 */
[-C--:B------:R-:W-:Y:S08]  /*6790*/  HMMA.16816.F32 R12, R168, R166.reuse, R12 ;  /* 0x000000a6a80c723c */ /* 0x080ff0000000180c */
[C---:B------:R-:W-:Y:S08]  /*67a0*/  HMMA.16816.F32 R16, R160.reuse, R166, R16 ;  /* 0x000000a6a010723c */ /* 0x040ff00000001810 */
[----:B------:R-:W-:Y:S04]  /*67b0*/  FMUL.FTZ R3, R11, c[0x0][0x320] ;  /* 0x0000c8000b037a20 */ /* 0x000fe80000410000 */
[----:B------:R3:W4:Y:S01]  /*67c0*/  MUFU.TANH R199, R3 ;  /* 0x0000000300c77308 */ /* 0x0007220000002400 */
[----:B-1----:R-:W-:Y:S02]  /*67d0*/  FMUL.FTZ R2, R5, c[0x0][0x320] ;  /* 0x0000c80005027a20 */ /* 0x002fe40000410000 */
[----:B------:R-:W-:Y:S07]  /*67e0*/  FMUL.FTZ R10, R10, c[0x0][0x320] ;  /* 0x0000c8000a0a7a20 */ /* 0x000fee0000410000 */
[----:B------:R1:W1:Y:S10]  /*67f0*/  MUFU.TANH R193, R2 ;  /* 0x0000000200c17308 */ /* 0x0002740000002400 */
[----:B------:R-:W2:Y:S01]  /*6800*/  MUFU.TANH R194, R10 ;  /* 0x0000000a00c27308 */ /* 0x000ea20000002400 */
[----:B---3--:R-:W-:Y:S09]  /*6810*/  FMUL.FTZ R3, R19, c[0x0][0x320] ;  /* 0x0000c80013037a20 */ /* 0x008ff20000410000 */
[----:B------:R-:W3:Y:S01]  /*6820*/  MUFU.TANH R158, R3 ;  /* 0x00000003009e7308 */ /* 0x000ee20000002400 */
[----:B-1----:R-:W-:Y:S09]  /*6830*/  FMUL.FTZ R2, R6, c[0x0][0x320] ;  /* 0x0000c80006027a20 */ /* 0x002ff20000410000 */
[----:B------:R1:W1:Y:S02]  /*6840*/  MUFU.TANH R178, R2 ;  /* 0x0000000200b27308 */ /* 0x0002640000002400 */
[----:B-1----:R-:W-:Y:S02]  /*6850*/  FMUL.FTZ R2, R7, c[0x0][0x320] ;  /* 0x0000c80007027a20 */ /* 0x002fe40000410000 */
[----:B------:R-:W1:Y:S06]  /*6860*/  LDSM.16.M88.4 R4, [R185] ;  /* 0x00000000b904783b */ /* 0x000e6c0000000200 */
[----:B------:R5:W1:Y:S02]  /*6870*/  MUFU.TANH R179, R2 ;  /* 0x0000000200b37308 */ /* 0x000a640000002400 */
[----:B-----5:R-:W-:Y:S02]  /*6880*/  FMUL.FTZ R2, R8, c[0x0][0x320] ;  /* 0x0000c80008027a20 */ /* 0x020fe40000410000 */
[----:B------:R-:W-:Y:S06]  /*6890*/  FMUL.FTZ R8, R18, c[0x0][0x320] ;  /* 0x0000c80012087a20 */ /* 0x000fec0000410000 */
[----:B------:R5:W2:Y:S10]  /*68a0*/  MUFU.TANH R198, R2 ;  /* 0x0000000200c67308 */ /* 0x000ab40000002400 */
[----:B------:R-:W2:Y:S01]  /*68b0*/  MUFU.TANH R159, R8 ;  /* 0x00000008009f7308 */ /* 0x000ea20000002400 */
[-C--:B-1----:R-:W-:Y:S08]  /*68c0*/  HMMA.16816.F32 R20, R160, R4.reuse, R20 ;  /* 0x00000004a014723c */ /* 0x082ff00000001814 */
[C---:B------:R-:W-:Y:S04]  /*68d0*/  HMMA.16816.F32 R24, R168.reuse, R4, R24 ;  /* 0x00000004a818723c */ /* 0x040fe80000001818 */
[----:B-----5:R-:W-:Y:S02]  /*68e0*/  FMUL.FTZ R2, R9, c[0x0][0x320] ;  /* 0x0000c80009027a20 */ /* 0x020fe40000410000 */
[----:B------:R-:W-:Y:S02]  /*68f0*/  FMUL.FTZ R9, R17, c[0x0][0x320] ;  /* 0x0000c80011097a20 */ /* 0x000fe40000410000 */
[-C--:B------:R-:W-:Y:S01]  /*6900*/  HMMA.16816.F32 R28, R168, R6.reuse, R28 ;  /* 0x00000006a81c723c */ /* 0x080fe2000000181c */
[----:B------:R1:W1:Y:S07]  /*6910*/  MUFU.TANH R195, R2 ;  /* 0x0000000200c37308 */ /* 0x00026e0000002400 */
[C---:B------:R-:W-:Y:S03]  /*6920*/  HMMA.16816.F32 R32, R160.reuse, R6, R32 ;  /* 0x00000006a020723c */ /* 0x040fe60000001820 */
[----:B------:R5:W2:Y:S05]  /*6930*/  MUFU.TANH R164, R9 ;  /* 0x0000000900a47308 */ /* 0x000aaa0000002400 */
[----:B------:R-:W-:Y:S04]  /*6940*/  FMUL.FTZ R3, R27, c[0x0][0x320] ;  /* 0x0000c8001b037a20 */ /* 0x000fe80000410000 */
[----:B------:R-:W-:Y:S01]  /*6950*/  FMUL.FTZ R4, R26, c[0x0][0x320] ;  /* 0x0000c8001a047a20 */ /* 0x000fe20000410000 */
[----:B------:R-:W2:Y:S01]  /*6960*/  MUFU.TANH R208, R3 ;  /* 0x0000000300d07308 */ /* 0x000ea20000002400 */
[----:B-1----:R-:W-:Y:S09]  /*6970*/  FMUL.FTZ R2, R12, c[0x0][0x320] ;  /* 0x0000c8000c027a20 */ /* 0x002ff20000410000 */
[----:B------:R1:W1:Y:S01]  /*6980*/  MUFU.TANH R175, R2 ;  /* 0x0000000200af7308 */ /* 0x0002620000002400 */
[----:B-----5:R-:W5:Y:S01]  /*6990*/  LDSM.16.M88.4 R8, [R184] ;  /* 0x00000000b808783b */ /* 0x020f620000000200 */
[----:B------:R-:W-:Y:S08]  /*69a0*/  DEPBAR.LE SB0, 0x0 ;  /* 0x000080000000791a */ /* 0x000ff00000000000 */
[----:B------:R-:W2:Y:S01]  /*69b0*/  MUFU.TANH R207, R4 ;  /* 0x0000000400cf7308 */ /* 0x000ea20000002400 */
[----:B------:R-:W-:Y:S01]  /*69c0*/  BAR.SYNC.DEFER_BLOCKING 0x0 ;  /* 0x0000000000007b1d */ /* 0x000fe20000010000 */
[----:B-1----:R-:W-:Y:S08]  /*69d0*/  FMUL.FTZ R2, R13, c[0x0][0x320] ;  /* 0x0000c8000d027a20 */ /* 0x002ff00000410000 */
[----:B------:R1:W1:Y:S01]  /*69e0*/  MUFU.TANH R177, R2 ;  /* 0x0000000200b17308 */ /* 0x0002620000002400 */
[-C--:B-----5:R-:W-:Y:S05]  /*69f0*/  HMMA.16816.F32 R36, R160, R8.reuse, R36 ;  /* 0x00000008a024723c */ /* 0x0a0fea0000001824 */
[----:B-1----:R-:W-:Y:S03]  /*6a00*/  FMUL.FTZ R2, R14, c[0x0][0x320] ;  /* 0x0000c8000e027a20 */ /* 0x002fe60000410000 */
[C---:B------:R-:W-:Y:S01]  /*6a10*/  HMMA.16816.F32 R40, R168.reuse, R8, R40 ;  /* 0x00000008a828723c */ /* 0x040fe20000001828 */
[----:B------:R1:W1:Y:S07]  /*6a20*/  MUFU.TANH R197, R2 ;  /* 0x0000000200c57308 */ /* 0x00026e0000002400 */
[-C--:B------:R-:W-:Y:S08]  /*6a30*/  HMMA.16816.F32 R44, R168, R10.reuse, R44 ;  /* 0x0000000aa82c723c */ /* 0x080ff0000000182c */
[----:B------:R-:W-:Y:S04]  /*6a40*/  HMMA.16816.F32 R48, R160, R10, R48 ;  /* 0x0000000aa030723c */ /* 0x000fe80000001830 */
[----:B-1----:R-:W-:Y:S04]  /*6a50*/  FMUL.FTZ R2, R15, c[0x0][0x320] ;  /* 0x0000c8000f027a20 */ /* 0x002fe80000410000 */
[----:B------:R1:W1:Y:S04]  /*6a60*/  MUFU.TANH R196, R2 ;  /* 0x0000000200c47308 */ /* 0x0002680000002400 */
[----:B-1----:R-:W-:Y:S06]  /*6a70*/  FMUL.FTZ R2, R16, c[0x0][0x320] ;  /* 0x0000c80010027a20 */ /* 0x002fec0000410000 */
[----:B------:R1:W1:Y:S02]  /*6a80*/  MUFU.TANH R174, R2 ;  /* 0x0000000200ae7308 */ /* 0x0002640000002400 */
[----:B-1----:R-:W-:Y:S08]  /*6a90*/  FMUL.FTZ R2, R20, c[0x0][0x320] ;  /* 0x0000c80014027a20 */ /* 0x002ff00000410000 */
        /* <DEDUP_REMOVED lines=58> */
[----:B------:R1:W1:Y:S01]  /*6e40*/  MUFU.TANH R12, R2 ;  /* 0x00000002000c7308 */ /* 0x0002620000002400 */
[----:B------:R-:W-:-:S05]  /*6e50*/  @!P0 BRA `(.L_x_71) ;  /* 0x0000045000008947 */ /* 0x000fca0003800000 */
[----:B-1234-:R-:W-:Y:S02]  /*6e60*/  IMAD.MOV.U32 R2, RZ, RZ, 0x1 ;  /* 0x00000001ff027424 */ /* 0x01efe400078e00ff */
[----:B------:R-:W-:Y:S02]  /*6e70*/  IMAD R3, R209, 0x30, R244 ;  /* 0x00000030d1037824 */ /* 0x000fe400078e02f4 */
[----:B------:R-:W-:Y:S01]  /*6e80*/  IMAD.MOV.U32 R200, RZ, RZ, RZ ;  /* 0x000000ffffc87224 */ /* 0x000fe200078e00ff */
[----:B------:R-:W-:Y:S01]  /*6e90*/  ISETP.NE.AND P0, PT, R2, c[0x0][0x2b8], PT ;  /* 0x0000ae0002007a0c */ /* 0x000fe20003f05270 */
[----:B------:R-:W-:Y:S05]  /*6ea0*/  IMAD R2, R235, 0x20, R238 ;  /* 0x00000020eb027824 */ /* 0x000fea00078e02ee */
[----:B------:R-:W-:Y:S05]  /*6eb0*/  IADD3 R3, R3, -0x30, R2 ;  /* 0xffffffd003037810 */ /* 0x000fea0007ffe002 */
[--C-:B------:R-:W-:Y:S02]  /*6ec0*/  IMAD.MOV.U32 R2, RZ, RZ, R3.reuse ;  /* 0x000000ffff027224 */ /* 0x100fe400078e0003 */
[----:B------:R-:W-:Y:S05]  /*6ed0*/  @P0 IMAD.HI.U32 R4, R3, c[0x0][0x2bc], RZ ;  /* 0x0000af0003040a27 */ /* 0x000fea00078e00ff */
[----:B------:R-:W-:Y:S04]  /*6ee0*/  @P0 SHF.R.U32.HI R2, RZ, c[0x0][0x2c0], R4 ;  /* 0x0000b000ff020a19 */ /* 0x000fe80000011604 */
[C---:B------:R-:W-:Y:S04]  /*6ef0*/  @!P1 IADD3 R5, P0, R2.reuse, R242, RZ ;  /* 0x000000f202059210 */ /* 0x040fe80007f1e0ff */
[----:B------:R-:W-:Y:S01]  /*6f00*/  @!P1 LEA.HI.X.SX32 R6, R2, R248, 0x1, P0 ;  /* 0x000000f802069211 */ /* 0x000fe200000f0eff */
[----:B------:R-:W-:Y:S01]  /*6f10*/  IMAD.MOV R2, RZ, RZ, -R2 ;  /* 0x000000ffff027224 */ /* 0x000fe200078e0a02 */
[C---:B------:R-:W-:Y:S03]  /*6f20*/  @!P1 LEA R4, P0, R5.reuse, c[0x0][0x2a0], 0x2 ;  /* 0x0000a80005049a11 */ /* 0x040fe600078010ff */
[----:B------:R-:W-:Y:S01]  /*6f30*/  IMAD R201, R2, c[0x0][0x2b8], R3 ;  /* 0x0000ae0002c97a24 */ /* 0x000fe200078e0203 */
[----:B------:R-:W-:Y:S04]  /*6f40*/  @!P1 LEA.HI.X R5, R5, c[0x0][0x2a4], R6, 0x2, P0 ;  /* 0x0000a90005059a11 */ /* 0x000fe800000f1406 */
[----:B------:R-:W-:Y:S01]  /*6f50*/  SHF.R.S32.HI R2, RZ, 0x1f, R201 ;  /* 0x0000001fff027819 */ /* 0x000fe200000114c9 */
[----:B------:R1:W2:Y:S04]  /*6f60*/  @!P1 LDG.E R200, [R4.64] ;  /* 0x0000000604c89981 */ /* 0x0002a8000c1e1900 */
[----:B-1----:R-:W-:Y:S01]  /*6f70*/  IMAD R4, R2, c[0x0][0x1e0], RZ ;  /* 0x0000780002047a24 */ /* 0x002fe200078e02ff */
[----:B------:R-:W-:Y:S01]  /*6f80*/  IADD3 R5, -R238, 0x30, RZ ;  /* 0x00000030ee057810 */ /* 0x000fe20007ffe1ff */
[----:B------:R-:W-:Y:S03]  /*6f90*/  IMAD.WIDE.U32 R2, R201, c[0x0][0x1e0], RZ ;  /* 0x00007800c9027a25 */ /* 0x000fe600078e00ff */
[----:B------:R-:W-:Y:S01]  /*6fa0*/  ISETP.GE.AND P5, PT, R5, 0x1, PT ;  /* 0x000000010500780c */ /* 0x000fe20003fa6270 */
[----:B------:R-:W-:Y:S04]  /*6fb0*/  IMAD R4, R201, c[0x0][0x1e4], R4 ;  /* 0x00007900c9047a24 */ /* 0x000fe800078e0204 */
[----:B------:R-:W-:Y:S01]  /*6fc0*/  IMAD.IADD R3, R3, 0x1, R4 ;  /* 0x0000000103037824 */ /* 0x000fe200078e0204 */
[----:B--2---:R-:W-:Y:S03]  /*6fd0*/  SHF.R.S32.HI R4, RZ, 0x1f, R200 ;  /* 0x0000001fff047819 */ /* 0x004fe600000114c8 */
[----:B------:R-:W-:Y:S04]  /*6fe0*/  IMAD.WIDE.U32 R2, R200, c[0x0][0x1f0], R2 ;  /* 0x00007c00c8027a25 */ /* 0x000fe800078e0002 */
[----:B------:R-:W-:Y:S01]  /*6ff0*/  IMAD R4, R4, c[0x0][0x1f0], RZ ;  /* 0x00007c0004047a24 */ /* 0x000fe200078e02ff */
[----:B------:R-:W-:Y:S03]  /*7000*/  IADD3 R2, P2, R240, R2, RZ ;  /* 0x00000002f0027210 */ /* 0x000fe60007f5e0ff */
[----:B------:R-:W-:Y:S01]  /*7010*/  IMAD R4, R200, c[0x0][0x1f4], R4 ;  /* 0x00007d00c8047a24 */ /* 0x000fe200078e0204 */
[C---:B------:R-:W-:Y:S04]  /*7020*/  LEA R11, P0, R2.reuse, c[0x0][0x1c8], 0x1 ;  /* 0x00007200020b7a11 */ /* 0x040fe800078008ff */
[----:B------:R-:W-:Y:S04]  /*7030*/  IADD3.X R3, R245, R3, R4, P2, !PT ;  /* 0x00000003f5037210 */ /* 0x000fe800017fe404 */
[----:B------:R-:W-:Y:S01]  /*7040*/  LEA.HI.X R10, R2, c[0x0][0x1cc], R3, 0x1, P0 ;  /* 0x00007300020a7a11 */ /* 0x000fe200000f0c03 */
[----:B------:R-:W-:-:S05]  /*7050*/  BRA.DIV ~URZ, `(.L_x_72) ;  /* 0x00007b327f007947 */ /* 0x000fca000b800000 */
[----:B------:R1:W2:Y:S02]  /*7060*/  SHFL.IDX PT, R4, R10, RZ, 0x1c1f ;  /* 0x001c1fff0a047589 */ /* 0x0002a400000e0000 */
.L_x_162:
[----:B------:R-:W-:-:S05]  /*7070*/  BRA.DIV ~URZ, `(.L_x_73) ;  /* 0x00007b827f007947 */ /* 0x000fca000b800000 */
[----:B------:R3:W4:Y:S02]  /*7080*/  SHFL.IDX PT, R2, R11, RZ, 0x1c1f ;  /* 0x001c1fff0b027589 */ /* 0x00072400000e0000 */
.L_x_163:
[----:B------:R-:W-:Y:S02]  /*7090*/  SHF.R.S32.HI R3, RZ, 0x1f, R204 ;  /* 0x0000001fff037819 */ /* 0x000fe400000114cc */
[-C--:B----4-:R-:W-:Y:S02]  /*70a0*/  @P5 LEA R8, P0, R204, R2.reuse, 0x1 ;  /* 0x00000002cc085211 */ /* 0x090fe400078008ff */
[----:B------:R-:W-:Y:S02]  /*70b0*/  @P5 LEA R6, P2, R236, R2, 0x1 ;  /* 0x00000002ec065211 */ /* 0x000fe400078408ff */
[----:B--2---:R-:W-:Y:S02]  /*70c0*/  @P5 LEA.HI.X R9, R204, R4, R3, 0x1, P0 ;  /* 0x00000004cc095211 */ /* 0x004fe400000f0c03 */
[----:B------:R-:W-:Y:S02]  /*70d0*/  SHF.R.S32.HI R30, RZ, 0x1f, R236 ;  /* 0x0000001fff1e7819 */ /* 0x000fe400000114ec */
[C---:B------:R-:W-:Y:S01]  /*70e0*/  @P5 LEA R2, P0, R237.reuse, R2, 0x1 ;  /* 0x00000002ed025211 */ /* 0x040fe200078008ff */
[----:B------:R-:W-:Y:S01]  /*70f0*/  @!PT LDS RZ, [RZ] ;  /* 0x00000000fffff984 */ /* 0x000fe20000000800 */
[----:B------:R-:W-:Y:S01]  /*7100*/  @!PT LDS RZ, [RZ] ;  /* 0x00000000fffff984 */ /* 0x000fe20000000800 */
[----:B------:R-:W-:Y:S01]  /*7110*/  @!PT LDS RZ, [RZ] ;  /* 0x00000000fffff984 */ /* 0x000fe20000000800 */
[----:B------:R2:W-:Y:S01]  /*7120*/  @P5 LDGSTS.E.BYPASS.LTC128B.128 [R192+0x3c80], [R8.64], !P4 ;  /* 0x03c8000008c05fae */ /* 0x0005e2000e101d46 */
[-C--:B------:R-:W-:Y:S02]  /*7130*/  @P5 LEA.HI.X R7, R236, R4.reuse, R30, 0x1, P2 ;  /* 0x00000004ec075211 */ /* 0x080fe400010f0c1e */
[----:B------:R-:W-:Y:S03]  /*7140*/  SHF.R.S32.HI R29, RZ, 0x1f, R237 ;  /* 0x0000001fff1d7819 */ /* 0x000fe600000114ed */
[----:B------:R2:W-:Y:S01]  /*7150*/  @P5 LDGSTS.E.BYPASS.LTC128B.128 [R192+0x4880], [R6.64], !P3 ;  /* 0x0488000006c05fae */ /* 0x0005e2000d901d46 */
[----:B------:R-:W-:Y:S02]  /*7160*/  @P5 LEA.HI.X R3, R237, R4, R29, 0x1, P0 ;  /* 0x00000004ed035211 */ /* 0x000fe400000f0c1d */
[----:B------:R-:W-:Y:S03]  /*7170*/  ISETP.GE.AND P0, PT, R5, 0x21, PT ;  /* 0x000000210500780c */ /* 0x000fe60003f06270 */
[----:B------:R2:W-:Y:S01]  /*7180*/  @P5 LDGSTS.E.BYPASS.LTC128B.128 [R192+0x5480], [R2.64], !P6 ;  /* 0x0548000002c05fae */ /* 0x0005e2000f101d46 */
[----:B------:R-:W-:-:S05]  /*7190*/  BRA.DIV ~URZ, `(.L_x_74) ;  /* 0x00007ad27f007947 */ /* 0x000fca000b800000 */
[----:B------:R4:W1:Y:S04]  /*71a0*/  SHFL.IDX PT, R4, R10, 0x1, 0x1c1f ;  /* 0x003c1f000a047f89 */ /* 0x00086800000e0000 */
[----:B--2---:R4:W2:Y:S02]  /*71b0*/  SHFL.IDX PT, R2, R11, 0x1, 0x1c1f ;  /* 0x003c1f000b027f89 */ /* 0x0048a400000e0000 */
.L_x_164:
[-C--:B--2---:R-:W-:Y:S02]  /*71c0*/  @P0 LEA R8, P2, R204, R2.reuse, 0x1 ;  /* 0x00000002cc080211 */ /* 0x084fe400078408ff */
[----:B------:R-:W-:Y:S02]  /*71d0*/  SHF.R.S32.HI R3, RZ, 0x1f, R204 ;  /* 0x0000001fff037819 */ /* 0x000fe400000114cc */
[----:B------:R-:W-:Y:S02]  /*71e0*/  @P0 LEA R6, P5, R236, R2, 0x1 ;  /* 0x00000002ec060211 */ /* 0x000fe400078a08ff */
[----:B-1----:R-:W-:Y:S02]  /*71f0*/  @P0 LEA.HI.X R9, R204, R4, R3, 0x1, P2 ;  /* 0x00000004cc090211 */ /* 0x002fe400010f0c03 */
[----:B----4-:R-:W-:Y:S02]  /*7200*/  SHF.R.S32.HI R10, RZ, 0x1f, R236 ;  /* 0x0000001fff0a7819 */ /* 0x010fe400000114ec */
        /* <DEDUP_REMOVED lines=8> */
[----:B------:R-:W-:Y:S05]  /*7290*/  @P0 LEA.HI.X R3, R237, R4, R5, 0x1, P2 ;  /* 0x00000004ed030211 */ /* 0x000fea00010f0c05 */
[----:B------:R1:W-:Y:S02]  /*72a0*/  @P0 LDGSTS.E.BYPASS.LTC128B.128 [R192+0x5c80], [R2.64], !P6 ;  /* 0x05c8000002c00fae */ /* 0x0003e4000f101d46 */
.L_x_71:
[----:B--234-:R-:W-:Y:S05]  /*72b0*/  BSYNC B0 ;  /* 0x0000000000007941 */ /* 0x01cfea0003800000 */
.L_x_70:
[----:B------:R-:W-:Y:S01]  /*72c0*/  FMNMX.FTZ R5, R176, R104, !PT ;  /* 0x00000068b0057209 */ /* 0x000fe20007810000 */
[----:B------:R-:W0:Y:S01]  /*72d0*/  LDGDEPBAR ;  /* 0x00000000000079af */ /* 0x000e220000000000 */
[----:B------:R-:W-:Y:S02]  /*72e0*/  FMNMX.FTZ R4, R178, R103, !PT ;  /* 0x00000067b2047209 */ /* 0x000fe40007810000 */
[----:B-1----:R-:W-:Y:S02]  /*72f0*/  FMNMX.FTZ R3, R198, R102, !PT ;  /* 0x00000066c6037209 */ /* 0x002fe40007810000 */
        /* <DEDUP_REMOVED lines=45> */
[----:B------:R-:W-:-:S05]  /*75d0*/  BRA.DIV ~URZ, `(.L_x_75) ;  /* 0x000077627f007947 */ /* 0x000fca000b800000 */
[----:B------:R1:W2:Y:S02]  /*75e0*/  SHFL.BFLY PT, R2, R4, 0x2, 0x1f ;  /* 0x0c401f0004027f89 */ /* 0x0002a400000e0000 */
.L_x_165:
[----:B--2---:R-:W-:Y:S01]  /*75f0*/  FMNMX.FTZ R6, R4, R2, !PT ;  /* 0x0000000204067209 */ /* 0x004fe20007810000 */
[----:B------:R-:W-:-:S05]  /*7600*/  BRA.DIV ~URZ, `(.L_x_76) ;  /* 0x000077827f007947 */ /* 0x000fca000b800000 */
[----:B------:R-:W-:Y:S04]  /*7610*/  SHFL.BFLY PT, R3, R5, 0x2, 0x1f ;  /* 0x0c401f0005037f89 */ /* 0x000fe800000e0000 */
[----:B------:R-:W-:Y:S04]  /*7620*/  SHFL.BFLY PT, R2, R7, 0x2, 0x1f ;  /* 0x0c401f0007027f89 */ /* 0x000fe800000e0000 */
[----:B-1----:R-:W1:Y:S02]  /*7630*/  SHFL.BFLY PT, R4, R8, 0x2, 0x1f ;  /* 0x0c401f0008047f89 */ /* 0x002e6400000e0000 */
[----:B-1----:R-:W-:Y:S02]  /*7640*/  FMNMX.FTZ R4, R8, R4, !PT ;  /* 0x0000000408047209 */ /* 0x002fe40007810000 */
[----:B------:R-:W-:Y:S02]  /*7650*/  FMNMX.FTZ R3, R5, R3, !PT ;  /* 0x0000000305037209 */ /* 0x000fe40007810000 */
[----:B------:R-:W-:Y:S02]  /*7660*/  FMNMX.FTZ R5, R7, R2, !PT ;  /* 0x0000000207057209 */ /* 0x000fe40007810000 */
[----:B------:R-:W1:Y:S04]  /*7670*/  SHFL.BFLY PT, R7, R6, 0x1, 0x1f ;  /* 0x0c201f0006077f89 */ /* 0x000e6800000e0000 */
[----:B------:R-:W2:Y:S04]  /*7680*/  SHFL.BFLY PT, R9, R3, 0x1, 0x1f ;  /* 0x0c201f0003097f89 */ /* 0x000ea800000e0000 */
[----:B------:R-:W3:Y:S04]  /*7690*/  SHFL.BFLY PT, R10, R5, 0x1, 0x1f ;  /* 0x0c201f00050a7f89 */ /* 0x000ee800000e0000 */
[----:B------:R4:W4:Y:S01]  /*76a0*/  SHFL.BFLY PT, R2, R4, 0x1, 0x1f ;  /* 0x0c201f0004027f89 */ /* 0x00092200000e0000 */
[----:B-1----:R-:W-:Y:S02]  /*76b0*/  FMNMX.FTZ R104, R6, R7, !PT ;  /* 0x0000000706687209 */ /* 0x002fe40007810000 */
[----:B--2---:R-:W-:Y:S02]  /*76c0*/  FMNMX.FTZ R103, R3, R9, !PT ;  /* 0x0000000903677209 */ /* 0x004fe40007810000 */
[----:B---3--:R-:W-:Y:S02]  /*76d0*/  FMNMX.FTZ R102, R5, R10, !PT ;  /* 0x0000000a05667209 */ /* 0x008fe40007810000 */
.L_x_166:
[----:B------:R-:W-:Y:S01]  /*76e0*/  FADD.FTZ R0, -R104, R0 ;  /* 0x0000000068007221 */ /* 0x000fe20000010100 */
[----:B----4-:R-:W-:Y:S01]  /*76f0*/  FMNMX.FTZ R2, R2, R4, !PT ;  /* 0x0000000402027209 */ /* 0x010fe20007810000 */
[----:B------:R-:W-:Y:S01]  /*7700*/  FMUL.FTZ R7, R104, c[0x0][0x2d0] ;  /* 0x0000b40068077a20 */ /* 0x000fe20000410000 */
[----:B------:R-:W-:Y:S01]  /*7710*/  WARPSYNC 0xffffffff ;  /* 0xffffffff00007948 */ /* 0x000fe20003800000 */
[----:B------:R-:W-:Y:S01]  /*7720*/  FMUL.FTZ R0, R0, c[0x0][0x2d0] ;  /* 0x0000b40000007a20 */ /* 0x000fe20000410000 */
[----:B------:R-:W-:Y:S01]  /*7730*/  LDSM.16.MT88.4 R40, [R180] ;  /* 0x00000000b428783b */ /* 0x000fe20000004200 */
[----:B------:R-:W-:Y:S01]  /*7740*/  FMUL.FTZ R6, R103, c[0x0][0x2d0] ;  /* 0x0000b40067067a20 */ /* 0x000fe20000410000 */
[----:B------:R-:W-:Y:S01]  /*7750*/  ISETP.GT.AND P0, PT, R209, R239, PT ;  /* 0x000000efd100720c */ /* 0x000fe20003f04270 */
[----:B------:R1:W2:Y:S01]  /*7760*/  MUFU.EX2 R3, R0 ;  /* 0x0000000000037308 */ /* 0x0002a20000000800 */
[--C-:B------:R-:W-:Y:S02]  /*7770*/  FFMA.FTZ R10, R174, c[0x0][0x2d0], -R7.reuse ;  /* 0x0000b400ae0a7a23 */ /* 0x100fe40000010807 */
[--C-:B------:R-:W-:Y:S02]  /*7780*/  FFMA.FTZ R5, R179, c[0x0][0x2d0], -R6.reuse ;  /* 0x0000b400b3057a23 */ /* 0x100fe40000010806 */
[--C-:B------:R-:W-:Y:S02]  /*7790*/  FFMA.FTZ R9, R164, c[0x0][0x2d0], -R7.reuse ;  /* 0x0000b400a4097a23 */ /* 0x100fe40000010807 */
[--C-:B------:R-:W-:Y:S02]  /*77a0*/  FFMA.FTZ R164, R25, c[0x0][0x2d0], -R7.reuse ;  /* 0x0000b40019a47a23 */ /* 0x100fe40000010807 */
[--C-:B------:R-:W-:Y:S01]  /*77b0*/  FFMA.FTZ R161, R26, c[0x0][0x2d0], -R6.reuse ;  /* 0x0000b4001aa17a23 */ /* 0x100fe20000010806 */
[----:B------:R3:W-:Y:S01]  /*77c0*/  MUFU.EX2 R213, R5 ;  /* 0x0000000500d57308 */ /* 0x0007e20000000800 */
[--C-:B------:R-:W-:Y:S02]  /*77d0*/  FFMA.FTZ R160, R24, c[0x0][0x2d0], -R6.reuse ;  /* 0x0000b40018a07a23 */ /* 0x100fe40000010806 */
[--C-:B------:R-:W-:Y:S02]  /*77e0*/  FFMA.FTZ R168, R167, c[0x0][0x2d0], -R7.reuse ;  /* 0x0000b400a7a87a23 */ /* 0x100fe40000010807 */
[--C-:B------:R-:W-:Y:S02]  /*77f0*/  FFMA.FTZ R167, R27, c[0x0][0x2d0], -R7.reuse ;  /* 0x0000b4001ba77a23 */ /* 0x100fe40000010807 */
[----:B------:R-:W4:Y:S01]  /*7800*/  LDSM.16.MT88.4 R24, [R107] ;  /* 0x000000006b18783b */ /* 0x000f220000004200 */
[--C-:B------:R-:W-:Y:S02]  /*7810*/  FFMA.FTZ R11, R193, c[0x0][0x2d0], -R7.reuse ;  /* 0x0000b400c10b7a23 */ /* 0x100fe40000010807 */
[----:B------:R5:W-:Y:S01]  /*7820*/  MUFU.EX2 R217, R10 ;  /* 0x0000000a00d97308 */ /* 0x000be20000000800 */
[--C-:B------:R-:W-:Y:S02]  /*7830*/  FFMA.FTZ R169, R173, c[0x0][0x2d0], -R7.reuse ;  /* 0x0000b400ada97a23 */ /* 0x100fe40000010807 */
[--C-:B------:R-:W-:Y:S02]  /*7840*/  FFMA.FTZ R163, R172, c[0x0][0x2d0], -R6.reuse ;  /* 0x0000b400aca37a23 */ /* 0x100fe40000010806 */
[--C-:B-1----:R-:W-:Y:S02]  /*7850*/  FFMA.FTZ R0, R176, c[0x0][0x2d0], -R7.reuse ;  /* 0x0000b400b0007a23 */ /* 0x102fe40000010807 */
[--C-:B------:R-:W-:Y:S02]  /*7860*/  FFMA.FTZ R176, R20, c[0x0][0x2d0], -R6.reuse ;  /* 0x0000b40014b07a23 */ /* 0x100fe40000010806 */
[--C-:B------:R-:W-:Y:S01]  /*7870*/  FFMA.FTZ R162, R166, c[0x0][0x2d0], -R6.reuse ;  /* 0x0000b400a6a27a23 */ /* 0x100fe20000010806 */
[----:B------:R1:W-:Y:S01]  /*7880*/  MUFU.EX2 R30, R0 ;  /* 0x00000000001e7308 */ /* 0x0003e20000000800 */
[----:B------:R-:W-:Y:S02]  /*7890*/  FFMA.FTZ R173, R12, c[0x0][0x2d0], -R6 ;  /* 0x0000b4000cad7a23 */ /* 0x000fe40000010806 */
[--C-:B------:R-:W-:Y:S02]  /*78a0*/  FFMA.FTZ R193, R21, c[0x0][0x2d0], -R7.reuse ;  /* 0x0000b40015c17a23 */ /* 0x100fe40000010807 */
[----:B---3--:R-:W-:Y:S02]  /*78b0*/  FMUL.FTZ R5, R102, c[0x0][0x2d0] ;  /* 0x0000b40066057a20 */ /* 0x008fe40000410000 */
[----:B------:R-:W-:Y:S02]  /*78c0*/  FFMA.FTZ R179, R15, c[0x0][0x2d0], -R7 ;  /* 0x0000b4000fb37a23 */ /* 0x000fe40000010807 */
[--C-:B------:R-:W-:Y:S01]  /*78d0*/  FFMA.FTZ R172, R19, c[0x0][0x2d0], -R5.reuse ;  /* 0x0000b40013ac7a23 */ /* 0x100fe20000010805 */
[----:B------:R3:W-:Y:S01]  /*78e0*/  MUFU.EX2 R232, R9 ;  /* 0x0000000900e87308 */ /* 0x0007e20000000800 */
[--C-:B------:R-:W-:Y:S02]  /*78f0*/  FFMA.FTZ R166, R18, c[0x0][0x2d0], -R5.reuse ;  /* 0x0000b40012a67a23 */ /* 0x100fe40000010805 */
[--C-:B------:R-:W-:Y:S02]  /*7900*/  FFMA.FTZ R174, R16, c[0x0][0x2d0], -R5.reuse ;  /* 0x0000b40010ae7a23 */ /* 0x100fe40000010805 */
[--C-:B-----5:R-:W-:Y:S05]  /*7910*/  FFMA.FTZ R10, R198, c[0x0][0x2d0], -R5.reuse ;  /* 0x0000b400c60a7a23 */ /* 0x120fea0000010805 */
[----:B------:R-:W5:Y:S01]  /*7920*/  MUFU.EX2 R215, R11 ;  /* 0x0000000b00d77308 */ /* 0x000f620000000800 */
[----:B-1----:R-:W-:Y:S04]  /*7930*/  FADD.FTZ R0, -R103, R100 ;  /* 0x0000006467007221 */ /* 0x002fe80000010100 */
[----:B------:R-:W-:Y:S05]  /*7940*/  FMUL.FTZ R0, R0, c[0x0][0x2d0] ;  /* 0x0000b40000007a20 */ /* 0x000fea0000410000 */
[----:B------:R-:W-:Y:S01]  /*7950*/  MUFU.EX2 R210, R10 ;  /* 0x0000000a00d27308 */ /* 0x000fe20000000800 */
[----:B---3--:R-:W-:Y:S02]  /*7960*/  FFMA.FTZ R9, R195, c[0x0][0x2d0], -R5 ;  /* 0x0000b400c3097a23 */ /* 0x008fe40000010805 */
[--C-:B------:R-:W-:Y:S07]  /*7970*/  FFMA.FTZ R195, R23, c[0x0][0x2d0], -R7.reuse ;  /* 0x0000b40017c37a23 */ /* 0x100fee0000010807 */
[----:B------:R1:W-:Y:S10]  /*7980*/  MUFU.EX2 R8, R0 ;  /* 0x0000000000087308 */ /* 0x0003f40000000800 */
[----:B------:R-:W-:Y:S10]  /*7990*/  MUFU.EX2 R211, R9 ;  /* 0x0000000900d37308 */ /* 0x000ff40000000800 */
[----:B------:R-:W-:Y:S01]  /*79a0*/  MUFU.EX2 R222, R168 ;  /* 0x000000a800de7308 */ /* 0x000fe20000000800 */
[--C-:B-1----:R-:W-:Y:S02]  /*79b0*/  FFMA.FTZ R0, R178, c[0x0][0x2d0], -R6.reuse ;  /* 0x0000b400b2007a23 */ /* 0x102fe40000010806 */
[----:B------:R-:W-:Y:S07]  /*79c0*/  FFMA.FTZ R178, R14, c[0x0][0x2d0], -R7 ;  /* 0x0000b4000eb27a23 */ /* 0x000fee0000010807 */
[----:B------:R1:W3:Y:S10]  /*79d0*/  MUFU.EX2 R29, R0 ;  /* 0x00000000001d7308 */ /* 0x0002f40000000800 */
[----:B------:R-:W-:Y:S10]  /*79e0*/  MUFU.EX2 R218, R163 ;  /* 0x000000a300da7308 */ /* 0x000ff40000000800 */
[----:B------:R-:W-:Y:S01]  /*79f0*/  MUFU.EX2 R220, R162 ;  /* 0x000000a200dc7308 */ /* 0x000fe20000000800 */
[--C-:B-1----:R-:W-:Y:S02]  /*7a00*/  FFMA.FTZ R0, R159, c[0x0][0x2d0], -R6.reuse ;  /* 0x0000b4009f007a23 */ /* 0x102fe40000010806 */
[--C-:B------:R-:W-:Y:S02]  /*7a10*/  FFMA.FTZ R159, R165, c[0x0][0x2d0], -R5.reuse ;  /* 0x0000b400a59f7a23 */ /* 0x100fe40000010805 */
[----:B------:R-:W-:Y:S05]  /*7a20*/  FFMA.FTZ R165, R17, c[0x0][0x2d0], -R5 ;  /* 0x0000b40011a57a23 */ /* 0x000fea0000010805 */
[----:B------:R1:W-:Y:S10]  /*7a30*/  MUFU.EX2 R230, R0 ;  /* 0x0000000000e67308 */ /* 0x0003f40000000800 */
[----:B------:R-:W-:Y:S10]  /*7a40*/  MUFU.EX2 R223, R167 ;  /* 0x000000a700df7308 */ /* 0x000ff40000000800 */
[----:B------:R-:W-:Y:S01]  /*7a50*/  MUFU.EX2 R225, R164 ;  /* 0x000000a400e17308 */ /* 0x000fe20000000800 */
[----:B-1----:R-:W-:Y:S02]  /*7a60*/  FFMA.FTZ R0, R158, c[0x0][0x2d0], -R6 ;  /* 0x0000b4009e007a23 */ /* 0x002fe40000010806 */
[----:B------:R-:W-:Y:S07]  /*7a70*/  FMUL.FTZ R158, R2, c[0x0][0x2d0] ;  /* 0x0000b400029e7a20 */ /* 0x000fee0000410000 */
[----:B------:R1:W1:Y:S01]  /*7a80*/  MUFU.EX2 R231, R0 ;  /* 0x0000000000e77308 */ /* 0x0002620000000800 */
[--C-:B------:R-:W-:Y:S02]  /*7a90*/  FFMA.FTZ R4, R194, c[0x0][0x2d0], -R158.reuse ;  /* 0x0000b400c2047a23 */ /* 0x100fe4000001089e */
[--C-:B------:R-:W-:Y:S07]  /*7aa0*/  FFMA.FTZ R9, R196, c[0x0][0x2d0], -R158.reuse ;  /* 0x0000b400c4097a23 */ /* 0x100fee000001089e */
[----:B------:R2:W-:Y:S10]  /*7ab0*/  MUFU.EX2 R198, R4 ;  /* 0x0000000400c67308 */ /* 0x0005f40000000800 */
[----:B------:R-:W-:Y:S01]  /*7ac0*/  MUFU.EX2 R226, R9 ;  /* 0x0000000900e27308 */ /* 0x000fe20000000800 */
[----:B-1----:R-:W-:Y:S02]  /*7ad0*/  FADD.FTZ R0, -R102, R105 ;  /* 0x0000006966007221 */ /* 0x002fe40000010100 */
[--C-:B------:R-:W-:Y:S02]  /*7ae0*/  FFMA.FTZ R105, R157, c[0x0][0x2d0], -R5.reuse ;  /* 0x0000b4009d697a23 */ /* 0x100fe40000010805 */
[----:B------:R-:W-:Y:S02]  /*7af0*/  FMUL.FTZ R0, R0, c[0x0][0x2d0] ;  /* 0x0000b40000007a20 */ /* 0x000fe40000410000 */
[--C-:B------:R-:W-:Y:S03]  /*7b00*/  FFMA.FTZ R157, R28, c[0x0][0x2d0], -R5.reuse ;  /* 0x0000b4001c9d7a23 */ /* 0x100fe60000010805 */
[----:B------:R-:W-:Y:S01]  /*7b10*/  MUFU.EX2 R221, R161 ;  /* 0x000000a100dd7308 */ /* 0x000fe20000000800 */
[----:B--2---:R-:W-:Y:S09]  /*7b20*/  FFMA.FTZ R4, R199, c[0x0][0x2d0], -R158 ;  /* 0x0000b400c7047a23 */ /* 0x004ff2000001089e */
[----:B------:R1:W-:Y:S10]  /*7b30*/  MUFU.EX2 R100, R0 ;  /* 0x0000000000647308 */ /* 0x0003f40000000800 */
[----:B------:R-:W2:Y:S10]  /*7b40*/  MUFU.EX2 R194, R4 ;  /* 0x0000000400c27308 */ /* 0x000eb40000000800 */
[----:B------:R-:W-:Y:S01]  /*7b50*/  MUFU.EX2 R224, R160 ;  /* 0x000000a000e07308 */ /* 0x000fe20000000800 */
[--C-:B-1----:R-:W-:Y:S02]  /*7b60*/  FFMA.FTZ R0, R175, c[0x0][0x2d0], -R5.reuse ;  /* 0x0000b400af007a23 */ /* 0x102fe40000010805 */
[--C-:B------:R-:W-:Y:S07]  /*7b70*/  FFMA.FTZ R175, R13, c[0x0][0x2d0], -R6.reuse ;  /* 0x0000b4000daf7a23 */ /* 0x100fee0000010806 */
[----:B------:R1:W-:Y:S10]  /*7b80*/  MUFU.EX2 R228, R0 ;  /* 0x0000000000e47308 */ /* 0x0003f40000000800 */
[----:B------:R2:W-:Y:S10]  /*7b90*/  MUFU.EX2 R216, R105 ;  /* 0x0000006900d87308 */ /* 0x0005f40000000800 */
[----:B------:R-:W-:Y:S01]  /*7ba0*/  MUFU.EX2 R193, R193 ;  /* 0x000000c100c17308 */ /* 0x000fe20000000800 */
[----:B-1----:R-:W-:Y:S02]  /*7bb0*/  FFMA.FTZ R0, R177, c[0x0][0x2d0], -R5 ;  /* 0x0000b400b1007a23 */ /* 0x002fe40000010805 */
[----:B------:R-:W-:Y:S02]  /*7bc0*/  FFMA.FTZ R177, R22, c[0x0][0x2d0], -R6 ;  /* 0x0000b40016b17a23 */ /* 0x000fe40000010806 */
[--C-:B------:R-:W-:Y:S05]  /*7bd0*/  FFMA.FTZ R6, R197, c[0x0][0x2d0], -R158.reuse ;  /* 0x0000b400c5067a23 */ /* 0x100fea000001089e */
[----:B------:R1:W1:Y:S01]  /*7be0*/  MUFU.EX2 R229, R0 ;  /* 0x0000000000e57308 */ /* 0x0002620000000800 */
[--C-:B--2---:R-:W-:Y:S09]  /*7bf0*/  FFMA.FTZ R105, R202, c[0x0][0x2d0], -R158.reuse ;  /* 0x0000b400ca697a23 */ /* 0x104ff2000001089e */
[----:B------:R-:W2:Y:S10]  /*7c00*/  MUFU.EX2 R227, R6 ;  /* 0x0000000600e37308 */ /* 0x000eb40000000800 */
[----:B------:R-:W-:Y:S01]  /*7c10*/  MUFU.EX2 R176, R176 ;  /* 0x000000b000b07308 */ /* 0x000fe20000000800 */
[----:B-1----:R-:W-:Y:S02]  /*7c20*/  FADD.FTZ R0, -R2, R101 ;  /* 0x0000006502007221 */ /* 0x002fe40000010100 */
[----:B------:R-:W-:Y:S02]  /*7c30*/  FFMA.FTZ R101, R156, c[0x0][0x2d0], -R5 ;  /* 0x0000b4009c657a23 */ /* 0x000fe40000010805 */
[----:B------:R-:W-:Y:S05]  /*7c40*/  FMUL.FTZ R0, R0, c[0x0][0x2d0] ;  /* 0x0000b40000007a20 */ /* 0x000fea0000410000 */
[----:B------:R1:W-:Y:S10]  /*7c50*/  MUFU.EX2 R219, R101 ;  /* 0x0000006500db7308 */ /* 0x0003f40000000800 */
[----:B------:R-:W2:Y:S10]  /*7c60*/  MUFU.EX2 R0, R0 ;  /* 0x0000000000007308 */ /* 0x000eb40000000800 */
[----:B------:R-:W-:Y:S01]  /*7c70*/  MUFU.EX2 R179, R179 ;  /* 0x000000b300b37308 */ /* 0x000fe20000000800 */
[----:B-1----:R-:W-:Y:S09]  /*7c80*/  FFMA.FTZ R101, R203, c[0x0][0x2d0], -R158 ;  /* 0x0000b400cb657a23 */ /* 0x002ff2000001089e */
[----:B------:R-:W-:Y:S10]  /*7c90*/  MUFU.EX2 R178, R178 ;  /* 0x000000b200b27308 */ /* 0x000ff40000000800 */
[----:B------:R-:W-:Y:S10]  /*7ca0*/  MUFU.EX2 R175, R175 ;  /* 0x000000af00af7308 */ /* 0x000ff40000000800 */
[----:B------:R-:W-:Y:S10]  /*7cb0*/  MUFU.EX2 R167, R101 ;  /* 0x0000006500a77308 */ /* 0x000ff40000000800 */
[----:B------:R-:W-:Y:S01]  /*7cc0*/  MUFU.EX2 R168, R174 ;  /* 0x000000ae00a87308 */ /* 0x000fe20000000800 */
[----:B------:R-:W-:Y:S01]  /*7cd0*/  FMUL.FTZ R48, R3, R108 ;  /* 0x0000006c03307220 */ /* 0x000fe20000410000 */
[----:B-----5:R-:W-:Y:S01]  /*7ce0*/  F2FP.PACK_AB R108, R215, R30 ;  /* 0x0000001ed76c723e */ /* 0x020fe200000000ff */
[----:B------:R-:W-:Y:S01]  /*7cf0*/  FMUL.FTZ R49, R3, R109 ;  /* 0x0000006d03317220 */ /* 0x000fe20000410000 */
[----:B---3--:R-:W-:Y:S01]  /*7d00*/  F2FP.PACK_AB R109, R213, R29 ;  /* 0x0000001dd56d723e */ /* 0x008fe200000000ff */
[----:B------:R-:W-:Y:S01]  /*7d10*/  FMUL.FTZ R50, R8, R110 ;  /* 0x0000006e08327220 */ /* 0x000fe20000410000 */
[----:B------:R-:W-:Y:S01]  /*7d20*/  F2FP.PACK_AB R110, R232, R217 ;  /* 0x000000d9e86e723e */ /* 0x000fe200000000ff */
[C---:B------:R-:W-:Y:S01]  /*7d30*/  FMUL.FTZ R51, R8.reuse, R111 ;  /* 0x0000006f08337220 */ /* 0x040fe20000410000 */
[----:B------:R-:W-:Y:S01]  /*7d40*/  F2FP.PACK_AB R111, R231, R230 ;  /* 0x000000e6e76f723e */ /* 0x000fe200000000ff */
[C---:B------:R-:W-:Y:S02]  /*7d50*/  FMUL.FTZ R4, R3.reuse, R128 ;  /* 0x0000008003047220 */ /* 0x040fe40000410000 */
[C---:B------:R-:W-:Y:S02]  /*7d60*/  FMUL.FTZ R5, R3.reuse, R129 ;  /* 0x0000008103057220 */ /* 0x040fe40000410000 */
[C---:B------:R-:W-:Y:S02]  /*7d70*/  FMUL.FTZ R6, R8.reuse, R130 ;  /* 0x0000008208067220 */ /* 0x040fe40000410000 */
[C---:B------:R-:W-:Y:S02]  /*7d80*/  FMUL.FTZ R7, R8.reuse, R131 ;  /* 0x0000008308077220 */ /* 0x040fe40000410000 */
[C---:B------:R-:W-:Y:S02]  /*7d90*/  FMUL.FTZ R18, R8.reuse, R126 ;  /* 0x0000007e08127220 */ /* 0x040fe40000410000 */
[C---:B------:R-:W-:Y:S02]  /*7da0*/  FMUL.FTZ R19, R8.reuse, R127 ;  /* 0x0000007f08137220 */ /* 0x040fe40000410000 */
[C---:B------:R-:W-:Y:S01]  /*7db0*/  FMUL.FTZ R22, R8.reuse, R122 ;  /* 0x0000007a08167220 */ /* 0x040fe20000410000 */
[-C--:B----4-:R-:W-:Y:S05]  /*7dc0*/  HMMA.16816.F32 R4, R108, R24.reuse, R4 ;  /* 0x000000186c04723c */ /* 0x090fea0000001804 */
[C---:B------:R-:W-:Y:S02]  /*7dd0*/  FMUL.FTZ R23, R8.reuse, R123 ;  /* 0x0000007b08177220 */ /* 0x040fe40000410000 */
[C---:B------:R-:W-:Y:S02]  /*7de0*/  FMUL.FTZ R34, R8.reuse, R118 ;  /* 0x0000007608227220 */ /* 0x040fe40000410000 */
[----:B------:R-:W-:Y:S03]  /*7df0*/  FMUL.FTZ R35, R8, R119 ;  /* 0x0000007708237220 */ /* 0x000fe60000410000 */
[----:B------:R-:W-:Y:S01]  /*7e00*/  FMUL.FTZ R36, R3, R112 ;  /* 0x0000007003247220 */ /* 0x000fe20000410000 */
[----:B------:R-:W-:Y:S01]  /*7e10*/  F2FP.PACK_AB R112, R211, R210 ;  /* 0x000000d2d370723e */ /* 0x000fe200000000ff */
[----:B------:R-:W-:Y:S01]  /*7e20*/  FMUL.FTZ R37, R3, R113 ;  /* 0x0000007103257220 */ /* 0x000fe20000410000 */
[----:B------:R-:W-:Y:S01]  /*7e30*/  F2FP.PACK_AB R113, R194, R198 ;  /* 0x000000c6c271723e */ /* 0x000fe200000000ff */
[C---:B------:R-:W-:Y:S01]  /*7e40*/  FMUL.FTZ R38, R8.reuse, R114 ;  /* 0x0000007208267220 */ /* 0x040fe20000410000 */
[----:B------:R-:W-:Y:S01]  /*7e50*/  F2FP.PACK_AB R114, R229, R228 ;  /* 0x000000e4e572723e */ /* 0x000fe200000000ff */
[----:B------:R-:W-:Y:S01]  /*7e60*/  FMUL.FTZ R39, R8, R115 ;  /* 0x0000007308277220 */ /* 0x000fe20000410000 */
[----:B--2---:R-:W-:Y:S01]  /*7e70*/  F2FP.PACK_AB R115, R226, R227 ;  /* 0x000000e3e273723e */ /* 0x004fe200000000ff */
        /* <DEDUP_REMOVED lines=8> */
[----:B------:R-:W-:Y:S02]  /*7f00*/  FMUL.FTZ R9, R100, R133 ;  /* 0x0000008564097220 */ /* 0x000fe40000410000 */
[C---:B------:R-:W-:Y:S01]  /*7f10*/  FMUL.FTZ R10, R0.reuse, R134 ;  /* 0x00000086000a7220 */ /* 0x040fe20000410000 */
[----:B------:R-:W-:Y:S01]  /*7f20*/  MUFU.EX2 R133, R169 ;  /* 0x000000a900857308 */ /* 0x000fe20000000800 */
[----:B------:R-:W-:Y:S02]  /*7f30*/  FMUL.FTZ R11, R0, R135 ;  /* 0x00000087000b7220 */ /* 0x000fe40000410000 */
[C---:B------:R-:W-:Y:S02]  /*7f40*/  FMUL.FTZ R86, R8.reuse, R86 ;  /* 0x0000005608567220 */ /* 0x040fe40000410000 */
[C---:B------:R-:W-:Y:S02]  /*7f50*/  FMUL.FTZ R87, R8.reuse, R87 ;  /* 0x0000005708577220 */ /* 0x040fe40000410000 */
[C---:B------:R-:W-:Y:S02]  /*7f60*/  FMUL.FTZ R98, R8.reuse, R98 ;  /* 0x0000006208627220 */ /* 0x040fe40000410000 */
[C---:B------:R-:W-:Y:S01]  /*7f70*/  FMUL.FTZ R99, R8.reuse, R99 ;  /* 0x0000006308637220 */ /* 0x040fe20000410000 */
[----:B------:R-:W-:Y:S01]  /*7f80*/  MUFU.EX2 R169, R172 ;  /* 0x000000ac00a97308 */ /* 0x000fe20000000800 */
[----:B------:R-:W-:Y:S02]  /*7f90*/  FFMA.FTZ R130, R8, R214, R29 ;  /* 0x000000d608827223 */ /* 0x000fe4000001001d */
[C---:B------:R-:W-:Y:S02]  /*7fa0*/  FMUL.FTZ R8, R100.reuse, R132 ;  /* 0x0000008464087220 */ /* 0x040fe40000410000 */
[C---:B------:R-:W-:Y:S02]  /*7fb0*/  FMUL.FTZ R16, R3.reuse, R124 ;  /* 0x0000007c03107220 */ /* 0x040fe40000410000 */
[C---:B------:R-:W-:Y:S02]  /*7fc0*/  FMUL.FTZ R17, R3.reuse, R125 ;  /* 0x0000007d03117220 */ /* 0x040fe40000410000 */
[----:B------:R-:W-:Y:S01]  /*7fd0*/  LDSM.16.MT88.4 R124, [R107+0x1000] ;  /* 0x001000006b7c783b */ /* 0x000fe20000004200 */
[C---:B------:R-:W-:Y:S01]  /*7fe0*/  HMMA.16816.F32 R8, R112.reuse, R24, R8 ;  /* 0x000000187008723c */ /* 0x040fe20000001808 */
[----:B------:R-:W-:Y:S03]  /*7ff0*/  MUFU.EX2 R214, R159 ;  /* 0x0000009f00d67308 */ /* 0x000fe60000000800 */
[C---:B------:R-:W-:Y:S02]  /*8000*/  FMUL.FTZ R12, R100.reuse, R136 ;  /* 0x00000088640c7220 */ /* 0x040fe40000410000 */
[----:B------:R-:W-:Y:S02]  /*8010*/  FMUL.FTZ R13, R100, R137 ;  /* 0x00000089640d7220 */ /* 0x000fe40000410000 */
[C---:B------:R-:W-:Y:S03]  /*8020*/  FMUL.FTZ R14, R0.reuse, R138 ;  /* 0x0000008a000e7220 */ /* 0x040fe60000410000 */
[----:B------:R-:W1:Y:S01]  /*8030*/  MUFU.EX2 R172, R166 ;  /* 0x000000a600ac7308 */ /* 0x000e620000000800 */
[----:B------:R-:W-:Y:S02]  /*8040*/  FMUL.FTZ R15, R0, R139 ;  /* 0x0000008b000f7220 */ /* 0x000fe40000410000 */
[C---:B------:R-:W-:Y:S02]  /*8050*/  FMUL.FTZ R32, R3.reuse, R116 ;  /* 0x0000007403207220 */ /* 0x040fe40000410000 */
[C---:B------:R-:W-:Y:S02]  /*8060*/  FMUL.FTZ R33, R3.reuse, R117 ;  /* 0x0000007503217220 */ /* 0x040fe40000410000 */
[----:B------:R-:W2:Y:S01]  /*8070*/  LDSM.16.MT88.4 R116, [R107+0xc00] ;  /* 0x000c00006b74783b */ /* 0x000ea20000004200 */
[-C--:B------:R-:W-:Y:S02]  /*8080*/  HMMA.16816.F32 R12, R112, R26.reuse, R12 ;  /* 0x0000001a700c723c */ /* 0x080fe4000000180c */
[----:B------:R-:W3:Y:S01]  /*8090*/  MUFU.EX2 R166, R105 ;  /* 0x0000006900a67308 */ /* 0x000ee20000000800 */
[C---:B------:R-:W-:Y:S02]  /*80a0*/  FMUL.FTZ R20, R3.reuse, R120 ;  /* 0x0000007803147220 */ /* 0x040fe40000410000 */
[C---:B------:R-:W-:Y:S02]  /*80b0*/  FMUL.FTZ R21, R3.reuse, R121 ;  /* 0x0000007903157220 */ /* 0x040fe40000410000 */
[----:B------:R-:W-:Y:S01]  /*80c0*/  LDSM.16.MT88.4 R120, [R180+0x400] ;  /* 0x00040000b478783b */ /* 0x000fe20000004200 */
[C---:B------:R-:W-:Y:S04]  /*80d0*/  HMMA.16816.F32 R16, R108.reuse, R26, R16 ;  /* 0x0000001a6c10723c */ /* 0x040fe80000001810 */
[C---:B------:R-:W-:Y:S02]  /*80e0*/  FMUL.FTZ R24, R100.reuse, R140 ;  /* 0x0000008c64187220 */ /* 0x040fe40000410000 */
[----:B------:R-:W-:Y:S02]  /*80f0*/  FMUL.FTZ R25, R100, R141 ;  /* 0x0000008d64197220 */ /* 0x000fe40000410000 */
[-C--:B------:R-:W-:Y:S04]  /*8100*/  HMMA.16816.F32 R20, R108, R40.reuse, R20 ;  /* 0x000000286c14723c */ /* 0x080fe80000001814 */
[----:B------:R-:W-:Y:S01]  /*8110*/  FMUL.FTZ R26, R0, R142 ;  /* 0x0000008e001a7220 */ /* 0x000fe20000410000 */
[----:B-1----:R-:W-:Y:S01]  /*8120*/  F2FP.PACK_AB R160, R172, R169 ;  /* 0x000000a9aca0723e */ /* 0x002fe200000000ff */
[----:B------:R-:W-:Y:S02]  /*8130*/  FMUL.FTZ R27, R0, R143 ;  /* 0x0000008f001b7220 */ /* 0x000fe40000410000 */
[C---:B------:R-:W-:Y:S04]  /*8140*/  FMUL.FTZ R28, R100.reuse, R144 ;  /* 0x00000090641c7220 */ /* 0x040fe80000410000 */
[----:B------:R-:W-:Y:S01]  /*8150*/  FMUL.FTZ R29, R100, R145 ;  /* 0x00000091641d7220 */ /* 0x000fe20000410000 */
[C---:B------:R-:W-:Y:S04]  /*8160*/  HMMA.16816.F32 R24, R112.reuse, R40, R24 ;  /* 0x000000287018723c */ /* 0x040fe80000001818 */
[----:B------:R-:W-:Y:S01]  /*8170*/  FMUL.FTZ R31, R0, R147 ;  /* 0x00000093001f7220 */ /* 0x000fe20000410000 */
[----:B---3--:R-:W-:Y:S01]  /*8180*/  F2FP.PACK_AB R161, R166, R167 ;  /* 0x000000a7a6a1723e */ /* 0x008fe200000000ff */
[C---:B------:R-:W-:Y:S02]  /*8190*/  FFMA.FTZ R156, R3.reuse, R212, R30 ;  /* 0x000000d4039c7223 */ /* 0x040fe4000001001e */
[----:B------:R-:W-:Y:S01]  /*81a0*/  FMUL.FTZ R30, R0, R146 ;  /* 0x00000092001e7220 */ /* 0x000fe20000410000 */
[----:B------:R-:W-:Y:S03]  /*81b0*/  MUFU.EX2 R212, R157 ;  /* 0x0000009d00d47308 */ /* 0x000fe60000000800 */
[C---:B------:R-:W-:Y:S02]  /*81c0*/  FMUL.FTZ R40, R100.reuse, R148 ;  /* 0x0000009464287220 */ /* 0x040fe40000410000 */
[C---:B------:R-:W-:Y:S01]  /*81d0*/  FMUL.FTZ R41, R100.reuse, R149 ;  /* 0x0000009564297220 */ /* 0x040fe20000410000 */
[-C--:B------:R-:W-:Y:S03]  /*81e0*/  HMMA.16816.F32 R28, R112, R42.reuse, R28 ;  /* 0x0000002a701c723c */ /* 0x080fe6000000181c */
[C---:B------:R-:W-:Y:S02]  /*81f0*/  FMUL.FTZ R44, R100.reuse, R152 ;  /* 0x00000098642c7220 */ /* 0x040fe40000410000 */
[----:B------:R-:W-:Y:S02]  /*8200*/  FMUL.FTZ R45, R100, R153 ;  /* 0x00000099642d7220 */ /* 0x000fe40000410000 */
[C---:B------:R-:W-:Y:S01]  /*8210*/  FMUL.FTZ R46, R0.reuse, R154 ;  /* 0x0000009a002e7220 */ /* 0x040fe20000410000 */
[C---:B------:R-:W-:Y:S04]  /*8220*/  HMMA.16816.F32 R32, R108.reuse, R42, R32 ;  /* 0x0000002a6c20723c */ /* 0x040fe80000001820 */
[C---:B------:R-:W-:Y:S02]  /*8230*/  FMUL.FTZ R47, R0.reuse, R155 ;  /* 0x0000009b002f7220 */ /* 0x040fe40000410000 */
[C---:B------:R-:W-:Y:S02]  /*8240*/  FMUL.FTZ R52, R3.reuse, R52 ;  /* 0x0000003403347220 */ /* 0x040fe40000410000 */
[-C--:B--2---:R-:W-:Y:S04]  /*8250*/  HMMA.16816.F32 R36, R108, R116.reuse, R36 ;  /* 0x000000746c24723c */ /* 0x084fe80000001824 */
[C---:B------:R-:W-:Y:S02]  /*8260*/  FMUL.FTZ R42, R0.reuse, R150 ;  /* 0x00000096002a7220 */ /* 0x040fe40000410000 */
[----:B------:R-:W-:Y:S02]  /*8270*/  FMUL.FTZ R43, R0, R151 ;  /* 0x00000097002b7220 */ /* 0x000fe40000410000 */
[C---:B------:R-:W-:Y:S04]  /*8280*/  FMUL.FTZ R53, R3.reuse, R53 ;  /* 0x0000003503357220 */ /* 0x040fe80000410000 */
[C---:B------:R-:W-:Y:S01]  /*8290*/  FMUL.FTZ R56, R100.reuse, R56 ;  /* 0x0000003864387220 */ /* 0x040fe20000410000 */
[C---:B------:R-:W-:Y:S04]  /*82a0*/  HMMA.16816.F32 R40, R112.reuse, R116, R40 ;  /* 0x000000747028723c */ /* 0x040fe80000001828 */
[----:B------:R-:W-:Y:S02]  /*82b0*/  FMUL.FTZ R57, R100, R57 ;  /* 0x0000003964397220 */ /* 0x000fe40000410000 */
[C---:B------:R-:W-:Y:S02]  /*82c0*/  FMUL.FTZ R58, R0.reuse, R58 ;  /* 0x0000003a003a7220 */ /* 0x040fe40000410000 */
[-C--:B------:R-:W-:Y:S04]  /*82d0*/  HMMA.16816.F32 R44, R112, R118.reuse, R44 ;  /* 0x00000076702c723c */ /* 0x080fe8000000182c */
[----:B------:R-:W-:Y:S02]  /*82e0*/  FMUL.FTZ R59, R0, R59 ;  /* 0x0000003b003b7220 */ /* 0x000fe40000410000 */
[C---:B------:R-:W-:Y:S02]  /*82f0*/  FMUL.FTZ R60, R100.reuse, R60 ;  /* 0x0000003c643c7220 */ /* 0x040fe40000410000 */
[C---:B------:R-:W-:Y:S01]  /*8300*/  HMMA.16816.F32 R48, R108.reuse, R118, R48 ;  /* 0x000000766c30723c */ /* 0x040fe20000001830 */
[----:B------:R-:W1:Y:S03]  /*8310*/  LDSM.16.MT88.4 R116, [R180+0xc00] ;  /* 0x000c0000b474783b */ /* 0x000e660000004200 */
[----:B------:R-:W-:Y:S02]  /*8320*/  FMUL.FTZ R61, R100, R61 ;  /* 0x0000003d643d7220 */ /* 0x000fe40000410000 */
[C---:B------:R-:W-:Y:S02]  /*8330*/  FMUL.FTZ R62, R0.reuse, R62 ;  /* 0x0000003e003e7220 */ /* 0x040fe40000410000 */
[----:B------:R-:W-:Y:S04]  /*8340*/  FMUL.FTZ R63, R0, R63 ;  /* 0x0000003f003f7220 */ /* 0x000fe80000410000 */
[C---:B------:R-:W-:Y:S02]  /*8350*/  FMUL.FTZ R64, R3.reuse, R64 ;  /* 0x0000004003407220 */ /* 0x040fe40000410000 */
[C---:B------:R-:W-:Y:S02]  /*8360*/  FMUL.FTZ R65, R3.reuse, R65 ;  /* 0x0000004103417220 */ /* 0x040fe40000410000 */
[C---:B------:R-:W-:Y:S02]  /*8370*/  FMUL.FTZ R68, R3.reuse, R68 ;  /* 0x0000004403447220 */ /* 0x040fe40000410000 */
[C---:B------:R-:W-:Y:S02]  /*8380*/  FMUL.FTZ R69, R3.reuse, R69 ;  /* 0x0000004503457220 */ /* 0x040fe40000410000 */
[C---:B------:R-:W-:Y:S02]  /*8390*/  FMUL.FTZ R72, R100.reuse, R72 ;  /* 0x0000004864487220 */ /* 0x040fe40000410000 */
[----:B------:R-:W-:Y:S02]  /*83a0*/  FMUL.FTZ R73, R100, R73 ;  /* 0x0000004964497220 */ /* 0x000fe40000410000 */
        /* <DEDUP_REMOVED lines=8> */
[C---:B------:R-:W-:Y:S01]  /*8430*/  FMUL.FTZ R88, R100.reuse, R88 ;  /* 0x0000005864587220 */ /* 0x040fe20000410000 */
[-C--:B-1----:R-:W-:Y:S03]  /*8440*/  HMMA.16816.F32 R52, R108, R116.reuse, R52 ;  /* 0x000000746c34723c */ /* 0x082fe60000001834 */
[----:B------:R-:W-:Y:S02]  /*8450*/  FMUL.FTZ R89, R100, R89 ;  /* 0x0000005964597220 */ /* 0x000fe40000410000 */
[C---:B------:R-:W-:Y:S02]  /*8460*/  FMUL.FTZ R90, R0.reuse, R90 ;  /* 0x0000005a005a7220 */ /* 0x040fe40000410000 */
[----:B------:R-:W-:Y:S01]  /*8470*/  FMUL.FTZ R91, R0, R91 ;  /* 0x0000005b005b7220 */ /* 0x000fe20000410000 */
[C---:B------:R-:W-:Y:S04]  /*8480*/  HMMA.16816.F32 R56, R112.reuse, R116, R56 ;  /* 0x000000747038723c */ /* 0x040fe80000001838 */
[C---:B------:R-:W-:Y:S02]  /*8490*/  FMUL.FTZ R92, R100.reuse, R92 ;  /* 0x0000005c645c7220 */ /* 0x040fe40000410000 */
[----:B------:R-:W-:Y:S02]  /*84a0*/  FMUL.FTZ R93, R100, R93 ;  /* 0x0000005d645d7220 */ /* 0x000fe40000410000 */
[-C--:B------:R-:W-:Y:S04]  /*84b0*/  HMMA.16816.F32 R60, R112, R118.reuse, R60 ;  /* 0x00000076703c723c */ /* 0x080fe8000000183c */
[C---:B------:R-:W-:Y:S02]  /*84c0*/  FMUL.FTZ R94, R0.reuse, R94 ;  /* 0x0000005e005e7220 */ /* 0x040fe40000410000 */
[----:B------:R-:W-:Y:S02]  /*84d0*/  FMUL.FTZ R95, R0, R95 ;  /* 0x0000005f005f7220 */ /* 0x000fe40000410000 */
[C---:B------:R-:W-:Y:S01]  /*84e0*/  HMMA.16816.F32 R64, R108.reuse, R118, R64 ;  /* 0x000000766c40723c */ /* 0x040fe20000001840 */
[----:B------:R-:W1:Y:S03]  /*84f0*/  LDSM.16.MT88.4 R116, [R107+0x1800] ;  /* 0x001800006b74783b */ /* 0x000e660000004200 */
[--C-:B------:R-:W-:Y:S02]  /*8500*/  FFMA.FTZ R128, R171, c[0x0][0x2d0], -R158.reuse ;  /* 0x0000b400ab807a23 */ /* 0x100fe4000001089e */
[----:B------:R-:W-:Y:S01]  /*8510*/  FFMA.FTZ R129, R170, c[0x0][0x2d0], -R158 ;  /* 0x0000b400aa817a23 */ /* 0x000fe2000001089e */
[----:B------:R-:W-:Y:S01]  /*8520*/  MUFU.EX2 R171, R195 ;  /* 0x000000c300ab7308 */ /* 0x000fe20000000800 */
[----:B------:R-:W-:Y:S04]  /*8530*/  FADD.FTZ R132, R213, R130 ;  /* 0x00000082d5847221 */ /* 0x000fe80000010000 */
[C---:B------:R-:W-:Y:S02]  /*8540*/  FMUL.FTZ R84, R3.reuse, R84 ;  /* 0x0000005403547220 */ /* 0x040fe40000410000 */
[C---:B------:R-:W-:Y:S02]  /*8550*/  FMUL.FTZ R85, R3.reuse, R85 ;  /* 0x0000005503557220 */ /* 0x040fe40000410000 */
[C---:B------:R-:W-:Y:S01]  /*8560*/  FMUL.FTZ R96, R3.reuse, R96 ;  /* 0x0000006003607220 */ /* 0x040fe20000410000 */
[----:B------:R-:W-:Y:S01]  /*8570*/  MUFU.EX2 R164, R129 ;  /* 0x0000008100a47308 */ /* 0x000fe20000000800 */
[----:B------:R-:W-:Y:S02]  /*8580*/  FMUL.FTZ R97, R3, R97 ;  /* 0x0000006103617220 */ /* 0x000fe40000410000 */
[----:B------:R-:W-:Y:S02]  /*8590*/  FFMA.FTZ R3, R207, c[0x0][0x2d0], -R158 ;  /* 0x0000b400cf037a23 */ /* 0x000fe4000001089e */
[----:B------:R-:W-:Y:S04]  /*85a0*/  FFMA.FTZ R0, R0, R234, R198 ;  /* 0x000000ea00007223 */ /* 0x000fe800000100c6 */
[----:B------:R-:W-:Y:S01]  /*85b0*/  FADD.FTZ R130, R194, R0 ;  /* 0x00000000c2827221 */ /* 0x000fe20000010000 */
[----:B------:R2:W-:Y:S10]  /*85c0*/  MUFU.EX2 R207, R3 ;  /* 0x0000000300cf7308 */ /* 0x0005f40000000800 */
[----:B------:R-:W3:Y:S01]  /*85d0*/  MUFU.EX2 R170, R177 ;  /* 0x000000b100aa7308 */ /* 0x000ee20000000800 */
[-C--:B-1----:R-:W-:Y:S09]  /*85e0*/  HMMA.16816.F32 R68, R108, R116.reuse, R68 ;  /* 0x000000746c44723c */ /* 0x082ff20000001844 */
[----:B------:R-:W1:Y:S01]  /*85f0*/  MUFU.EX2 R177, R173 ;  /* 0x000000ad00b17308 */ /* 0x000e620000000800 */
[C---:B------:R-:W-:Y:S04]  /*8600*/  HMMA.16816.F32 R72, R112.reuse, R116, R72 ;  /* 0x000000747048723c */ /* 0x040fe80000001848 */
[--C-:B--2---:R-:W-:Y:S04]  /*8610*/  FFMA.FTZ R3, R208, c[0x0][0x2d0], -R158.reuse ;  /* 0x0000b400d0037a23 */ /* 0x104fe8000001089e */
[-C--:B------:R-:W-:Y:S01]  /*8620*/  HMMA.16816.F32 R76, R112, R118.reuse, R76 ;  /* 0x00000076704c723c */ /* 0x080fe2000000184c */
[----:B------:R2:W-:Y:S03]  /*8630*/  MUFU.EX2 R197, R3 ;  /* 0x0000000300c57308 */ /* 0x0005e60000000800 */
[----:B---3--:R-:W-:Y:S04]  /*8640*/  F2FP.PACK_AB R157, R176, R170 ;  /* 0x000000aab09d723e */ /* 0x008fe800000000ff */
[C---:B------:R-:W-:Y:S01]  /*8650*/  HMMA.16816.F32 R80, R108.reuse, R118, R80 ;  /* 0x000000766c50723c */ /* 0x040fe20000001850 */
[----:B------:R-:W3:Y:S02]  /*8660*/  LDSM.16.MT88.4 R116, [R180+0x1800] ;  /* 0x00180000b474783b */ /* 0x000ee40000004200 */
[----:B------:R-:W4:Y:S01]  /*8670*/  MUFU.EX2 R173, R165 ;  /* 0x000000a500ad7308 */ /* 0x000f220000000800 */
[----:B-1----:R-:W-:Y:S09]  /*8680*/  F2FP.PACK_AB R159, R177, R175 ;  /* 0x000000afb19f723e */ /* 0x002ff200000000ff */
[----:B------:R-:W1:Y:S01]  /*8690*/  MUFU.EX2 R165, R128 ;  /* 0x0000008000a57308 */ /* 0x000e620000000800 */
[--C-:B--2---:R-:W-:Y:S09]  /*86a0*/  FFMA.FTZ R3, R206, c[0x0][0x2d0], -R158.reuse ;  /* 0x0000b400ce037a23 */ /* 0x104ff2000001089e */
[----:B------:R2:W-:Y:S01]  /*86b0*/  MUFU.EX2 R199, R3 ;  /* 0x0000000300c77308 */ /* 0x0005e20000000800 */
[----:B----4-:R-:W-:Y:S02]  /*86c0*/  F2FP.PACK_AB R162, R168, R173 ;  /* 0x000000ada8a2723e */ /* 0x010fe400000000ff */
[----:B-1----:R-:W-:Y:S01]  /*86d0*/  F2FP.PACK_AB R163, R164, R165 ;  /* 0x000000a5a4a3723e */ /* 0x002fe200000000ff */
[-C--:B---3--:R-:W-:Y:S03]  /*86e0*/  HMMA.16816.F32 R84, R108, R116.reuse, R84 ;  /* 0x000000746c54723c */ /* 0x088fe60000001854 */
[----:B--2---:R-:W-:Y:S01]  /*86f0*/  FFMA.FTZ R3, R205, c[0x0][0x2d0], -R158 ;  /* 0x0000b400cd037a23 */ /* 0x004fe2000001089e */
[----:B------:R-:W-:Y:S04]  /*8700*/  F2FP.PACK_AB R158, R178, R179 ;  /* 0x000000b3b29e723e */ /* 0x000fe800000000ff */
[C---:B------:R-:W-:Y:S01]  /*8710*/  HMMA.16816.F32 R88, R112.reuse, R116, R88 ;  /* 0x000000747058723c */ /* 0x040fe20000001858 */
[----:B------:R1:W2:Y:S06]  /*8720*/  MUFU.EX2 R196, R3 ;  /* 0x0000000300c47308 */ /* 0x0002ac0000000800 */
[----:B------:R-:W-:Y:S01]  /*8730*/  F2FP.PACK_AB R116, R216, R214 ;  /* 0x000000d6d874723e */ /* 0x000fe200000000ff */
[-C--:B------:R-:W-:Y:S01]  /*8740*/  HMMA.16816.F32 R92, R112, R118.reuse, R92 ;  /* 0x00000076705c723c */ /* 0x080fe2000000185c */
[----:B------:R-:W3:Y:S03]  /*8750*/  LDSM.16.MT88.4 R112, [R107+0x400] ;  /* 0x000400006b70783b */ /* 0x000ee60000004200 */
[----:B------:R-:W-:Y:S04]  /*8760*/  F2FP.PACK_AB R117, R197, R207 ;  /* 0x000000cfc575723e */ /* 0x000fe800000000ff */
[----:B------:R-:W-:Y:S07]  /*8770*/  HMMA.16816.F32 R96, R108, R118, R96 ;  /* 0x000000766c60723c */ /* 0x000fee0000001860 */
[----:B------:R-:W-:Y:S02]  /*8780*/  F2FP.PACK_AB R108, R222, R133 ;  /* 0x00000085de6c723e */ /* 0x000fe400000000ff */
[----:B------:R-:W-:Y:S03]  /*8790*/  F2FP.PACK_AB R109, R220, R218 ;  /* 0x000000dadc6d723e */ /* 0x000fe600000000ff */
[----:B------:R-:W-:Y:S01]  /*87a0*/  F2FP.PACK_AB R110, R225, R223 ;  /* 0x000000dfe16e723e */ /* 0x000fe200000000ff */
[----:B-1----:R-:W-:Y:S01]  /*87b0*/  FFMA.FTZ R3, R100, R233, R210 ;  /* 0x000000e964037223 */ /* 0x002fe200000100d2 */
[----:B------:R-:W-:Y:S01]  /*87c0*/  F2FP.PACK_AB R111, R224, R221 ;  /* 0x000000dde06f723e */ /* 0x000fe200000000ff */
[----:B------:R-:W-:Y:S01]  /*87d0*/  FADD.FTZ R100, R215, R156 ;  /* 0x0000009cd7647221 */ /* 0x000fe20000010000 */
[----:B------:R-:W-:Y:S01]  /*87e0*/  F2FP.PACK_AB R118, R212, R219 ;  /* 0x000000dbd476723e */ /* 0x000fe200000000ff */
[----:B------:R-:W-:Y:S01]  /*87f0*/  FADD.FTZ R131, R211, R3 ;  /* 0x00000003d3837221 */ /* 0x000fe20000010000 */
[----:B--2---:R-:W-:Y:S01]  /*8800*/  F2FP.PACK_AB R119, R196, R199 ;  /* 0x000000c7c477723e */ /* 0x004fe200000000ff */
[----:B------:R-:W-:Y:S01]  /*8810*/  FADD.FTZ R3, R230, R132 ;  /* 0x00000084e6037221 */ /* 0x000fe20000010000 */
[----:B------:R-:W-:Y:S01]  /*8820*/  F2FP.PACK_AB R156, R193, R171 ;  /* 0x000000abc19c723e */ /* 0x000fe200000000ff */
[----:B------:R-:W-:Y:S02]  /*8830*/  FADD.FTZ R101, R228, R131 ;  /* 0x00000083e4657221 */ /* 0x000fe40000010000 */
[----:B------:R-:W-:Y:S02]  /*8840*/  FADD.FTZ R0, R217, R100 ;  /* 0x00000064d9007221 */ /* 0x000fe40000010000 */
[----:B------:R-:W-:Y:S02]  /*8850*/  FADD.FTZ R100, R227, R130 ;  /* 0x00000082e3647221 */ /* 0x000fe40000010000 */
[----:B------:R-:W-:Y:S02]  /*8860*/  FADD.FTZ R0, R232, R0 ;  /* 0x00000000e8007221 */ /* 0x000fe40000010000 */
[----:B------:R-:W-:Y:S02]  /*8870*/  FADD.FTZ R105, R231, R3 ;  /* 0x00000003e7697221 */ /* 0x000fe40000010000 */
[----:B------:R-:W-:Y:S01]  /*8880*/  FADD.FTZ R3, R229, R101 ;  /* 0x00000065e5037221 */ /* 0x000fe20000010000 */
[-C--:B---3--:R-:W-:Y:S03]  /*8890*/  HMMA.16816.F32 R4, R108, R112.reuse, R4 ;  /* 0x000000706c04723c */ /* 0x088fe60000001804 */
[----:B------:R-:W-:Y:S02]  /*88a0*/  FADD.FTZ R101, R226, R100 ;  /* 0x00000064e2657221 */ /* 0x000fe40000010000 */
[----:B------:R-:W-:Y:S02]  /*88b0*/  FADD.FTZ R100, R133, R0 ;  /* 0x0000000085647221 */ /* 0x000fe40000010000 */
[----:B------:R-:W-:Y:S01]  /*88c0*/  FADD.FTZ R0, R218, R105 ;  /* 0x00000069da007221 */ /* 0x000fe20000010000 */
[C---:B------:R-:W-:Y:S04]  /*88d0*/  HMMA.16816.F32 R8, R116.reuse, R112, R8 ;  /* 0x000000707408723c */ /* 0x040fe80000001808 */
[----:B------:R-:W-:Y:S04]  /*88e0*/  FADD.FTZ R3, R214, R3 ;  /* 0x00000003d6037221 */ /* 0x000fe80000010000 */
[-C--:B------:R-:W-:Y:S04]  /*88f0*/  HMMA.16816.F32 R12, R116, R114.reuse, R12 ;  /* 0x00000072740c723c */ /* 0x080fe8000000180c */
[----:B------:R-:W-:Y:S04]  /*8900*/  FADD.FTZ R3, R216, R3 ;  /* 0x00000003d8037221 */ /* 0x000fe80000010000 */
[C---:B------:R-:W-:Y:S01]  /*8910*/  HMMA.16816.F32 R16, R108.reuse, R114, R16 ;  /* 0x000000726c10723c */ /* 0x040fe20000001810 */
[----:B------:R-:W1:Y:S07]  /*8920*/  LDSM.16.MT88.4 R112, [R180+0x1000] ;  /* 0x00100000b470783b */ /* 0x000e6e0000004200 */
[-C--:B------:R-:W-:Y:S08]  /*8930*/  HMMA.16816.F32 R20, R108, R120.reuse, R20 ;  /* 0x000000786c14723c */ /* 0x080ff00000001814 */
[C---:B------:R-:W-:Y:S08]  /*8940*/  HMMA.16816.F32 R24, R116.reuse, R120, R24 ;  /* 0x000000787418723c */ /* 0x040ff00000001818 */
[-C--:B------:R-:W-:Y:S08]  /*8950*/  HMMA.16816.F32 R28, R116, R122.reuse, R28 ;  /* 0x0000007a741c723c */ /* 0x080ff0000000181c */
[C---:B------:R-:W-:Y:S01]  /*8960*/  HMMA.16816.F32 R32, R108.reuse, R122, R32 ;  /* 0x0000007a6c20723c */ /* 0x040fe20000001820 */
[----:B------:R-:W2:Y:S07]  /*8970*/  LDSM.16.MT88.4 R120, [R107+0x1c00] ;  /* 0x001c00006b78783b */ /* 0x000eae0000004200 */
[-C--:B------:R-:W-:Y:S08]  /*8980*/  HMMA.16816.F32 R36, R108, R124.reuse, R36 ;  /* 0x0000007c6c24723c */ /* 0x080ff00000001824 */
[C---:B------:R-:W-:Y:S08]  /*8990*/  HMMA.16816.F32 R40, R116.reuse, R124, R40 ;  /* 0x0000007c7428723c */ /* 0x040ff00000001828 */
[-C--:B------:R-:W-:Y:S08]  /*89a0*/  HMMA.16816.F32 R44, R116, R126.reuse, R44 ;  /* 0x0000007e742c723c */ /* 0x080ff0000000182c */
[C---:B------:R-:W-:Y:S01]  /*89b0*/  HMMA.16816.F32 R48, R108.reuse, R126, R48 ;  /* 0x0000007e6c30723c */ /* 0x040fe20000001830 */
[----:B------:R-:W3:Y:S07]  /*89c0*/  LDSM.16.MT88.4 R124, [R180+0x1c00] ;  /* 0x001c0000b47c783b */ /* 0x000eee0000004200 */
[-C--:B-1----:R-:W-:Y:S08]  /*89d0*/  HMMA.16816.F32 R52, R108, R112.reuse, R52 ;  /* 0x000000706c34723c */ /* 0x082ff00000001834 */
[C---:B------:R-:W-:Y:S08]  /*89e0*/  HMMA.16816.F32 R56, R116.reuse, R112, R56 ;  /* 0x000000707438723c */ /* 0x040ff00000001838 */
[-C--:B------:R-:W-:Y:S08]  /*89f0*/  HMMA.16816.F32 R60, R116, R114.reuse, R60 ;  /* 0x00000072743c723c */ /* 0x080ff0000000183c */
[C---:B------:R-:W-:Y:S01]  /*8a00*/  HMMA.16816.F32 R64, R108.reuse, R114, R64 ;  /* 0x000000726c40723c */ /* 0x040fe20000001840 */
[----:B------:R-:W1:Y:S07]  /*8a10*/  LDSM.16.MT88.4 R112, [R107+0x800] ;  /* 0x000800006b70783b */ /* 0x000e6e0000004200 */
[-C--:B--2---:R-:W-:Y:S08]  /*8a20*/  HMMA.16816.F32 R68, R108, R120.reuse, R68 ;  /* 0x000000786c44723c */ /* 0x084ff00000001844 */
[C---:B------:R-:W-:Y:S08]  /*8a30*/  HMMA.16816.F32 R72, R116.reuse, R120, R72 ;  /* 0x000000787448723c */ /* 0x040ff00000001848 */
[-C--:B------:R-:W-:Y:S08]  /*8a40*/  HMMA.16816.F32 R76, R116, R122.reuse, R76 ;  /* 0x0000007a744c723c */ /* 0x080ff0000000184c */
[C---:B------:R-:W-:Y:S08]  /*8a50*/  HMMA.16816.F32 R80, R108.reuse, R122, R80 ;  /* 0x0000007a6c50723c */ /* 0x040ff00000001850 */
[-C--:B---3--:R-:W-:Y:S08]  /*8a60*/  HMMA.16816.F32 R84, R108, R124.reuse, R84 ;  /* 0x0000007c6c54723c */ /* 0x088ff00000001854 */
[C---:B------:R-:W-:Y:S08]  /*8a70*/  HMMA.16816.F32 R88, R116.reuse, R124, R88 ;  /* 0x0000007c7458723c */ /* 0x040ff00000001858 */
[-C--:B------:R-:W-:Y:S01]  /*8a80*/  HMMA.16816.F32 R92, R116, R126.reuse, R92 ;  /* 0x0000007e745c723c */ /* 0x080fe2000000185c */
[----:B------:R-:W2:Y:S07]  /*8a90*/  LDSM.16.MT88.4 R116, [R180+0x800] ;  /* 0x00080000b474783b */ /* 0x000eae0000004200 */
[----:B------:R-:W-:Y:S01]  /*8aa0*/  HMMA.16816.F32 R96, R108, R126, R96 ;  /* 0x0000007e6c60723c */ /* 0x000fe20000001860 */
[----:B------:R-:W3:Y:S07]  /*8ab0*/  LDSM.16.MT88.4 R108, [R107+0x1400] ;  /* 0x001400006b6c783b */ /* 0x000eee0000004200 */
[-C--:B-1----:R-:W-:Y:S01]  /*8ac0*/  HMMA.16816.F32 R128, R156, R112.reuse, R4 ;  /* 0x000000709c80723c */ /* 0x082fe20000001804 */
[----:B------:R-:W1:Y:S07]  /*8ad0*/  LDSM.16.MT88.4 R4, [R180+0x1400] ;  /* 0x00140000b404783b */ /* 0x000e6e0000004200 */
[C---:B------:R-:W-:Y:S01]  /*8ae0*/  HMMA.16816.F32 R132, R160.reuse, R112, R8 ;  /* 0x00000070a084723c */ /* 0x040fe20000001808 */
[----:B------:R-:W4:Y:S07]  /*8af0*/  LDSM.16.MT88.4 R8, [R107+0x2000] ;  /* 0x002000006b08783b */ /* 0x000f2e0000004200 */
[-C--:B------:R-:W-:Y:S01]  /*8b00*/  HMMA.16816.F32 R136, R160, R114.reuse, R12 ;  /* 0x00000072a088723c */ /* 0x080fe2000000180c */
[----:B------:R-:W5:Y:S07]  /*8b10*/  LDSM.16.MT88.4 R12, [R180+0x2000] ;  /* 0x00200000b40c783b */ /* 0x000f6e0000004200 */
[C---:B------:R-:W-:Y:S08]  /*8b20*/  HMMA.16816.F32 R124, R156.reuse, R114, R16 ;  /* 0x000000729c7c723c */ /* 0x040ff00000001810 */
[-C--:B--2---:R-:W-:Y:S08]  /*8b30*/  HMMA.16816.F32 R120, R156, R116.reuse, R20 ;  /* 0x000000749c78723c */ /* 0x084ff00000001814 */
[C---:B------:R-:W-:Y:S08]  /*8b40*/  HMMA.16816.F32 R140, R160.reuse, R116, R24 ;  /* 0x00000074a08c723c */ /* 0x040ff00000001818 */
[-C--:B------:R-:W-:Y:S08]  /*8b50*/  HMMA.16816.F32 R144, R160, R118.reuse, R28 ;  /* 0x00000076a090723c */ /* 0x080ff0000000181c */
[C---:B------:R-:W-:Y:S08]  /*8b60*/  HMMA.16816.F32 R116, R156.reuse, R118, R32 ;  /* 0x000000769c74723c */ /* 0x040ff00000001820 */
[-C--:B---3--:R-:W-:Y:S08]  /*8b70*/  HMMA.16816.F32 R112, R156, R108.reuse, R36 ;  /* 0x0000006c9c70723c */ /* 0x088ff00000001824 */
[C---:B------:R-:W-:Y:S08]  /*8b80*/  HMMA.16816.F32 R148, R160.reuse, R108, R40 ;  /* 0x0000006ca094723c */ /* 0x040ff00000001828 */
[-C--:B------:R-:W-:Y:S08]  /*8b90*/  HMMA.16816.F32 R152, R160, R110.reuse, R44 ;  /* 0x0000006ea098723c */ /* 0x080ff0000000182c */
[C---:B------:R-:W-:Y:S08]  /*8ba0*/  HMMA.16816.F32 R108, R156.reuse, R110, R48 ;  /* 0x0000006e9c6c723c */ /* 0x040ff00000001830 */
[-C--:B-1----:R-:W-:Y:S08]  /*8bb0*/  HMMA.16816.F32 R52, R156, R4.reuse, R52 ;  /* 0x000000049c34723c */ /* 0x082ff00000001834 */
[C---:B------:R-:W-:Y:S07]  /*8bc0*/  HMMA.16816.F32 R56, R160.reuse, R4, R56 ;  /* 0x00000004a038723c */ /* 0x040fee0000001838 */
[----:B------:R-:W-:Y:S01]  /*8bd0*/  FADD.FTZ R5, R207, R101 ;  /* 0x00000065cf057221 */ /* 0x000fe20000010000 */
[-C--:B------:R-:W-:Y:S04]  /*8be0*/  HMMA.16816.F32 R60, R160, R6.reuse, R60 ;  /* 0x00000006a03c723c */ /* 0x080fe8000000183c */
[----:B------:R-:W-:Y:S01]  /*8bf0*/  MOV R101, R2 ;  /* 0x0000000200657202 */ /* 0x000fe20000000f00 */
[----:B------:R-:W-:Y:S02]  /*8c00*/  FADD.FTZ R4, R220, R0 ;  /* 0x00000000dc047221 */ /* 0x000fe40000010000 */
[----:B------:R-:W-:Y:S01]  /*8c10*/  FADD.FTZ R0, R197, R5 ;  /* 0x00000005c5007221 */ /* 0x000fe20000010000 */
[C---:B------:R-:W-:Y:S04]  /*8c20*/  HMMA.16816.F32 R64, R156.reuse, R6, R64 ;  /* 0x000000069c40723c */ /* 0x040fe80000001840 */
[----:B------:R-:W-:Y:S03]  /*8c30*/  FADD.FTZ R5, R199, R0 ;  /* 0x00000000c7057221 */ /* 0x000fe60000010000 */
[----:B------:R-:W-:Y:S01]  /*8c40*/  FADD.FTZ R6, R222, R100 ;  /* 0x00000064de067221 */ /* 0x000fe20000010000 */
[-C--:B----4-:R-:W-:Y:S04]  /*8c50*/  HMMA.16816.F32 R68, R156, R8.reuse, R68 ;  /* 0x000000089c44723c */ /* 0x090fe80000001844 */
[----:B------:R-:W-:Y:S04]  /*8c60*/  FADD.FTZ R7, R221, R4 ;  /* 0x00000004dd077221 */ /* 0x000fe80000010000 */
[C---:B------:R-:W-:Y:S07]  /*8c70*/  HMMA.16816.F32 R72, R160.reuse, R8, R72 ;  /* 0x00000008a048723c */ /* 0x040fee0000001848 */
[----:B------:R-:W-:Y:S01]  /*8c80*/  FADD.FTZ R8, R223, R6 ;  /* 0x00000006df087221 */ /* 0x000fe20000010000 */
[-C--:B------:R-:W-:Y:S04]  /*8c90*/  HMMA.16816.F32 R76, R160, R10.reuse, R76 ;  /* 0x0000000aa04c723c */ /* 0x080fe8000000184c */
[----:B------:R-:W-:Y:S02]  /*8ca0*/  FADD.FTZ R6, R219, R3 ;  /* 0x00000003db067221 */ /* 0x000fe40000010000 */
[----:B------:R-:W-:Y:S02]  /*8cb0*/  FADD.FTZ R4, R225, R8 ;  /* 0x00000008e1047221 */ /* 0x000fe40000010000 */
[C---:B------:R-:W-:Y:S04]  /*8cc0*/  HMMA.16816.F32 R80, R156.reuse, R10, R80 ;  /* 0x0000000a9c50723c */ /* 0x040fe80000001850 */
[----:B------:R-:W-:Y:S02]  /*8cd0*/  FADD.FTZ R3, R224, R7 ;  /* 0x00000007e0037221 */ /* 0x000fe40000010000 */
[----:B------:R-:W-:Y:S02]  /*8ce0*/  FADD.FTZ R0, R212, R6 ;  /* 0x00000006d4007221 */ /* 0x000fe40000010000 */
[----:B------:R-:W-:Y:S01]  /*8cf0*/  FADD.FTZ R8, R196, R5 ;  /* 0x00000005c4087221 */ /* 0x000fe20000010000 */
[-C--:B-----5:R-:W-:Y:S03]  /*8d00*/  HMMA.16816.F32 R84, R156, R12.reuse, R84 ;  /* 0x0000000c9c54723c */ /* 0x0a0fe60000001854 */
[----:B------:R-:W-:Y:S02]  /*8d10*/  FADD.FTZ R7, R171, R4 ;  /* 0x00000004ab077221 */ /* 0x000fe40000010000 */
[----:B------:R-:W-:Y:S02]  /*8d20*/  FADD.FTZ R6, R170, R3 ;  /* 0x00000003aa067221 */ /* 0x000fe40000010000 */
[----:B------:R-:W-:Y:S01]  /*8d30*/  FADD.FTZ R5, R169, R0 ;  /* 0x00000000a9057221 */ /* 0x000fe20000010000 */
[C---:B------:R-:W-:Y:S04]  /*8d40*/  HMMA.16816.F32 R88, R160.reuse, R12, R88 ;  /* 0x0000000ca058723c */ /* 0x040fe80000001858 */
[----:B------:R-:W-:Y:S02]  /*8d50*/  FADD.FTZ R4, R167, R8 ;  /* 0x00000008a7047221 */ /* 0x000fe40000010000 */
[----:B------:R-:W-:Y:S02]  /*8d60*/  FADD.FTZ R3, R193, R7 ;  /* 0x00000007c1037221 */ /* 0x000fe40000010000 */
[----:B------:R-:W-:Y:S01]  /*8d70*/  FADD.FTZ R0, R176, R6 ;  /* 0x00000006b0007221 */ /* 0x000fe20000010000 */
[-C--:B------:R-:W-:Y:S03]  /*8d80*/  HMMA.16816.F32 R92, R160, R14.reuse, R92 ;  /* 0x0000000ea05c723c */ /* 0x080fe6000000185c */
[----:B------:R-:W-:Y:S02]  /*8d90*/  FADD.FTZ R8, R172, R5 ;  /* 0x00000005ac087221 */ /* 0x000fe40000010000 */
[----:B------:R-:W-:Y:S02]  /*8da0*/  FADD.FTZ R7, R166, R4 ;  /* 0x00000004a6077221 */ /* 0x000fe40000010000 */
[----:B------:R-:W-:Y:S01]  /*8db0*/  FADD.FTZ R6, R179, R3 ;  /* 0x00000003b3067221 */ /* 0x000fe20000010000 */
[----:B------:R-:W-:Y:S04]  /*8dc0*/  HMMA.16816.F32 R96, R156, R14, R96 ;  /* 0x0000000e9c60723c */ /* 0x000fe80000001860 */
[----:B------:R-:W-:Y:S01]  /*8dd0*/  FADD.FTZ R5, R175, R0 ;  /* 0x00000000af057221 */ /* 0x000fe20000010000 */
[----:B------:R-:W-:Y:S01]  /*8de0*/  IADD3 R0, R209, -0x1, RZ ;  /* 0xffffffffd1007810 */ /* 0x000fe20007ffe0ff */
[----:B------:R-:W-:Y:S02]  /*8df0*/  FADD.FTZ R4, R173, R8 ;  /* 0x00000008ad047221 */ /* 0x000fe40000010000 */
[----:B------:R-:W-:Y:S01]  /*8e00*/  FADD.FTZ R3, R165, R7 ;  /* 0x00000007a5037221 */ /* 0x000fe20000010000 */
[----:B------:R-:W-:Y:S03]  /*8e10*/  MOV R209, R0 ;  /* 0x0000000000d17202 */ /* 0x000fe60000000f00 */
[----:B------:R-:W-:Y:S02]  /*8e20*/  FADD.FTZ R212, R178, R6 ;  /* 0x00000006b2d47221 */ /* 0x000fe40000010000 */
[----:B------:R-:W-:Y:S02]  /*8e30*/  FADD.FTZ R214, R177, R5 ;  /* 0x00000005b1d67221 */ /* 0x000fe40000010000 */
[----:B------:R-:W-:Y:S02]  /*8e40*/  FADD.FTZ R233, R168, R4 ;  /* 0x00000004a8e97221 */ /* 0x000fe40000010000 */
[----:B------:R-:W-:Y:S01]  /*8e50*/  FADD.FTZ R234, R164, R3 ;  /* 0x00000003a4ea7221 */ /* 0x000fe20000010000 */
[----:B------:R-:W-:-:S05]  /*8e60*/  @P0 BRA `(.L_x_77) ;  /* 0xffffcf3000000947 */ /* 0x000fca000383ffff */
.L_x_65:
[----:B------:R-:W-:Y:S05]  /*8e70*/  BRA.DIV ~URZ, `(.L_x_78) ;  /* 0x000061227f007947 */ /* 0x000fea000b800000 */
[----:B------:R-:W1:Y:S04]  /*8e80*/  SHFL.BFLY PT, R3, R212, 0x2, 0x1f ;  /* 0x0c401f00d4037f89 */ /* 0x000e6800000e0000 */
[----:B------:R-:W2:Y:S04]  /*8e90*/  SHFL.BFLY PT, R2, R214, 0x2, 0x1f ;  /* 0x0c401f00d6027f89 */ /* 0x000ea800000e0000 */
[----:B------:R-:W3:Y:S04]  /*8ea0*/  SHFL.BFLY PT, R0, R233, 0x2, 0x1f ;  /* 0x0c401f00e9007f89 */ /* 0x000ee800000e0000 */
[----:B------:R-:W4:Y:S01]  /*8eb0*/  SHFL.BFLY PT, R4, R234, 0x2, 0x1f ;  /* 0x0c401f00ea047f89 */ /* 0x000f2200000e0000 */
[----:B-1----:R-:W-:-:S02]  /*8ec0*/  FADD.FTZ R3, R3, R212 ;  /* 0x000000d403037221 */ /* 0x002fc40000010000 */
[----:B--2---:R-:W-:-:S03]  /*8ed0*/  FADD.FTZ R2, R2, R214 ;  /* 0x000000d602027221 */ /* 0x004fc60000010000 */
[----:B------:R-:W1:Y:S01]  /*8ee0*/  SHFL.BFLY PT, R7, R3, 0x1, 0x1f ;  /* 0x0c201f0003077f89 */ /* 0x000e6200000e0000 */
[----:B---3--:R-:W-:-:S03]  /*8ef0*/  FADD.FTZ R0, R0, R233 ;  /* 0x000000e900007221 */ /* 0x008fc60000010000 */
[----:B------:R-:W2:Y:S01]  /*8f00*/  SHFL.BFLY PT, R6, R2, 0x1, 0x1f ;  /* 0x0c201f0002067f89 */ /* 0x000ea200000e0000 */
[----:B----4-:R-:W-:-:S03]  /*8f10*/  FADD.FTZ R4, R4, R234 ;  /* 0x000000ea04047221 */ /* 0x010fc60000010000 */
[----:B------:R-:W3:Y:S04]  /*8f20*/  SHFL.BFLY PT, R5, R0, 0x1, 0x1f ;  /* 0x0c201f0000057f89 */ /* 0x000ee800000e0000 */
[----:B------:R4:W4:Y:S01]  /*8f30*/  SHFL.BFLY PT, R9, R4, 0x1, 0x1f ;  /* 0x0c201f0004097f89 */ /* 0x00092200000e0000 */
[----:B-1----:R-:W-:Y:S02]  /*8f40*/  FADD.FTZ R7, R3, R7 ;  /* 0x0000000703077221 */ /* 0x002fe40000010000 */
[----:B--2---:R-:W-:Y:S02]  /*8f50*/  FADD.FTZ R6, R2, R6 ;  /* 0x0000000602067221 */ /* 0x004fe40000010000 */
[----:B---3--:R-:W-:Y:S02]  /*8f60*/  FADD.FTZ R5, R0, R5 ;  /* 0x0000000500057221 */ /* 0x008fe40000010000 */
.L_x_167:
[----:B------:R-:W-:Y:S01]  /*8f70*/  FSETP.NE.FTZ.AND P3, PT, R7, RZ, PT ;  /* 0x000000ff0700720b */ /* 0x000fe20003f75000 */
[----:B------:R-:W-:Y:S01]  /*8f80*/  CS2R R2, SRZ ;  /* 0x0000000000027805 */ /* 0x000fe2000001ff00 */
[----:B------:R-:W-:Y:S01]  /*8f90*/  MOV R0, RZ ;  /* 0x000000ff00007202 */ /* 0x000fe20000000f00 */
[----:B----4-:R-:W-:Y:S01]  /*8fa0*/  FADD.FTZ R4, R9, R4 ;  /* 0x0000000409047221 */ /* 0x010fe20000010000 */
[----:B------:R-:W-:-:S02]  /*8fb0*/  FSETP.NE.FTZ.AND P2, PT, R6, RZ, PT ;  /* 0x000000ff0600720b */ /* 0x000fc40003f55000 */
[----:B------:R-:W-:Y:S02]  /*8fc0*/  FSETP.NE.FTZ.AND P1, PT, R5, RZ, PT ;  /* 0x000000ff0500720b */ /* 0x000fe40003f35000 */
[----:B------:R-:W-:Y:S02]  /*8fd0*/  FSETP.NE.FTZ.AND P0, PT, R4, RZ, PT ;  /* 0x000000ff0400720b */ /* 0x000fe40003f15000 */
[----:B------:R-:W-:Y:S02]  /*8fe0*/  MOV R24, 0xff800000 ;  /* 0xff80000000187802 */ /* 0x000fe40000000f00 */
[----:B------:R-:W-:Y:S01]  /*8ff0*/  MOV R22, 0xff800000 ;  /* 0xff80000000167802 */ /* 0x000fe20000000f00 */
[----:B------:R-:W1:Y:S01]  /*9000*/  @P3 MUFU.RCP R0, R7 ;  /* 0x0000000700003308 */ /* 0x000e620000001000 */
[----:B------:R-:W-:Y:S02]  /*9010*/  MOV R23, 0xff800000 ;  /* 0xff80000000177802 */ /* 0x000fe40000000f00 */
[----:B------:R-:W-:-:S03]  /*9020*/  MOV R19, 0xff800000 ;  /* 0xff80000000137802 */ /* 0x000fc60000000f00 */
[----:B------:R-:W-:Y:S02]  /*9030*/  @P1 MOV R10, 0x3f317218 ;  /* 0x3f317218000a1802 */ /* 0x000fe40000000f00 */
[----:B------:R-:W2:Y:S01]  /*9040*/  @P3 MUFU.LG2 R8, R7 ;  /* 0x0000000700083308 */ /* 0x000ea20000000c00 */
[----:B-1----:R-:W-:-:S07]  /*9050*/  FMUL.FTZ R156, R0, R108 ;  /* 0x0000006c009c7220 */ /* 0x002fce0000410000 */
[----:B------:R-:W1:Y:S01]  /*9060*/  @P2 MUFU.LG2 R7, R6 ;  /* 0x0000000600072308 */ /* 0x000e620000000c00 */
[C---:B------:R-:W-:Y:S02]  /*9070*/  FMUL.FTZ R157, R0.reuse, R109 ;  /* 0x0000006d009d7220 */ /* 0x040fe40000410000 */
[C---:B------:R-:W-:Y:S02]  /*9080*/  FMUL.FTZ R164, R0.reuse, R80 ;  /* 0x0000005000a47220 */ /* 0x040fe40000410000 */
[C---:B------:R-:W-:Y:S02]  /*9090*/  FMUL.FTZ R165, R0.reuse, R81 ;  /* 0x0000005100a57220 */ /* 0x040fe40000410000 */
[C---:B------:R-:W-:Y:S01]  /*90a0*/  FMUL.FTZ R128, R0.reuse, R128 ;  /* 0x0000008000807220 */ /* 0x040fe20000410000 */
[----:B------:R-:W3:Y:S01]  /*90b0*/  @P2 MUFU.RCP R3, R6 ;  /* 0x0000000600032308 */ /* 0x000ee20000001000 */
[C---:B------:R-:W-:Y:S02]  /*90c0*/  FMUL.FTZ R129, R0.reuse, R129 ;  /* 0x0000008100817220 */ /* 0x040fe40000410000 */
[----:B------:R-:W-:-:S02]  /*90d0*/  FMUL.FTZ R124, R0, R124 ;  /* 0x0000007c007c7220 */ /* 0x000fc40000410000 */
[C---:B------:R-:W-:Y:S02]  /*90e0*/  FMUL.FTZ R125, R0.reuse, R125 ;  /* 0x0000007d007d7220 */ /* 0x040fe40000410000 */
[C---:B------:R-:W-:Y:S01]  /*90f0*/  FMUL.FTZ R120, R0.reuse, R120 ;  /* 0x0000007800787220 */ /* 0x040fe20000410000 */
[----:B------:R-:W-:Y:S01]  /*9100*/  @P1 MUFU.RCP R2, R5 ;  /* 0x0000000500021308 */ /* 0x000fe20000001000 */
        /* <DEDUP_REMOVED lines=14> */
[----:B------:R-:W-:Y:S02]  /*91f0*/  FMUL.FTZ R81, R0, R97 ;  /* 0x0000006100517220 */ /* 0x000fe40000410000 */
[----:B------:R4:W5:Y:S01]  /*9200*/  @P1 MUFU.LG2 R0, R5 ;  /* 0x0000000500001308 */ /* 0x0009620000000c00 */
[----:B--2---:R-:W-:-:S02]  /*9210*/  @P3 FMUL.FTZ R9, R8, 0.69314718246459960938 ;  /* 0x3f31721808093820 */ /* 0x004fc40000410000 */
[----:B-1----:R-:W-:Y:S02]  /*9220*/  @P2 FMUL.FTZ R8, R7, 0.69314718246459960938 ;  /* 0x3f31721807082820 */ /* 0x002fe40000410000 */
[C---:B---3--:R-:W-:Y:S02]  /*9230*/  FMUL.FTZ R162, R3.reuse, R122 ;  /* 0x0000007a03a27220 */ /* 0x048fe40000410000 */
[C---:B------:R-:W-:Y:S02]  /*9240*/  FMUL.FTZ R163, R3.reuse, R123 ;  /* 0x0000007b03a37220 */ /* 0x040fe40000410000 */
[C---:B------:R-:W-:Y:S02]  /*9250*/  FMUL.FTZ R96, R3.reuse, R118 ;  /* 0x0000007603607220 */ /* 0x040fe40000410000 */
[C---:B------:R-:W-:Y:S02]  /*9260*/  FMUL.FTZ R97, R3.reuse, R119 ;  /* 0x0000007703617220 */ /* 0x040fe40000410000 */
[----:B------:R-:W-:-:S02]  /*9270*/  FMUL.FTZ R168, R3, R70 ;  /* 0x0000004603a87220 */ /* 0x000fc40000410000 */
[C---:B------:R-:W-:Y:S01]  /*9280*/  FMUL.FTZ R169, R3.reuse, R71 ;  /* 0x0000004703a97220 */ /* 0x040fe20000410000 */
[----:B----4-:R-:W-:Y:S01]  /*9290*/  @P2 MOV R5, 0x3f317218 ;  /* 0x3f31721800052802 */ /* 0x010fe20000000f00 */
[----:B-----5:R-:W-:Y:S01]  /*92a0*/  @P1 FMUL.FTZ R7, R0, 0.69314718246459960938 ;  /* 0x3f31721800071820 */ /* 0x020fe20000410000 */
[----:B------:R-:W-:Y:S01]  /*92b0*/  MOV R0, RZ ;  /* 0x000000ff00007202 */ /* 0x000fe20000000f00 */
[C---:B------:R-:W-:Y:S02]  /*92c0*/  FMUL.FTZ R166, R3.reuse, R82 ;  /* 0x0000005203a67220 */ /* 0x040fe40000410000 */
[----:B------:R-:W-:Y:S02]  /*92d0*/  FMUL.FTZ R167, R3, R83 ;  /* 0x0000005303a77220 */ /* 0x000fe40000410000 */
[C---:B------:R-:W-:Y:S01]  /*92e0*/  FMUL.FTZ R48, R2.reuse, R60 ;  /* 0x0000003c02307220 */ /* 0x040fe20000410000 */
[----:B------:R-:W1:Y:S01]  /*92f0*/  @P0 MUFU.RCP R0, R4 ;  /* 0x0000000400000308 */ /* 0x000e620000001000 */
        /* <DEDUP_REMOVED lines=39> */
[----:B------:R-:W-:Y:S02]  /*9570*/  FMUL.FTZ R27, R2, R93 ;  /* 0x0000005d021b7220 */ /* 0x000fe40000410000 */
[----:B------:R2:W3:Y:S01]  /*9580*/  @P0 MUFU.LG2 R2, R4 ;  /* 0x0000000400020308 */ /* 0x0004e20000000c00 */
[----:B------:R-:W-:Y:S02]  /*9590*/  @P3 FMUL.FTZ R6, R3, c[0x0][0x2d0] ;  /* 0x0000b40003063a20 */ /* 0x000fe40000410000 */
[----:B------:R-:W-:Y:S02]  /*95a0*/  @P1 FMUL.FTZ R3, R10, c[0x0][0x2d0] ;  /* 0x0000b4000a031a20 */ /* 0x000fe40000410000 */
[----:B------:R-:W-:Y:S02]  /*95b0*/  @P2 FMUL.FTZ R5, R5, c[0x0][0x2d0] ;  /* 0x0000b40005052a20 */ /* 0x000fe40000410000 */
[----:B------:R-:W-:Y:S01]  /*95c0*/  @P1 FFMA.FTZ R24, R3, R102, R7 ;  /* 0x0000006603181223 */ /* 0x000fe20000010007 */
[----:B------:R-:W-:Y:S01]  /*95d0*/  @P0 MOV R3, 0x3f317218 ;  /* 0x3f31721800030802 */ /* 0x000fe20000000f00 */
[----:B-1----:R-:W-:-:S02]  /*95e0*/  FMUL.FTZ R76, R0, R62 ;  /* 0x0000003e004c7220 */ /* 0x002fc40000410000 */
[C---:B------:R-:W-:Y:S02]  /*95f0*/  FMUL.FTZ R77, R0.reuse, R63 ;  /* 0x0000003f004d7220 */ /* 0x040fe40000410000 */
[----:B------:R-:W-:Y:S02]  /*9600*/  @P0 FMUL.FTZ R3, R3, c[0x0][0x2d0] ;  /* 0x0000b40003030a20 */ /* 0x000fe40000410000 */
[----:B------:R-:W-:Y:S01]  /*9610*/  FMUL.FTZ R66, R0, R134 ;  /* 0x0000008600427220 */ /* 0x000fe20000410000 */
[----:B--2---:R-:W-:Y:S01]  /*9620*/  MOV R4, 0x1 ;  /* 0x0000000100047802 */ /* 0x004fe20000000f00 */
[----:B---3--:R-:W-:Y:S02]  /*9630*/  @P0 FMUL.FTZ R2, R2, 0.69314718246459960938 ;  /* 0x3f31721802020820 */ /* 0x008fe40000410000 */
        /* <DEDUP_REMOVED lines=20> */
[----:B------:R-:W-:Y:S01]  /*9780*/  FMUL.FTZ R33, R0, R95 ;  /* 0x0000005f00217220 */ /* 0x000fe20000410000 */
[----:B------:R-:W-:Y:S01]  /*9790*/  PRMT R0, R4, 0x7610, R0 ;  /* 0x0000761004007816 */ /* 0x000fe20000000000 */
[----:B------:R-:W-:Y:S02]  /*97a0*/  @P3 FFMA.FTZ R22, R6, R104, R9 ;  /* 0x0000006806163223 */ /* 0x000fe40000010009 */
[----:B------:R-:W-:Y:S02]  /*97b0*/  @P2 FFMA.FTZ R23, R5, R103, R8 ;  /* 0x0000006705172223 */ /* 0x000fe40000010008 */
[----:B------:R-:W-:Y:S02]  /*97c0*/  @P0 FFMA.FTZ R19, R3, R101, R2 ;  /* 0x0000006503130223 */ /* 0x000fe40000010002 */
.L_x_40:
[----:B------:R2:W5:Y:S04]  /*97d0*/  LDL R6, [R1] ;  /* 0x0000000001067983 */ /* 0x0005680000100800 */
[----:B------:R-:W3:Y:S01]  /*97e0*/  S2R R2, SR_TID.X ;  /* 0x0000000000027919 */ /* 0x000ee20000002100 */
[----:B------:R-:W-:Y:S01]  /*97f0*/  BSSY B0, `(.L_x_79) ;  /* 0x0000011000007945 */ /* 0x000fe20003800000 */
[----:B---3--:R-:W-:-:S13]  /*9800*/  LOP3.LUT P0, RZ, R2, 0x7f, RZ, 0xc0, !PT ;  /* 0x0000007f02ff7812 */ /* 0x008fda000780c0ff */
[----:B------:R-:W-:Y:S05]  /*9810*/  @P0 BRA `(.L_x_80) ;  /* 0x000000e000000947 */ /* 0x000fea0003800000 */
[----:B--2---:R-:W2:Y:S01]  /*9820*/  S2R R4, SR_LANEID ;  /* 0x0000000000047919 */ /* 0x004ea20000000000 */
[----:B------:R-:W-:Y:S01]  /*9830*/  VOTEU.ANY UR4, UPT, PT ;  /* 0x0000000000047886 */ /* 0x000fe200038e0100 */
[----:B-1----:R-:W-:Y:S01]  /*9840*/  IMAD.MOV.U32 R5, RZ, RZ, c[0x0][0x564] ;  /* 0x00015900ff057624 */ /* 0x002fe200078e00ff */
[----:B------:R-:W2:Y:S08]  /*9850*/  FLO.U32 R3, UR4 ;  /* 0x0000000400037d00 */ /* 0x000eb000080e0000 */
[----:B------:R-:W1:Y:S01]  /*9860*/  POPC R2, UR4 ;  /* 0x0000000400027d09 */ /* 0x000e620008000000 */
[----:B--2---:R-:W-:Y:S01]  /*9870*/  ISETP.EQ.U32.AND P0, PT, R3, R4, PT ;  /* 0x000000040300720c */ /* 0x004fe20003f02070 */
[----:B------:R-:W-:-:S12]  /*9880*/  IMAD.MOV.U32 R4, RZ, RZ, c[0x0][0x560] ;  /* 0x00015800ff047624 */ /* 0x000fd800078e00ff */
[----:B-1----:R1:W2:Y:S04]  /*9890*/  @P0 ATOMG.E.ADD.STRONG.GPU PT, R2, [R4.64], R2 ;  /* 0x00000002040209a8 */ /* 0x0022a800081ee1c6 */
[----:B-1----:R-:W1:Y:S04]  /*98a0*/  S2R R4, SR_LTMASK ;  /* 0x0000000000047919 */ /* 0x002e680000003900 */
[----:B--2---:R1:W2:Y:S02]  /*98b0*/  SHFL.IDX PT, R3, R2, R3, 0x1f ;  /* 0x00001f0302037589 */ /* 0x0042a400000e0000 */
[----:B-1----:R-:W-:-:S06]  /*98c0*/  LOP3.LUT R2, R4, UR4, RZ, 0xc0, !PT ;  /* 0x0000000404027c12 */ /* 0x002fcc000f8ec0ff */
[----:B------:R-:W2:Y:S02]  /*98d0*/  POPC R2, R2 ;  /* 0x0000000200027309 */ /* 0x000ea40000000000 */
[----:B--2--5:R-:W-:-:S05]  /*98e0*/  IADD3 R6, R3, c[0x0][0xc], R2 ;  /* 0x0000030003067a10 */ /* 0x024fca0007ffe002 */
[----:B------:R1:W-:Y:S02]  /*98f0*/  STL [R1], R6 ;  /* 0x0000000601007387 */ /* 0x0003e40000100800 */
.L_x_80:
[----:B--2---:R-:W-:Y:S05]  /*9900*/  BSYNC B0 ;  /* 0x0000000000007941 */ /* 0x004fea0003800000 */
.L_x_79:
[----:B------:R-:W-:Y:S01]  /*9910*/  PRMT R0, R0, 0x9910, RZ ;  /* 0x0000991000007816 */ /* 0x000fe200000000ff */
[----:B------:R-:W-:Y:S01]  /*9920*/  BSSY B1, `(.L_x_81) ;  /* 0x000038b000017945 */ /* 0x000fe20003800000 */
[----:B-----5:R-:W-:Y:S02]  /*9930*/  IMAD.MOV.U32 R28, RZ, RZ, R6 ;  /* 0x000000ffff1c7224 */ /* 0x020fe400078e0006 */
[----:B------:R-:W-:-:S13]  /*9940*/  ISETP.NE.AND P0, PT, R0, RZ, PT ;  /* 0x000000ff0000720c */ /* 0x000fda0003f05270 */
[----:B------:R-:W-:Y:S05]  /*9950*/  @!P0 BRA `(.L_x_82) ;  /* 0x00002b5000008947 */ /* 0x000fea0003800000 */
[----:B------:R-:W2:Y:S04]  /*9960*/  LDL R10, [R1+0x40] ;  /* 0x00004000010a7983 */ /* 0x000ea80000100800 */
[----:B------:R-:W3:Y:S04]  /*9970*/  LDL.LU R9, [R1+0x44] ;  /* 0x0000440001097983 */ /* 0x000ee80000300800 */
[----:B------:R-:W4:Y:S04]  /*9980*/  LDL R8, [R1+0x3c] ;  /* 0x00003c0001087983 */ /* 0x000f280000100800 */
[----:B------:R-:W3:Y:S01]  /*9990*/  LDL.LU R7, [R1+0x48] ;  /* 0x0000480001077983 */ /* 0x000ee20000300800 */
[----:B------:R-:W-:Y:S01]  /*99a0*/  WARPSYNC 0xffffffff ;  /* 0xffffffff00007948 */ /* 0x000fe20003800000 */
[----:B------:R-:W-:-:S02]  /*99b0*/  F2FP.PACK_AB R0, R129, R128 ;  /* 0x000000808100723e */ /* 0x000fc400000000ff */
[----:B------:R-:W-:Y:S01]  /*99c0*/  BAR.SYNC.DEFER_BLOCKING 0x1, 0x80 ;  /* 0x0042000000007b1d */ /* 0x000fe20000010000 */
[----:B------:R-:W-:Y:S02]  /*99d0*/  F2FP.PACK_AB R3, R131, R130 ;  /* 0x000000828303723e */ /* 0x000fe400000000ff */
[----:B------:R-:W-:Y:S02]  /*99e0*/  F2FP.PACK_AB R2, R125, R124 ;  /* 0x0000007c7d02723e */ /* 0x000fe400000000ff */
[----:B------:R-:W-:Y:S01]  /*99f0*/  F2FP.PACK_AB R4, R55, R54 ;  /* 0x000000363704723e */ /* 0x000fe200000000ff */
[----:B-1----:R-:W3:Y:S01]  /*9a00*/  LDL.LU R6, [R1+0x50] ;  /* 0x0000500001067983 */ /* 0x002ee20000300800 */
[----:B------:R-:W-:Y:S01]  /*9a10*/  F2FP.PACK_AB R5, R77, R76 ;  /* 0x0000004c4d05723e */ /* 0x000fe200000000ff */
[----:B------:R-:W-:Y:S01]  /*9a20*/  IMAD.MOV.U32 R11, RZ, RZ, c[0x0][0x388] ;  /* 0x0000e200ff0b7624 */ /* 0x000fe200078e00ff */
[----:B------:R-:W-:Y:S02]  /*9a30*/  ISETP.NE.U32.AND P2, PT, RZ, c[0x0][0x500], PT ;  /* 0x00014000ff007a0c */ /* 0x000fe40003f45070 */
[----:B------:R-:W-:-:S02]  /*9a40*/  ISETP.NE.U32.AND P3, PT, RZ, c[0x0][0x508], PT ;  /* 0x00014200ff007a0c */ /* 0x000fc40003f65070 */
[----:B------:R-:W-:Y:S02]  /*9a50*/  ISETP.NE.AND.EX P2, PT, RZ, c[0x0][0x504], PT, P2 ;  /* 0x00014100ff007a0c */ /* 0x000fe40003f45320 */
[----:B------:R-:W-:Y:S01]  /*9a60*/  ISETP.NE.AND.EX P3, PT, RZ, c[0x0][0x50c], PT, P3 ;  /* 0x00014300ff007a0c */ /* 0x000fe20003f65330 */
[----:B------:R1:W-:Y:S04]  /*9a70*/  STS [R251+0x80], R0 ;  /* 0x00008000fb007388 */ /* 0x0003e80000000800 */
[----:B------:R1:W-:Y:S04]  /*9a80*/  STS [R251+0x280], R3 ;  /* 0x00028003fb007388 */ /* 0x0003e80000000800 */
[----:B------:R1:W-:Y:S02]  /*9a90*/  STS [R252], R2 ;  /* 0x00000002fc007388 */ /* 0x0003e40000000800 */
[----:B-1----:R-:W-:-:S02]  /*9aa0*/  F2FP.PACK_AB R0, R127, R126 ;  /* 0x0000007e7f00723e */ /* 0x002fc400000000ff */
[----:B------:R-:W-:-:S03]  /*9ab0*/  F2FP.PACK_AB R3, R35, R34 ;  /* 0x000000222303723e */ /* 0x000fc600000000ff */
[----:B------:R1:W-:Y:S01]  /*9ac0*/  STS [R252+0x200], R0 ;  /* 0x00020000fc007388 */ /* 0x0003e20000000800 */
[----:B------:R-:W-:-:S03]  /*9ad0*/  F2FP.PACK_AB R2, R67, R66 ;  /* 0x000000424302723e */ /* 0x000fc600000000ff */
[----:B------:R1:W-:Y:S04]  /*9ae0*/  STS [R251+0x1080], R3 ;  /* 0x00108003fb007388 */ /* 0x0003e80000000800 */
[----:B------:R1:W-:Y:S04]  /*9af0*/  STS [R251+0x1280], R2 ;  /* 0x00128002fb007388 */ /* 0x0003e80000000800 */
[----:B------:R1:W-:Y:S02]  /*9b00*/  STS [R252+0x1200], R4 ;  /* 0x00120004fc007388 */ /* 0x0003e40000000800 */
[----:B-1----:R-:W-:-:S02]  /*9b10*/  F2FP.PACK_AB R0, R37, R36 ;  /* 0x000000242500723e */ /* 0x002fc400000000ff */
[----:B------:R-:W-:-:S03]  /*9b20*/  F2FP.PACK_AB R3, R121, R120 ;  /* 0x000000787903723e */ /* 0x000fc600000000ff */
[----:B------:R1:W-:Y:S01]  /*9b30*/  STS [R252+0x1000], R0 ;  /* 0x00100000fc007388 */ /* 0x0003e20000000800 */
[----:B------:R-:W-:Y:S02]  /*9b40*/  F2FP.PACK_AB R2, R163, R162 ;  /* 0x000000a2a302723e */ /* 0x000fe400000000ff */
[----:B------:R-:W-:Y:S02]  /*9b50*/  F2FP.PACK_AB R4, R39, R38 ;  /* 0x000000262704723e */ /* 0x000fe400000000ff */
[----:B-1----:R-:W-:Y:S01]  /*9b60*/  F2FP.PACK_AB R0, R117, R116 ;  /* 0x000000747500723e */ /* 0x002fe200000000ff */
[----:B--2---:R1:W-:Y:S04]  /*9b70*/  STS [R10+0x80], R3 ;  /* 0x000080030a007388 */ /* 0x0043e80000000800 */
[----:B------:R2:W-:Y:S04]  /*9b80*/  STS [R10+0x280], R2 ;  /* 0x000280020a007388 */ /* 0x0005e80000000800 */
[----:B----4-:R4:W-:Y:S01]  /*9b90*/  STS [R8], R0 ;  /* 0x0000000008007388 */ /* 0x0109e20000000800 */
[----:B-1----:R-:W-:-:S02]  /*9ba0*/  F2FP.PACK_AB R3, R97, R96 ;  /* 0x000000606103723e */ /* 0x002fc400000000ff */
[----:B--2---:R-:W-:-:S03]  /*9bb0*/  F2FP.PACK_AB R2, R73, R72 ;  /* 0x000000484902723e */ /* 0x004fc600000000ff */
[----:B------:R1:W-:Y:S01]  /*9bc0*/  STS [R8+0x200], R3 ;  /* 0x0002000308007388 */ /* 0x0003e20000000800 */
[----:B----4-:R-:W-:-:S03]  /*9bd0*/  F2FP.PACK_AB R0, R41, R40 ;  /* 0x000000282900723e */ /* 0x010fc600000000ff */
[----:B------:R2:W-:Y:S04]  /*9be0*/  STS [R10+0x1080], R4 ;  /* 0x001080040a007388 */ /* 0x0005e80000000800 */
[----:B------:R4:W-:Y:S04]  /*9bf0*/  STS [R10+0x1280], R2 ;  /* 0x001280020a007388 */ /* 0x0009e80000000800 */
[----:B------:R3:W-:Y:S01]  /*9c00*/  STS [R8+0x1000], R0 ;  /* 0x0010000008007388 */ /* 0x0007e20000000800 */
[----:B-1----:R-:W-:Y:S02]  /*9c10*/  F2FP.PACK_AB R3, R113, R112 ;  /* 0x000000707103723e */ /* 0x002fe400000000ff */
[----:B--2---:R-:W-:-:S02]  /*9c20*/  F2FP.PACK_AB R4, R69, R68 ;  /* 0x000000444504723e */ /* 0x004fc400000000ff */
[----:B----4-:R-:W-:-:S03]  /*9c30*/  F2FP.PACK_AB R2, R115, R114 ;  /* 0x000000727302723e */ /* 0x010fc600000000ff */
[----:B------:R1:W-:Y:S01]  /*9c40*/  STS [R8+0x1200], R4 ;  /* 0x0012000408007388 */ /* 0x0003e20000000800 */
[----:B---3--:R-:W-:-:S03]  /*9c50*/  F2FP.PACK_AB R0, R157, R156 ;  /* 0x0000009c9d00723e */ /* 0x008fc600000000ff */
[----:B------:R2:W-:Y:S04]  /*9c60*/  STS [R251+0x2080], R3 ;  /* 0x00208003fb007388 */ /* 0x0005e80000000800 */
[----:B------:R3:W-:Y:S04]  /*9c70*/  STS [R251+0x2280], R2 ;  /* 0x00228002fb007388 */ /* 0x0007e80000000800 */
[----:B------:R4:W-:Y:S01]  /*9c80*/  STS [R252+0x2000], R0 ;  /* 0x00200000fc007388 */ /* 0x0009e20000000800 */
[----:B-1----:R-:W-:Y:S02]  /*9c90*/  F2FP.PACK_AB R4, R65, R64 ;  /* 0x000000404104723e */ /* 0x002fe400000000ff */
[----:B--2---:R-:W-:-:S02]  /*9ca0*/  F2FP.PACK_AB R3, R111, R110 ;  /* 0x0000006e6f03723e */ /* 0x004fc400000000ff */
[----:B---3--:R-:W-:-:S03]  /*9cb0*/  F2FP.PACK_AB R2, R43, R42 ;  /* 0x0000002a2b02723e */ /* 0x008fc600000000ff */
[----:B------:R1:W-:Y:S01]  /*9cc0*/  STS [R252+0x2200], R3 ;  /* 0x00220003fc007388 */ /* 0x0003e20000000800 */
[----:B----4-:R-:W-:-:S03]  /*9cd0*/  F2FP.PACK_AB R0, R45, R44 ;  /* 0x0000002c2d00723e */ /* 0x010fc600000000ff */
        /* <DEDUP_REMOVED lines=18> */
[----:B------:R4:W-:Y:S04]  /*9e00*/  STS [R8+0x3000], R0 ;  /* 0x0030000008007388 */ /* 0x0009e80000000800 */
[----:B------:R-:W-:Y:S01]  /*9e10*/  STS [R8+0x3200], R5 ;  /* 0x0032000508007388 */ /* 0x000fe20000000800 */
[----:B-1----:R-:W-:-:S02]  /*9e20*/  F2FP.PACK_AB R3, R169, R168 ;  /* 0x000000a8a903723e */ /* 0x002fc400000000ff */
[----:B--2---:R-:W-:-:S03]  /*9e30*/  F2FP.PACK_AB R4, R109, R108 ;  /* 0x0000006c6d04723e */ /* 0x004fc600000000ff */
[----:B------:R1:W-:Y:S01]  /*9e40*/  STS [R251+0x4280], R3 ;  /* 0x00428003fb007388 */ /* 0x0003e20000000800 */
[----:B---3--:R-:W-:-:S03]  /*9e50*/  F2FP.PACK_AB R2, R165, R164 ;  /* 0x000000a4a502723e */ /* 0x008fc600000000ff */
[----:B------:R2:W-:Y:S01]  /*9e60*/  STS [R251+0x4080], R4 ;  /* 0x00408004fb007388 */ /* 0x0005e20000000800 */
[----:B----4-:R-:W-:-:S03]  /*9e70*/  F2FP.PACK_AB R0, R167, R166 ;  /* 0x000000a6a700723e */ /* 0x010fc600000000ff */
[----:B------:R3:W-:Y:S04]  /*9e80*/  STS [R252+0x4000], R2 ;  /* 0x00400002fc007388 */ /* 0x0007e80000000800 */
[----:B------:R4:W-:Y:S01]  /*9e90*/  STS [R252+0x4200], R0 ;  /* 0x00420000fc007388 */ /* 0x0009e20000000800 */
[----:B-1----:R-:W-:Y:S02]  /*9ea0*/  F2FP.PACK_AB R3, R75, R74 ;  /* 0x0000004a4b03723e */ /* 0x002fe400000000ff */
        /* <DEDUP_REMOVED lines=8> */
[----:B--2---:R-:W-:Y:S02]  /*9f30*/  F2FP.PACK_AB R4, R87, R86 ;  /* 0x000000565704723e */ /* 0x004fe400000000ff */
[----:B---3--:R-:W-:Y:S02]  /*9f40*/  F2FP.PACK_AB R2, R83, R82 ;  /* 0x000000525302723e */ /* 0x008fe400000000ff */
[----:B----4-:R-:W-:-:S05]  /*9f50*/  F2FP.PACK_AB R0, R85, R84 ;  /* 0x000000545500723e */ /* 0x010fca00000000ff */
[----:B------:R1:W-:Y:S04]  /*9f60*/  STS [R10+0x4080], R0 ;  /* 0x004080000a007388 */ /* 0x0003e80000000800 */
[----:B------:R2:W-:Y:S04]  /*9f70*/  STS [R10+0x4280], R4 ;  /* 0x004280040a007388 */ /* 0x0005e80000000800 */
[----:B------:R3:W-:Y:S04]  /*9f80*/  STS [R8+0x4000], R3 ;  /* 0x0040000308007388 */ /* 0x0007e80000000800 */
[----:B------:R4:W-:Y:S01]  /*9f90*/  STS [R8+0x4200], R2 ;  /* 0x0042000208007388 */ /* 0x0009e20000000800 */
[----:B-1----:R-:W-:-:S02]  /*9fa0*/  F2FP.PACK_AB R0, R51, R50 ;  /* 0x000000323300723e */ /* 0x002fc400000000ff */
[----:B--2---:R-:W-:-:S03]  /*9fb0*/  @P3 IADD3 R4, P0, R9, c[0x0][0x508], RZ ;  /* 0x0001420009043a10 */ /* 0x004fc60007f1e0ff */
[----:B------:R1:W-:Y:S01]  /*9fc0*/  STS [R10+0x5080], R0 ;  /* 0x005080000a007388 */ /* 0x0003e20000000800 */
[----:B---3--:R-:W-:Y:S02]  /*9fd0*/  F2FP.PACK_AB R3, R33, R32 ;  /* 0x000000202103723e */ /* 0x008fe400000000ff */
[----:B------:R-:W-:Y:S02]  /*9fe0*/  @P3 IADD3.X R5, R7, c[0x0][0x50c], RZ, P0, !PT ;  /* 0x0001430007053a10 */ /* 0x000fe400007fe4ff */
[----:B----4-:R-:W-:-:S05]  /*9ff0*/  F2FP.PACK_AB R2, R53, R52 ;  /* 0x000000343502723e */ /* 0x010fca00000000ff */
[----:B------:R2:W-:Y:S01]  /*a000*/  STS [R10+0x5280], R2 ;  /* 0x005280020a007388 */ /* 0x0005e20000000800 */
[----:B-1----:R-:W-:-:S05]  /*a010*/  F2FP.PACK_AB R0, R27, R26 ;  /* 0x0000001a1b00723e */ /* 0x002fca00000000ff */
[----:B------:R1:W-:Y:S04]  /*a020*/  STS [R8+0x5000], R0 ;  /* 0x0050000008007388 */ /* 0x0003e80000000800 */
[----:B------:R3:W-:Y:S04]  /*a030*/  STS [R8+0x5200], R3 ;  /* 0x0052000308007388 */ /* 0x0007e80000000800 */
[----:B------:R-:W-:Y:S01]  /*a040*/  BAR.SYNC.DEFER_BLOCKING 0x1, 0x80 ;  /* 0x0042000000007b1d */ /* 0x000fe20000010000 */
[----:B--2---:R-:W-:Y:S01]  /*a050*/  IADD3 R2, P1, R9, c[0x0][0x500], RZ ;  /* 0x0001400009027a10 */ /* 0x004fe20007f3e0ff */
[----:B-1----:R-:W-:-:S03]  /*a060*/  IMAD.MOV.U32 R0, RZ, RZ, RZ ;  /* 0x000000ffff007224 */ /* 0x002fc600078e00ff */
[----:B---3--:R-:W-:Y:S02]  /*a070*/  IADD3.X R3, R7, c[0x0][0x504], RZ, P1, !PT ;  /* 0x0001410007037a10 */ /* 0x008fe40000ffe4ff */
[C---:B------:R-:W-:Y:S01]  /*a080*/  ISETP.NE.AND P0, PT, R6.reuse, RZ, PT ;  /* 0x000000ff0600720c */ /* 0x040fe20003f05270 */
[----:B------:R1:W5:Y:S04]  /*a090*/  @P3 LDG.E R11, [R4.64] ;  /* 0x00000006040b3981 */ /* 0x000368000c1e1900 */
[----:B------:R2:W5:Y:S01]  /*a0a0*/  @P2 LDG.E R0, [R2.64] ;  /* 0x0000000602002981 */ /* 0x000562000c1e1900 */
[----:B-1----:R-:W-:Y:S01]  /*a0b0*/  SEL R5, R6, c[0x0][0x3d4], P0 ;  /* 0x0000f50006057a07 */ /* 0x002fe20000000000 */
[----:B------:R-:W-:Y:S05]  /*a0c0*/  @P3 BRA `(.L_x_83) ;  /* 0x0000004000003947 */ /* 0x000fea0003800000 */
[----:B------:R-:W-:Y:S05]  /*a0d0*/  @!P2 BRA `(.L_x_83) ;  /* 0x000000300000a947 */ /* 0x000fea0003800000 */
[----:B------:R1:W3:Y:S04]  /*a0e0*/  LDG.E R4, [R2.64] ;  /* 0x0000000602047981 */ /* 0x0002e8000c1e1900 */
[----:B-12---:R-:W3:Y:S02]  /*a0f0*/  LDG.E R2, [R2.64+0x4] ;  /* 0x0000040602027981 */ /* 0x006ee4000c1e1900 */
[----:B---3-5:R-:W-:-:S02]  /*a100*/  IADD3 R11, -R4, R2, RZ ;  /* 0x00000002040b7210 */ /* 0x028fc40007ffe1ff */
.L_x_83:
[----:B------:R-:W3:Y:S04]  /*a110*/  LDL R8, [R1+0x94] ;  /* 0x0000940001087983 */ /* 0x000ee80000100800 */
[----:B------:R-:W4:Y:S04]  /*a120*/  LDL.LU R4, [R1+0x54] ;  /* 0x0000540001047983 */ /* 0x000f280000300800 */
[----:B--2---:R-:W2:Y:S04]  /*a130*/  LDL.LU R3, [R1+0x8] ;  /* 0x0000080001037983 */ /* 0x004ea80000300800 */
[----:B------:R-:W3:Y:S04]  /*a140*/  LDL R25, [R1+0x4] ;  /* 0x0000040001197983 */ /* 0x000ee80000100800 */
[----:B------:R-:W3:Y:S04]  /*a150*/  LDL R18, [R1+0x58] ;  /* 0x0000580001127983 */ /* 0x000ee80000100800 */
[----:B------:R-:W3:Y:S01]  /*a160*/  LDL R30, [R1+0x90] ;  /* 0x00009000011e7983 */ /* 0x000ee20000100800 */
[----:B------:R-:W-:Y:S01]  /*a170*/  IMAD.MOV.U32 R2, RZ, RZ, 0x368 ;  /* 0x00000368ff027424 */ /* 0x000fe200078e00ff */
[----:B------:R-:W-:-:S04]  /*a180*/  ISETP.GT.AND P3, PT, R5, 0x1, PT ;  /* 0x000000010500780c */ /* 0x000fc80003f64270 */
[----:B------:R-:W-:-:S04]  /*a190*/  SEL R2, R2, 0x328, P3 ;  /* 0x0000032802027807 */ /* 0x000fc80001800000 */
[----:B------:R1:W4:Y:S08]  /*a1a0*/  LDC.64 R6, c[0x0][R2+0x170] ;  /* 0x00005c0002067b82 */ /* 0x0003300000000a00 */
[----:B------:R1:W2:Y:S08]  /*a1b0*/  LDC.64 R14, c[0x0][R2+0x168] ;  /* 0x00005a00020e7b82 */ /* 0x0002b00000000a00 */
[----:B------:R1:W2:Y:S08]  /*a1c0*/  LDC.64 R16, c[0x0][R2+0x178] ;  /* 0x00005e0002107b82 */ /* 0x0002b00000000a00 */
[----:B------:R1:W2:Y:S01]  /*a1d0*/  LDC.64 R20, c[0x0][R2+0x160] ;  /* 0x0000580002147b82 */ /* 0x0002a20000000a00 */
[----:B------:R-:W-:-:S04]  /*a1e0*/  ISETP.NE.U32.AND P0, PT, RZ, c[0x0][0x500], PT ;  /* 0x00014000ff007a0c */ /* 0x000fc80003f05070 */
[----:B------:R-:W-:Y:S01]  /*a1f0*/  ISETP.NE.AND.EX P0, PT, RZ, c[0x0][0x504], PT, P0 ;  /* 0x00014100ff007a0c */ /* 0x000fe20003f05300 */
[----:B-1----:R-:W-:-:S05]  /*a200*/  IMAD.MOV.U32 R2, RZ, RZ, c[0x0][0x4e8] ;  /* 0x00013a00ff027624 */ /* 0x002fca00078e00ff */
[----:B------:R-:W-:Y:S02]  /*a210*/  ISETP.NE.AND P2, PT, R2, 0x1, PT ;  /* 0x000000010200780c */ /* 0x000fe40003f45270 */
[----:B------:R-:W-:Y:S01]  /*a220*/  SEL R2, R250, RZ, !P0 ;  /* 0x000000fffa027207 */ /* 0x000fe20004000000 */
[----:B------:R-:W1:Y:S02]  /*a230*/  S2R R31, SR_TID.X ;  /* 0x00000000001f7919 */ /* 0x000e640000002100 */
[----:B-1----:R-:W-:-:S04]  /*a240*/  SHF.R.S32.HI R29, RZ, 0x1f, R31 ;  /* 0x0000001fff1d7819 */ /* 0x002fc8000001141f */
[----:B------:R-:W-:-:S04]  /*a250*/  LEA.HI R29, R29, R31, RZ, 0x5 ;  /* 0x0000001f1d1d7211 */ /* 0x000fc800078f28ff */
[----:B------:R-:W-:-:S05]  /*a260*/  LOP3.LUT R29, R29, 0xffffffe0, RZ, 0xc0, !PT ;  /* 0xffffffe01d1d7812 */ /* 0x000fca00078ec0ff */
[----:B------:R-:W-:Y:S01]  /*a270*/  IMAD.IADD R29, R31, 0x1, -R29 ;  /* 0x000000011f1d7824 */ /* 0x000fe200078e0a1d */
[----:B----4-:R-:W-:Y:S01]  /*a280*/  SEL R5, R4, RZ, !P0 ;  /* 0x000000ff04057207 */ /* 0x010fe20004000000 */
[----:B------:R-:W-:Y:S01]  /*a290*/  IMAD R4, R7, R2, RZ ;  /* 0x0000000207047224 */ /* 0x000fe200078e02ff */
[----:B--2---:R-:W-:-:S03]  /*a2a0*/  LOP3.LUT R3, R3, 0xffff, RZ, 0xc0, !PT ;  /* 0x0000ffff03037812 */ /* 0x004fc600078ec0ff */
[----:B------:R-:W-:Y:S02]  /*a2b0*/  IMAD R13, R6, R5, R4 ;  /* 0x00000005060d7224 */ /* 0x000fe400078e0204 */
[----:B---3--:R-:W-:-:S04]  /*a2c0*/  IMAD R10, R25, 0x80, R8 ;  /* 0x00000080190a7824 */ /* 0x008fc800078e0208 */
[----:B------:R-:W-:-:S04]  /*a2d0*/  @P2 IMAD.HI.U32 R5, R10, c[0x0][0x4ec], RZ ;  /* 0x00013b000a052a27 */ /* 0x000fc800078e00ff */
[----:B------:R-:W-:-:S04]  /*a2e0*/  IMAD.WIDE.U32 R6, R6, R2, RZ ;  /* 0x0000000206067225 */ /* 0x000fc800078e00ff */
[----:B------:R-:W-:-:S04]  /*a2f0*/  IMAD.WIDE.U32 R8, R14, R3, RZ ;  /* 0x000000030e087225 */ /* 0x000fc800078e00ff */
[----:B------:R-:W-:Y:S01]  /*a300*/  IMAD.MOV.U32 R4, RZ, RZ, R10 ;  /* 0x000000ffff047224 */ /* 0x000fe200078e000a */
[----:B------:R-:W-:Y:S01]  /*a310*/  @P2 SHF.R.U32.HI R4, RZ, c[0x0][0x4f0], R5 ;  /* 0x00013c00ff042a19 */ /* 0x000fe20000011605 */
[----:B------:R-:W-:Y:S01]  /*a320*/  IMAD R12, R15, R3, RZ ;  /* 0x000000030f0c7224 */ /* 0x000fe200078e02ff */
[----:B------:R-:W-:Y:S02]  /*a330*/  SEL R5, R18, RZ, P3 ;  /* 0x000000ff12057207 */ /* 0x000fe40001800000 */
[----:B-----5:R-:W-:Y:S01]  /*a340*/  IADD3 R14, P1, P0, R6, R8, R0 ;  /* 0x00000008060e7210 */ /* 0x020fe2000783e000 */
[----:B------:R-:W-:Y:S01]  /*a350*/  IMAD.IADD R8, R9, 0x1, R12 ;  /* 0x0000000109087824 */ /* 0x000fe200078e020c */
[----:B------:R-:W-:Y:S01]  /*a360*/  SHF.R.S32.HI R18, RZ, 0x1f, R0 ;  /* 0x0000001fff127819 */ /* 0x000fe20000011400 */
[----:B------:R-:W-:Y:S02]  /*a370*/  IMAD.IADD R13, R7, 0x1, R13 ;  /* 0x00000001070d7824 */ /* 0x000fe400078e020d */
[----:B------:R-:W-:-:S02]  /*a380*/  IMAD.MOV R9, RZ, RZ, -R4 ;  /* 0x000000ffff097224 */ /* 0x000fc400078e0a04 */
[-C--:B------:R-:W-:Y:S02]  /*a390*/  IMAD R12, R17, R5.reuse, RZ ;  /* 0x00000005110c7224 */ /* 0x080fe400078e02ff */
[----:B------:R-:W-:Y:S01]  /*a3a0*/  IMAD.WIDE.U32 R6, R16, R5, RZ ;  /* 0x0000000510067225 */ /* 0x000fe200078e00ff */
[----:B------:R-:W-:-:S03]  /*a3b0*/  IADD3.X R13, R13, R8, R18, P1, P0 ;  /* 0x000000080d0d7210 */ /* 0x000fc60000fe0412 */
[----:B------:R-:W-:Y:S01]  /*a3c0*/  IMAD R5, R9, c[0x0][0x4e8], R10 ;  /* 0x00013a0009057a24 */ /* 0x000fe200078e020a */
[----:B------:R-:W-:Y:S01]  /*a3d0*/  IADD3 R6, P1, P0, R4, R14, R6 ;  /* 0x0000000e04067210 */ /* 0x000fe2000783e006 */
[----:B------:R-:W-:Y:S01]  /*a3e0*/  IMAD.IADD R12, R7, 0x1, R12 ;  /* 0x00000001070c7824 */ /* 0x000fe200078e020c */
[----:B------:R-:W-:Y:S01]  /*a3f0*/  SHF.R.S32.HI R7, RZ, 0x1f, R4 ;  /* 0x0000001fff077819 */ /* 0x000fe20000011404 */
[----:B------:R-:W-:Y:S01]  /*a400*/  IMAD R4, R21, R5, RZ ;  /* 0x0000000515047224 */ /* 0x000fe200078e02ff */
[----:B------:R-:W-:Y:S02]  /*a410*/  SHF.R.S32.HI R8, RZ, 0x1f, R5 ;  /* 0x0000001fff087819 */ /* 0x000fe40000011405 */
[----:B------:R-:W-:Y:S01]  /*a420*/  IADD3.X R7, R7, R13, R12, P1, P0 ;  /* 0x0000000d07077210 */ /* 0x000fe20000fe040c */
[----:B------:R-:W-:Y:S02]  /*a430*/  IMAD.MOV.U32 R9, RZ, RZ, c[0x0][0x4a8] ;  /* 0x00012a00ff097624 */ /* 0x000fe400078e00ff */
[----:B------:R-:W-:-:S02]  /*a440*/  IMAD R8, R20, R8, R4 ;  /* 0x0000000814087224 */ /* 0x000fc400078e0204 */
[----:B------:R-:W-:Y:S01]  /*a450*/  IMAD.WIDE.U32 R4, R20, R5, R6 ;  /* 0x0000000514047225 */ /* 0x000fe200078e0006 */
[----:B------:R-:W-:-:S03]  /*a460*/  SEL R6, R9, c[0x0][0x450], P3 ;  /* 0x0001140009067a07 */ /* 0x000fc60001800000 */
[----:B------:R-:W-:Y:S01]  /*a470*/  IMAD.MOV.U32 R7, RZ, RZ, c[0x0][0x4ac] ;  /* 0x00012b00ff077624 */ /* 0x000fe200078e00ff */
[----:B------:R-:W-:Y:S01]  /*a480*/  LEA R6, P0, R4, R6, 0x2 ;  /* 0x0000000604067211 */ /* 0x000fe200078010ff */
[----:B------:R-:W-:-:S03]  /*a490*/  IMAD.IADD R5, R5, 0x1, R8 ;  /* 0x0000000105057824 */ /* 0x000fc600078e0208 */
[----:B------:R-:W-:-:S04]  /*a4a0*/  SEL R7, R7, c[0x0][0x454], P3 ;  /* 0x0001150007077a07 */ /* 0x000fc80001800000 */
[----:B------:R-:W-:Y:S01]  /*a4b0*/  LEA.HI.X R5, R4, R7, R5, 0x2, P0 ;  /* 0x0000000704057211 */ /* 0x000fe200000f1405 */
[----:B------:R-:W-:Y:S04]  /*a4c0*/  SHFL.IDX PT, R14, R6, RZ, 0x1c1f ;  /* 0x001c1fff060e7589 */ /* 0x000fe800000e0000 */
[----:B------:R-:W1:Y:S04]  /*a4d0*/  SHFL.IDX PT, R15, R5, RZ, 0x1c1f ;  /* 0x001c1fff050f7589 */ /* 0x000e6800000e0000 */
[----:B------:R-:W-:Y:S04]  /*a4e0*/  SHFL.IDX PT, R12, R6, 0x1, 0x1c1f ;  /* 0x003c1f00060c7f89 */ /* 0x000fe800000e0000 */
[----:B------:R-:W2:Y:S04]  /*a4f0*/  SHFL.IDX PT, R13, R5, 0x1, 0x1c1f ;  /* 0x003c1f00050d7f89 */ /* 0x000ea800000e0000 */
[----:B------:R-:W-:Y:S04]  /*a500*/  SHFL.IDX PT, R8, R6, 0x2, 0x1c1f ;  /* 0x005c1f0006087f89 */ /* 0x000fe800000e0000 */
[----:B------:R-:W3:Y:S04]  /*a510*/  SHFL.IDX PT, R9, R5, 0x2, 0x1c1f ;  /* 0x005c1f0005097f89 */ /* 0x000ee800000e0000 */
[----:B------:R4:W-:Y:S01]  /*a520*/  SHFL.IDX PT, R7, R5, 0x3, 0x1c1f ;  /* 0x007c1f0005077f89 */ /* 0x0009e200000e0000 */
[----:B------:R-:W-:-:S03]  /*a530*/  IMAD R4, R11, c[0x0][0x4e8], RZ ;  /* 0x00013a000b047a24 */ /* 0x000fc600078e02ff */
[----:B------:R-:W1:Y:S01]  /*a540*/  SHFL.IDX PT, R6, R6, 0x3, 0x1c1f ;  /* 0x007c1f0006067f89 */ /* 0x000e6200000e0000 */
[----:B------:R-:W-:Y:S01]  /*a550*/  LOP3.LUT P0, RZ, R29, 0x3, RZ, 0xc0, !PT ;  /* 0x000000031dff7812 */ /* 0x000fe2000780c0ff */
[----:B----4-:R-:W-:-:S05]  /*a560*/  IMAD R5, R25, 0x80, R30 ;  /* 0x0000008019057824 */ /* 0x010fca00078e021e */
[C---:B------:R-:W-:Y:S02]  /*a570*/  IADD3 R17, R5.reuse, 0x8, RZ ;  /* 0x0000000805117810 */ /* 0x040fe40007ffe0ff */
[C---:B------:R-:W-:Y:S02]  /*a580*/  IADD3 R16, R5.reuse, 0x40, RZ ;  /* 0x0000004005107810 */ /* 0x040fe40007ffe0ff */
[C---:B------:R-:W-:Y:S02]  /*a590*/  IADD3 R11, R5.reuse, 0x48, RZ ;  /* 0x00000048050b7810 */ /* 0x040fe40007ffe0ff */
[-C--:B------:R-:W-:Y:S02]  /*a5a0*/  ISETP.GE.OR P5, PT, R5, R4.reuse, P0 ;  /* 0x000000040500720c */ /* 0x080fe400007a6670 */
[-C--:B------:R-:W-:Y:S02]  /*a5b0*/  ISETP.GE.OR P4, PT, R17, R4.reuse, P0 ;  /* 0x000000041100720c */ /* 0x080fe40000786670 */
[----:B------:R-:W-:-:S02]  /*a5c0*/  ISETP.GE.OR P1, PT, R16, R4, P0 ;  /* 0x000000041000720c */ /* 0x000fc40000726670 */
[----:B------:R-:W-:-:S07]  /*a5d0*/  ISETP.GE.OR P0, PT, R11, R4, P0 ;  /* 0x000000040b00720c */ /* 0x000fce0000706670 */
[----:B-1----:R1:W-:Y:S01]  /*a5e0*/  @!P5 ST.E [R14.64], R22 ;  /* 0x000000160e00d985 */ /* 0x0023e2000c101906 */
[----:B------:R-:W-:-:S03]  /*a5f0*/  ISETP.GE.AND P5, PT, R11, R4, PT ;  /* 0x000000040b00720c */ /* 0x000fc60003fa6270 */
[----:B--2---:R1:W-:Y:S01]  /*a600*/  @!P4 ST.E [R12.64], R23 ;  /* 0x000000170c00c985 */ /* 0x0043e2000c101906 */
[----:B------:R-:W-:-:S03]  /*a610*/  ISETP.GE.AND P4, PT, R16, R4, PT ;  /* 0x000000041000720c */ /* 0x000fc60003f86270 */
[----:B---3--:R1:W-:Y:S01]  /*a620*/  @!P1 ST.E [R8.64], R24 ;  /* 0x0000001808009985 */ /* 0x0083e2000c101906 */
[----:B------:R-:W-:-:S03]  /*a630*/  ISETP.GE.AND P1, PT, R5, R4, PT ;  /* 0x000000040500720c */ /* 0x000fc60003f26270 */
[----:B------:R1:W-:Y:S01]  /*a640*/  @!P0 ST.E [R6.64], R19 ;  /* 0x0000001306008985 */ /* 0x0003e2000c101906 */
[----:B------:R-:W-:Y:S01]  /*a650*/  ISETP.GE.AND P0, PT, R17, R4, PT ;  /* 0x000000041100720c */ /* 0x000fe20003f06270 */
[----:B------:R-:W-:Y:S05]  /*a660*/  @P3 BRA `(.L_x_84) ;  /* 0x000008b000003947 */ /* 0x000fea0003800000 */
[----:B------:R-:W2:Y:S01]  /*a670*/  LDL R20, [R1+0x5c] ;  /* 0x00005c0001147983 */ /* 0x000ea20000100800 */
[----:B------:R-:W-:Y:S01]  /*a680*/  IMAD R5, R18, c[0x0][0x3a0], RZ ;  /* 0x0000e80012057a24 */ /* 0x000fe200078e02ff */
[----:B-1----:R-:W-:Y:S01]  /*a690*/  LEA R8, R235, R238, 0x5 ;  /* 0x000000eeeb087211 */ /* 0x002fe200078e28ff */
[----:B------:R-:W-:-:S03]  /*a6a0*/  IMAD.WIDE.U32 R6, R0, c[0x0][0x3a0], RZ ;  /* 0x0000e80000067a25 */ /* 0x000fc600078e00ff */
[----:B------:R-:W-:Y:S01]  /*a6b0*/  LEA R8, R25, R8, 0x7 ;  /* 0x0000000819087211 */ /* 0x000fe200078e38ff */
[----:B------:R-:W-:-:S03]  /*a6c0*/  IMAD R0, R0, c[0x0][0x3a4], R5 ;  /* 0x0000e90000007a24 */ /* 0x000fc600078e0205 */
[----:B------:R-:W-:Y:S01]  /*a6d0*/  MOV R5, R8 ;  /* 0x0000000800057202 */ /* 0x000fe20000000f00 */
[----:B------:R-:W-:Y:S01]  /*a6e0*/  @P2 IMAD.HI.U32 R9, R8, c[0x0][0x4ec], RZ ;  /* 0x00013b0008092a27 */ /* 0x000fe200078e00ff */
[----:B------:R-:W-:Y:S02]  /*a6f0*/  IADD3 R7, R7, R0, RZ ;  /* 0x0000000007077210 */ /* 0x000fe40007ffe0ff */
[----:B------:R-:W-:Y:S02]  /*a700*/  SHF.R.S32.HI R0, RZ, 0x1f, R2 ;  /* 0x0000001fff007819 */ /* 0x000fe40000011402 */
[----:B------:R-:W-:Y:S01]  /*a710*/  @P2 SHF.R.U32.HI R5, RZ, c[0x0][0x4f0], R9 ;  /* 0x00013c00ff052a19 */ /* 0x000fe20000011609 */
[----:B------:R-:W-:-:S04]  /*a720*/  IMAD.WIDE.U32 R6, R3, c[0x0][0x3e8], R6 ;  /* 0x0000fa0003067a25 */ /* 0x000fc800078e0006 */
[----:B------:R-:W-:Y:S02]  /*a730*/  IMAD R7, R3, c[0x0][0x3ec], R7 ;  /* 0x0000fb0003077a24 */ /* 0x000fe400078e0207 */
[----:B------:R-:W-:-:S04]  /*a740*/  IMAD R3, R0, c[0x0][0x3f0], RZ ;  /* 0x0000fc0000037a24 */ /* 0x000fc800078e02ff */
[C---:B------:R-:W-:Y:S02]  /*a750*/  IMAD R9, R2.reuse, c[0x0][0x3f4], R3 ;  /* 0x0000fd0002097a24 */ /* 0x040fe400078e0203 */
[----:B------:R-:W-:Y:S01]  /*a760*/  IMAD.WIDE.U32 R2, R2, c[0x0][0x3f0], R6 ;  /* 0x0000fc0002027a25 */ /* 0x000fe200078e0006 */
[----:B------:R-:W-:-:S04]  /*a770*/  SHF.R.S32.HI R6, RZ, 0x1f, R5 ;  /* 0x0000001fff067819 */ /* 0x000fc80000011405 */
[----:B------:R-:W-:Y:S01]  /*a780*/  IADD3 R3, R3, R9, RZ ;  /* 0x0000000903037210 */ /* 0x000fe20007ffe0ff */
[----:B------:R-:W-:-:S04]  /*a790*/  IMAD R6, R6, c[0x0][0x3e0], RZ ;  /* 0x0000f80006067a24 */ /* 0x000fc800078e02ff */
[C---:B------:R-:W-:Y:S02]  /*a7a0*/  IMAD R6, R5.reuse, c[0x0][0x3e4], R6 ;  /* 0x0000f90005067a24 */ /* 0x040fe400078e0206 */
[----:B------:R-:W-:-:S05]  /*a7b0*/  IMAD.WIDE.U32 R2, R5, c[0x0][0x3e0], R2 ;  /* 0x0000f80005027a25 */ /* 0x000fca00078e0002 */
[----:B------:R-:W-:Y:S02]  /*a7c0*/  IADD3 R3, R3, R6, RZ ;  /* 0x0000000603037210 */ /* 0x000fe40007ffe0ff */
[----:B--2---:R-:W-:-:S05]  /*a7d0*/  SHF.L.U32 R0, R20, 0x1, RZ ;  /* 0x0000000114007819 */ /* 0x004fca00000006ff */
[----:B------:R-:W1:Y:S04]  /*a7e0*/  LDS.128 R24, [R0+0x80] ;  /* 0x0000800000187984 */ /* 0x000e680000000c00 */
[----:B------:R-:W2:Y:S04]  /*a7f0*/  LDS.128 R40, [R0+0x880] ;  /* 0x0008800000287984 */ /* 0x000ea80000000c00 */
[----:B------:R-:W3:Y:S04]  /*a800*/  LDS.128 R52, [R0+0x1080] ;  /* 0x0010800000347984 */ /* 0x000ee80000000c00 */
[----:B------:R-:W4:Y:S04]  /*a810*/  LDS.128 R64, [R0+0x1880] ;  /* 0x0018800000407984 */ /* 0x000f280000000c00 */
[----:B------:R-:W1:Y:S04]  /*a820*/  LDS.128 R20, [R0+0x2080] ;  /* 0x0020800000147984 */ /* 0x000e680000000c00 */
[----:B------:R-:W1:Y:S04]  /*a830*/  LDS.128 R36, [R0+0x2880] ;  /* 0x0028800000247984 */ /* 0x000e680000000c00 */
[----:B------:R-:W1:Y:S04]  /*a840*/  LDS.128 R48, [R0+0x3080] ;  /* 0x0030800000307984 */ /* 0x000e680000000c00 */
[----:B------:R-:W1:Y:S04]  /*a850*/  LDS.128 R60, [R0+0x3880] ;  /* 0x00388000003c7984 */ /* 0x000e680000000c00 */
[----:B------:R-:W1:Y:S04]  /*a860*/  LDS.128 R16, [R0+0x4080] ;  /* 0x0040800000107984 */ /* 0x000e680000000c00 */
[----:B------:R-:W1:Y:S04]  /*a870*/  LDS.128 R32, [R0+0x4880] ;  /* 0x0048800000207984 */ /* 0x000e680000000c00 */
[----:B------:R-:W1:Y:S04]  /*a880*/  LDS.128 R44, [R0+0x5080] ;  /* 0x00508000002c7984 */ /* 0x000e680000000c00 */
[----:B------:R5:W1:Y:S02]  /*a890*/  LDS.128 R56, [R0+0x5880] ;  /* 0x0058800000387984 */ /* 0x000a640000000c00 */
[----:B-----5:R-:W-:-:S05]  /*a8a0*/  IADD3 R0, -R5, RZ, RZ ;  /* 0x000000ff05007210 */ /* 0x020fca0007ffe1ff */
[----:B------:R-:W-:-:S04]  /*a8b0*/  IMAD R0, R0, c[0x0][0x4e8], R8 ;  /* 0x00013a0000007a24 */ /* 0x000fc800078e0208 */
[----:B------:R-:W-:Y:S01]  /*a8c0*/  IMAD.WIDE.U32 R2, R0, c[0x0][0x3d8], R2 ;  /* 0x0000f60000027a25 */ /* 0x000fe200078e0002 */
[----:B------:R-:W-:-:S04]  /*a8d0*/  SHF.R.S32.HI R5, RZ, 0x1f, R0 ;  /* 0x0000001fff057819 */ /* 0x000fc80000011400 */
[----:B------:R-:W-:Y:S01]  /*a8e0*/  LEA R12, P0, R2, c[0x0][0x380], 0x1 ;  /* 0x0000e000020c7a11 */ /* 0x000fe200078008ff */
[----:B------:R-:W-:-:S04]  /*a8f0*/  IMAD R5, R5, c[0x0][0x3d8], RZ ;  /* 0x0000f60005057a24 */ /* 0x000fc800078e02ff */
[----:B------:R-:W-:-:S05]  /*a900*/  IMAD R0, R0, c[0x0][0x3dc], R5 ;  /* 0x0000f70000007a24 */ /* 0x000fca00078e0205 */
[----:B------:R-:W-:-:S04]  /*a910*/  IADD3 R0, R3, R0, RZ ;  /* 0x0000000003007210 */ /* 0x000fc80007ffe0ff */
[----:B------:R-:W-:Y:S01]  /*a920*/  LEA.HI.X R10, R2, c[0x0][0x384], R0, 0x1, P0 ;  /* 0x0000e100020a7a11 */ /* 0x000fe200000f0c00 */
[----:B------:R-:W-:Y:S05]  /*a930*/  BRA.DIV ~URZ, `(.L_x_85) ;  /* 0x000048c27f007947 */ /* 0x000fea000b800000 */
[----:B-1234-:R1:W2:Y:S02]  /*a940*/  SHFL.IDX PT, R5, R10, RZ, 0x1c1f ;  /* 0x001c1fff0a057589 */ /* 0x01e2a400000e0000 */
.L_x_168:
[----:B------:R-:W-:Y:S05]  /*a950*/  BRA.DIV ~URZ, `(.L_x_86) ;  /* 0x000049127f007947 */ /* 0x000fea000b800000 */
[----:B------:R3:W4:Y:S02]  /*a960*/  SHFL.IDX PT, R0, R12, RZ, 0x1c1f ;  /* 0x001c1fff0c007589 */ /* 0x00072400000e0000 */
.L_x_169:
[----:B------:R-:W5:Y:S01]  /*a970*/  LDL.LU R2, [R1+0x4] ;  /* 0x0000040001027983 */ /* 0x000f620000300800 */
[----:B------:R-:W-:Y:S01]  /*a980*/  BSSY B0, `(.L_x_87) ;  /* 0x0000013000007945 */ /* 0x000fe20003800000 */
[----:B-----5:R-:W-:-:S04]  /*a990*/  LEA R11, R2, R238, 0x7 ;  /* 0x000000ee020b7211 */ /* 0x020fc800078e38ff */
[----:B------:R-:W-:-:S13]  /*a9a0*/  ISETP.GE.AND P0, PT, R11, R4, PT ;  /* 0x000000040b00720c */ /* 0x000fda0003f06270 */
[----:B------:R-:W-:Y:S05]  /*a9b0*/  @P0 BRA `(.L_x_88) ;  /* 0x000000f000000947 */ /* 0x000fea0003800000 */
[----:B------:R-:W-:Y:S02]  /*a9c0*/  ISETP.GE.AND P5, PT, R204, c[0x0][0x3c8], PT ;  /* 0x0000f200cc007a0c */ /* 0x000fe40003fa6270 */
[----:B------:R-:W-:Y:S02]  /*a9d0*/  ISETP.GE.AND P4, PT, R236, c[0x0][0x3c8], PT ;  /* 0x0000f200ec007a0c */ /* 0x000fe40003f86270 */
[----:B------:R-:W-:Y:S02]  /*a9e0*/  ISETP.GE.AND P3, PT, R237, c[0x0][0x3c8], PT ;  /* 0x0000f200ed007a0c */ /* 0x000fe40003f66270 */
[----:B------:R-:W-:Y:S02]  /*a9f0*/  SHF.R.S32.HI R15, RZ, 0x1f, R204 ;  /* 0x0000001fff0f7819 */ /* 0x000fe400000114cc */
[----:B------:R-:W-:Y:S02]  /*aa00*/  SHF.R.S32.HI R14, RZ, 0x1f, R236 ;  /* 0x0000001fff0e7819 */ /* 0x000fe400000114ec */
[----:B------:R-:W-:-:S03]  /*aa10*/  SHF.R.S32.HI R13, RZ, 0x1f, R237 ;  /* 0x0000001fff0d7819 */ /* 0x000fc600000114ed */
[-C--:B----4-:R-:W-:Y:S02]  /*aa20*/  @!P5 LEA R8, P2, R204, R0.reuse, 0x1 ;  /* 0x00000000cc08d211 */ /* 0x090fe400078408ff */
[-C--:B------:R-:W-:Y:S02]  /*aa30*/  @!P4 LEA R6, P1, R236, R0.reuse, 0x1 ;  /* 0x00000000ec06c211 */ /* 0x080fe400078208ff */
[C---:B------:R-:W-:Y:S02]  /*aa40*/  @!P3 LEA R2, P0, R237.reuse, R0, 0x1 ;  /* 0x00000000ed02b211 */ /* 0x040fe400078008ff */
[-C--:B--2---:R-:W-:Y:S02]  /*aa50*/  @!P5 LEA.HI.X R9, R204, R5.reuse, R15, 0x1, P2 ;  /* 0x00000005cc09d211 */ /* 0x084fe400010f0c0f */
[-C--:B------:R-:W-:Y:S02]  /*aa60*/  @!P4 LEA.HI.X R7, R236, R5.reuse, R14, 0x1, P1 ;  /* 0x00000005ec07c211 */ /* 0x080fe400008f0c0e */
[----:B------:R-:W-:Y:S01]  /*aa70*/  @!P3 LEA.HI.X R3, R237, R5, R13, 0x1, P0 ;  /* 0x00000005ed03b211 */ /* 0x000fe200000f0c0d */
[----:B------:R2:W-:Y:S04]  /*aa80*/  @!P5 ST.E.128 [R8.64], R24 ;  /* 0x000000180800d985 */ /* 0x0005e8000c101d06 */
[----:B------:R2:W-:Y:S04]  /*aa90*/  @!P4 ST.E.128 [R6.64], R20 ;  /* 0x000000140600c985 */ /* 0x0005e8000c101d06 */
[----:B------:R2:W-:Y:S02]  /*aaa0*/  @!P3 ST.E.128 [R2.64], R16 ;  /* 0x000000100200b985 */ /* 0x0005e4000c101d06 */
.L_x_88:
[----:B------:R-:W-:Y:S05]  /*aab0*/  BSYNC B0 ;  /* 0x0000000000007941 */ /* 0x000fea0003800000 */
.L_x_87:
[----:B------:R-:W-:Y:S05]  /*aac0*/  BRA.DIV ~URZ, `(.L_x_89) ;  /* 0x000048127f007947 */ /* 0x000fea000b800000 */
[----:B--2---:R2:W1:Y:S04]  /*aad0*/  SHFL.IDX PT, R5, R10, 0x1, 0x1c1f ;  /* 0x003c1f000a057f89 */ /* 0x00446800000e0000 */
[----:B----4-:R2:W4:Y:S02]  /*aae0*/  SHFL.IDX PT, R0, R12, 0x1, 0x1c1f ;  /* 0x003c1f000c007f89 */ /* 0x01052400000e0000 */
.L_x_170:
[----:B------:R-:W-:Y:S01]  /*aaf0*/  IADD3 R2, R11, 0x20, RZ ;  /* 0x000000200b027810 */ /* 0x000fe20007ffe0ff */
[----:B------:R-:W-:Y:S03]  /*ab00*/  BSSY B0, `(.L_x_90) ;  /* 0x0000012000007945 */ /* 0x000fe60003800000 */
        /* <DEDUP_REMOVED lines=11> */
[-C--:B-1----:R-:W-:Y:S02]  /*abc0*/  @!P2 LEA.HI.X R9, R204, R5.reuse, R15, 0x1, P5 ;  /* 0x00000005cc09a211 */ /* 0x082fe400028f0c0f */
[-C--:B------:R-:W-:Y:S02]  /*abd0*/  @!P1 LEA.HI.X R7, R236, R5.reuse, R14, 0x1, P4 ;  /* 0x00000005ec079211 */ /* 0x080fe400020f0c0e */
[----:B------:R-:W-:Y:S01]  /*abe0*/  @!P0 LEA.HI.X R3, R237, R5, R13, 0x1, P3 ;  /* 0x00000005ed038211 */ /* 0x000fe200018f0c0d */
[----:B------:R1:W-:Y:S04]  /*abf0*/  @!P2 ST.E.128 [R8.64], R40 ;  /* 0x000000280800a985 */ /* 0x0003e8000c101d06 */
[----:B------:R1:W-:Y:S04]  /*ac00*/  @!P1 ST.E.128 [R6.64], R36 ;  /* 0x0000002406009985 */ /* 0x0003e8000c101d06 */
[----:B------:R1:W-:Y:S02]  /*ac10*/  @!P0 ST.E.128 [R2.64], R32 ;  /* 0x0000002002008985 */ /* 0x0003e4000c101d06 */
.L_x_91:
[----:B------:R-:W-:Y:S05]  /*ac20*/  BSYNC B0 ;  /* 0x0000000000007941 */ /* 0x000fea0003800000 */
.L_x_90:
[----:B------:R-:W-:Y:S05]  /*ac30*/  BRA.DIV ~URZ, `(.L_x_92) ;  /* 0x000047727f007947 */ /* 0x000fea000b800000 */
[----:B-1----:R1:W2:Y:S02]  /*ac40*/  SHFL.IDX PT, R5, R10, 0x2, 0x1c1f ;  /* 0x005c1f000a057f89 */ /* 0x0022a400000e0000 */
.L_x_171:
[----:B------:R-:W-:Y:S05]  /*ac50*/  BRA.DIV ~URZ, `(.L_x_93) ;  /* 0x000047c27f007947 */ /* 0x000fea000b800000 */
[----:B----4-:R4:W1:Y:S02]  /*ac60*/  SHFL.IDX PT, R0, R12, 0x2, 0x1c1f ;  /* 0x005c1f000c007f89 */ /* 0x01086400000e0000 */
.L_x_172:
        /* <DEDUP_REMOVED lines=10> */
[-C--:B-1----:R-:W-:Y:S02]  /*ad10*/  @!P2 LEA R8, P5, R204, R0.reuse, 0x1 ;  /* 0x00000000cc08a211 */ /* 0x082fe400078a08ff */
        /* <DEDUP_REMOVED lines=8> */
.L_x_95:
[----:B------:R-:W-:Y:S05]  /*ada0*/  BSYNC B0 ;  /* 0x0000000000007941 */ /* 0x000fea0003800000 */
.L_x_94:
[----:B------:R-:W-:Y:S05]  /*adb0*/  BRA.DIV ~URZ, `(.L_x_96) ;  /* 0x000046d27f007947 */ /* 0x000fea000b800000 */
[----:B-1----:R1:W3:Y:S04]  /*adc0*/  SHFL.IDX PT, R6, R10, 0x3, 0x1c1f ;  /* 0x007c1f000a067f89 */ /* 0x0022e800000e0000 */
[----:B------:R1:W4:Y:S02]  /*add0*/  SHFL.IDX PT, R0, R12, 0x3, 0x1c1f ;  /* 0x007c1f000c007f89 */ /* 0x00032400000e0000 */
.L_x_173:
[----:B------:R-:W-:-:S04]  /*ade0*/  IADD3 R2, R11, 0x60, RZ ;  /* 0x000000600b027810 */ /* 0x000fc80007ffe0ff */
[----:B------:R-:W-:-:S13]  /*adf0*/  ISETP.GE.AND P0, PT, R2, R4, PT ;  /* 0x000000040200720c */ /* 0x000fda0003f06270 */
[----:B------:R-:W-:Y:S05]  /*ae00*/  @P0 BRA `(.L_x_97) ;  /* 0x000023c000000947 */ /* 0x000fea0003800000 */
[----:B------:R-:W-:Y:S02]  /*ae10*/  ISETP.GE.AND P1, PT, R204, c[0x0][0x3c8], PT ;  /* 0x0000f200cc007a0c */ /* 0x000fe40003f26270 */
[----:B------:R-:W-:Y:S02]  /*ae20*/  ISETP.GE.AND P0, PT, R236, c[0x0][0x3c8], PT ;  /* 0x0000f200ec007a0c */ /* 0x000fe40003f06270 */
[----:B------:R-:W-:Y:S02]  /*ae30*/  SHF.R.S32.HI R8, RZ, 0x1f, R204 ;  /* 0x0000001fff087819 */ /* 0x000fe400000114cc */
[----:B------:R-:W-:-:S07]  /*ae40*/  SHF.R.S32.HI R7, RZ, 0x1f, R236 ;  /* 0x0000001fff077819 */ /* 0x000fce00000114ec */
[-C--:B----4-:R-:W-:Y:S02]  /*ae50*/  @!P1 LEA R4, P3, R204, R0.reuse, 0x1 ;  /* 0x00000000cc049211 */ /* 0x090fe400078608ff */
[----:B------:R-:W-:Y:S02]  /*ae60*/  @!P0 LEA R2, P2, R236, R0, 0x1 ;  /* 0x00000000ec028211 */ /* 0x000fe400078408ff */
[-C--:B--23--:R-:W-:Y:S02]  /*ae70*/  @!P1 LEA.HI.X R5, R204, R6.reuse, R8, 0x1, P3 ;  /* 0x00000006cc059211 */ /* 0x08cfe400018f0c08 */
[----:B------:R-:W-:-:S03]  /*ae80*/  @!P0 LEA.HI.X R3, R236, R6, R7, 0x1, P2 ;  /* 0x00000006ec038211 */ /* 0x000fc600010f0c07 */
[----:B------:R2:W-:Y:S04]  /*ae90*/  @!P1 ST.E.128 [R4.64], R64 ;  /* 0x0000004004009985 */ /* 0x0005e8000c101d06 */
[----:B------:R2:W-:Y:S01]  /*aea0*/  @!P0 ST.E.128 [R2.64], R60 ;  /* 0x0000003c02008985 */ /* 0x0005e2000c101d06 */
[----:B------:R-:W-:-:S13]  /*aeb0*/  ISETP.GE.AND P0, PT, R237, c[0x0][0x3c8], PT ;  /* 0x0000f200ed007a0c */ /* 0x000fda0003f06270 */
[----:B------:R-:W-:Y:S05]  /*aec0*/  @P0 BRA `(.L_x_97) ;  /* 0x0000230000000947 */ /* 0x000fea0003800000 */
[----:B------:R-:W-:Y:S02]  /*aed0*/  SHF.R.S32.HI R7, RZ, 0x1f, R237 ;  /* 0x0000001fff077819 */ /* 0x000fe400000114ed */
[----:B--2---:R-:W-:-:S04]  /*aee0*/  LEA R2, P0, R237, R0, 0x1 ;  /* 0x00000000ed027211 */ /* 0x004fc800078008ff */
[----:B------:R-:W-:-:S05]  /*aef0*/  LEA.HI.X R3, R237, R6, R7, 0x1, P0 ;  /* 0x00000006ed037211 */ /* 0x000fca00000f0c07 */
[----:B------:R2:W-:Y:S01]  /*af00*/  ST.E.128 [R2.64], R56 ;  /* 0x0000003802007985 */ /* 0x0005e2000c101d06 */
[----:B------:R-:W-:Y:S05]  /*af10*/  BRA `(.L_x_97) ;  /* 0x000022b000007947 */ /* 0x000fea0003800000 */
.L_x_84:
[----:B-1----:R-:W2:Y:S01]  /*af20*/  LDL.LU R8, [R1+0x58] ;  /* 0x0000580001087983 */ /* 0x002ea20000300800 */
[----:B------:R-:W-:Y:S02]  /*af30*/  IMAD R6, R18, c[0x0][0x408], RZ ;  /* 0x0001020012067a24 */ /* 0x000fe400078e02ff */
[----:B------:R-:W-:-:S04]  /*af40*/  IMAD.WIDE.U32 R4, R0, c[0x0][0x408], RZ ;  /* 0x0001020000047a25 */ /* 0x000fc800078e00ff */
[----:B------:R-:W-:Y:S02]  /*af50*/  IMAD R0, R0, c[0x0][0x40c], R6 ;  /* 0x0001030000007a24 */ /* 0x000fe400078e0206 */
[----:B------:R-:W-:-:S03]  /*af60*/  @P2 IMAD.HI.U32 R7, R10, c[0x0][0x4ec], RZ ;  /* 0x00013b000a072a27 */ /* 0x000fc600078e00ff */
[----:B------:R-:W-:Y:S02]  /*af70*/  IADD3 R5, R5, R0, RZ ;  /* 0x0000000005057210 */ /* 0x000fe40007ffe0ff */
[----:B------:R-:W-:-:S03]  /*af80*/  SHF.R.S32.HI R0, RZ, 0x1f, R2 ;  /* 0x0000001fff007819 */ /* 0x000fc60000011402 */
[----:B------:R-:W-:-:S04]  /*af90*/  IMAD.WIDE.U32 R4, R3, c[0x0][0x438], R4 ;  /* 0x00010e0003047a25 */ /* 0x000fc800078e0004 */
[----:B------:R-:W-:Y:S02]  /*afa0*/  IMAD R0, R0, c[0x0][0x440], RZ ;  /* 0x0001100000007a24 */ /* 0x000fe400078e02ff */
[----:B------:R-:W-:Y:S02]  /*afb0*/  IMAD R5, R3, c[0x0][0x43c], R5 ;  /* 0x00010f0003057a24 */ /* 0x000fe400078e0205 */
[C---:B------:R-:W-:Y:S01]  /*afc0*/  IMAD R6, R2.reuse, c[0x0][0x444], R0 ;  /* 0x0001110002067a24 */ /* 0x040fe200078e0200 */
[----:B------:R-:W-:Y:S01]  /*afd0*/  MOV R0, R10 ;  /* 0x0000000a00007202 */ /* 0x000fe20000000f00 */
[----:B------:R-:W-:Y:S01]  /*afe0*/  IMAD.WIDE.U32 R2, R2, c[0x0][0x440], R4 ;  /* 0x0001100002027a25 */ /* 0x000fe200078e0004 */
[----:B------:R-:W-:-:S04]  /*aff0*/  @P2 SHF.R.U32.HI R0, RZ, c[0x0][0x4f0], R7 ;  /* 0x00013c00ff002a19 */ /* 0x000fc80000011607 */
[----:B------:R-:W-:Y:S02]  /*b000*/  IADD3 R3, R3, R6, RZ ;  /* 0x0000000603037210 */ /* 0x000fe40007ffe0ff */
[----:B------:R-:W-:Y:S02]  /*b010*/  SHF.R.S32.HI R5, RZ, 0x1f, R0 ;  /* 0x0000001fff057819 */ /* 0x000fe40000011400 */
[----:B------:R-:W-:-:S03]  /*b020*/  IADD3 R4, -R0, RZ, RZ ;  /* 0x000000ff00047210 */ /* 0x000fc60007ffe1ff */
[----:B------:R-:W-:Y:S02]  /*b030*/  IMAD R5, R5, c[0x0][0x430], RZ ;  /* 0x00010c0005057a24 */ /* 0x000fe400078e02ff */
[----:B------:R-:W-:Y:S02]  /*b040*/  IMAD R4, R4, c[0x0][0x4e8], R10 ;  /* 0x00013a0004047a24 */ /* 0x000fe400078e020a */
[----:B------:R-:W-:Y:S02]  /*b050*/  IMAD R5, R0, c[0x0][0x434], R5 ;  /* 0x00010d0000057a24 */ /* 0x000fe400078e0205 */
[----:B--2---:R-:W-:-:S04]  /*b060*/  IMAD.WIDE.U32 R2, R8, c[0x0][0x448], R2 ;  /* 0x0001120008027a25 */ /* 0x004fc800078e0002 */
[----:B------:R-:W-:-:S04]  /*b070*/  IMAD R3, R8, c[0x0][0x44c], R3 ;  /* 0x0001130008037a24 */ /* 0x000fc800078e0203 */
[----:B------:R-:W-:Y:S01]  /*b080*/  IMAD.WIDE.U32 R2, R0, c[0x0][0x430], R2 ;  /* 0x00010c0000027a25 */ /* 0x000fe200078e0002 */
[----:B------:R-:W-:-:S04]  /*b090*/  SHF.R.S32.HI R0, RZ, 0x1f, R4 ;  /* 0x0000001fff007819 */ /* 0x000fc80000011404 */
[----:B------:R-:W-:Y:S01]  /*b0a0*/  IADD3 R3, R3, R5, RZ ;  /* 0x0000000503037210 */ /* 0x000fe20007ffe0ff */
[----:B------:R-:W-:-:S04]  /*b0b0*/  IMAD R0, R0, c[0x0][0x428], RZ ;  /* 0x00010a0000007a24 */ /* 0x000fc800078e02ff */
[----:B------:R-:W-:-:S04]  /*b0c0*/  IMAD.WIDE.U32 R2, R4, c[0x0][0x428], R2 ;  /* 0x00010a0004027a25 */ /* 0x000fc800078e0002 */
[----:B------:R-:W-:Y:S01]  /*b0d0*/  IMAD R4, R4, c[0x0][0x42c], R0 ;  /* 0x00010b0004047a24 */ /* 0x000fe200078e0200 */
[----:B------:R-:W-:-:S04]  /*b0e0*/  LEA R12, P2, R2, c[0x0][0x400], 0x2 ;  /* 0x00010000020c7a11 */ /* 0x000fc800078410ff */
[----:B------:R-:W-:-:S04]  /*b0f0*/  IADD3 R4, R3, R4, RZ ;  /* 0x0000000403047210 */ /* 0x000fc80007ffe0ff */
[----:B------:R-:W-:Y:S01]  /*b100*/  LEA.HI.X R5, R2, c[0x0][0x404], R4, 0x2, P2 ;  /* 0x0001010002057a11 */ /* 0x000fe200010f1404 */
[----:B------:R-:W-:Y:S05]  /*b110*/  BRA.DIV ~URZ, `(.L_x_98) ;  /* 0x000044427f007947 */ /* 0x000fea000b800000 */
[----:B------:R1:W2:Y:S02]  /*b120*/  SHFL.IDX PT, R4, R5, RZ, 0x1c1f ;  /* 0x001c1fff05047589 */ /* 0x0002a400000e0000 */
.L_x_174:
[----:B------:R-:W-:Y:S05]  /*b130*/  BRA.DIV ~URZ, `(.L_x_99) ;  /* 0x000044927f007947 */ /* 0x000fea000b800000 */
[----:B------:R3:W4:Y:S02]  /*b140*/  SHFL.IDX PT, R0, R12, RZ, 0x1c1f ;  /* 0x001c1fff0c007589 */ /* 0x00072400000e0000 */
.L_x_175:
[----:B------:R-:W-:Y:S01]  /*b150*/  BSSY B0, `(.L_x_100) ;  /* 0x000004a000007945 */ /* 0x000fe20003800000 */
[----:B------:R-:W-:Y:S05]  /*b160*/  @P1 BRA `(.L_x_101) ;  /* 0x0000048000001947 */ /* 0x000fea0003800000 */
[----:B------:R-:W5:Y:S04]  /*b170*/  LDL R6, [R1+0x4c] ;  /* 0x00004c0001067983 */ /* 0x000f680000100800 */
[----:B---3--:R-:W3:Y:S04]  /*b180*/  LDL R16, [R1+0x38] ;  /* 0x0000380001107983 */ /* 0x008ee80000100800 */
[----:B----4-:R-:W4:Y:S04]  /*b190*/  LDL R11, [R1+0x34] ;  /* 0x00003400010b7983 */ /* 0x010f280000100800 */
[----:B--2---:R-:W2:Y:S04]  /*b1a0*/  LDL R18, [R1+0x88] ;  /* 0x0000880001127983 */ /* 0x004ea80000100800 */
[----:B------:R-:W2:Y:S04]  /*b1b0*/  LDL R14, [R1+0x84] ;  /* 0x00008400010e7983 */ /* 0x000ea80000100800 */
        /* <DEDUP_REMOVED lines=13> */
[----:B------:R-:W2:Y:S01]  /*b290*/  LDL R10, [R1+0x10] ;  /* 0x00001000010a7983 */ /* 0x000ea20000100800 */
[----:B-----5:R-:W-:-:S02]  /*b2a0*/  ISETP.GE.AND P6, PT, R6, c[0x0][0x3c8], PT ;  /* 0x0000f20006007a0c */ /* 0x020fc40003fc6270 */
[----:B---3--:R-:W-:-:S11]  /*b2b0*/  ISETP.GE.AND P3, PT, R16, c[0x0][0x3c8], PT ;  /* 0x0000f20010007a0c */ /* 0x008fd60003f66270 */
[----:B------:R-:W-:Y:S02]  /*b2c0*/  @!P6 IMAD.MOV.U32 R2, RZ, RZ, R0 ;  /* 0x000000ffff02e224 */ /* 0x000fe400078e0000 */
[----:B------:R-:W-:Y:S01]  /*b2d0*/  @!P6 IMAD.MOV.U32 R3, RZ, RZ, R4 ;  /* 0x000000ffff03e224 */ /* 0x000fe200078e0004 */
[----:B----4-:R-:W-:-:S03]  /*b2e0*/  ISETP.GE.AND P1, PT, R11, c[0x0][0x3c8], PT ;  /* 0x0000f2000b007a0c */ /* 0x010fc60003f26270 */
[----:B------:R-:W-:Y:S01]  /*b2f0*/  @!P6 IMAD.WIDE R6, R6, 0x4, R2 ;  /* 0x000000040606e825 */ /* 0x000fe200078e0202 */
[----:B------:R-:W-:-:S04]  /*b300*/  @!P3 LEA R2, P2, R16, R0, 0x2 ;  /* 0x000000001002b211 */ /* 0x000fc800078410ff */
[----:B--2---:R-:W-:Y:S02]  /*b310*/  @!P3 LEA.HI.X R3, R16, R4, R18, 0x2, P2 ;  /* 0x000000041003b211 */ /* 0x004fe400010f1412 */
[----:B------:R-:W2:Y:S04]  /*b320*/  LDL R18, [R1+0x6c] ;  /* 0x00006c0001127983 */ /* 0x000ea80000100800 */
[----:B------:R3:W-:Y:S04]  /*b330*/  @!P6 ST.E.64 [R6.64], R128 ;  /* 0x000000800600e985 */ /* 0x0007e8000c101b06 */
[----:B------:R-:W4:Y:S01]  /*b340*/  LDL R16, [R1+0x68] ;  /* 0x0000680001107983 */ /* 0x000f220000100800 */
[----:B---3--:R-:W-:-:S04]  /*b350*/  @!P1 LEA R6, P2, R11, R0, 0x2 ;  /* 0x000000000b069211 */ /* 0x008fc800078410ff */
[----:B------:R-:W-:Y:S02]  /*b360*/  @!P1 LEA.HI.X R7, R11, R4, R14, 0x2, P2 ;  /* 0x000000040b079211 */ /* 0x000fe400010f140e */
[----:B------:R-:W3:Y:S04]  /*b370*/  LDL R14, [R1+0x64] ;  /* 0x00006400010e7983 */ /* 0x000ee80000100800 */
[----:B------:R-:W5:Y:S01]  /*b380*/  LDL R11, [R1+0x60] ;  /* 0x00006000010b7983 */ /* 0x000f620000100800 */
[----:B------:R-:W-:-:S03]  /*b390*/  ISETP.GE.AND P6, PT, R25, c[0x0][0x3c8], PT ;  /* 0x0000f20019007a0c */ /* 0x000fc60003fc6270 */
[----:B------:R1:W-:Y:S01]  /*b3a0*/  @!P3 ST.E.64 [R2.64], R124 ;  /* 0x0000007c0200b985 */ /* 0x0003e2000c101b06 */
[----:B------:R-:W-:-:S03]  /*b3b0*/  ISETP.GE.AND P3, PT, R23, c[0x0][0x3c8], PT ;  /* 0x0000f20017007a0c */ /* 0x000fc60003f66270 */
[----:B------:R1:W-:Y:S01]  /*b3c0*/  @!P1 ST.E.64 [R6.64], R120 ;  /* 0x0000007806009985 */ /* 0x0003e2000c101b06 */
[----:B------:R-:W-:-:S05]  /*b3d0*/  ISETP.GE.AND P1, PT, R8, c[0x0][0x3c8], PT ;  /* 0x0000f20008007a0c */ /* 0x000fca0003f26270 */
[----:B-1----:R-:W-:-:S04]  /*b3e0*/  @!P6 LEA R2, P2, R25, R0, 0x2 ;  /* 0x000000001902e211 */ /* 0x002fc800078410ff */
[----:B------:R-:W-:Y:S02]  /*b3f0*/  @!P6 LEA.HI.X R3, R25, R4, R29, 0x2, P2 ;  /* 0x000000041903e211 */ /* 0x000fe400010f141d */
[----:B------:R-:W-:-:S03]  /*b400*/  @!P3 LEA R6, P2, R23, R0, 0x2 ;  /* 0x000000001706b211 */ /* 0x000fc600078410ff */
[----:B------:R1:W-:Y:S01]  /*b410*/  @!P6 ST.E.64 [R2.64], R116 ;  /* 0x000000740200e985 */ /* 0x0003e2000c101b06 */
[----:B------:R-:W-:Y:S02]  /*b420*/  @!P3 LEA.HI.X R7, R23, R4, R24, 0x2, P2 ;  /* 0x000000041707b211 */ /* 0x000fe400010f1418 */
[----:B------:R-:W-:-:S03]  /*b430*/  ISETP.GE.AND P6, PT, R21, c[0x0][0x3c8], PT ;  /* 0x0000f20015007a0c */ /* 0x000fc60003fc6270 */
[----:B------:R1:W-:Y:S01]  /*b440*/  @!P3 ST.E.64 [R6.64], R112 ;  /* 0x000000700600b985 */ /* 0x0003e2000c101b06 */
[----:B------:R-:W-:Y:S02]  /*b450*/  ISETP.GE.AND P3, PT, R19, c[0x0][0x3c8], PT ;  /* 0x0000f20013007a0c */ /* 0x000fe40003f66270 */
[----:B-1----:R-:W-:-:S04]  /*b460*/  @!P1 LEA R2, P2, R8, R0, 0x2 ;  /* 0x0000000008029211 */ /* 0x002fc800078410ff */
[----:B------:R-:W-:-:S03]  /*b470*/  @!P1 LEA.HI.X R3, R8, R4, R9, 0x2, P2 ;  /* 0x0000000408039211 */ /* 0x000fc600010f1409 */
[----:B------:R-:W-:Y:S02]  /*b480*/  @!P6 LEA R8, P2, R21, R0, 0x2 ;  /* 0x000000001508e211 */ /* 0x000fe400078410ff */
[----:B------:R1:W-:Y:S01]  /*b490*/  @!P1 ST.E.64 [R2.64], R156 ;  /* 0x0000009c02009985 */ /* 0x0003e2000c101b06 */
[----:B------:R-:W-:Y:S02]  /*b4a0*/  ISETP.GE.AND P1, PT, R17, c[0x0][0x3c8], PT ;  /* 0x0000f20011007a0c */ /* 0x000fe40003f26270 */
        /* <DEDUP_REMOVED lines=8> */
[----:B--2---:R-:W-:Y:S02]  /*b530*/  @!P1 LEA.HI.X R3, R17, R4, R18, 0x2, P2 ;  /* 0x0000000411039211 */ /* 0x004fe400010f1412 */
[----:B------:R-:W-:-:S03]  /*b540*/  ISETP.GE.AND P2, PT, R10, c[0x0][0x3c8], PT ;  /* 0x0000f2000a007a0c */ /* 0x000fc60003f46270 */
[----:B------:R1:W-:Y:S01]  /*b550*/  @!P1 ST.E.64 [R2.64], R108 ;  /* 0x0000006c02009985 */ /* 0x0003e2000c101b06 */
[----:B------:R-:W-:-:S04]  /*b560*/  @!P6 LEA R8, P1, R15, R0, 0x2 ;  /* 0x000000000f08e211 */ /* 0x000fc800078210ff */
[----:B----4-:R-:W-:Y:S02]  /*b570*/  @!P6 LEA.HI.X R9, R15, R4, R16, 0x2, P1 ;  /* 0x000000040f09e211 */ /* 0x010fe400008f1410 */
[----:B------:R-:W-:-:S03]  /*b580*/  @!P3 LEA R6, P1, R13, R0, 0x2 ;  /* 0x000000000d06b211 */ /* 0x000fc600078210ff */
[----:B------:R2:W-:Y:S01]  /*b590*/  @!P6 ST.E.64 [R8.64], R164 ;  /* 0x000000a40800e985 */ /* 0x0005e2000c101b06 */
[----:B---3--:R-:W-:Y:S02]  /*b5a0*/  @!P3 LEA.HI.X R7, R13, R4, R14, 0x2, P1 ;  /* 0x000000040d07b211 */ /* 0x008fe400008f140e */
[----:B-1----:R-:W-:-:S04]  /*b5b0*/  @!P2 LEA R2, P1, R10, R0, 0x2 ;  /* 0x000000000a02a211 */ /* 0x002fc800078210ff */
[----:B-----5:R-:W-:Y:S01]  /*b5c0*/  @!P2 LEA.HI.X R3, R10, R4, R11, 0x2, P1 ;  /* 0x000000040a03a211 */ /* 0x020fe200008f140b */
[----:B------:R2:W-:Y:S04]  /*b5d0*/  @!P3 ST.E.64 [R6.64], R84 ;  /* 0x000000540600b985 */ /* 0x0005e8000c101b06 */
[----:B------:R2:W-:Y:S04]  /*b5e0*/  @!P2 ST.E.64 [R2.64], R80 ;  /* 0x000000500200a985 */ /* 0x0005e8000c101b06 */
.L_x_101:
[----:B------:R-:W-:Y:S05]  /*b5f0*/  BSYNC B0 ;  /* 0x0000000000007941 */ /* 0x000fea0003800000 */
.L_x_100:
[----:B------:R-:W-:Y:S05]  /*b600*/  BRA.DIV ~URZ, `(.L_x_102) ;  /* 0x000040327f007947 */ /* 0x000fea000b800000 */
[----:B--2---:R2:W1:Y:S04]  /*b610*/  SHFL.IDX PT, R4, R5, 0x1, 0x1c1f ;  /* 0x003c1f0005047f89 */ /* 0x00446800000e0000 */
[----:B----4-:R2:W4:Y:S02]  /*b620*/  SHFL.IDX PT, R0, R12, 0x1, 0x1c1f ;  /* 0x003c1f000c007f89 */ /* 0x01052400000e0000 */
.L_x_176:
[----:B------:R-:W-:Y:S01]  /*b630*/  BSSY B0, `(.L_x_103) ;  /* 0x000004a000007945 */ /* 0x000fe20003800000 */
[----:B------:R-:W-:Y:S05]  /*b640*/  @P0 BRA `(.L_x_104) ;  /* 0x0000048000000947 */ /* 0x000fea0003800000 */
[----:B------:R-:W5:Y:S04]  /*b650*/  LDL R13, [R1+0x4c] ;  /* 0x00004c00010d7983 */ /* 0x000f680000100800 */
[----:B--2---:R-:W2:Y:S04]  /*b660*/  LDL R9, [R1+0x38] ;  /* 0x0000380001097983 */ /* 0x004ea80000100800 */
[----:B---3--:R-:W3:Y:S04]  /*b670*/  LDL R14, [R1+0x88] ;  /* 0x00008800010e7983 */ /* 0x008ee80000100800 */
[----:B----4-:R-:W4:Y:S04]  /*b680*/  LDL R30, [R1+0x34] ;  /* 0x00003400011e7983 */ /* 0x010f280000100800 */
[----:B------:R-:W3:Y:S04]  /*b690*/  LDL R25, [R1+0x30] ;  /* 0x0000300001197983 */ /* 0x000ee80000100800 */
[----:B------:R-:W3:Y:S04]  /*b6a0*/  LDL R23, [R1+0x2c] ;  /* 0x00002c0001177983 */ /* 0x000ee80000100800 */
[----:B------:R-:W4:Y:S04]  /*b6b0*/  LDL R31, [R1+0x84] ;  /* 0x00008400011f7983 */ /* 0x000f280000100800 */
        /* <DEDUP_REMOVED lines=12> */
[----:B------:R-:W4:Y:S01]  /*b780*/  LDL R16, [R1+0x64] ;  /* 0x0000640001107983 */ /* 0x000f220000100800 */
[----:B-----5:R-:W-:-:S02]  /*b790*/  ISETP.GE.AND P2, PT, R13, c[0x0][0x3c8], PT ;  /* 0x0000f2000d007a0c */ /* 0x020fc40003f46270 */
[----:B--2---:R-:W-:-:S11]  /*b7a0*/  ISETP.GE.AND P6, PT, R9, c[0x0][0x3c8], PT ;  /* 0x0000f20009007a0c */ /* 0x004fd60003fc6270 */
[----:B------:R-:W-:Y:S02]  /*b7b0*/  @!P2 IMAD.MOV.U32 R6, RZ, RZ, R0 ;  /* 0x000000ffff06a224 */ /* 0x000fe400078e0000 */
[----:B-1----:R-:W-:Y:S01]  /*b7c0*/  @!P2 IMAD.MOV.U32 R7, RZ, RZ, R4 ;  /* 0x000000ffff07a224 */ /* 0x002fe200078e0004 */
[----:B------:R-:W-:-:S03]  /*b7d0*/  @!P6 LEA R2, P3, R9, R0, 0x2 ;  /* 0x000000000902e211 */ /* 0x000fc600078610ff */
[----:B------:R-:W-:Y:S02]  /*b7e0*/  @!P2 IMAD.WIDE R6, R13, 0x4, R6 ;  /* 0x000000040d06a825 */ /* 0x000fe400078e0206 */
[----:B------:R-:W2:Y:S01]  /*b7f0*/  LDL R13, [R1+0x10] ;  /* 0x00001000010d7983 */ /* 0x000ea20000100800 */
[----:B---3--:R-:W-:-:S03]  /*b800*/  @!P6 LEA.HI.X R3, R9, R4, R14, 0x2, P3 ;  /* 0x000000040903e211 */ /* 0x008fc600018f140e */
[----:B------:R-:W3:Y:S04]  /*b810*/  LDL R9, [R1+0x6c] ;  /* 0x00006c0001097983 */ /* 0x000ee80000100800 */
[----:B------:R-:W5:Y:S01]  /*b820*/  LDL R14, [R1+0x60] ;  /* 0x00006000010e7983 */ /* 0x000f620000100800 */
[----:B----4-:R-:W-:Y:S02]  /*b830*/  ISETP.GE.AND P1, PT, R30, c[0x0][0x3c8], PT ;  /* 0x0000f2001e007a0c */ /* 0x010fe40003f26270 */
[----:B------:R-:W-:Y:S01]  /*b840*/  ISETP.GE.AND P0, PT, R25, c[0x0][0x3c8], PT ;  /* 0x0000f20019007a0c */ /* 0x000fe20003f06270 */
[----:B------:R1:W-:Y:S01]  /*b850*/  @!P2 ST.E.64 [R6.64], R130 ;  /* 0x000000820600a985 */ /* 0x0003e2000c101b06 */
[----:B------:R-:W-:-:S03]  /*b860*/  ISETP.GE.AND P2, PT, R23, c[0x0][0x3c8], PT ;  /* 0x0000f20017007a0c */ /* 0x000fc60003f46270 */
[----:B------:R4:W-:Y:S01]  /*b870*/  @!P6 ST.E.64 [R2.64], R126 ;  /* 0x0000007e0200e985 */ /* 0x0009e2000c101b06 */
[----:B------:R-:W-:-:S05]  /*b880*/  ISETP.GE.AND P6, PT, R21, c[0x0][0x3c8], PT ;  /* 0x0000f20015007a0c */ /* 0x000fca0003fc6270 */
[----:B-1----:R-:W-:-:S04]  /*b890*/  @!P1 LEA R6, P3, R30, R0, 0x2 ;  /* 0x000000001e069211 */ /* 0x002fc800078610ff */
[----:B------:R-:W-:Y:S02]  /*b8a0*/  @!P1 LEA.HI.X R7, R30, R4, R31, 0x2, P3 ;  /* 0x000000041e079211 */ /* 0x000fe400018f141f */
[----:B----4-:R-:W-:-:S03]  /*b8b0*/  @!P0 LEA R2, P3, R25, R0, 0x2 ;  /* 0x0000000019028211 */ /* 0x010fc600078610ff */
[----:B------:R1:W-:Y:S01]  /*b8c0*/  @!P1 ST.E.64 [R6.64], R162 ;  /* 0x000000a206009985 */ /* 0x0003e2000c101b06 */
[----:B------:R-:W-:Y:S02]  /*b8d0*/  @!P0 LEA.HI.X R3, R25, R4, R29, 0x2, P3 ;  /* 0x0000000419038211 */ /* 0x000fe400018f141d */
[----:B------:R-:W-:-:S03]  /*b8e0*/  ISETP.GE.AND P1, PT, R19, c[0x0][0x3c8], PT ;  /* 0x0000f20013007a0c */ /* 0x000fc60003f26270 */
[----:B------:R4:W-:Y:S01]  /*b8f0*/  @!P0 ST.E.64 [R2.64], R96 ;  /* 0x0000006002008985 */ /* 0x0009e2000c101b06 */
[----:B------:R-:W-:Y:S02]  /*b900*/  ISETP.GE.AND P0, PT, R10, c[0x0][0x3c8], PT ;  /* 0x0000f2000a007a0c */ /* 0x000fe40003f06270 */
[----:B-1----:R-:W-:-:S04]  /*b910*/  @!P2 LEA R6, P3, R23, R0, 0x2 ;  /* 0x000000001706a211 */ /* 0x002fc800078610ff */
[----:B------:R-:W-:Y:S02]  /*b920*/  @!P2 LEA.HI.X R7, R23, R4, R24, 0x2, P3 ;  /* 0x000000041707a211 */ /* 0x000fe400018f1418 */
[----:B----4-:R-:W-:-:S03]  /*b930*/  @!P6 LEA R2, P3, R21, R0, 0x2 ;  /* 0x000000001502e211 */ /* 0x010fc600078610ff */
[----:B------:R1:W-:Y:S01]  /*b940*/  @!P2 ST.E.64 [R6.64], R114 ;  /* 0x000000720600a985 */ /* 0x0003e2000c101b06 */
[----:B------:R-:W-:Y:S02]  /*b950*/  @!P6 LEA.HI.X R3, R21, R4, R22, 0x2, P3 ;  /* 0x000000041503e211 */ /* 0x000fe400018f1416 */
[----:B------:R-:W-:-:S03]  /*b960*/  ISETP.GE.AND P3, PT, R8, c[0x0][0x3c8], PT ;  /* 0x0000f20008007a0c */ /* 0x000fc60003f66270 */
[----:B------:R4:W-:Y:S01]  /*b970*/  @!P6 ST.E.64 [R2.64], R110 ;  /* 0x0000006e0200e985 */ /* 0x0009e2000c101b06 */
[----:B-1----:R-:W-:-:S04]  /*b980*/  @!P1 LEA R6, P2, R19, R0, 0x2 ;  /* 0x0000000013069211 */ /* 0x002fc800078410ff */
[----:B------:R-:W-:Y:S02]  /*b990*/  @!P1 LEA.HI.X R7, R19, R4, R20, 0x2, P2 ;  /* 0x0000000413079211 */ /* 0x000fe400010f1414 */
[C---:B----4-:R-:W-:Y:S02]  /*b9a0*/  @!P0 LEA R2, P6, R10.reuse, R0, 0x2 ;  /* 0x000000000a028211 */ /* 0x050fe400078c10ff */
[----:B------:R-:W-:Y:S01]  /*b9b0*/  ISETP.GE.AND P2, PT, R17, c[0x0][0x3c8], PT ;  /* 0x0000f20011007a0c */ /* 0x000fe20003f46270 */
[----:B------:R1:W-:Y:S01]  /*b9c0*/  @!P1 ST.E.64 [R6.64], R118 ;  /* 0x0000007606009985 */ /* 0x0003e2000c101b06 */
[----:B------:R-:W-:Y:S02]  /*b9d0*/  @!P0 LEA.HI.X R3, R10, R4, R11, 0x2, P6 ;  /* 0x000000040a038211 */ /* 0x000fe400030f140b */
[----:B------:R-:W-:Y:S02]  /*b9e0*/  ISETP.GE.AND P1, PT, R15, c[0x0][0x3c8], PT ;  /* 0x0000f2000f007a0c */ /* 0x000fe40003f26270 */
[----:B------:R-:W-:Y:S01]  /*b9f0*/  @!P3 LEA R10, P6, R8, R0, 0x2 ;  /* 0x00000000080ab211 */ /* 0x000fe200078c10ff */
[----:B------:R4:W-:Y:S01]  /*ba00*/  @!P0 ST.E.64 [R2.64], R122 ;  /* 0x0000007a02008985 */ /* 0x0009e2000c101b06 */
[----:B--2---:R-:W-:-:S02]  /*ba10*/  ISETP.GE.AND P0, PT, R13, c[0x0][0x3c8], PT ;  /* 0x0000f2000d007a0c */ /* 0x004fc40003f06270 */
[----:B---3--:R-:W-:-:S03]  /*ba20*/  @!P3 LEA.HI.X R11, R8, R4, R9, 0x2, P6 ;  /* 0x00000004080bb211 */ /* 0x008fc600030f1409 */
[----:B------:R-:W-:-:S04]  /*ba30*/  @!P2 LEA R8, P6, R17, R0, 0x2 ;  /* 0x000000001108a211 */ /* 0x000fc800078c10ff */
[----:B------:R-:W-:Y:S02]  /*ba40*/  @!P2 LEA.HI.X R9, R17, R4, R18, 0x2, P6 ;  /* 0x000000041109a211 */ /* 0x000fe400030f1412 */
[----:B-1----:R-:W-:-:S04]  /*ba50*/  @!P1 LEA R6, P6, R15, R0, 0x2 ;  /* 0x000000000f069211 */ /* 0x002fc800078c10ff */
[----:B------:R-:W-:Y:S02]  /*ba60*/  @!P1 LEA.HI.X R7, R15, R4, R16, 0x2, P6 ;  /* 0x000000040f079211 */ /* 0x000fe400030f1410 */
[C---:B----4-:R-:W-:Y:S01]  /*ba70*/  @!P0 LEA R2, P6, R13.reuse, R0, 0x2 ;  /* 0x000000000d028211 */ /* 0x050fe200078c10ff */
[----:B------:R1:W-:Y:S03]  /*ba80*/  @!P3 ST.E.64 [R10.64], R168 ;  /* 0x000000a80a00b985 */ /* 0x0003e6000c101b06 */
[----:B-----5:R-:W-:Y:S01]  /*ba90*/  @!P0 LEA.HI.X R3, R13, R4, R14, 0x2, P6 ;  /* 0x000000040d038211 */ /* 0x020fe200030f140e */
[----:B------:R1:W-:Y:S04]  /*baa0*/  @!P2 ST.E.64 [R8.64], R166 ;  /* 0x000000a60800a985 */ /* 0x0003e8000c101b06 */
[----:B------:R1:W-:Y:S04]  /*bab0*/  @!P1 ST.E.64 [R6.64], R86 ;  /* 0x0000005606009985 */ /* 0x0003e8000c101b06 */
[----:B------:R1:W-:Y:S02]  /*bac0*/  @!P0 ST.E.64 [R2.64], R82 ;  /* 0x0000005202008985 */ /* 0x0003e4000c101b06 */
.L_x_104:
[----:B------:R-:W-:Y:S05]  /*bad0*/  BSYNC B0 ;  /* 0x0000000000007941 */ /* 0x000fea0003800000 */
.L_x_103:
[----:B------:R-:W-:Y:S05]  /*bae0*/  BRA.DIV ~URZ, `(.L_x_105) ;  /* 0x00003c227f007947 */ /* 0x000fea000b800000 */
[----:B-1----:R1:W2:Y:S02]  /*baf0*/  SHFL.IDX PT, R4, R5, 0x2, 0x1c1f ;  /* 0x005c1f0005047f89 */ /* 0x0022a400000e0000 */
.L_x_177:
[----:B------:R-:W-:Y:S05]  /*bb00*/  BRA.DIV ~URZ, `(.L_x_106) ;  /* 0x00003c727f007947 */ /* 0x000fea000b800000 */
[----:B----4-:R4:W1:Y:S02]  /*bb10*/  SHFL.IDX PT, R0, R12, 0x2, 0x1c1f ;  /* 0x005c1f000c007f89 */ /* 0x01086400000e0000 */
.L_x_178:
        /* <DEDUP_REMOVED lines=24> */
[----:B-1----:R-:W-:-:S04]  /*bca0*/  @!P1 LEA R2, P3, R11, R0, 0x2 ;  /* 0x000000000b029211 */ /* 0x002fc800078610ff */
[----:B----4-:R-:W-:Y:S02]  /*bcb0*/  @!P1 LEA.HI.X R3, R11, R4, R14, 0x2, P3 ;  /* 0x000000040b039211 */ /* 0x010fe400018f140e */
[----:B------:R-:W3:Y:S01]  /*bcc0*/  LDL R11, [R1+0x70] ;  /* 0x00007000010b7983 */ /* 0x000ee20000100800 */
[----:B------:R-:W-:Y:S02]  /*bcd0*/  @!P0 IMAD.MOV.U32 R6, RZ, RZ, R0 ;  /* 0x000000ffff068224 */ /* 0x000fe400078e0000 */
[----:B------:R-:W-:Y:S01]  /*bce0*/  @!P0 IMAD.MOV.U32 R7, RZ, RZ, R4 ;  /* 0x000000ffff078224 */ /* 0x000fe200078e0004 */
[----:B------:R-:W4:Y:S03]  /*bcf0*/  LDL R14, [R1+0x60] ;  /* 0x00006000010e7983 */ /* 0x000f260000100800 */
[----:B------:R-:W-:Y:S02]  /*bd00*/  @!P0 IMAD.WIDE R6, R16, 0x4, R6 ;  /* 0x0000000410068825 */ /* 0x000fe400078e0206 */
[----:B------:R-:W5:Y:S01]  /*bd10*/  LDL R16, [R1+0x64] ;  /* 0x0000640001107983 */ /* 0x000f620000100800 */
[----:B--2---:R-:W-:-:S02]  /*bd20*/  ISETP.GE.AND P2, PT, R30, c[0x0][0x3c8], PT ;  /* 0x0000f2001e007a0c */ /* 0x004fc40003f46270 */
[----:B------:R-:W-:Y:S01]  /*bd30*/  ISETP.GE.AND P4, PT, R8, c[0x0][0x3c8], PT ;  /* 0x0000f20008007a0c */ /* 0x000fe20003f86270 */
[----:B------:R1:W-:Y:S01]  /*bd40*/  @!P0 ST.E.64 [R6.64], R34 ;  /* 0x0000002206008985 */ /* 0x0003e2000c101b06 */
[----:B------:R-:W-:-:S03]  /*bd50*/  ISETP.GE.AND P3, PT, R25, c[0x0][0x3c8], PT ;  /* 0x0000f20019007a0c */ /* 0x000fc60003f66270 */
[----:B------:R2:W-:Y:S01]  /*bd60*/  @!P1 ST.E.64 [R2.64], R36 ;  /* 0x0000002402009985 */ /* 0x0005e2000c101b06 */
[----:B------:R-:W-:-:S05]  /*bd70*/  ISETP.GE.AND P1, PT, R23, c[0x0][0x3c8], PT ;  /* 0x0000f20017007a0c */ /* 0x000fca0003f26270 */
[-C--:B-1----:R-:W-:Y:S02]  /*bd80*/  @!P2 LEA R6, P0, R30, R0.reuse, 0x2 ;  /* 0x000000001e06a211 */ /* 0x082fe400078010ff */
[----:B--2---:R-:W-:Y:S02]  /*bd90*/  @!P4 LEA R2, P6, R8, R0, 0x2 ;  /* 0x000000000802c211 */ /* 0x004fe400078c10ff */
[-C--:B------:R-:W-:Y:S02]  /*bda0*/  @!P2 LEA.HI.X R7, R30, R4.reuse, R31, 0x2, P0 ;  /* 0x000000041e07a211 */ /* 0x080fe400000f141f */
[----:B------:R-:W-:Y:S02]  /*bdb0*/  ISETP.GE.AND P0, PT, R21, c[0x0][0x3c8], PT ;  /* 0x0000f20015007a0c */ /* 0x000fe40003f06270 */
[----:B------:R-:W-:Y:S01]  /*bdc0*/  @!P4 LEA.HI.X R3, R8, R4, R9, 0x2, P6 ;  /* 0x000000040803c211 */ /* 0x000fe200030f1409 */
[----:B------:R1:W-:Y:S01]  /*bdd0*/  @!P2 ST.E.64 [R6.64], R38 ;  /* 0x000000260600a985 */ /* 0x0003e2000c101b06 */
[----:B------:R-:W-:-:S03]  /*bde0*/  @!P3 LEA R8, P2, R25, R0, 0x2 ;  /* 0x000000001908b211 */ /* 0x000fc600078410ff */
[----:B------:R2:W-:Y:S01]  /*bdf0*/  @!P4 ST.E.64 [R2.64], R40 ;  /* 0x000000280200c985 */ /* 0x0005e2000c101b06 */
[----:B------:R-:W-:Y:S02]  /*be00*/  ISETP.GE.AND P4, PT, R10, c[0x0][0x3c8], PT ;  /* 0x0000f2000a007a0c */ /* 0x000fe40003f86270 */
[----:B------:R-:W-:-:S05]  /*be10*/  @!P3 LEA.HI.X R9, R25, R4, R29, 0x2, P2 ;  /* 0x000000041909b211 */ /* 0x000fca00010f141d */
[----:B------:R-:W-:Y:S01]  /*be20*/  @!P3 ST.E.64 [R8.64], R64 ;  /* 0x000000400800b985 */ /* 0x000fe2000c101b06 */
[----:B------:R-:W-:Y:S02]  /*be30*/  ISETP.GE.AND P3, PT, R19, c[0x0][0x3c8], PT ;  /* 0x0000f20013007a0c */ /* 0x000fe40003f66270 */
[-C--:B-1----:R-:W-:Y:S02]  /*be40*/  @!P0 LEA R6, P2, R21, R0.reuse, 0x2 ;  /* 0x0000000015068211 */ /* 0x082fe400078410ff */
[----:B--2---:R-:W-:Y:S02]  /*be50*/  @!P1 LEA R2, P6, R23, R0, 0x2 ;  /* 0x0000000017029211 */ /* 0x004fe400078c10ff */
[-C--:B------:R-:W-:Y:S02]  /*be60*/  @!P0 LEA.HI.X R7, R21, R4.reuse, R22, 0x2, P2 ;  /* 0x0000000415078211 */ /* 0x080fe400010f1416 */
[----:B------:R-:W-:Y:S02]  /*be70*/  @!P1 LEA.HI.X R3, R23, R4, R24, 0x2, P6 ;  /* 0x0000000417039211 */ /* 0x000fe400030f1418 */
[----:B------:R-:W-:-:S03]  /*be80*/  ISETP.GE.AND P2, PT, R17, c[0x0][0x3c8], PT ;  /* 0x0000f20011007a0c */ /* 0x000fc60003f46270 */
[----:B------:R1:W-:Y:S01]  /*be90*/  @!P1 ST.E.64 [R2.64], R44 ;  /* 0x0000002c02009985 */ /* 0x0003e2000c101b06 */
[----:B------:R-:W-:-:S03]  /*bea0*/  ISETP.GE.AND P1, PT, R15, c[0x0][0x3c8], PT ;  /* 0x0000f2000f007a0c */ /* 0x000fc60003f26270 */
[----:B------:R2:W-:Y:S01]  /*beb0*/  @!P0 ST.E.64 [R6.64], R46 ;  /* 0x0000002e06008985 */ /* 0x0005e2000c101b06 */
[----:B------:R-:W-:Y:S02]  /*bec0*/  ISETP.GE.AND P0, PT, R13, c[0x0][0x3c8], PT ;  /* 0x0000f2000d007a0c */ /* 0x000fe40003f06270 */
[----:B-1----:R-:W-:-:S04]  /*bed0*/  @!P4 LEA R2, P6, R10, R0, 0x2 ;  /* 0x000000000a02c211 */ /* 0x002fc800078c10ff */
[----:B---3--:R-:W-:Y:S02]  /*bee0*/  @!P4 LEA.HI.X R3, R10, R4, R11, 0x2, P6 ;  /* 0x000000040a03c211 */ /* 0x008fe400030f140b */
[----:B------:R-:W-:-:S03]  /*bef0*/  @!P3 LEA R10, P6, R19, R0, 0x2 ;  /* 0x00000000130ab211 */ /* 0x000fc600078c10ff */
[----:B------:R1:W-:Y:S01]  /*bf00*/  @!P4 ST.E.64 [R2.64], R48 ;  /* 0x000000300200c985 */ /* 0x0003e2000c101b06 */
[----:B------:R-:W-:Y:S02]  /*bf10*/  @!P2 LEA R8, P4, R17, R0, 0x2 ;  /* 0x000000001108a211 */ /* 0x000fe400078810ff */
[----:B------:R-:W-:Y:S02]  /*bf20*/  @!P3 LEA.HI.X R11, R19, R4, R20, 0x2, P6 ;  /* 0x00000004130bb211 */ /* 0x000fe400030f1414 */
[----:B--2---:R-:W-:Y:S02]  /*bf30*/  @!P1 LEA R6, P6, R15, R0, 0x2 ;  /* 0x000000000f069211 */ /* 0x004fe400078c10ff */
[-C--:B------:R-:W-:Y:S02]  /*bf40*/  @!P2 LEA.HI.X R9, R17, R4.reuse, R18, 0x2, P4 ;  /* 0x000000041109a211 */ /* 0x080fe400020f1412 */
[----:B-----5:R-:W-:Y:S01]  /*bf50*/  @!P1 LEA.HI.X R7, R15, R4, R16, 0x2, P6 ;  /* 0x000000040f079211 */ /* 0x020fe200030f1410 */
[----:B------:R2:W-:Y:S04]  /*bf60*/  @!P3 ST.E.64 [R10.64], R70 ;  /* 0x000000460a00b985 */ /* 0x0005e8000c101b06 */
[----:B------:R2:W-:Y:S04]  /*bf70*/  @!P2 ST.E.64 [R8.64], R60 ;  /* 0x0000003c0800a985 */ /* 0x0005e8000c101b06 */
[----:B------:R2:W-:Y:S01]  /*bf80*/  @!P1 ST.E.64 [R6.64], R50 ;  /* 0x0000003206009985 */ /* 0x0005e2000c101b06 */
[----:B-1----:R-:W-:-:S04]  /*bf90*/  @!P0 LEA R2, P4, R13, R0, 0x2 ;  /* 0x000000000d028211 */ /* 0x002fc800078810ff */
[----:B----4-:R-:W-:-:S05]  /*bfa0*/  @!P0 LEA.HI.X R3, R13, R4, R14, 0x2, P4 ;  /* 0x000000040d038211 */ /* 0x010fca00020f140e */
[----:B------:R2:W-:Y:S04]  /*bfb0*/  @!P0 ST.E.64 [R2.64], R26 ;  /* 0x0000001a02008985 */ /* 0x0005e8000c101b06 */
.L_x_108:
[----:B------:R-:W-:Y:S05]  /*bfc0*/  BSYNC B0 ;  /* 0x0000000000007941 */ /* 0x000fea0003800000 */
.L_x_107:
[----:B------:R-:W-:Y:S05]  /*bfd0*/  BRA.DIV ~URZ, `(.L_x_109) ;  /* 0x000038127f007947 */ /* 0x000fea000b800000 */
[----:B--2---:R2:W3:Y:S04]  /*bfe0*/  SHFL.IDX PT, R4, R5, 0x3, 0x1c1f ;  /* 0x007c1f0005047f89 */ /* 0x0044e800000e0000 */
[----:B-1----:R2:W1:Y:S02]  /*bff0*/  SHFL.IDX PT, R0, R12, 0x3, 0x1c1f ;  /* 0x007c1f000c007f89 */ /* 0x00246400000e0000 */
.L_x_179:
[----:B------:R-:W-:Y:S05]  /*c000*/  @P5 BRA `(.L_x_97) ;  /* 0x000011c000005947 */ /* 0x000fea0003800000 */
[----:B--2---:R-:W2:Y:S04]  /*c010*/  LDL R5, [R1+0x38] ;  /* 0x0000380001057983 */ /* 0x004ea80000100800 */
[----:B------:R-:W5:Y:S04]  /*c020*/  LDL R8, [R1+0x88] ;  /* 0x0000880001087983 */ /* 0x000f680000100800 */
[----:B----4-:R-:W4:Y:S04]  /*c030*/  LDL R9, [R1+0x4c] ;  /* 0x00004c0001097983 */ /* 0x010f280000100800 */
[----:B---3--:R-:W3:Y:S04]  /*c040*/  LDL R26, [R1+0x34] ;  /* 0x00003400011a7983 */ /* 0x008ee80000100800 */
[----:B------:R-:W3:Y:S04]  /*c050*/  LDL R24, [R1+0x30] ;  /* 0x0000300001187983 */ /* 0x000ee80000100800 */
        /* <DEDUP_REMOVED lines=15> */
[----:B------:R-:W3:Y:S01]  /*c150*/  LDL R13, [R1+0x64] ;  /* 0x00006400010d7983 */ /* 0x000ee20000100800 */
[----:B--2---:R-:W-:-:S13]  /*c160*/  ISETP.GE.AND P3, PT, R5, c[0x0][0x3c8], PT ;  /* 0x0000f20005007a0c */ /* 0x004fda0003f66270 */
[----:B-1----:R-:W-:-:S04]  /*c170*/  @!P3 LEA R2, P5, R5, R0, 0x2 ;  /* 0x000000000502b211 */ /* 0x002fc800078a10ff */
[----:B-----5:R-:W-:Y:S02]  /*c180*/  @!P3 LEA.HI.X R3, R5, R4, R8, 0x2, P5 ;  /* 0x000000040503b211 */ /* 0x020fe400028f1408 */
[----:B------:R-:W2:Y:S01]  /*c190*/  LDL R5, [R1+0x10] ;  /* 0x0000100001057983 */ /* 0x000ea20000100800 */
[----:B----4-:R-:W-:Y:S02]  /*c1a0*/  ISETP.GE.AND P4, PT, R9, c[0x0][0x3c8], PT ;  /* 0x0000f20009007a0c */ /* 0x010fe40003f86270 */
[----:B---3--:R-:W-:Y:S02]  /*c1b0*/  ISETP.GE.AND P2, PT, R26, c[0x0][0x3c8], PT ;  /* 0x0000f2001a007a0c */ /* 0x008fe40003f46270 */
[----:B------:R-:W-:Y:S02]  /*c1c0*/  ISETP.GE.AND P1, PT, R24, c[0x0][0x3c8], PT ;  /* 0x0000f20018007a0c */ /* 0x000fe40003f26270 */
[----:B------:R-:W-:-:S07]  /*c1d0*/  ISETP.GE.AND P0, PT, R22, c[0x0][0x3c8], PT ;  /* 0x0000f20016007a0c */ /* 0x000fce0003f06270 */
[----:B------:R-:W-:Y:S02]  /*c1e0*/  @!P4 IMAD.MOV.U32 R6, RZ, RZ, R0 ;  /* 0x000000ffff06c224 */ /* 0x000fe400078e0000 */
[----:B------:R-:W-:-:S04]  /*c1f0*/  @!P4 IMAD.MOV.U32 R7, RZ, RZ, R4 ;  /* 0x000000ffff07c224 */ /* 0x000fc800078e0004 */
[----:B------:R-:W-:Y:S01]  /*c200*/  @!P4 IMAD.WIDE R6, R9, 0x4, R6 ;  /* 0x000000040906c825 */ /* 0x000fe200078e0206 */
[----:B------:R-:W-:-:S04]  /*c210*/  @!P2 LEA R8, P5, R26, R0, 0x2 ;  /* 0x000000001a08a211 */ /* 0x000fc800078a10ff */
[----:B------:R1:W-:Y:S01]  /*c220*/  @!P4 ST.E.64 [R6.64], R66 ;  /* 0x000000420600c985 */ /* 0x0003e2000c101b06 */
[----:B------:R-:W-:-:S03]  /*c230*/  ISETP.GE.AND P4, PT, R20, c[0x0][0x3c8], PT ;  /* 0x0000f20014007a0c */ /* 0x000fc60003f86270 */
[----:B------:R3:W-:Y:S01]  /*c240*/  @!P3 ST.E.64 [R2.64], R54 ;  /* 0x000000360200b985 */ /* 0x0007e2000c101b06 */
[----:B------:R-:W-:Y:S02]  /*c250*/  @!P2 LEA.HI.X R9, R26, R4, R27, 0x2, P5 ;  /* 0x000000041a09a211 */ /* 0x000fe400028f141b */
[----:B------:R-:W-:-:S03]  /*c260*/  ISETP.GE.AND P5, PT, R10, c[0x0][0x3c8], PT ;  /* 0x0000f2000a007a0c */ /* 0x000fc60003fa6270 */
[----:B------:R-:W-:Y:S01]  /*c270*/  @!P2 ST.E.64 [R8.64], R72 ;  /* 0x000000480800a985 */ /* 0x000fe2000c101b06 */
[----:B------:R-:W-:Y:S02]  /*c280*/  ISETP.GE.AND P2, PT, R16, c[0x0][0x3c8], PT ;  /* 0x0000f20010007a0c */ /* 0x000fe40003f46270 */
[-C--:B-1----:R-:W-:Y:S02]  /*c290*/  @!P1 LEA R6, P6, R24, R0.reuse, 0x2 ;  /* 0x0000000018069211 */ /* 0x082fe400078c10ff */
[----:B---3--:R-:W-:Y:S02]  /*c2a0*/  @!P0 LEA R2, P3, R22, R0, 0x2 ;  /* 0x0000000016028211 */ /* 0x008fe400078610ff */
[-C--:B------:R-:W-:Y:S02]  /*c2b0*/  @!P1 LEA.HI.X R7, R24, R4.reuse, R25, 0x2, P6 ;  /* 0x0000000418079211 */ /* 0x080fe400030f1419 */
[----:B------:R-:W-:-:S03]  /*c2c0*/  @!P0 LEA.HI.X R3, R22, R4, R23, 0x2, P3 ;  /* 0x0000000416038211 */ /* 0x000fc600018f1417 */
[----:B------:R1:W-:Y:S01]  /*c2d0*/  @!P1 ST.E.64 [R6.64], R68 ;  /* 0x0000004406009985 */ /* 0x0003e2000c101b06 */
[----:B------:R-:W-:-:S03]  /*c2e0*/  ISETP.GE.AND P3, PT, R18, c[0x0][0x3c8], PT ;  /* 0x0000f20012007a0c */ /* 0x000fc60003f66270 */
[----:B------:R3:W-:Y:S01]  /*c2f0*/  @!P0 ST.E.64 [R2.64], R42 ;  /* 0x0000002a02008985 */ /* 0x0007e2000c101b06 */
[----:B------:R-:W-:Y:S02]  /*c300*/  ISETP.GE.AND P1, PT, R14, c[0x0][0x3c8], PT ;  /* 0x0000f2000e007a0c */ /* 0x000fe40003f26270 */
[----:B-1----:R-:W-:-:S04]  /*c310*/  @!P4 LEA R6, P0, R20, R0, 0x2 ;  /* 0x000000001406c211 */ /* 0x002fc800078010ff */
[----:B------:R-:W-:Y:S02]  /*c320*/  @!P4 LEA.HI.X R7, R20, R4, R21, 0x2, P0 ;  /* 0x000000041407c211 */ /* 0x000fe400000f1415 */
[----:B------:R-:W-:Y:S02]  /*c330*/  ISETP.GE.AND P0, PT, R12, c[0x0][0x3c8], PT ;  /* 0x0000f2000c007a0c */ /* 0x000fe40003f06270 */
[C---:B---3--:R-:W-:Y:S01]  /*c340*/  @!P5 LEA R2, P6, R10.reuse, R0, 0x2 ;  /* 0x000000000a02d211 */ /* 0x048fe200078c10ff */
[----:B------:R1:W-:Y:S03]  /*c350*/  @!P4 ST.E.64 [R6.64], R56 ;  /* 0x000000380600c985 */ /* 0x0003e6000c101b06 */
[----:B------:R-:W-:Y:S02]  /*c360*/  @!P5 LEA.HI.X R3, R10, R4, R11, 0x2, P6 ;  /* 0x000000040a03d211 */ /* 0x000fe400030f140b */
[----:B------:R-:W-:-:S02]  /*c370*/  @!P3 LEA R10, P4, R18, R0, 0x2 ;  /* 0x00000000120ab211 */ /* 0x000fc400078810ff */
[----:B------:R-:W-:Y:S01]  /*c380*/  @!P2 LEA R8, P6, R16, R0, 0x2 ;  /* 0x000000001008a211 */ /* 0x000fe200078c10ff */
[----:B------:R3:W-:Y:S01]  /*c390*/  @!P5 ST.E.64 [R2.64], R58 ;  /* 0x0000003a0200d985 */ /* 0x0007e2000c101b06 */
[-C--:B------:R-:W-:Y:S02]  /*c3a0*/  @!P3 LEA.HI.X R11, R18, R4.reuse, R19, 0x2, P4 ;  /* 0x00000004120bb211 */ /* 0x080fe400020f1413 */
[----:B------:R-:W-:-:S03]  /*c3b0*/  @!P2 LEA.HI.X R9, R16, R4, R17, 0x2, P6 ;  /* 0x000000041009a211 */ /* 0x000fc600030f1411 */
[----:B------:R4:W-:Y:S04]  /*c3c0*/  @!P3 ST.E.64 [R10.64], R76 ;  /* 0x0000004c0a00b985 */ /* 0x0009e8000c101b06 */
[----:B------:R4:W-:Y:S01]  /*c3d0*/  @!P2 ST.E.64 [R8.64], R74 ;  /* 0x0000004a0800a985 */ /* 0x0009e2000c101b06 */
[----:B-1----:R-:W-:-:S04]  /*c3e0*/  @!P1 LEA R6, P5, R14, R0, 0x2 ;  /* 0x000000000e069211 */ /* 0x002fc800078a10ff */
[----:B------:R-:W-:Y:S02]  /*c3f0*/  @!P1 LEA.HI.X R7, R14, R4, R15, 0x2, P5 ;  /* 0x000000040e079211 */ /* 0x000fe400028f140f */
[----:B---3--:R-:W-:-:S04]  /*c400*/  @!P0 LEA R2, P4, R12, R0, 0x2 ;  /* 0x000000000c028211 */ /* 0x008fc800078810ff */
[----:B------:R-:W-:Y:S01]  /*c410*/  @!P0 LEA.HI.X R3, R12, R4, R13, 0x2, P4 ;  /* 0x000000040c038211 */ /* 0x000fe200020f140d */
[----:B------:R4:W-:Y:S04]  /*c420*/  @!P1 ST.E.64 [R6.64], R62 ;  /* 0x0000003e06009985 */ /* 0x0009e8000c101b06 */
[----:B------:R4:W-:Y:S01]  /*c430*/  @!P0 ST.E.64 [R2.64], R52 ;  /* 0x0000003402008985 */ /* 0x0009e2000c101b06 */
[----:B--2---:R-:W-:-:S13]  /*c440*/  ISETP.GE.AND P0, PT, R5, c[0x0][0x3c8], PT ;  /* 0x0000f20005007a0c */ /* 0x004fda0003f06270 */
[----:B------:R-:W-:Y:S05]  /*c450*/  @P0 BRA `(.L_x_97) ;  /* 0x00000d7000000947 */ /* 0x000fea0003800000 */
[----:B----4-:R-:W2:Y:S01]  /*c460*/  LDL R12, [R1+0x60] ;  /* 0x00006000010c7983 */ /* 0x010ea20000100800 */
[----:B------:R-:W-:-:S04]  /*c470*/  LEA R2, P0, R5, R0, 0x2 ;  /* 0x0000000005027211 */ /* 0x000fc800078010ff */
[----:B--2---:R-:W-:-:S05]  /*c480*/  LEA.HI.X R3, R5, R4, R12, 0x2, P0 ;  /* 0x0000000405037211 */ /* 0x004fca00000f140c */
[----:B------:R1:W-:Y:S01]  /*c490*/  ST.E.64 [R2.64], R32 ;  /* 0x0000002002007985 */ /* 0x0003e2000c101b06 */
[----:B------:R-:W-:Y:S05]  /*c4a0*/  BRA `(.L_x_97) ;  /* 0x00000d2000007947 */ /* 0x000fea0003800000 */
.L_x_82:
[----:B------:R-:W2:Y:S04]  /*c4b0*/  LDL.LU R4, [R1+0x44] ;  /* 0x0000440001047983 */ /* 0x000ea80000300800 */
[----:B------:R-:W3:Y:S01]  /*c4c0*/  LDL.LU R7, [R1+0x48] ;  /* 0x0000480001077983 */ /* 0x000ee20000300800 */
[----:B------:R-:W-:Y:S02]  /*c4d0*/  ISETP.NE.U32.AND P1, PT, RZ, c[0x0][0x508], PT ;  /* 0x00014200ff007a0c */ /* 0x000fe40003f25070 */
[----:B------:R-:W-:Y:S01]  /*c4e0*/  ISETP.NE.U32.AND P3, PT, RZ, c[0x0][0x500], PT ;  /* 0x00014000ff007a0c */ /* 0x000fe20003f65070 */
[----:B------:R-:W4:Y:S01]  /*c4f0*/  LDL.LU R0, [R1+0x50] ;  /* 0x0000500001007983 */ /* 0x000f220000300800 */
[----:B------:R-:W-:Y:S01]  /*c500*/  ISETP.NE.AND.EX P1, PT, RZ, c[0x0][0x50c], PT, P1 ;  /* 0x00014300ff007a0c */ /* 0x000fe20003f25310 */
[----:B-1----:R-:W-:Y:S01]  /*c510*/  IMAD.MOV.U32 R6, RZ, RZ, RZ ;  /* 0x000000ffff067224 */ /* 0x002fe200078e00ff */
[----:B------:R-:W-:Y:S01]  /*c520*/  ISETP.NE.AND.EX P3, PT, RZ, c[0x0][0x504], PT, P3 ;  /* 0x00014100ff007a0c */ /* 0x000fe20003f65330 */
[----:B------:R-:W-:Y:S01]  /*c530*/  IMAD.MOV.U32 R20, RZ, RZ, c[0x0][0x388] ;  /* 0x0000e200ff147624 */ /* 0x000fe200078e00ff */
[----:B--2---:R-:W-:-:S09]  /*c540*/  IADD3 R2, P2, R4, c[0x0][0x500], RZ ;  /* 0x0001400004027a10 */ /* 0x004fd20007f5e0ff */
[----:B------:R-:W-:Y:S02]  /*c550*/  @P1 IADD3 R4, P0, R4, c[0x0][0x508], RZ ;  /* 0x0001420004041a10 */ /* 0x000fe40007f1e0ff */
[C---:B---3--:R-:W-:Y:S02]  /*c560*/  IADD3.X R3, R7.reuse, c[0x0][0x504], RZ, P2, !PT ;  /* 0x0001410007037a10 */ /* 0x048fe400017fe4ff */
[----:B------:R-:W-:-:S03]  /*c570*/  @P1 IADD3.X R5, R7, c[0x0][0x50c], RZ, P0, !PT ;  /* 0x0001430007051a10 */ /* 0x000fc600007fe4ff */
[----:B------:R1:W5:Y:S04]  /*c580*/  @P3 LDG.E R6, [R2.64] ;  /* 0x0000000602063981 */ /* 0x000368000c1e1900 */
[----:B------:R1:W5:Y:S01]  /*c590*/  @P1 LDG.E R20, [R4.64] ;  /* 0x0000000604141981 */ /* 0x000362000c1e1900 */
[----:B----4-:R-:W-:-:S04]  /*c5a0*/  ISETP.NE.AND P0, PT, R0, RZ, PT ;  /* 0x000000ff0000720c */ /* 0x010fc80003f05270 */
[----:B------:R-:W-:Y:S01]  /*c5b0*/  SEL R19, R0, c[0x0][0x3d4], P0 ;  /* 0x0000f50000137a07 */ /* 0x000fe20000000000 */
[----:B------:R-:W-:Y:S05]  /*c5c0*/  @P1 BRA `(.L_x_110) ;  /* 0x0000004000001947 */ /* 0x000fea0003800000 */
[----:B------:R-:W-:Y:S05]  /*c5d0*/  @!P3 BRA `(.L_x_110) ;  /* 0x000000300000b947 */ /* 0x000fea0003800000 */
[----:B------:R2:W3:Y:S04]  /*c5e0*/  LDG.E R0, [R2.64] ;  /* 0x0000000602007981 */ /* 0x0004e8000c1e1900 */
[----:B-12---:R-:W3:Y:S02]  /*c5f0*/  LDG.E R2, [R2.64+0x4] ;  /* 0x0000040602027981 */ /* 0x006ee4000c1e1900 */
[----:B---3-5:R-:W-:Y:S02]  /*c600*/  IADD3 R20, -R0, R2, RZ ;  /* 0x0000000200147210 */ /* 0x028fe40007ffe1ff */
.L_x_110:
[----:B-1----:R-:W2:Y:S04]  /*c610*/  LDL.LU R2, [R1+0x8] ;  /* 0x0000080001027983 */ /* 0x002ea80000300800 */
[----:B------:R-:W3:Y:S01]  /*c620*/  LDL.LU R0, [R1+0x54] ;  /* 0x0000540001007983 */ /* 0x000ee20000300800 */
[----:B------:R-:W-:Y:S01]  /*c630*/  BSSY B0, `(.L_x_111) ;  /* 0x0000039000007945 */ /* 0x000fe20003800000 */
[----:B------:R-:W-:-:S02]  /*c640*/  SEL R13, R250, RZ, !P3 ;  /* 0x000000fffa0d7207 */ /* 0x000fc40005800000 */
[----:B------:R-:W1:Y:S01]  /*c650*/  S2R R3, SR_TID.X ;  /* 0x0000000000037919 */ /* 0x000e620000002100 */
[----:B-----5:R-:W-:Y:S02]  /*c660*/  SHF.R.S32.HI R18, RZ, 0x1f, R6 ;  /* 0x0000001fff127819 */ /* 0x020fe40000011406 */
[----:B-1----:R-:W-:Y:S02]  /*c670*/  ISETP.GT.AND P0, PT, R3, 0x7f, PT ;  /* 0x0000007f0300780c */ /* 0x002fe40003f04270 */
[----:B--2---:R-:W-:Y:S02]  /*c680*/  LOP3.LUT R12, R2, 0xffff, RZ, 0xc0, !PT ;  /* 0x0000ffff020c7812 */ /* 0x004fe400078ec0ff */
[----:B---3--:R-:W-:-:S09]  /*c690*/  SEL R21, R0, RZ, !P3 ;  /* 0x000000ff00157207 */ /* 0x008fd20005800000 */
[----:B------:R-:W-:Y:S05]  /*c6a0*/  @P0 BRA `(.L_x_112) ;  /* 0x0000031000000947 */ /* 0x000fea0003800000 */
[----:B------:R-:W2:Y:S01]  /*c6b0*/  LDL R2, [R1+0x4] ;  /* 0x0000040001027983 */ /* 0x000ea20000100800 */
[----:B------:R-:W-:Y:S01]  /*c6c0*/  IMAD R0, R20, c[0x0][0x4e8], RZ ;  /* 0x00013a0014007a24 */ /* 0x000fe200078e02ff */
[----:B--2---:R-:W-:-:S04]  /*c6d0*/  LEA R16, R2, R3, 0x7 ;  /* 0x0000000302107211 */ /* 0x004fc800078e38ff */
[----:B------:R-:W-:-:S13]  /*c6e0*/  ISETP.GE.AND P0, PT, R16, R0, PT ;  /* 0x000000001000720c */ /* 0x000fda0003f06270 */
[----:B------:R-:W-:Y:S05]  /*c6f0*/  @P0 BRA `(.L_x_112) ;  /* 0x000002c000000947 */ /* 0x000fea0003800000 */
[----:B------:R-:W2:Y:S01]  /*c700*/  LDL.LU R22, [R1+0x58] ;  /* 0x0000580001167983 */ /* 0x000ea20000300800 */
[----:B------:R-:W-:Y:S01]  /*c710*/  IMAD.MOV.U32 R0, RZ, RZ, 0x368 ;  /* 0x00000368ff007424 */ /* 0x000fe200078e00ff */
[----:B------:R-:W-:-:S04]  /*c720*/  ISETP.GT.AND P2, PT, R19, 0x1, PT ;  /* 0x000000011300780c */ /* 0x000fc80003f44270 */
[----:B------:R-:W-:-:S04]  /*c730*/  SEL R0, R0, 0x328, P2 ;  /* 0x0000032800007807 */ /* 0x000fc80001000000 */
[----:B------:R1:W3:Y:S08]  /*c740*/  LDC.64 R8, c[0x0][R0+0x170] ;  /* 0x00005c0000087b82 */ /* 0x0002f00000000a00 */
[----:B------:R1:W4:Y:S08]  /*c750*/  LDC.64 R4, c[0x0][R0+0x168] ;  /* 0x00005a0000047b82 */ /* 0x0003300000000a00 */
[----:B------:R1:W5:Y:S08]  /*c760*/  LDC.64 R14, c[0x0][R0+0x178] ;  /* 0x00005e00000e7b82 */ /* 0x0003700000000a00 */
[----:B------:R1:W2:Y:S02]  /*c770*/  LDC.64 R10, c[0x0][R0+0x160] ;  /* 0x00005800000a7b82 */ /* 0x0002a40000000a00 */
[----:B-1----:R-:W-:-:S02]  /*c780*/  IMAD.MOV.U32 R0, RZ, RZ, c[0x0][0x4e8] ;  /* 0x00013a00ff007624 */ /* 0x002fc400078e00ff */
[-C--:B---3--:R-:W-:Y:S02]  /*c790*/  IMAD R7, R9, R13.reuse, RZ ;  /* 0x0000000d09077224 */ /* 0x088fe400078e02ff */
[----:B------:R-:W-:Y:S01]  /*c7a0*/  IMAD.WIDE.U32 R2, R8, R13, RZ ;  /* 0x0000000d08027225 */ /* 0x000fe200078e00ff */
[----:B------:R-:W-:Y:S02]  /*c7b0*/  ISETP.NE.AND P0, PT, R0, 0x1, PT ;  /* 0x000000010000780c */ /* 0x000fe40003f05270 */
[----:B------:R-:W-:Y:S01]  /*c7c0*/  MOV R0, R16 ;  /* 0x0000001000007202 */ /* 0x000fe20000000f00 */
[----:B------:R-:W-:Y:S02]  /*c7d0*/  IMAD R8, R8, R21, R7 ;  /* 0x0000001508087224 */ /* 0x000fe400078e0207 */
[-C--:B----4-:R-:W-:Y:S02]  /*c7e0*/  IMAD R9, R5, R12.reuse, RZ ;  /* 0x0000000c05097224 */ /* 0x090fe400078e02ff */
[----:B------:R-:W-:Y:S01]  /*c7f0*/  IMAD.WIDE.U32 R4, R4, R12, RZ ;  /* 0x0000000c04047225 */ /* 0x000fe200078e00ff */
[----:B------:R-:W-:-:S03]  /*c800*/  IADD3 R3, R3, R8, RZ ;  /* 0x0000000803037210 */ /* 0x000fc60007ffe0ff */
[----:B------:R-:W-:Y:S02]  /*c810*/  IMAD.IADD R9, R5, 0x1, R9 ;  /* 0x0000000105097824 */ /* 0x000fe400078e0209 */
[----:B------:R-:W-:-:S05]  /*c820*/  @P0 IMAD.HI.U32 R17, R16, c[0x0][0x4ec], RZ ;  /* 0x00013b0010110a27 */ /* 0x000fca00078e00ff */
[----:B------:R-:W-:Y:S02]  /*c830*/  @P0 SHF.R.U32.HI R0, RZ, c[0x0][0x4f0], R17 ;  /* 0x00013c00ff000a19 */ /* 0x000fe40000011611 */
[----:B------:R-:W-:-:S03]  /*c840*/  IADD3 R17, P1, P0, R2, R4, R6 ;  /* 0x0000000402117210 */ /* 0x000fc6000783e006 */
[----:B------:R-:W-:Y:S01]  /*c850*/  IMAD.MOV R2, RZ, RZ, -R0 ;  /* 0x000000ffff027224 */ /* 0x000fe200078e0a00 */
[----:B------:R-:W-:Y:S02]  /*c860*/  IADD3.X R9, R3, R9, R18, P1, P0 ;  /* 0x0000000903097210 */ /* 0x000fe40000fe0412 */
[----:B------:R-:W-:Y:S01]  /*c870*/  SHF.R.S32.HI R3, RZ, 0x1f, R0 ;  /* 0x0000001fff037819 */ /* 0x000fe20000011400 */
[----:B------:R-:W-:Y:S01]  /*c880*/  IMAD R2, R2, c[0x0][0x4e8], R16 ;  /* 0x00013a0002027a24 */ /* 0x000fe200078e0210 */
[----:B--2---:R-:W-:-:S05]  /*c890*/  SEL R7, R22, RZ, P2 ;  /* 0x000000ff16077207 */ /* 0x004fca0001000000 */
[-C--:B-----5:R-:W-:Y:S02]  /*c8a0*/  IMAD R8, R15, R7.reuse, RZ ;  /* 0x000000070f087224 */ /* 0x0a0fe400078e02ff */
[----:B------:R-:W-:Y:S01]  /*c8b0*/  IMAD.WIDE.U32 R4, R14, R7, RZ ;  /* 0x000000070e047225 */ /* 0x000fe200078e00ff */
[----:B------:R-:W-:-:S04]  /*c8c0*/  SHF.R.S32.HI R7, RZ, 0x1f, R2 ;  /* 0x0000001fff077819 */ /* 0x000fc80000011402 */
[----:B------:R-:W-:Y:S01]  /*c8d0*/  IADD3 R5, R5, R8, RZ ;  /* 0x0000000805057210 */ /* 0x000fe20007ffe0ff */
[----:B------:R-:W-:Y:S01]  /*c8e0*/  IMAD.MOV.U32 R8, RZ, RZ, c[0x0][0x4a8] ;  /* 0x00012a00ff087624 */ /* 0x000fe200078e00ff */
[----:B------:R-:W-:Y:S01]  /*c8f0*/  IADD3 R4, P1, P0, R0, R17, R4 ;  /* 0x0000001100047210 */ /* 0x000fe2000783e004 */
[----:B------:R-:W-:-:S03]  /*c900*/  IMAD R0, R11, R2, RZ ;  /* 0x000000020b007224 */ /* 0x000fc600078e02ff */
[----:B------:R-:W-:Y:S01]  /*c910*/  IADD3.X R5, R3, R9, R5, P1, P0 ;  /* 0x0000000903057210 */ /* 0x000fe20000fe0405 */
[----:B------:R-:W-:-:S04]  /*c920*/  IMAD R0, R10, R7, R0 ;  /* 0x000000070a007224 */ /* 0x000fc800078e0200 */
[----:B------:R-:W-:Y:S01]  /*c930*/  IMAD.WIDE.U32 R2, R10, R2, R4 ;  /* 0x000000020a027225 */ /* 0x000fe200078e0004 */
[----:B------:R-:W-:Y:S02]  /*c940*/  MOV R5, c[0x0][0x4ac] ;  /* 0x00012b0000057a02 */ /* 0x000fe40000000f00 */
[----:B------:R-:W-:Y:S01]  /*c950*/  SEL R4, R8, c[0x0][0x450], P2 ;  /* 0x0001140008047a07 */ /* 0x000fe20001000000 */
[----:B------:R-:W-:Y:S01]  /*c960*/  IMAD.IADD R0, R3, 0x1, R0 ;  /* 0x0000000103007824 */ /* 0x000fe200078e0200 */
[----:B------:R-:W-:Y:S02]  /*c970*/  SEL R5, R5, c[0x0][0x454], P2 ;  /* 0x0001150005057a07 */ /* 0x000fe40001000000 */
[----:B------:R-:W-:-:S04]  /*c980*/  LEA R4, P0, R2, R4, 0x2 ;  /* 0x0000000402047211 */ /* 0x000fc800078010ff */
[----:B------:R-:W-:Y:S02]  /*c990*/  LEA.HI.X R5, R2, R5, R0, 0x2, P0 ;  /* 0x0000000502057211 */ /* 0x000fe400000f1400 */
[----:B------:R-:W-:-:S05]  /*c9a0*/  MOV R0, 0xff800000 ;  /* 0xff80000000007802 */ /* 0x000fca0000000f00 */
[----:B------:R1:W-:Y:S02]  /*c9b0*/  STG.E [R4.64], R0 ;  /* 0x0000000004007986 */ /* 0x0003e4000c101906 */
.L_x_112:
[----:B------:R-:W-:Y:S05]  /*c9c0*/  BSYNC B0 ;  /* 0x0000000000007941 */ /* 0x000fea0003800000 */
.L_x_111:
[----:B------:R-:W-:-:S13]  /*c9d0*/  ISETP.GT.AND P0, PT, R19, 0x1, PT ;  /* 0x000000011300780c */ /* 0x000fda0003f04270 */
[----:B------:R-:W-:Y:S05]  /*c9e0*/  @P0 BRA `(.L_x_97) ;  /* 0x000007e000000947 */ /* 0x000fea0003800000 */
[----:B-1----:R-:W2:Y:S01]  /*c9f0*/  LDL R5, [R1+0x4] ;  /* 0x0000040001057983 */ /* 0x002ea20000100800 */
[----:B------:R-:W-:Y:S01]  /*ca00*/  MOV R2, c[0x0][0x4e8] ;  /* 0x00013a0000027a02 */ /* 0x000fe20000000f00 */
[----:B------:R-:W-:Y:S01]  /*ca10*/  IMAD R0, R18, c[0x0][0x3a0], RZ ;  /* 0x0000e80012007a24 */ /* 0x000fe200078e02ff */
[----:B------:R-:W-:Y:S02]  /*ca20*/  LEA R4, R235, R238, 0x5 ;  /* 0x000000eeeb047211 */ /* 0x000fe400078e28ff */
[----:B------:R-:W-:Y:S01]  /*ca30*/  ISETP.NE.AND P0, PT, R2, 0x1, PT ;  /* 0x000000010200780c */ /* 0x000fe20003f05270 */
[----:B------:R-:W-:-:S04]  /*ca40*/  IMAD.WIDE.U32 R2, R6, c[0x0][0x3a0], RZ ;  /* 0x0000e80006027a25 */ /* 0x000fc800078e00ff */
[----:B------:R-:W-:-:S05]  /*ca50*/  IMAD R6, R6, c[0x0][0x3a4], R0 ;  /* 0x0000e90006067a24 */ /* 0x000fca00078e0200 */
[----:B------:R-:W-:-:S05]  /*ca60*/  IADD3 R3, R3, R6, RZ ;  /* 0x0000000603037210 */ /* 0x000fca0007ffe0ff */
[----:B------:R-:W-:-:S04]  /*ca70*/  IMAD.WIDE.U32 R2, R12, c[0x0][0x3e8], R2 ;  /* 0x0000fa000c027a25 */ /* 0x000fc800078e0002 */
[----:B------:R-:W-:-:S04]  /*ca80*/  IMAD R3, R12, c[0x0][0x3ec], R3 ;  /* 0x0000fb000c037a24 */ /* 0x000fc800078e0203 */
[----:B------:R-:W-:Y:S01]  /*ca90*/  IMAD.WIDE.U32 R2, R13, c[0x0][0x3f0], R2 ;  /* 0x0000fc000d027a25 */ /* 0x000fe200078e0002 */
[----:B--2---:R-:W-:-:S03]  /*caa0*/  LEA R4, R5, R4, 0x7 ;  /* 0x0000000405047211 */ /* 0x004fc600078e38ff */
[----:B------:R-:W-:Y:S01]  /*cab0*/  IMAD R5, R21, c[0x0][0x3f0], RZ ;  /* 0x0000fc0015057a24 */ /* 0x000fe200078e02ff */
[----:B------:R-:W-:Y:S01]  /*cac0*/  MOV R0, R4 ;  /* 0x0000000400007202 */ /* 0x000fe20000000f00 */
[----:B------:R-:W-:-:S04]  /*cad0*/  @P0 IMAD.HI.U32 R6, R4, c[0x0][0x4ec], RZ ;  /* 0x00013b0004060a27 */ /* 0x000fc800078e00ff */
[----:B------:R-:W-:Y:S01]  /*cae0*/  IMAD R7, R13, c[0x0][0x3f4], R5 ;  /* 0x0000fd000d077a24 */ /* 0x000fe200078e0205 */
[----:B------:R-:W-:-:S04]  /*caf0*/  @P0 SHF.R.U32.HI R0, RZ, c[0x0][0x4f0], R6 ;  /* 0x00013c00ff000a19 */ /* 0x000fc80000011606 */
[----:B------:R-:W-:Y:S02]  /*cb00*/  SHF.R.S32.HI R6, RZ, 0x1f, R0 ;  /* 0x0000001fff067819 */ /* 0x000fe40000011400 */
[----:B------:R-:W-:Y:S02]  /*cb10*/  IADD3 R5, -R0, RZ, RZ ;  /* 0x000000ff00057210 */ /* 0x000fe40007ffe1ff */
[----:B------:R-:W-:Y:S01]  /*cb20*/  IADD3 R3, R3, R7, RZ ;  /* 0x0000000703037210 */ /* 0x000fe20007ffe0ff */
[----:B------:R-:W-:Y:S02]  /*cb30*/  IMAD R6, R6, c[0x0][0x3e0], RZ ;  /* 0x0000f80006067a24 */ /* 0x000fe400078e02ff */
[----:B------:R-:W-:Y:S02]  /*cb40*/  IMAD R4, R5, c[0x0][0x4e8], R4 ;  /* 0x00013a0005047a24 */ /* 0x000fe400078e0204 */
[C---:B------:R-:W-:Y:S02]  /*cb50*/  IMAD R6, R0.reuse, c[0x0][0x3e4], R6 ;  /* 0x0000f90000067a24 */ /* 0x040fe400078e0206 */
        /* <DEDUP_REMOVED lines=11> */
.L_x_180:
[----:B------:R-:W-:Y:S05]  /*cc10*/  BRA.DIV ~URZ, `(.L_x_114) ;  /* 0x00002d127f007947 */ /* 0x000fea000b800000 */
[----:B------:R3:W4:Y:S02]  /*cc20*/  SHFL.IDX PT, R0, R12, RZ, 0x1c1f ;  /* 0x001c1fff0c007589 */ /* 0x00072400000e0000 */
.L_x_181:
[----:B------:R-:W5:Y:S01]  /*cc30*/  LDL.LU R2, [R1+0x4] ;  /* 0x0000040001027983 */ /* 0x000f620000300800 */
[----:B------:R-:W-:Y:S01]  /*cc40*/  IMAD R11, R20, c[0x0][0x4e8], RZ ;  /* 0x00013a00140b7a24 */ /* 0x000fe200078e02ff */
        /* <DEDUP_REMOVED lines=16> */
[----:B------:R2:W-:Y:S04]  /*cd50*/  @!P2 ST.E.128 [R8.64], RZ ;  /* 0x000000ff0800a985 */ /* 0x0005e8000c101d06 */
[----:B------:R2:W-:Y:S04]  /*cd60*/  @!P1 ST.E.128 [R6.64], RZ ;  /* 0x000000ff06009985 */ /* 0x0005e8000c101d06 */
[----:B------:R2:W-:Y:S02]  /*cd70*/  @!P0 ST.E.128 [R2.64], RZ ;  /* 0x000000ff02008985 */ /* 0x0005e4000c101d06 */
.L_x_116:
[----:B------:R-:W-:Y:S05]  /*cd80*/  BSYNC B0 ;  /* 0x0000000000007941 */ /* 0x000fea0003800000 */
.L_x_115:
[----:B------:R-:W-:Y:S05]  /*cd90*/  BRA.DIV ~URZ, `(.L_x_117) ;  /* 0x00002c027f007947 */ /* 0x000fea000b800000 */
[----:B--2---:R2:W1:Y:S04]  /*cda0*/  SHFL.IDX PT, R4, R5, 0x1, 0x1c1f ;  /* 0x003c1f0005047f89 */ /* 0x00446800000e0000 */
[----:B----4-:R2:W4:Y:S02]  /*cdb0*/  SHFL.IDX PT, R0, R12, 0x1, 0x1c1f ;  /* 0x003c1f000c007f89 */ /* 0x01052400000e0000 */
.L_x_182:
        /* <DEDUP_REMOVED lines=16> */
[----:B------:R1:W-:Y:S04]  /*cec0*/  @!P2 ST.E.128 [R8.64], RZ ;  /* 0x000000ff0800a985 */ /* 0x0003e8000c101d06 */
[----:B------:R1:W-:Y:S04]  /*ced0*/  @!P1 ST.E.128 [R6.64], RZ ;  /* 0x000000ff06009985 */ /* 0x0003e8000c101d06 */
[----:B------:R1:W-:Y:S02]  /*cee0*/  @!P0 ST.E.128 [R2.64], RZ ;  /* 0x000000ff02008985 */ /* 0x0003e4000c101d06 */
.L_x_119:
[----:B------:R-:W-:Y:S05]  /*cef0*/  BSYNC B0 ;  /* 0x0000000000007941 */ /* 0x000fea0003800000 */
.L_x_118:
[----:B------:R-:W-:Y:S05]  /*cf00*/  BRA.DIV ~URZ, `(.L_x_120) ;  /* 0x00002b627f007947 */ /* 0x000fea000b800000 */
[----:B-1----:R1:W2:Y:S02]  /*cf10*/  SHFL.IDX PT, R4, R5, 0x2, 0x1c1f ;  /* 0x005c1f0005047f89 */ /* 0x0022a400000e0000 */
.L_x_183:
[----:B------:R-:W-:Y:S05]  /*cf20*/  BRA.DIV ~URZ, `(.L_x_121) ;  /* 0x00002bb27f007947 */ /* 0x000fea000b800000 */
[----:B----4-:R4:W1:Y:S02]  /*cf30*/  SHFL.IDX PT, R0, R12, 0x2, 0x1c1f ;  /* 0x005c1f000c007f89 */ /* 0x01086400000e0000 */
.L_x_184:
        /* <DEDUP_REMOVED lines=19> */
.L_x_123:
[----:B------:R-:W-:Y:S05]  /*d070*/  BSYNC B0 ;  /* 0x0000000000007941 */ /* 0x000fea0003800000 */
.L_x_122:
[----:B------:R-:W-:Y:S05]  /*d080*/  BRA.DIV ~URZ, `(.L_x_124) ;  /* 0x00002ac27f007947 */ /* 0x000fea000b800000 */
[----:B--2---:R2:W3:Y:S04]  /*d090*/  SHFL.IDX PT, R4, R5, 0x3, 0x1c1f ;  /* 0x007c1f0005047f89 */ /* 0x0044e800000e0000 */
[----:B-1----:R2:W1:Y:S02]  /*d0a0*/  SHFL.IDX PT, R0, R12, 0x3, 0x1c1f ;  /* 0x007c1f000c007f89 */ /* 0x00246400000e0000 */
.L_x_185:
[----:B------:R-:W-:-:S04]  /*d0b0*/  IADD3 R2, R10, 0x60, RZ ;  /* 0x000000600a027810 */ /* 0x000fc80007ffe0ff */
[----:B------:R-:W-:-:S13]  /*d0c0*/  ISETP.GE.AND P0, PT, R2, R11, PT ;  /* 0x0000000b0200720c */ /* 0x000fda0003f06270 */
[----:B------:R-:W-:Y:S05]  /*d0d0*/  @P0 BRA `(.L_x_97) ;  /* 0x000000f000000947 */ /* 0x000fea0003800000 */
[----:B------:R-:W-:Y:S02]  /*d0e0*/  ISETP.GE.AND P2, PT, R204, c[0x0][0x3c8], PT ;  /* 0x0000f200cc007a0c */ /* 0x000fe40003f46270 */
[----:B------:R-:W-:Y:S02]  /*d0f0*/  ISETP.GE.AND P1, PT, R236, c[0x0][0x3c8], PT ;  /* 0x0000f200ec007a0c */ /* 0x000fe40003f26270 */
[----:B------:R-:W-:Y:S02]  /*d100*/  ISETP.GE.AND P0, PT, R237, c[0x0][0x3c8], PT ;  /* 0x0000f200ed007a0c */ /* 0x000fe40003f06270 */
[----:B------:R-:W-:Y:S02]  /*d110*/  SHF.R.S32.HI R13, RZ, 0x1f, R204 ;  /* 0x0000001fff0d7819 */ /* 0x000fe400000114cc */
[----:B--234-:R-:W-:Y:S02]  /*d120*/  SHF.R.S32.HI R12, RZ, 0x1f, R236 ;  /* 0x0000001fff0c7819 */ /* 0x01cfe400000114ec */
[----:B------:R-:W-:-:S03]  /*d130*/  SHF.R.S32.HI R5, RZ, 0x1f, R237 ;  /* 0x0000001fff057819 */ /* 0x000fc600000114ed */
[-C--:B-1----:R-:W-:Y:S02]  /*d140*/  @!P2 LEA R8, P5, R204, R0.reuse, 0x1 ;  /* 0x00000000cc08a211 */ /* 0x082fe400078a08ff */
[-C--:B------:R-:W-:Y:S02]  /*d150*/  @!P1 LEA R6, P4, R236, R0.reuse, 0x1 ;  /* 0x00000000ec069211 */ /* 0x080fe400078808ff */
[C---:B------:R-:W-:Y:S02]  /*d160*/  @!P0 LEA R2, P3, R237.reuse, R0, 0x1 ;  /* 0x00000000ed028211 */ /* 0x040fe400078608ff */
[-C--:B------:R-:W-:Y:S02]  /*d170*/  @!P2 LEA.HI.X R9, R204, R4.reuse, R13, 0x1, P5 ;  /* 0x00000004cc09a211 */ /* 0x080fe400028f0c0d */
[-C--:B------:R-:W-:Y:S02]  /*d180*/  @!P1 LEA.HI.X R7, R236, R4.reuse, R12, 0x1, P4 ;  /* 0x00000004ec079211 */ /* 0x080fe400020f0c0c */
[----:B------:R-:W-:Y:S01]  /*d190*/  @!P0 LEA.HI.X R3, R237, R4, R5, 0x1, P3 ;  /* 0x00000004ed038211 */ /* 0x000fe200018f0c05 */
[----:B------:R1:W-:Y:S04]  /*d1a0*/  @!P2 ST.E.128 [R8.64], RZ ;  /* 0x000000ff0800a985 */ /* 0x0003e8000c101d06 */
[----:B------:R1:W-:Y:S04]  /*d1b0*/  @!P1 ST.E.128 [R6.64], RZ ;  /* 0x000000ff06009985 */ /* 0x0003e8000c101d06 */
[----:B------:R1:W-:Y:S02]  /*d1c0*/  @!P0 ST.E.128 [R2.64], RZ ;  /* 0x000000ff02008985 */ /* 0x0003e4000c101d06 */
.L_x_97:
[----:B----4-:R-:W-:Y:S05]  /*d1d0*/  BSYNC B1 ;  /* 0x0000000000017941 */ /* 0x010fea0003800000 */
.L_x_81:
[----:B-1----:R-:W4:Y:S02]  /*d1e0*/  LDL R0, [R1+0x8c] ;  /* 0x00008c0001007983 */ /* 0x002f240000100800 */
[----:B----4-:R-:W-:-:S13]  /*d1f0*/  ISETP.NE.AND P0, PT, R0, RZ, PT ;  /* 0x000000ff0000720c */ /* 0x010fda0003f05270 */
[----:B------:R-:W-:Y:S01]  /*d200*/  @P0 WARPSYNC 0xffffffff ;  /* 0xffffffff00000948 */ /* 0x000fe20003800000 */
[----:B------:R-:W-:Y:S06]  /*d210*/  @P0 BAR.SYNC.DEFER_BLOCKING 0x5, 0x80 ;  /* 0x0142000000000b1d */ /* 0x000fec0000010000 */
[----:B--23--:R-:W1:Y:S04]  /*d220*/  @P0 LDS.128 R4, [0xc080] ;  /* 0x00c08000ff040984 */ /* 0x00ce680000000c00 */
[----:B-1----:R1:W-:Y:S04]  /*d230*/  @P0 STL.64 [R1], R4 ;  /* 0x0000000401000387 */ /* 0x0023e80000100a00 */
[----:B------:R1:W-:Y:S04]  /*d240*/  @P0 STL.64 [R1+0x8], R6 ;  /* 0x0000080601000387 */ /* 0x0003e80000100a00 */
[----:B------:R-:W-:Y:S06]  /*d250*/  @P0 BAR.ARV 0x4, 0x80 ;  /* 0x0102000000000b1d */ /* 0x000fec0000002000 */
[----:B------:R-:W-:Y:S05]  /*d260*/  @P0 BRA `(.L_x_125) ;  /* 0x00000b9000000947 */ /* 0x000fea0003800000 */
[----:B------:R-:W2:Y:S01]  /*d270*/  S2R R0, SR_TID.X ;  /* 0x0000000000007919 */ /* 0x000ea20000002100 */
[----:B-1----:R-:W-:Y:S01]  /*d280*/  IMAD.MOV.U32 R7, RZ, RZ, RZ ;  /* 0x000000ffff077224 */ /* 0x002fe200078e00ff */
[----:B--2---:R-:W-:-:S04]  /*d290*/  LOP3.LUT R13, R0, 0x1f, RZ, 0xc0, !PT ;  /* 0x0000001f000d7812 */ /* 0x004fc800078ec0ff */
[----:B------:R-:W-:Y:S01]  /*d2a0*/  ISETP.NE.AND P5, PT, R13, 0x1f, PT ;  /* 0x0000001f0d00780c */ /* 0x000fe20003fa5270 */
[----:B------:R-:W-:Y:S10]  /*d2b0*/  BRA.DIV ~URZ, `(.L_x_126) ;  /* 0x000029627f007947 */ /* 0x000ff4000b800000 */
[----:B------:R1:W2:Y:S02]  /*d2c0*/  SHFL.IDX PT, R9, R28, RZ, 0x1f ;  /* 0x00001fff1c097589 */ /* 0x0002a400000e0000 */
.L_x_186:
[----:B------:R-:W-:Y:S05]  /*d2d0*/  BRA.DIV ~URZ, `(.L_x_127) ;  /* 0x000029b27f007947 */ /* 0x000fea000b800000 */
[----:B------:R3:W4:Y:S02]  /*d2e0*/  SHFL.IDX PT, R8, R28, 0x1, 0x1f ;  /* 0x00201f001c087f89 */ /* 0x00072400000e0000 */
.L_x_187:
[----:B------:R-:W5:Y:S01]  /*d2f0*/  LDL R0, [R1+0xc] ;  /* 0x00000c0001007983 */ /* 0x000f620000100800 */
[----:B------:R-:W-:Y:S02]  /*d300*/  IMAD.MOV.U32 R6, RZ, RZ, RZ ;  /* 0x000000ffff067224 */ /* 0x000fe400078e00ff */
[----:B-----5:R-:W-:-:S05]  /*d310*/  IMAD.IADD R0, R0, 0x1, R13 ;  /* 0x0000000100007824 */ /* 0x020fca00078e020d */
[----:B------:R-:W-:-:S13]  /*d320*/  ISETP.GE.OR P0, PT, R0, c[0x0][0x53c], !P5 ;  /* 0x00014f0000007a0c */ /* 0x000fda0006f06670 */
[----:B------:R-:W-:Y:S01]  /*d330*/  @!P0 IMAD.MOV.U32 R2, RZ, RZ, 0x4 ;  /* 0x00000004ff028424 */ /* 0x000fe200078e00ff */
[----:B------:R-:W-:-:S03]  /*d340*/  @!P0 MOV R3, 0x4 ;  /* 0x0000000400038802 */ /* 0x000fc60000000f00 */
[----:B------:R-:W-:-:S04]  /*d350*/  @!P0 IMAD.WIDE R4, R0, R2, c[0x0][0x580] ;  /* 0x0001600000048625 */ /* 0x000fc800078e0202 */
[----:B------:R-:W-:Y:S01]  /*d360*/  @!P0 IMAD.WIDE R2, R0, R3, c[0x0][0x578] ;  /* 0x00015e0000028625 */ /* 0x000fe200078e0203 */
[----:B------:R-:W5:Y:S04]  /*d370*/  @!P0 LDG.E R6, [R4.64] ;  /* 0x0000000604068981 */ /* 0x000f68000c1e1900 */
[----:B------:R-:W5:Y:S01]  /*d380*/  @!P0 LDG.E R7, [R2.64] ;  /* 0x0000000602078981 */ /* 0x000f62000c1e1900 */
[C---:B------:R-:W-:Y:S02]  /*d390*/  ISETP.GE.U32.AND P4, PT, R13.reuse, 0x10, PT ;  /* 0x000000100d00780c */ /* 0x040fe40003f86070 */
[C---:B------:R-:W-:Y:S02]  /*d3a0*/  ISETP.GE.U32.AND P3, PT, R13.reuse, 0x8, PT ;  /* 0x000000080d00780c */ /* 0x040fe40003f66070 */
[----:B------:R-:W-:-:S02]  /*d3b0*/  ISETP.GE.U32.AND P2, PT, R13, 0x4, PT ;  /* 0x000000040d00780c */ /* 0x000fc40003f46070 */
[C---:B------:R-:W-:Y:S02]  /*d3c0*/  ISETP.GE.U32.AND P1, PT, R13.reuse, 0x2, PT ;  /* 0x000000020d00780c */ /* 0x040fe40003f26070 */
[----:B------:R-:W-:Y:S02]  /*d3d0*/  ISETP.NE.AND P0, PT, R13, RZ, PT ;  /* 0x000000ff0d00720c */ /* 0x000fe40003f05270 */
[----:B------:R-:W-:Y:S01]  /*d3e0*/  MOV R12, RZ ;  /* 0x000000ff000c7202 */ /* 0x000fe20000000f00 */
[----:B-----5:R-:W-:Y:S01]  /*d3f0*/  IMAD R0, R7, R6, RZ ;  /* 0x0000000607007224 */ /* 0x020fe200078e02ff */
[----:B------:R-:W-:Y:S07]  /*d400*/  BRA.DIV ~URZ, `(.L_x_128) ;  /* 0x000028f27f007947 */ /* 0x000fee000b800000 */
[----:B------:R1:W3:Y:S02]  /*d410*/  SHFL.UP PT, R4, R0, 0x1, RZ ;  /* 0x0420000000047989 */ /* 0x0002e400000e00ff */
.L_x_188:
[----:B---3--:R-:W-:-:S04]  /*d420*/  SEL R4, R4, RZ, P0 ;  /* 0x000000ff04047207 */ /* 0x008fc80000000000 */
        /* <DEDUP_REMOVED lines=14> */
[----:B------:R1:W3:Y:S02]  /*d510*/  SHFL.IDX PT, R0, R4, 0x1f, 0x1f ;  /* 0x03e01f0004007f89 */ /* 0x0002e400000e0000 */
.L_x_189:
[----:B---3--:R-:W-:Y:S01]  /*d520*/  IMAD R0, R0, c[0x0][0x538], RZ ;  /* 0x00014e0000007a24 */ /* 0x008fe200078e02ff */
[----:B------:R-:W-:Y:S04]  /*d530*/  BSSY B1, `(.L_x_130) ;  /* 0x0000083000017945 */ /* 0x000fe80003800000 */
[----:B----4-:R-:W-:-:S04]  /*d540*/  IADD3 R8, R0, R8, RZ ;  /* 0x0000000800087210 */ /* 0x010fc80007ffe0ff */
[----:B--2---:R-:W-:-:S13]  /*d550*/  ISETP.GT.AND P6, PT, R8, R9, PT ;  /* 0x000000090800720c */ /* 0x004fda0003fc4270 */
[----:B------:R-:W-:Y:S05]  /*d560*/  @P6 BRA `(.L_x_131) ;  /* 0x0000025000006947 */ /* 0x000fea0003800000 */
.L_x_135:
[----:B------:R-:W2:Y:S02]  /*d570*/  LDL.LU R0, [R1+0xc] ;  /* 0x00000c0001007983 */ /* 0x000ea40000300800 */
[----:B--2---:R-:W-:-:S04]  /*d580*/  IADD3 R0, R0, 0x1f, RZ ;  /* 0x0000001f00007810 */ /* 0x004fc80007ffe0ff */
[----:B------:R-:W-:-:S13]  /*d590*/  ISETP.GE.AND P6, PT, R0, c[0x0][0x53c], PT ;  /* 0x00014f0000007a0c */ /* 0x000fda0003fc6270 */
[----:B------:R-:W-:Y:S05]  /*d5a0*/  @P6 BRA `(.L_x_132) ;  /* 0x0000076000006947 */ /* 0x000fea0003800000 */
[----:B------:R2:W-:Y:S01]  /*d5b0*/  STL [R1+0xc], R0 ;  /* 0x00000c0001007387 */ /* 0x0005e20000100800 */
[----:B------:R-:W-:Y:S01]  /*d5c0*/  CS2R R6, SRZ ;  /* 0x0000000000067805 */ /* 0x000fe2000001ff00 */
[----:B--2---:R-:W-:-:S04]  /*d5d0*/  IADD3 R0, R0, R13, RZ ;  /* 0x0000000d00007210 */ /* 0x004fc80007ffe0ff */
[----:B------:R-:W-:-:S13]  /*d5e0*/  ISETP.GE.OR P6, PT, R0, c[0x0][0x53c], !P5 ;  /* 0x00014f0000007a0c */ /* 0x000fda0006fc6670 */
[----:B------:R-:W-:Y:S02]  /*d5f0*/  @!P6 MOV R2, 0x4 ;  /* 0x000000040002e802 */ /* 0x000fe40000000f00 */
[----:B------:R-:W-:-:S03]  /*d600*/  @!P6 MOV R3, 0x4 ;  /* 0x000000040003e802 */ /* 0x000fc60000000f00 */
[----:B-1----:R-:W-:-:S04]  /*d610*/  @!P6 IMAD.WIDE R4, R0, R2, c[0x0][0x580] ;  /* 0x000160000004e625 */ /* 0x002fc800078e0202 */
[----:B------:R-:W-:Y:S01]  /*d620*/  @!P6 IMAD.WIDE R2, R0, R3, c[0x0][0x578] ;  /* 0x00015e000002e625 */ /* 0x000fe200078e0203 */
[----:B------:R-:W2:Y:S04]  /*d630*/  @!P6 LDG.E R6, [R4.64] ;  /* 0x000000060406e981 */ /* 0x000ea8000c1e1900 */
[----:B------:R-:W2:Y:S02]  /*d640*/  @!P6 LDG.E R7, [R2.64] ;  /* 0x000000060207e981 */ /* 0x000ea4000c1e1900 */
[----:B--2---:R-:W-:Y:S01]  /*d650*/  IMAD R0, R7, R6, RZ ;  /* 0x0000000607007224 */ /* 0x004fe200078e02ff */
[----:B------:R-:W-:Y:S05]  /*d660*/  BRA.DIV ~URZ, `(.L_x_133) ;  /* 0x000028827f007947 */ /* 0x000fea000b800000 */
[----:B------:R1:W2:Y:S02]  /*d670*/  SHFL.UP PT, R2, R0, 0x1, RZ ;  /* 0x0420000000027989 */ /* 0x0002a400000e00ff */
.L_x_190:
        /* <DEDUP_REMOVED lines=16> */
.L_x_191:
[----:B--2---:R-:W-:-:S05]  /*d780*/  IMAD R0, R0, c[0x0][0x538], RZ ;  /* 0x00014e0000007a24 */ /* 0x004fca00078e02ff */
[----:B------:R-:W-:-:S04]  /*d790*/  IADD3 R8, R0, R8, RZ ;  /* 0x0000000800087210 */ /* 0x000fc80007ffe0ff */
[----:B------:R-:W-:-:S13]  /*d7a0*/  ISETP.GT.AND P6, PT, R8, R9, PT ;  /* 0x000000090800720c */ /* 0x000fda0003fc4270 */
[----:B-1----:R-:W-:Y:S05]  /*d7b0*/  @!P6 BRA `(.L_x_135) ;  /* 0xfffffdb00000e947 */ /* 0x002fea000383ffff */
.L_x_131:
[----:B------:R-:W-:-:S05]  /*d7c0*/  IADD3 R10, -R0, R8, RZ ;  /* 0x00000008000a7210 */ /* 0x000fca0007ffe1ff */
[----:B------:R-:W-:-:S05]  /*d7d0*/  IMAD R0, R4, c[0x0][0x538], R10 ;  /* 0x00014e0004007a24 */ /* 0x000fca00078e020a */
[----:B------:R-:W-:Y:S01]  /*d7e0*/  ISETP.GT.AND P0, PT, R0, R9, PT ;  /* 0x000000090000720c */ /* 0x000fe20003f04270 */
[----:B------:R-:W-:-:S12]  /*d7f0*/  BRA.DIV ~URZ, `(.L_x_136) ;  /* 0x000028f27f007947 */ /* 0x000fd8000b800000 */
[----:B------:R-:W-:-:S04]  /*d800*/  VOTE.ANY R0, PT, !P0 ;  /* 0x0000000000007806 */ /* 0x000fc800040e0100 */
.L_x_192:
[----:B------:R2:W3:Y:S01]  /*d810*/  POPC R11, R0 ;  /* 0x00000000000b7309 */ /* 0x0004e20000000000 */
[----:B------:R-:W-:Y:S05]  /*d820*/  BRA.DIV ~URZ, `(.L_x_137) ;  /* 0x000029027f007947 */ /* 0x000fea000b800000 */
[----:B---3--:R3:W4:Y:S04]  /*d830*/  SHFL.IDX PT, R8, R6, R11, 0x1f ;  /* 0x00001f0b06087589 */ /* 0x00872800000e0000 */
[----:B------:R3:W1:Y:S02]  /*d840*/  SHFL.IDX PT, R7, R7, R11, 0x1f ;  /* 0x00001f0b07077589 */ /* 0x00066400000e0000 */
.L_x_193:
[----:B------:R-:W-:Y:S01]  /*d850*/  ISETP.NE.AND P0, PT, R0, RZ, PT ;  /* 0x000000ff0000720c */ /* 0x000fe20003f05270 */
[----:B------:R-:W-:-:S12]  /*d860*/  BSSY B0, `(.L_x_138) ;  /* 0x0000005000007945 */ /* 0x000fd80003800000 */
[----:B------:R-:W-:Y:S05]  /*d870*/  @!P0 BRA `(.L_x_139) ;  /* 0x0000003000008947 */ /* 0x000fea0003800000 */
[----:B--2---:R-:W-:Y:S01]  /*d880*/  IADD3 R0, R11, -0x1, RZ ;  /* 0xffffffff0b007810 */ /* 0x004fe20007ffe0ff */
[----:B------:R-:W-:Y:S05]  /*d890*/  BRA.DIV ~URZ, `(.L_x_140) ;  /* 0x000029627f007947 */ /* 0x000fea000b800000 */
[----:B------:R2:W3:Y:S02]  /*d8a0*/  SHFL.IDX PT, R12, R4, R0, 0x1f ;  /* 0x00001f00040c7589 */ /* 0x0004e400000e0000 */
.L_x_139:
[----:B------:R-:W-:Y:S05]  /*d8b0*/  BSYNC B0 ;  /* 0x0000000000007941 */ /* 0x000fea0003800000 */
.L_x_138:
[----:B---3--:R-:W-:Y:S01]  /*d8c0*/  IMAD R6, R12, c[0x0][0x538], R10 ;  /* 0x00014e000c067a24 */ /* 0x008fe200078e020a */
[----:B----4-:R-:W-:Y:S02]  /*d8d0*/  IABS R2, R8 ;  /* 0x0000000800027213 */ /* 0x010fe40000000000 */
[----:B-12---:R-:W-:Y:S01]  /*d8e0*/  IABS R0, R7 ;  /* 0x0000000700007213 */ /* 0x006fe20000000000 */
[----:B------:R-:W-:Y:S01]  /*d8f0*/  IMAD.IADD R10, R9, 0x1, -R6 ;  /* 0x00000001090a7824 */ /* 0x000fe200078e0a06 */
[----:B------:R1:W-:Y:S01]  /*d900*/  STL [R1], R6 ;  /* 0x0000000601007387 */ /* 0x0003e20000100800 */
[----:B------:R-:W2:Y:S03]  /*d910*/  I2F.RP R4, R2 ;  /* 0x0000000200047306 */ /* 0x000ea60000209400 */
[----:B------:R-:W3:Y:S05]  /*d920*/  LDL.LU R14, [R1+0xc] ;  /* 0x00000c00010e7983 */ /* 0x000eea0000300800 */
[----:B--2---:R-:W2:Y:S02]  /*d930*/  MUFU.RCP R4, R4 ;  /* 0x0000000400047308 */ /* 0x004ea40000001000 */
[----:B--2---:R-:W-:-:S06]  /*d940*/  IADD3 R4, R4, 0xffffffe, RZ ;  /* 0x0ffffffe04047810 */ /* 0x004fcc0007ffe0ff */
[----:B------:R-:W2:Y:S01]  /*d950*/  F2I.FTZ.U32.TRUNC.NTZ R5, R4 ;  /* 0x0000000400057305 */ /* 0x000ea2000021f000 */
[----:B-1----:R-:W-:Y:S01]  /*d960*/  IMAD.MOV.U32 R6, RZ, RZ, R0 ;  /* 0x000000ffff067224 */ /* 0x002fe200078e0000 */
[----:B------:R-:W-:Y:S02]  /*d970*/  IABS R0, R8 ;  /* 0x0000000800007213 */ /* 0x000fe40000000000 */
[----:B------:R-:W-:-:S04]  /*d980*/  IABS R9, R10 ;  /* 0x0000000a00097213 */ /* 0x000fc80000000000 */
[----:B------:R-:W1:Y:S01]  /*d990*/  I2F.RP R12, R6 ;  /* 0x00000006000c7306 */ /* 0x000e620000209400 */
[----:B--2---:R-:W-:Y:S01]  /*d9a0*/  IMAD.MOV R3, RZ, RZ, -R5 ;  /* 0x000000ffff037224 */ /* 0x004fe200078e0a05 */
[----:B------:R-:W-:-:S03]  /*d9b0*/  MOV R4, RZ ;  /* 0x000000ff00047202 */ /* 0x000fc60000000f00 */
[----:B------:R-:W-:Y:S02]  /*d9c0*/  IMAD R3, R3, R2, RZ ;  /* 0x0000000203037224 */ /* 0x000fe400078e02ff */
[----:B------:R-:W-:Y:S02]  /*d9d0*/  IMAD.MOV R0, RZ, RZ, -R0 ;  /* 0x000000ffff007224 */ /* 0x000fe400078e0a00 */
[----:B------:R-:W-:-:S04]  /*d9e0*/  IMAD.HI.U32 R5, R5, R3, R4 ;  /* 0x0000000305057227 */ /* 0x000fc800078e0004 */
[----:B------:R-:W-:Y:S02]  /*d9f0*/  IMAD.MOV.U32 R3, RZ, RZ, R9 ;  /* 0x000000ffff037224 */ /* 0x000fe400078e0009 */
[----:B------:R-:W-:Y:S02]  /*da00*/  IMAD.MOV.U32 R4, RZ, RZ, R0 ;  /* 0x000000ffff047224 */ /* 0x000fe400078e0000 */
[----:B------:R-:W-:-:S04]  /*da10*/  IMAD.HI.U32 R0, R5, R3, RZ ;  /* 0x0000000305007227 */ /* 0x000fc800078e00ff */
[----:B------:R-:W-:Y:S02]  /*da20*/  IMAD R3, R0, R4, R3 ;  /* 0x0000000400037224 */ /* 0x000fe400078e0203 */
[----:B-1----:R-:W1:Y:S03]  /*da30*/  MUFU.RCP R4, R12 ;  /* 0x0000000c00047308 */ /* 0x002e660000001000 */
[----:B------:R-:W-:-:S13]  /*da40*/  ISETP.GT.U32.AND P1, PT, R2, R3, PT ;  /* 0x000000030200720c */ /* 0x000fda0003f24070 */
[-C--:B------:R-:W-:Y:S02]  /*da50*/  @!P1 IADD3 R3, R3, -R2.reuse, RZ ;  /* 0x8000000203039210 */ /* 0x080fe40007ffe0ff */
[----:B-1----:R-:W-:Y:S02]  /*da60*/  IADD3 R4, R4, 0xffffffe, RZ ;  /* 0x0ffffffe04047810 */ /* 0x002fe40007ffe0ff */
[----:B------:R-:W-:Y:S02]  /*da70*/  ISETP.GE.U32.AND P2, PT, R3, R2, PT ;  /* 0x000000020300720c */ /* 0x000fe40003f46070 */
[----:B------:R-:W1:Y:S01]  /*da80*/  F2I.FTZ.U32.TRUNC.NTZ R3, R4 ;  /* 0x0000000400037305 */ /* 0x000e62000021f000 */
[----:B------:R-:W-:Y:S02]  /*da90*/  LOP3.LUT R2, R10, R8, RZ, 0x3c, !PT ;  /* 0x000000080a027212 */ /* 0x000fe400078e3cff */
[----:B------:R-:W-:Y:S02]  /*daa0*/  @!P1 IADD3 R0, R0, 0x1, RZ ;  /* 0x0000000100009810 */ /* 0x000fe40007ffe0ff */
[----:B------:R-:W-:-:S02]  /*dab0*/  ISETP.GE.AND P0, PT, R2, RZ, PT ;  /* 0x000000ff0200720c */ /* 0x000fc40003f06270 */
[----:B------:R-:W-:-:S04]  /*dac0*/  ISETP.NE.AND P1, PT, R8, RZ, PT ;  /* 0x000000ff0800720c */ /* 0x000fc80003f25270 */
[----:B------:R-:W-:Y:S01]  /*dad0*/  @P2 IADD3 R0, R0, 0x1, RZ ;  /* 0x0000000100002810 */ /* 0x000fe20007ffe0ff */
[----:B-1----:R-:W-:-:S06]  /*dae0*/  IMAD.MOV R2, RZ, RZ, -R3 ;  /* 0x000000ffff027224 */ /* 0x002fcc00078e0a03 */
[----:B------:R-:W-:Y:S02]  /*daf0*/  @!P0 IMAD.MOV R0, RZ, RZ, -R0 ;  /* 0x000000ffff008224 */ /* 0x000fe400078e0a00 */
[----:B------:R-:W-:Y:S01]  /*db00*/  IMAD.MOV.U32 R4, RZ, RZ, R2 ;  /* 0x000000ffff047224 */ /* 0x000fe200078e0002 */
[----:B------:R-:W-:Y:S02]  /*db10*/  IABS R2, R7 ;  /* 0x0000000700027213 */ /* 0x000fe40000000000 */
[----:B------:R-:W-:Y:S01]  /*db20*/  @!P1 LOP3.LUT R0, RZ, R8, RZ, 0x33, !PT ;  /* 0x00000008ff009212 */ /* 0x000fe200078e33ff */
[----:B------:R-:W-:Y:S01]  /*db30*/  IMAD R4, R4, R6, RZ ;  /* 0x0000000604047224 */ /* 0x000fe200078e02ff */
[----:B------:R-:W-:Y:S01]  /*db40*/  IADD3 R5, RZ, -R2, RZ ;  /* 0x80000002ff057210 */ /* 0x000fe20007ffe0ff */
[----:B------:R-:W-:Y:S01]  /*db50*/  IMAD.MOV.U32 R2, RZ, RZ, RZ ;  /* 0x000000ffff027224 */ /* 0x000fe200078e00ff */
[----:B------:R-:W-:-:S03]  /*db60*/  IABS R9, R0 ;  /* 0x0000000000097213 */ /* 0x000fc60000000000 */
[----:B------:R-:W-:Y:S01]  /*db70*/  IMAD.HI.U32 R2, R3, R4, R2 ;  /* 0x0000000403027227 */ /* 0x000fe200078e0002 */
[----:B------:R-:W-:-:S03]  /*db80*/  MOV R4, R5 ;  /* 0x0000000500047202 */ /* 0x000fc60000000f00 */
[----:B------:R-:W-:-:S04]  /*db90*/  IMAD.MOV.U32 R3, RZ, RZ, R9 ;  /* 0x000000ffff037224 */ /* 0x000fc800078e0009 */
[----:B------:R-:W-:-:S04]  /*dba0*/  IMAD.HI.U32 R2, R2, R3, RZ ;  /* 0x0000000302027227 */ /* 0x000fc800078e00ff */
[----:B------:R-:W-:-:S05]  /*dbb0*/  IMAD R3, R2, R4, R3 ;  /* 0x0000000402037224 */ /* 0x000fca00078e0203 */
[----:B------:R-:W-:-:S13]  /*dbc0*/  ISETP.GT.U32.AND P1, PT, R6, R3, PT ;  /* 0x000000030600720c */ /* 0x000fda0003f24070 */
[----:B------:R-:W-:-:S05]  /*dbd0*/  @!P1 IMAD.IADD R3, R3, 0x1, -R6 ;  /* 0x0000000103039824 */ /* 0x000fca00078e0a06 */
[----:B------:R-:W-:Y:S02]  /*dbe0*/  ISETP.GE.U32.AND P2, PT, R3, R6, PT ;  /* 0x000000060300720c */ /* 0x000fe40003f46070 */
[----:B------:R-:W-:Y:S02]  /*dbf0*/  LOP3.LUT R3, R0, R7, RZ, 0x3c, !PT ;  /* 0x0000000700037212 */ /* 0x000fe400078e3cff */
[----:B------:R-:W-:Y:S02]  /*dc00*/  @!P1 IADD3 R2, R2, 0x1, RZ ;  /* 0x0000000102029810 */ /* 0x000fe40007ffe0ff */
[----:B------:R-:W-:Y:S02]  /*dc10*/  ISETP.GE.AND P0, PT, R3, RZ, PT ;  /* 0x000000ff0300720c */ /* 0x000fe40003f06270 */
[----:B------:R-:W-:-:S05]  /*dc20*/  ISETP.NE.AND P1, PT, R7, RZ, PT ;  /* 0x000000ff0700720c */ /* 0x000fca0003f25270 */
[----:B------:R-:W-:-:S06]  /*dc30*/  @P2 IADD3 R2, R2, 0x1, RZ ;  /* 0x0000000102022810 */ /* 0x000fcc0007ffe0ff */
[----:B------:R-:W-:Y:S02]  /*dc40*/  @!P0 IMAD.MOV R2, RZ, RZ, -R2 ;  /* 0x000000ffff028224 */ /* 0x000fe400078e0a02 */
[----:B------:R-:W-:-:S04]  /*dc50*/  @!P1 LOP3.LUT R2, RZ, R7, RZ, 0x33, !PT ;  /* 0x00000007ff029212 */ /* 0x000fc800078e33ff */
[----:B------:R-:W-:Y:S01]  /*dc60*/  IADD3 R3, -R2, RZ, RZ ;  /* 0x000000ff02037210 */ /* 0x000fe20007ffe1ff */
[----:B------:R-:W-:Y:S02]  /*dc70*/  IMAD R4, R0, R8, RZ ;  /* 0x0000000800047224 */ /* 0x000fe400078e02ff */
[C---:B------:R-:W-:Y:S02]  /*dc80*/  IMAD R2, R7.reuse, 0x1000000, R2 ;  /* 0x0100000007027824 */ /* 0x040fe400078e0202 */
[----:B------:R-:W-:Y:S01]  /*dc90*/  IMAD R0, R7, R3, R0 ;  /* 0x0000000307007224 */ /* 0x000fe200078e0200 */
[----:B------:R-:W-:-:S03]  /*dca0*/  IADD3 R3, R10, -R4, RZ ;  /* 0x800000040a037210 */ /* 0x000fc60007ffe0ff */
[----:B------:R-:W-:-:S05]  /*dcb0*/  IMAD R0, R0, 0x10000, R2 ;  /* 0x0001000000007824 */ /* 0x000fca00078e0202 */
[----:B------:R1:W-:Y:S01]  /*dcc0*/  STL [R1+0x8], R0 ;  /* 0x0000080001007387 */ /* 0x0003e20000100800 */
[----:B---3--:R-:W-:-:S05]  /*dcd0*/  IMAD.IADD R14, R11, 0x1, R14 ;  /* 0x000000010b0e7824 */ /* 0x008fca00078e020e */
[----:B------:R1:W-:Y:S04]  /*dce0*/  STL [R1+0xc], R14 ;  /* 0x00000c0e01007387 */ /* 0x0003e80000100800 */
[----:B------:R1:W-:Y:S01]  /*dcf0*/  STL [R1+0x4], R3 ;  /* 0x0000040301007387 */ /* 0x0003e20000100800 */
[----:B------:R-:W-:Y:S05]  /*dd00*/  BRA `(.L_x_141) ;  /* 0x0000005000007947 */ /* 0x000fea0003800000 */
.L_x_132:
[----:B------:R-:W-:Y:S01]  /*dd10*/  MOV R0, c[0x0][0x53c] ;  /* 0x00014f0000007a02 */ /* 0x000fe20000000f00 */
[----:B------:R2:W-:Y:S04]  /*dd20*/  STL [R1], R9 ;  /* 0x0000000901007387 */ /* 0x0005e80000100800 */
[----:B------:R2:W-:Y:S04]  /*dd30*/  STL [R1+0x4], RZ ;  /* 0x000004ff01007387 */ /* 0x0005e80000100800 */
[----:B------:R2:W-:Y:S04]  /*dd40*/  STL [R1+0x8], RZ ;  /* 0x000008ff01007387 */ /* 0x0005e80000100800 */
[----:B------:R2:W-:Y:S02]  /*dd50*/  STL [R1+0xc], R0 ;  /* 0x00000c0001007387 */ /* 0x0005e40000100800 */
.L_x_141:
[----:B------:R-:W-:Y:S05]  /*dd60*/  BSYNC B1 ;  /* 0x0000000000017941 */ /* 0x000fea0003800000 */
.L_x_130:
[----:B-1----:R-:W3:Y:S04]  /*dd70*/  LDL R4, [R1] ;  /* 0x0000000001047983 */ /* 0x002ee80000100800 */
[----:B------:R-:W3:Y:S04]  /*dd80*/  LDL R5, [R1+0x4] ;  /* 0x0000040001057983 */ /* 0x000ee80000100800 */
[----:B------:R-:W3:Y:S04]  /*dd90*/  LDL R6, [R1+0x8] ;  /* 0x0000080001067983 */ /* 0x000ee80000100800 */
[----:B------:R-:W3:Y:S01]  /*dda0*/  LDL R7, [R1+0xc] ;  /* 0x00000c0001077983 */ /* 0x000ee20000100800 */
[----:B------:R-:W-:Y:S03]  /*ddb0*/  WARPSYNC 0xffffffff ;  /* 0xffffffff00007948 */ /* 0x000fe60003800000 */
[----:B------:R-:W-:Y:S01]  /*ddc0*/  BAR.SYNC.DEFER_BLOCKING 0x4, 0x80 ;  /* 0x0102000000007b1d */ /* 0x000fe20000010000 */
[----:B------:R-:W-:-:S13]  /*ddd0*/  ISETP.NE.AND P0, PT, R13, RZ, PT ;  /* 0x000000ff0d00720c */ /* 0x000fda0003f05270 */
[----:B---3--:R1:W-:Y:S04]  /*dde0*/  @!P0 STS.128 [0xc080], R4 ;  /* 0x00c08004ff008388 */ /* 0x0083e80000000c00 */
[----:B------:R-:W-:Y:S06]  /*ddf0*/  BAR.ARV 0x5, 0x80 ;  /* 0x0142000000007b1d */ /* 0x000fec0000002000 */
.L_x_125:
[----:B--2---:R-:W2:Y:S02]  /*de00*/  LDL R0, [R1+0xc] ;  /* 0x00000c0001007983 */ /* 0x004ea40000100800 */
[----:B--2---:R-:W-:-:S13]  /*de10*/  ISETP.GE.AND P0, PT, R0, c[0x0][0x53c], PT ;  /* 0x00014f0000007a0c */ /* 0x004fda0003f06270 */
[----:B-1----:R-:W-:Y:S01]  /*de20*/  @P0 CALL.REL.NOINC `(.L_x_142) ;  /* 0x0000001000000944 */ /* 0x002fe20003c00000 */
[----:B------:R-:W-:Y:S05]  /*de30*/  BRA `(.L_x_143) ;  /* 0xffff398000007947 */ /* 0x000fea000383ffff */
.L_x_142:
[----:B------:R-:W-:Y:S05]  /*de40*/  EXIT ;  /* 0x000000000000794d */ /* 0x000fea0003800000 */
.L_x_26:
[----:B------:R-:W-:Y:S01]  /*de50*/  IMAD.MOV.U32 R0, RZ, RZ, R5 ;  /* 0x000000ffff007224 */ /* 0x000fe200078e0005 */
[----:B------:R-:W-:Y:S02]  /*de60*/  MOV R2, 0x1 ;  /* 0x0000000100027802 */ /* 0x000fe40000000f00 */
[----:B------:R-:W-:Y:S02]  /*de70*/  MOV R3, 0xde90 ;  /* 0x0000de9000037802 */ /* 0x000fe40000000f00 */
[----:B------:R-:W-:Y:S05]  /*de80*/  CALL.REL.NOINC `($__internal_2_$__cuda_sm70_shflsync_up_p) ;  /* 0x0000249000007944 */ /* 0x000fea0003c00000 */
[----:B------:R-:W-:Y:S01]  /*de90*/  MOV R0, R4 ;  /* 0x0000000400007202 */ /* 0x000fe20000000f00 */
[----:B------:R-:W-:Y:S05]  /*dea0*/  BRA `(.L_x_144) ;  /* 0xffff25c000007947 */ /* 0x000fea000383ffff */
.L_x_27:
[----:B------:R-:W-:Y:S01]  /*deb0*/  IMAD.MOV.U32 R0, RZ, RZ, R5 ;  /* 0x000000ffff007224 */ /* 0x000fe200078e0005 */
[----:B------:R-:W-:Y:S02]  /*dec0*/  MOV R2, 0x2 ;  /* 0x0000000200027802 */ /* 0x000fe40000000f00 */
[----:B------:R-:W-:Y:S02]  /*ded0*/  MOV R3, 0xdef0 ;  /* 0x0000def000037802 */ /* 0x000fe40000000f00 */
[----:B------:R-:W-:Y:S05]  /*dee0*/  CALL.REL.NOINC `($__internal_2_$__cuda_sm70_shflsync_up_p) ;  /* 0x0000243000007944 */ /* 0x000fea0003c00000 */
[----:B------:R-:W-:Y:S01]  /*def0*/  SEL R0, R4, RZ, P4 ;  /* 0x000000ff04007207 */ /* 0x000fe20002000000 */
[----:B------:R-:W-:Y:S01]  /*df00*/  IMAD.MOV.U32 R2, RZ, RZ, 0x4 ;  /* 0x00000004ff027424 */ /* 0x000fe200078e00ff */
[----:B------:R-:W-:-:S03]  /*df10*/  MOV R3, 0xdf40 ;  /* 0x0000df4000037802 */ /* 0x000fc60000000f00 */
[----:B------:R-:W-:Y:S02]  /*df20*/  IMAD.IADD R0, R5, 0x1, R0 ;  /* 0x0000000105007824 */ /* 0x000fe400078e0200 */
        /* <DEDUP_REMOVED lines=13> */
[----:B------:R-:W-:Y:S02]  /*e000*/  MOV R3, 0x1f ;  /* 0x0000001f00037802 */ /* 0x000fe40000000f00 */
[----:B------:R-:W-:Y:S01]  /*e010*/  MOV R2, 0xe050 ;  /* 0x0000e05000027802 */ /* 0x000fe20000000f00 */
[----:B------:R-:W-:-:S04]  /*e020*/  IMAD.IADD R4, R0, 0x1, R4 ;  /* 0x0000000100047824 */ /* 0x000fc800078e0204 */
[----:B------:R-:W-:Y:S02]  /*e030*/  IMAD.MOV.U32 R30, RZ, RZ, R4 ;  /* 0x000000ffff1e7224 */ /* 0x000fe400078e0004 */
[----:B------:R-:W-:Y:S05]  /*e040*/  CALL.REL.NOINC `($__internal_1_$__cuda_sm70_shflsync_idx_p) ;  /* 0x0000228000007944 */ /* 0x000fea0003c00000 */
[----:B------:R-:W-:Y:S01]  /*e050*/  MOV R0, R29 ;  /* 0x0000001d00007202 */ /* 0x000fe20000000f00 */
[----:B------:R-:W-:Y:S05]  /*e060*/  BRA `(.L_x_145) ;  /* 0xffff250000007947 */ /* 0x000fea000383ffff */
.L_x_29:
[----:B------:R-:W-:Y:S02]  /*e070*/  SEL R0, RZ, 0x1, P0 ;  /* 0x00000001ff007807 */ /* 0x000fe40000000000 */
[----:B------:R-:W-:Y:S02]  /*e080*/  MOV R2, 0xe0a0 ;  /* 0x0000e0a000027802 */ /* 0x000fe40000000f00 */
[----:B------:R-:W-:Y:S05]  /*e090*/  CALL.REL.NOINC `($__internal_3_$__cuda_sm70_votesync_ballot) ;  /* 0x000022f000007944 */ /* 0x000fea0003c00000 */
[----:B------:R-:W-:Y:S05]  /*e0a0*/  BRA `(.L_x_146) ;  /* 0xffff255000007947 */ /* 0x000fea000383ffff */
.L_x_30:
[----:B------:R-:W-:Y:S01]  /*e0b0*/  IMAD.MOV.U32 R30, RZ, RZ, R8 ;  /* 0x000000ffff1e7224 */ /* 0x000fe200078e0008 */
[----:B--2---:R-:W-:Y:S01]  /*e0c0*/  MOV R29, R13 ;  /* 0x0000000d001d7202 */ /* 0x004fe20000000f00 */
[----:B------:R-:W-:Y:S01]  /*e0d0*/  IMAD.MOV.U32 R3, RZ, RZ, 0x1f ;  /* 0x0000001fff037424 */ /* 0x000fe200078e00ff */
[----:B------:R-:W-:Y:S02]  /*e0e0*/  MOV R2, 0xe100 ;  /* 0x0000e10000027802 */ /* 0x000fe40000000f00 */
[----:B-1----:R-:W-:Y:S05]  /*e0f0*/  CALL.REL.NOINC `($__internal_1_$__cuda_sm70_shflsync_idx_p) ;  /* 0x000021d000007944 */ /* 0x002fea0003c00000 */
[----:B------:R-:W-:Y:S01]  /*e100*/  IMAD.MOV.U32 R11, RZ, RZ, R29 ;  /* 0x000000ffff0b7224 */ /* 0x000fe200078e001d */
[----:B------:R-:W-:Y:S01]  /*e110*/  MOV R30, R7 ;  /* 0x00000007001e7202 */ /* 0x000fe20000000f00 */
[----:B------:R-:W-:Y:S01]  /*e120*/  IMAD.MOV.U32 R6, RZ, RZ, RZ ;  /* 0x000000ffff067224 */ /* 0x000fe200078e00ff */
[----:B------:R-:W-:Y:S01]  /*e130*/  MOV R29, R13 ;  /* 0x0000000d001d7202 */ /* 0x000fe20000000f00 */
[----:B------:R-:W-:Y:S01]  /*e140*/  IMAD.MOV.U32 R3, RZ, RZ, 0x1f ;  /* 0x0000001fff037424 */ /* 0x000fe200078e00ff */
[----:B------:R-:W-:-:S02]  /*e150*/  MOV R2, 0xe170 ;  /* 0x0000e17000027802 */ /* 0x000fc40000000f00 */
[----:B------:R-:W-:Y:S05]  /*e160*/  CALL.REL.NOINC `($__internal_1_$__cuda_sm70_shflsync_idx_p) ;  /* 0x0000216000007944 */ /* 0x000fea0003c00000 */
[----:B------:R-:W-:Y:S01]  /*e170*/  MOV R10, R29 ;  /* 0x0000001d000a7202 */ /* 0x000fe20000000f00 */
[----:B------:R-:W-:Y:S05]  /*e180*/  BRA `(.L_x_147) ;  /* 0xffff24c000007947 */ /* 0x000fea000383ffff */
.L_x_33:
[----:B------:R-:W-:Y:S01]  /*e190*/  IMAD.MOV.U32 R30, RZ, RZ, R4 ;  /* 0x000000ffff1e7224 */ /* 0x000fe200078e0004 */
[----:B------:R-:W-:-:S02]  /*e1a0*/  MOV R3, 0x1f ;  /* 0x0000001f00037802 */ /* 0x000fc40000000f00 */
[----:B------:R-:W-:Y:S02]  /*e1b0*/  MOV R2, 0xe1d0 ;  /* 0x0000e1d000027802 */ /* 0x000fe40000000f00 */
[----:B-1234-:R-:W-:Y:S05]  /*e1c0*/  CALL.REL.NOINC `($__internal_1_$__cuda_sm70_shflsync_idx_p) ;  /* 0x0000210000007944 */ /* 0x01efea0003c00000 */
[----:B------:R-:W-:Y:S01]  /*e1d0*/  MOV R6, R29 ;  /* 0x0000001d00067202 */ /* 0x000fe20000000f00 */
[----:B------:R-:W-:Y:S05]  /*e1e0*/  BRA `(.L_x_32) ;  /* 0xffff24c000007947 */ /* 0x000fea000383ffff */
.L_x_41:
[----:B------:R-:W-:Y:S01]  /*e1f0*/  IMAD.MOV.U32 R30, RZ, RZ, R5 ;  /* 0x000000ffff1e7224 */ /* 0x000fe200078e0005 */
[----:B------:R-:W-:Y:S01]  /*e200*/  MOV R29, RZ ;  /* 0x000000ff001d7202 */ /* 0x000fe20000000f00 */
[----:B------:R-:W-:Y:S01]  /*e210*/  IMAD.MOV.U32 R3, RZ, RZ, 0x1c1f ;  /* 0x00001c1fff037424 */ /* 0x000fe200078e00ff */
[----:B------:R-:W-:Y:S02]  /*e220*/  MOV R2, 0xe240 ;  /* 0x0000e24000027802 */ /* 0x000fe40000000f00 */
[----:B-----5:R-:W-:Y:S05]  /*e230*/  CALL.REL.NOINC `($__internal_1_$__cuda_sm70_shflsync_idx_p) ;  /* 0x0000209000007944 */ /* 0x020fea0003c00000 */
[----:B------:R-:W-:Y:S01]  /*e240*/  MOV R4, R29 ;  /* 0x0000001d00047202 */ /* 0x000fe20000000f00 */
[----:B------:R-:W-:Y:S05]  /*e250*/  BRA `(.L_x_148) ;  /* 0xffff421000007947 */ /* 0x000fea000383ffff */
.L_x_42:
[----:B------:R-:W-:Y:S01]  /*e260*/  IMAD.MOV.U32 R30, RZ, RZ, R12 ;  /* 0x000000ffff1e7224 */ /* 0x000fe200078e000c */
[----:B------:R-:W-:Y:S01]  /*e270*/  MOV R29, RZ ;  /* 0x000000ff001d7202 */ /* 0x000fe20000000f00 */
[----:B------:R-:W-:Y:S01]  /*e280*/  IMAD.MOV.U32 R3, RZ, RZ, 0x1c1f ;  /* 0x00001c1fff037424 */ /* 0x000fe200078e00ff */
[----:B------:R-:W-:Y:S02]  /*e290*/  MOV R2, 0xe2b0 ;  /* 0x0000e2b000027802 */ /* 0x000fe40000000f00 */
[----:B-12--5:R-:W-:Y:S05]  /*e2a0*/  CALL.REL.NOINC `($__internal_1_$__cuda_sm70_shflsync_idx_p) ;  /* 0x0000202000007944 */ /* 0x026fea0003c00000 */
[----:B------:R-:W-:Y:S01]  /*e2b0*/  MOV R0, R29 ;  /* 0x0000001d00007202 */ /* 0x000fe20000000f00 */
[----:B------:R-:W-:Y:S05]  /*e2c0*/  BRA `(.L_x_149) ;  /* 0xffff41c000007947 */ /* 0x000fea000383ffff */
.L_x_45:
[----:B------:R-:W-:Y:S01]  /*e2d0*/  IMAD.MOV.U32 R30, RZ, RZ, R5 ;  /* 0x000000ffff1e7224 */ /* 0x000fe200078e0005 */
[----:B------:R-:W-:Y:S01]  /*e2e0*/  MOV R29, 0x1 ;  /* 0x00000001001d7802 */ /* 0x000fe20000000f00 */
[----:B--2---:R-:W-:Y:S01]  /*e2f0*/  IMAD.MOV.U32 R3, RZ, RZ, 0x1c1f ;  /* 0x00001c1fff037424 */ /* 0x004fe200078e00ff */
[----:B------:R-:W-:-:S02]  /*e300*/  MOV R2, 0xe320 ;  /* 0x0000e32000027802 */ /* 0x000fc40000000f00 */
[----:B-1--45:R-:W-:Y:S05]  /*e310*/  CALL.REL.NOINC `($__internal_1_$__cuda_sm70_shflsync_idx_p) ;  /* 0x00001fb000007944 */ /* 0x032fea0003c00000 */
[----:B------:R-:W-:Y:S01]  /*e320*/  IMAD.MOV.U32 R4, RZ, RZ, R29 ;  /* 0x000000ffff047224 */ /* 0x000fe200078e001d */
[----:B------:R-:W-:Y:S01]  /*e330*/  MOV R29, 0x1 ;  /* 0x00000001001d7802 */ /* 0x000fe20000000f00 */
[----:B------:R-:W-:Y:S01]  /*e340*/  IMAD.MOV.U32 R30, RZ, RZ, R12 ;  /* 0x000000ffff1e7224 */ /* 0x000fe200078e000c */
[----:B------:R-:W-:-:S02]  /*e350*/  MOV R3, 0x1c1f ;  /* 0x00001c1f00037802 */ /* 0x000fc40000000f00 */
[----:B------:R-:W-:Y:S02]  /*e360*/  MOV R2, 0xe380 ;  /* 0x0000e38000027802 */ /* 0x000fe40000000f00 */
[----:B------:R-:W-:Y:S05]  /*e370*/  CALL.REL.NOINC `($__internal_1_$__cuda_sm70_shflsync_idx_p) ;  /* 0x00001f5000007944 */ /* 0x000fea0003c00000 */
[----:B------:R-:W-:Y:S01]  /*e380*/  MOV R0, R29 ;  /* 0x0000001d00007202 */ /* 0x000fe20000000f00 */
[----:B------:R-:W-:Y:S05]  /*e390*/  BRA `(.L_x_150) ;  /* 0xffff42a000007947 */ /* 0x000fea000383ffff */
.L_x_48:
[----:B------:R-:W-:Y:S01]  /*e3a0*/  IMAD.MOV.U32 R30, RZ, RZ, R5 ;  /* 0x000000ffff1e7224 */ /* 0x000fe200078e0005 */
[----:B------:R-:W-:Y:S01]  /*e3b0*/  MOV R29, 0x2 ;  /* 0x00000002001d7802 */ /* 0x000fe20000000f00 */
[----:B--2---:R-:W-:Y:S01]  /*e3c0*/  IMAD.MOV.U32 R3, RZ, RZ, 0x1c1f ;  /* 0x00001c1fff037424 */ /* 0x004fe200078e00ff */
[----:B------:R-:W-:Y:S02]  /*e3d0*/  MOV R2, 0xe3f0 ;  /* 0x0000e3f000027802 */ /* 0x000fe40000000f00 */
[----:B-1-345:R-:W-:Y:S05]  /*e3e0*/  CALL.REL.NOINC `($__internal_1_$__cuda_sm70_shflsync_idx_p) ;  /* 0x00001ee000007944 */ /* 0x03afea0003c00000 */
[----:B------:R-:W-:Y:S01]  /*e3f0*/  MOV R4, R29 ;  /* 0x0000001d00047202 */ /* 0x000fe20000000f00 */
[----:B------:R-:W-:Y:S05]  /*e400*/  BRA `(.L_x_151) ;  /* 0xffff43b000007947 */ /* 0x000fea000383ffff */
.L_x_49:
[----:B------:R-:W-:Y:S01]  /*e410*/  IMAD.MOV.U32 R30, RZ, RZ, R12 ;  /* 0x000000ffff1e7224 */ /* 0x000fe200078e000c */
[----:B------:R-:W-:Y:S01]  /*e420*/  MOV R29, 0x2 ;  /* 0x00000002001d7802 */ /* 0x000fe20000000f00 */
[----:B--2---:R-:W-:Y:S01]  /*e430*/  IMAD.MOV.U32 R3, RZ, RZ, 0x1c1f ;  /* 0x00001c1fff037424 */ /* 0x004fe200078e00ff */
[----:B------:R-:W-:Y:S02]  /*e440*/  MOV R2, 0xe460 ;  /* 0x0000e46000027802 */ /* 0x000fe40000000f00 */
[----:B-1-345:R-:W-:Y:S05]  /*e450*/  CALL.REL.NOINC `($__internal_1_$__cuda_sm70_shflsync_idx_p) ;  /* 0x00001e7000007944 */ /* 0x03afea0003c00000 */
[----:B------:R-:W-:Y:S01]  /*e460*/  MOV R0, R29 ;  /* 0x0000001d00007202 */ /* 0x000fe20000000f00 */
[----:B------:R-:W-:Y:S05]  /*e470*/  BRA `(.L_x_152) ;  /* 0xffff436000007947 */ /* 0x000fea000383ffff */
.L_x_52:
[----:B------:R-:W-:Y:S01]  /*e480*/  IMAD.MOV.U32 R30, RZ, RZ, R5 ;  /* 0x000000ffff1e7224 */ /* 0x000fe200078e0005 */
[----:B------:R-:W-:Y:S01]  /*e490*/  MOV R29, 0x3 ;  /* 0x00000003001d7802 */ /* 0x000fe20000000f00 */
[----:B-1----:R-:W-:Y:S01]  /*e4a0*/  IMAD.MOV.U32 R3, RZ, RZ, 0x1c1f ;  /* 0x00001c1fff037424 */ /* 0x002fe200078e00ff */
[----:B------:R-:W-:-:S02]  /*e4b0*/  MOV R2, 0xe4d0 ;  /* 0x0000e4d000027802 */ /* 0x000fc40000000f00 */
[----:B--2345:R-:W-:Y:S05]  /*e4c0*/  CALL.REL.NOINC `($__internal_1_$__cuda_sm70_shflsync_idx_p) ;  /* 0x00001e0000007944 */ /* 0x03cfea0003c00000 */
        /* <DEDUP_REMOVED lines=8> */
.L_x_55:
[----:B------:R-:W-:Y:S01]  /*e550*/  IMAD.MOV.U32 R30, RZ, RZ, R16 ;  /* 0x000000ffff1e7224 */ /* 0x000fe200078e0010 */
[----:B------:R-:W-:Y:S01]  /*e560*/  MOV R29, 0x1 ;  /* 0x00000001001d7802 */ /* 0x000fe20000000f00 */
[----:B--2---:R-:W-:Y:S01]  /*e570*/  IMAD.MOV.U32 R3, RZ, RZ, 0x1c1f ;  /* 0x00001c1fff037424 */ /* 0x004fe200078e00ff */
[----:B------:R-:W-:Y:S02]  /*e580*/  MOV R2, 0xe5a0 ;  /* 0x0000e5a000027802 */ /* 0x000fe40000000f00 */
[----:B------:R-:W-:Y:S05]  /*e590*/  CALL.REL.NOINC `($__internal_1_$__cuda_sm70_shflsync_idx_p) ;  /* 0x00001d3000007944 */ /* 0x000fea0003c00000 */
[----:B------:R-:W-:Y:S01]  /*e5a0*/  IMAD.MOV.U32 R12, RZ, RZ, R29 ;  /* 0x000000ffff0c7224 */ /* 0x000fe200078e001d */
[----:B------:R-:W-:Y:S01]  /*e5b0*/  MOV R29, 0x1 ;  /* 0x00000001001d7802 */ /* 0x000fe20000000f00 */
[----:B------:R-:W-:Y:S01]  /*e5c0*/  IMAD.MOV.U32 R30, RZ, RZ, R17 ;  /* 0x000000ffff1e7224 */ /* 0x000fe200078e0011 */
[----:B------:R-:W-:Y:S02]  /*e5d0*/  MOV R3, 0x1c1f ;  /* 0x00001c1f00037802 */ /* 0x000fe40000000f00 */
[----:B------:R-:W-:Y:S02]  /*e5e0*/  MOV R2, 0xe600 ;  /* 0x0000e60000027802 */ /* 0x000fe40000000f00 */
[----:B------:R-:W-:Y:S05]  /*e5f0*/  CALL.REL.NOINC `($__internal_1_$__cuda_sm70_shflsync_idx_p) ;  /* 0x00001cd000007944 */ /* 0x000fea0003c00000 */
[----:B------:R-:W-:Y:S01]  /*e600*/  MOV R2, R29 ;  /* 0x0000001d00027202 */ /* 0x000fe20000000f00 */
[----:B------:R-:W-:Y:S05]  /*e610*/  BRA `(.L_x_154) ;  /* 0xffff4c9000007947 */ /* 0x000fea000383ffff */
.L_x_58:
[----:B------:R-:W-:Y:S01]  /*e620*/  IMAD.MOV.U32 R30, RZ, RZ, R5 ;  /* 0x000000ffff1e7224 */ /* 0x000fe200078e0005 */
[----:B------:R-:W-:Y:S01]  /*e630*/  MOV R29, RZ ;  /* 0x000000ff001d7202 */ /* 0x000fe20000000f00 */
[----:B------:R-:W-:Y:S01]  /*e640*/  IMAD.MOV.U32 R3, RZ, RZ, 0x1c1f ;  /* 0x00001c1fff037424 */ /* 0x000fe200078e00ff */
[----:B------:R-:W-:-:S02]  /*e650*/  MOV R2, 0xe670 ;  /* 0x0000e67000027802 */ /* 0x000fc40000000f00 */
[----:B------:R-:W-:Y:S05]  /*e660*/  CALL.REL.NOINC `($__internal_1_$__cuda_sm70_shflsync_idx_p) ;  /* 0x00001c6000007944 */ /* 0x000fea0003c00000 */
[----:B------:R-:W-:Y:S01]  /*e670*/  MOV R4, R29 ;  /* 0x0000001d00047202 */ /* 0x000fe20000000f00 */
[----:B------:R-:W-:Y:S05]  /*e680*/  BRA `(.L_x_155) ;  /* 0xffff5bb000007947 */ /* 0x000fea000383ffff */
.L_x_59:
[----:B------:R-:W-:Y:S01]  /*e690*/  IMAD.MOV.U32 R30, RZ, RZ, R10 ;  /* 0x000000ffff1e7224 */ /* 0x000fe200078e000a */
[----:B------:R-:W-:Y:S01]  /*e6a0*/  MOV R29, RZ ;  /* 0x000000ff001d7202 */ /* 0x000fe20000000f00 */
[----:B------:R-:W-:Y:S01]  /*e6b0*/  IMAD.MOV.U32 R3, RZ, RZ, 0x1c1f ;  /* 0x00001c1fff037424 */ /* 0x000fe200078e00ff */
[----:B------:R-:W-:-:S02]  /*e6c0*/  MOV R2, 0xe6e0 ;  /* 0x0000e6e000027802 */ /* 0x000fc40000000f00 */
[----:B-12---:R-:W-:Y:S05]  /*e6d0*/  CALL.REL.NOINC `($__internal_1_$__cuda_sm70_shflsync_idx_p) ;  /* 0x00001bf000007944 */ /* 0x006fea0003c00000 */
[----:B------:R-:W-:Y:S01]  /*e6e0*/  MOV R0, R29 ;  /* 0x0000001d00007202 */ /* 0x000fe20000000f00 */
[----:B------:R-:W-:Y:S05]  /*e6f0*/  BRA `(.L_x_156) ;  /* 0xffff5b6000007947 */ /* 0x000fea000383ffff */
.L_x_62:
[----:B------:R-:W-:Y:S01]  /*e700*/  IMAD.MOV.U32 R30, RZ, RZ, R5 ;  /* 0x000000ffff1e7224 */ /* 0x000fe200078e0005 */
[----:B------:R-:W-:Y:S01]  /*e710*/  MOV R29, 0x1 ;  /* 0x00000001001d7802 */ /* 0x000fe20000000f00 */
[----:B--2---:R-:W-:Y:S01]  /*e720*/  IMAD.MOV.U32 R3, RZ, RZ, 0x1c1f ;  /* 0x00001c1fff037424 */ /* 0x004fe200078e00ff */
[----:B------:R-:W-:-:S03]  /*e730*/  MOV R2, 0xe750 ;  /* 0x0000e75000027802 */ /* 0x000fc60000000f00 */
[----:B-1-34-:R-:W-:Y:S05]  /*e740*/  CALL.REL.NOINC `($__internal_1_$__cuda_sm70_shflsync_idx_p) ;  /* 0x00001b8000007944 */ /* 0x01afea0003c00000 */
        /* <DEDUP_REMOVED lines=8> */
.L_x_63:
[----:B------:R-:W-:Y:S01]  /*e7d0*/  IMAD.MOV.U32 R4, RZ, RZ, R0 ;  /* 0x000000ffff047224 */ /* 0x000fe200078e0000 */
[----:B------:R-:W-:Y:S02]  /*e7e0*/  MOV R3, 0x2 ;  /* 0x0000000200037802 */ /* 0x000fe40000000f00 */
[----:B------:R-:W-:Y:S02]  /*e7f0*/  MOV R2, 0xe810 ;  /* 0x0000e81000027802 */ /* 0x000fe40000000f00 */
[----:B------:R-:W-:Y:S05]  /*e800*/  CALL.REL.NOINC `($__internal_0_$__cuda_sm70_shflsync_bfly_p) ;  /* 0x00001a6000007944 */ /* 0x000fea0003c00000 */
[----:B------:R-:W-:Y:S01]  /*e810*/  MOV R2, R9 ;  /* 0x0000000900027202 */ /* 0x000fe20000000f00 */
[----:B------:R-:W-:Y:S05]  /*e820*/  BRA `(.L_x_158) ;  /* 0xffff637000007947 */ /* 0x000fea000383ffff */
.L_x_64:
[----:B------:R-:W-:Y:S02]  /*e830*/  MOV R3, 0x1 ;  /* 0x0000000100037802 */ /* 0x000fe40000000f00 */
[----:B------:R-:W-:Y:S02]  /*e840*/  MOV R2, 0xe860 ;  /* 0x0000e86000027802 */ /* 0x000fe40000000f00 */
[----:B-1----:R-:W-:Y:S05]  /*e850*/  CALL.REL.NOINC `($__internal_0_$__cuda_sm70_shflsync_bfly_p) ;  /* 0x00001a1000007944 */ /* 0x002fea0003c00000 */
[----:B------:R-:W-:Y:S01]  /*e860*/  FMNMX.FTZ R104, R4, R9, !PT ;  /* 0x0000000904687209 */ /* 0x000fe20007810000 */
[----:B------:R-:W-:Y:S01]  /*e870*/  IMAD.MOV.U32 R4, RZ, RZ, R5 ;  /* 0x000000ffff047224 */ /* 0x000fe200078e0005 */
[----:B------:R-:W-:Y:S01]  /*e880*/  MOV R2, 0xe8b0 ;  /* 0x0000e8b000027802 */ /* 0x000fe20000000f00 */
[----:B------:R-:W-:-:S02]  /*e890*/  IMAD.MOV.U32 R3, RZ, RZ, 0x2 ;  /* 0x00000002ff037424 */ /* 0x000fc400078e00ff */
[----:B------:R-:W-:Y:S05]  /*e8a0*/  CALL.REL.NOINC `($__internal_0_$__cuda_sm70_shflsync_bfly_p) ;  /* 0x000019c000007944 */ /* 0x000fea0003c00000 */
[----:B------:R-:W-:Y:S01]  /*e8b0*/  FMNMX.FTZ R5, R5, R9, !PT ;  /* 0x0000000905057209 */ /* 0x000fe20007810000 */
[----:B------:R-:W-:Y:S01]  /*e8c0*/  IMAD.MOV.U32 R3, RZ, RZ, 0x1 ;  /* 0x00000001ff037424 */ /* 0x000fe200078e00ff */
[----:B------:R-:W-:-:S03]  /*e8d0*/  MOV R2, 0xe900 ;  /* 0x0000e90000027802 */ /* 0x000fc60000000f00 */
[----:B------:R-:W-:Y:S02]  /*e8e0*/  IMAD.MOV.U32 R4, RZ, RZ, R5 ;  /* 0x000000ffff047224 */ /* 0x000fe400078e0005 */
[----:B------:R-:W-:Y:S05]  /*e8f0*/  CALL.REL.NOINC `($__internal_0_$__cuda_sm70_shflsync_bfly_p) ;  /* 0x0000197000007944 */ /* 0x000fea0003c00000 */
[----:B------:R-:W-:Y:S01]  /*e900*/  FMNMX.FTZ R103, R5, R9, !PT ;  /* 0x0000000905677209 */ /* 0x000fe20007810000 */
[----:B------:R-:W-:Y:S01]  /*e910*/  IMAD.MOV.U32 R4, RZ, RZ, R6 ;  /* 0x000000ffff047224 */ /* 0x000fe200078e0006 */
[----:B------:R-:W-:Y:S01]  /*e920*/  MOV R2, 0xe950 ;  /* 0x0000e95000027802 */ /* 0x000fe20000000f00 */
[----:B------:R-:W-:Y:S02]  /*e930*/  IMAD.MOV.U32 R3, RZ, RZ, 0x2 ;  /* 0x00000002ff037424 */ /* 0x000fe400078e00ff */
        /* <DEDUP_REMOVED lines=16> */
[----:B------:R-:W-:Y:S05]  /*ea40*/  BRA `(.L_x_159) ;  /* 0xffff624000007947 */ /* 0x000fea000383ffff */
.L_x_66:
[----:B------:R-:W-:Y:S01]  /*ea50*/  MOV R29, RZ ;  /* 0x000000ff001d7202 */ /* 0x000fe20000000f00 */
[----:B------:R-:W-:Y:S01]  /*ea60*/  IMAD.MOV.U32 R30, RZ, RZ, R10 ;  /* 0x000000ffff1e7224 */ /* 0x000fe200078e000a */
[----:B------:R-:W-:Y:S01]  /*ea70*/  MOV R2, 0xeaa0 ;  /* 0x0000eaa000027802 */ /* 0x000fe20000000f00 */
[----:B------:R-:W-:Y:S02]  /*ea80*/  IMAD.MOV.U32 R3, RZ, RZ, 0x1c1f ;  /* 0x00001c1fff037424 */ /* 0x000fe400078e00ff */
[----:B-1234-:R-:W-:Y:S05]  /*ea90*/  CALL.REL.NOINC `($__internal_1_$__cuda_sm70_shflsync_idx_p) ;  /* 0x0000183000007944 */ /* 0x01efea0003c00000 */
[----:B------:R-:W-:Y:S01]  /*eaa0*/  MOV R2, R29 ;  /* 0x0000001d00027202 */ /* 0x000fe20000000f00 */
[----:B------:R-:W-:-:S05]  /*eab0*/  BRA `(.L_x_160) ;  /* 0xffff74e000007947 */ /* 0x000fca000383ffff */
.L_x_69:
[----:B------:R-:W-:Y:S01]  /*eac0*/  MOV R29, 0x1 ;  /* 0x00000001001d7802 */ /* 0x000fe20000000f00 */
[----:B------:R-:W-:Y:S01]  /*ead0*/  IMAD.MOV.U32 R30, RZ, RZ, R10 ;  /* 0x000000ffff1e7224 */ /* 0x000fe200078e000a */
[----:B------:R-:W-:Y:S01]  /*eae0*/  MOV R2, 0xeb10 ;  /* 0x0000eb1000027802 */ /* 0x000fe20000000f00 */
[----:B------:R-:W-:Y:S02]  /*eaf0*/  IMAD.MOV.U32 R3, RZ, RZ, 0x1c1f ;  /* 0x00001c1fff037424 */ /* 0x000fe400078e00ff */
[----:B-12-4-:R-:W-:Y:S05]  /*eb00*/  CALL.REL.NOINC `($__internal_1_$__cuda_sm70_shflsync_idx_p) ;  /* 0x000017c000007944 */ /* 0x016fea0003c00000 */
[----:B------:R-:W-:Y:S01]  /*eb10*/  MOV R3, 0x1c1f ;  /* 0x00001c1f00037802 */ /* 0x000fe20000000f00 */
[----:B------:R-:W-:Y:S01]  /*eb20*/  IMAD.MOV.U32 R4, RZ, RZ, R29 ;  /* 0x000000ffff047224 */ /* 0x000fe200078e001d */
[----:B------:R-:W-:Y:S01]  /*eb30*/  MOV R29, 0x1 ;  /* 0x00000001001d7802 */ /* 0x000fe20000000f00 */
[----:B------:R-:W-:Y:S01]  /*eb40*/  IMAD.MOV.U32 R30, RZ, RZ, R11 ;  /* 0x000000ffff1e7224 */ /* 0x000fe200078e000b */
[----:B------:R-:W-:Y:S02]  /*eb50*/  MOV R2, 0xeb70 ;  /* 0x0000eb7000027802 */ /* 0x000fe40000000f00 */
[----:B------:R-:W-:Y:S05]  /*eb60*/  CALL.REL.NOINC `($__internal_1_$__cuda_sm70_shflsync_idx_p) ;  /* 0x0000176000007944 */ /* 0x000fea0003c00000 */
[----:B------:R-:W-:Y:S01]  /*eb70*/  MOV R2, R29 ;  /* 0x0000001d00027202 */ /* 0x000fe20000000f00 */
[----:B------:R-:W-:-:S05]  /*eb80*/  BRA `(.L_x_161) ;  /* 0xffff758000007947 */ /* 0x000fca000383ffff */
.L_x_72:
[----:B------:R-:W-:Y:S01]  /*eb90*/  MOV R29, RZ ;  /* 0x000000ff001d7202 */ /* 0x000fe20000000f00 */
[----:B------:R-:W-:Y:S01]  /*eba0*/  IMAD.MOV.U32 R30, RZ, RZ, R10 ;  /* 0x000000ffff1e7224 */ /* 0x000fe200078e000a */
[----:B------:R-:W-:Y:S01]  /*ebb0*/  MOV R2, 0xebe0 ;  /* 0x0000ebe000027802 */ /* 0x000fe20000000f00 */
[----:B------:R-:W-:Y:S02]  /*ebc0*/  IMAD.MOV.U32 R3, RZ, RZ, 0x1c1f ;  /* 0x00001c1fff037424 */ /* 0x000fe400078e00ff */
[----:B------:R-:W-:Y:S05]  /*ebd0*/  CALL.REL.NOINC `($__internal_1_$__cuda_sm70_shflsync_idx_p) ;  /* 0x000016f000007944 */ /* 0x000fea0003c00000 */
[----:B------:R-:W-:Y:S01]  /*ebe0*/  MOV R4, R29 ;  /* 0x0000001d00047202 */ /* 0x000fe20000000f00 */
[----:B------:R-:W-:-:S05]  /*ebf0*/  BRA `(.L_x_162) ;  /* 0xffff847000007947 */ /* 0x000fca000383ffff */
.L_x_73:
[----:B------:R-:W-:Y:S01]  /*ec00*/  MOV R29, RZ ;  /* 0x000000ff001d7202 */ /* 0x000fe20000000f00 */
[----:B------:R-:W-:Y:S01]  /*ec10*/  IMAD.MOV.U32 R30, RZ, RZ, R11 ;  /* 0x000000ffff1e7224 */ /* 0x000fe200078e000b */
[----:B------:R-:W-:Y:S01]  /*ec20*/  MOV R2, 0xec50 ;  /* 0x0000ec5000027802 */ /* 0x000fe20000000f00 */
[----:B------:R-:W-:Y:S02]  /*ec30*/  IMAD.MOV.U32 R3, RZ, RZ, 0x1c1f ;  /* 0x00001c1fff037424 */ /* 0x000fe400078e00ff */
[----:B-12---:R-:W-:Y:S05]  /*ec40*/  CALL.REL.NOINC `($__internal_1_$__cuda_sm70_shflsync_idx_p) ;  /* 0x0000168000007944 */ /* 0x006fea0003c00000 */
[----:B------:R-:W-:Y:S01]  /*ec50*/  MOV R2, R29 ;  /* 0x0000001d00027202 */ /* 0x000fe20000000f00 */
[----:B------:R-:W-:-:S05]  /*ec60*/  BRA `(.L_x_163) ;  /* 0xffff842000007947 */ /* 0x000fca000383ffff */
.L_x_74:
[----:B------:R-:W-:Y:S01]  /*ec70*/  MOV R29, 0x1 ;  /* 0x00000001001d7802 */ /* 0x000fe20000000f00 */
[----:B------:R-:W-:Y:S01]  /*ec80*/  IMAD.MOV.U32 R30, RZ, RZ, R10 ;  /* 0x000000ffff1e7224 */ /* 0x000fe200078e000a */
[----:B--2---:R-:W-:Y:S01]  /*ec90*/  MOV R2, 0xecc0 ;  /* 0x0000ecc000027802 */ /* 0x004fe20000000f00 */
[----:B------:R-:W-:Y:S02]  /*eca0*/  IMAD.MOV.U32 R3, RZ, RZ, 0x1c1f ;  /* 0x00001c1fff037424 */ /* 0x000fe400078e00ff */
[----:B-1-3--:R-:W-:Y:S05]  /*ecb0*/  CALL.REL.NOINC `($__internal_1_$__cuda_sm70_shflsync_idx_p) ;  /* 0x0000161000007944 */ /* 0x00afea0003c00000 */
        /* <DEDUP_REMOVED lines=8> */
.L_x_75:
[----:B------:R-:W-:Y:S02]  /*ed40*/  MOV R3, 0x2 ;  /* 0x0000000200037802 */ /* 0x000fe40000000f00 */
[----:B------:R-:W-:Y:S02]  /*ed50*/  MOV R2, 0xed70 ;  /* 0x0000ed7000027802 */ /* 0x000fe40000000f00 */
[----:B------:R-:W-:Y:S05]  /*ed60*/  CALL.REL.NOINC `($__internal_0_$__cuda_sm70_shflsync_bfly_p) ;  /* 0x0000150000007944 */ /* 0x000fea0003c00000 */
[----:B------:R-:W-:Y:S01]  /*ed70*/  MOV R2, R9 ;  /* 0x0000000900027202 */ /* 0x000fe20000000f00 */
[----:B------:R-:W-:-:S05]  /*ed80*/  BRA `(.L_x_165) ;  /* 0xffff886000007947 */ /* 0x000fca000383ffff */
.L_x_76:
[----:B------:R-:W-:Y:S01]  /*ed90*/  MOV R3, 0x1 ;  /* 0x0000000100037802 */ /* 0x000fe20000000f00 */
[----:B-1----:R-:W-:Y:S01]  /*eda0*/  IMAD.MOV.U32 R4, RZ, RZ, R6 ;  /* 0x000000ffff047224 */ /* 0x002fe200078e0006 */
[----:B------:R-:W-:Y:S02]  /*edb0*/  MOV R2, 0xedd0 ;  /* 0x0000edd000027802 */ /* 0x000fe40000000f00 */
[----:B------:R-:W-:Y:S05]  /*edc0*/  CALL.REL.NOINC `($__internal_0_$__cuda_sm70_shflsync_bfly_p) ;  /* 0x000014a000007944 */ /* 0x000fea0003c00000 */
[----:B------:R-:W-:Y:S01]  /*edd0*/  IMAD.MOV.U32 R4, RZ, RZ, R5 ;  /* 0x000000ffff047224 */ /* 0x000fe200078e0005 */
[----:B------:R-:W-:Y:S01]  /*ede0*/  FMNMX.FTZ R104, R6, R9, !PT ;  /* 0x0000000906687209 */ /* 0x000fe20007810000 */
[----:B------:R-:W-:Y:S01]  /*edf0*/  IMAD.MOV.U32 R3, RZ, RZ, 0x2 ;  /* 0x00000002ff037424 */ /* 0x000fe200078e00ff */
[----:B------:R-:W-:Y:S02]  /*ee00*/  MOV R2, 0xee20 ;  /* 0x0000ee2000027802 */ /* 0x000fe40000000f00 */
[----:B------:R-:W-:Y:S05]  /*ee10*/  CALL.REL.NOINC `($__internal_0_$__cuda_sm70_shflsync_bfly_p) ;  /* 0x0000145000007944 */ /* 0x000fea0003c00000 */
[----:B------:R-:W-:Y:S01]  /*ee20*/  FMNMX.FTZ R4, R5, R9, !PT ;  /* 0x0000000905047209 */ /* 0x000fe20007810000 */
[----:B------:R-:W-:Y:S01]  /*ee30*/  IMAD.MOV.U32 R3, RZ, RZ, 0x1 ;  /* 0x00000001ff037424 */ /* 0x000fe200078e00ff */
[----:B------:R-:W-:Y:S02]  /*ee40*/  MOV R2, 0xee60 ;  /* 0x0000ee6000027802 */ /* 0x000fe40000000f00 */
[----:B------:R-:W-:Y:S05]  /*ee50*/  CALL.REL.NOINC `($__internal_0_$__cuda_sm70_shflsync_bfly_p) ;  /* 0x0000141000007944 */ /* 0x000fea0003c00000 */
[----:B------:R-:W-:Y:S01]  /*ee60*/  IMAD.MOV.U32 R3, RZ, RZ, 0x2 ;  /* 0x00000002ff037424 */ /* 0x000fe200078e00ff */
[----:B------:R-:W-:Y:S01]  /*ee70*/  FMNMX.FTZ R103, R4, R9, !PT ;  /* 0x0000000904677209 */ /* 0x000fe20007810000 */
[----:B------:R-:W-:Y:S01]  /*ee80*/  IMAD.MOV.U32 R4, RZ, RZ, R7 ;  /* 0x000000ffff047224 */ /* 0x000fe200078e0007 */
        /* <DEDUP_REMOVED lines=15> */
[----:B------:R-:W-:Y:S01]  /*ef80*/  MOV R2, R9 ;  /* 0x0000000900027202 */ /* 0x000fe20000000f00 */
[----:B------:R-:W-:-:S05]  /*ef90*/  BRA `(.L_x_166) ;  /* 0xffff874000007947 */ /* 0x000fca000383ffff */
.L_x_78:
[----:B------:R-:W-:Y:S01]  /*efa0*/  IMAD.MOV.U32 R4, RZ, RZ, R212 ;  /* 0x000000ffff047224 */ /* 0x000fe200078e00d4 */
[----:B------:R-:W-:-:S02]  /*efb0*/  MOV R3, 0x2 ;  /* 0x0000000200037802 */ /* 0x000fc40000000f00 */
[----:B------:R-:W-:Y:S02]  /*efc0*/  MOV R2, 0xefe0 ;  /* 0x0000efe000027802 */ /* 0x000fe40000000f00 */
[----:B------:R-:W-:Y:S05]  /*efd0*/  CALL.REL.NOINC `($__internal_0_$__cuda_sm70_shflsync_bfly_p) ;  /* 0x0000129000007944 */ /* 0x000fea0003c00000 */
[----:B------:R-:W-:Y:S01]  /*efe0*/  FADD.FTZ R4, R212, R9 ;  /* 0x00000009d4047221 */ /* 0x000fe20000010000 */
[----:B------:R-:W-:Y:S02]  /*eff0*/  MOV R3, 0x1 ;  /* 0x0000000100037802 */ /* 0x000fe40000000f00 */
[----:B------:R-:W-:Y:S02]  /*f000*/  MOV R2, 0xf020 ;  /* 0x0000f02000027802 */ /* 0x000fe40000000f00 */
[----:B------:R-:W-:Y:S05]  /*f010*/  CALL.REL.NOINC `($__internal_0_$__cuda_sm70_shflsync_bfly_p) ;  /* 0x0000125000007944 */ /* 0x000fea0003c00000 */
[----:B------:R-:W-:Y:S01]  /*f020*/  FADD.FTZ R7, R4, R9 ;  /* 0x0000000904077221 */ /* 0x000fe20000010000 */
[----:B------:R-:W-:Y:S02]  /*f030*/  MOV R4, R214 ;  /* 0x000000d600047202 */ /* 0x000fe40000000f00 */
[----:B------:R-:W-:Y:S02]  /*f040*/  MOV R3, 0x2 ;  /* 0x0000000200037802 */ /* 0x000fe40000000f00 */
[----:B------:R-:W-:Y:S02]  /*f050*/  MOV R2, 0xf070 ;  /* 0x0000f07000027802 */ /* 0x000fe40000000f00 */
[----:B------:R-:W-:Y:S05]  /*f060*/  CALL.REL.NOINC `($__internal_0_$__cuda_sm70_shflsync_bfly_p) ;  /* 0x0000120000007944 */ /* 0x000fea0003c00000 */
[----:B------:R-:W-:Y:S01]  /*f070*/  FADD.FTZ R6, R214, R9 ;  /* 0x00000009d6067221 */ /* 0x000fe20000010000 */
[----:B------:R-:W-:Y:S02]  /*f080*/  MOV R3, 0x1 ;  /* 0x0000000100037802 */ /* 0x000fe40000000f00 */
[----:B------:R-:W-:-:S02]  /*f090*/  MOV R2, 0xf0c0 ;  /* 0x0000f0c000027802 */ /* 0x000fc40000000f00 */
[----:B------:R-:W-:Y:S02]  /*f0a0*/  MOV R4, R6 ;  /* 0x0000000600047202 */ /* 0x000fe40000000f00 */
        /* <DEDUP_REMOVED lines=8> */
[----:B------:R-:W-:Y:S02]  /*f130*/  MOV R2, 0xf160 ;  /* 0x0000f16000027802 */ /* 0x000fe40000000f00 */
[----:B------:R-:W-:-:S02]  /*f140*/  MOV R4, R5 ;  /* 0x0000000500047202 */ /* 0x000fc40000000f00 */
[----:B------:R-:W-:Y:S05]  /*f150*/  CALL.REL.NOINC `($__internal_0_$__cuda_sm70_shflsync_bfly_p) ;  /* 0x0000111000007944 */ /* 0x000fea0003c00000 */
[----:B------:R-:W-:Y:S01]  /*f160*/  FADD.FTZ R5, R5, R9 ;  /* 0x0000000905057221 */ /* 0x000fe20000010000 */
[----:B------:R-:W-:-:S02]  /*f170*/  MOV R4, R234 ;  /* 0x000000ea00047202 */ /* 0x000fc40000000f00 */
[----:B------:R-:W-:Y:S02]  /*f180*/  MOV R3, 0x2 ;  /* 0x0000000200037802 */ /* 0x000fe40000000f00 */
[----:B------:R-:W-:Y:S02]  /*f190*/  MOV R2, 0xf1b0 ;  /* 0x0000f1b000027802 */ /* 0x000fe40000000f00 */
[----:B------:R-:W-:Y:S05]  /*f1a0*/  CALL.REL.NOINC `($__internal_0_$__cuda_sm70_shflsync_bfly_p) ;  /* 0x000010c000007944 */ /* 0x000fea0003c00000 */
[----:B------:R-:W-:Y:S01]  /*f1b0*/  FADD.FTZ R4, R234, R9 ;  /* 0x00000009ea047221 */ /* 0x000fe20000010000 */
[----:B------:R-:W-:Y:S02]  /*f1c0*/  MOV R3, 0x1 ;  /* 0x0000000100037802 */ /* 0x000fe40000000f00 */
[----:B------:R-:W-:Y:S02]  /*f1d0*/  MOV R2, 0xf1f0 ;  /* 0x0000f1f000027802 */ /* 0x000fe40000000f00 */
[----:B------:R-:W-:Y:S05]  /*f1e0*/  CALL.REL.NOINC `($__internal_0_$__cuda_sm70_shflsync_bfly_p) ;  /* 0x0000108000007944 */ /* 0x000fea0003c00000 */
[----:B------:R-:W-:Y:S05]  /*f1f0*/  BRA `(.L_x_167) ;  /* 0xffff9d7000007947 */ /* 0x000fea000383ffff */
.L_x_85:
[----:B-1234-:R-:W-:Y:S01]  /*f200*/  IMAD.MOV.U32 R30, RZ, RZ, R10 ;  /* 0x000000ffff1e7224 */ /* 0x01efe200078e000a */
[----:B------:R-:W-:Y:S01]  /*f210*/  MOV R29, RZ ;  /* 0x000000ff001d7202 */ /* 0x000fe20000000f00 */
[----:B------:R-:W-:Y:S01]  /*f220*/  IMAD.MOV.U32 R3, RZ, RZ, 0x1c1f ;  /* 0x00001c1fff037424 */ /* 0x000fe200078e00ff */
[----:B------:R-:W-:Y:S02]  /*f230*/  MOV R2, 0xf250 ;  /* 0x0000f25000027802 */ /* 0x000fe40000000f00 */
[----:B------:R-:W-:Y:S05]  /*f240*/  CALL.REL.NOINC `($__internal_1_$__cuda_sm70_shflsync_idx_p) ;  /* 0x0000108000007944 */ /* 0x000fea0003c00000 */
[----:B------:R-:W-:Y:S01]  /*f250*/  MOV R5, R29 ;  /* 0x0000001d00057202 */ /* 0x000fe20000000f00 */
[----:B------:R-:W-:Y:S05]  /*f260*/  BRA `(.L_x_168) ;  /* 0xffffb6e000007947 */ /* 0x000fea000383ffff */
.L_x_86:
[----:B------:R-:W-:Y:S01]  /*f270*/  IMAD.MOV.U32 R30, RZ, RZ, R12 ;  /* 0x000000ffff1e7224 */ /* 0x000fe200078e000c */
[----:B------:R-:W-:Y:S01]  /*f280*/  MOV R29, RZ ;  /* 0x000000ff001d7202 */ /* 0x000fe20000000f00 */
[----:B------:R-:W-:Y:S01]  /*f290*/  IMAD.MOV.U32 R3, RZ, RZ, 0x1c1f ;  /* 0x00001c1fff037424 */ /* 0x000fe200078e00ff */
[----:B------:R-:W-:-:S02]  /*f2a0*/  MOV R2, 0xf2c0 ;  /* 0x0000f2c000027802 */ /* 0x000fc40000000f00 */
[----:B-12---:R-:W-:Y:S05]  /*f2b0*/  CALL.REL.NOINC `($__internal_1_$__cuda_sm70_shflsync_idx_p) ;  /* 0x0000101000007944 */ /* 0x006fea0003c00000 */
[----:B------:R-:W-:Y:S01]  /*f2c0*/  MOV R0, R29 ;  /* 0x0000001d00007202 */ /* 0x000fe20000000f00 */
[----:B------:R-:W-:Y:S05]  /*f2d0*/  BRA `(.L_x_169) ;  /* 0xffffb69000007947 */ /* 0x000fea000383ffff */
.L_x_89:
[----:B------:R-:W-:Y:S01]  /*f2e0*/  IMAD.MOV.U32 R30, RZ, RZ, R10 ;  /* 0x000000ffff1e7224 */ /* 0x000fe200078e000a */
[----:B------:R-:W-:Y:S01]  /*f2f0*/  MOV R29, 0x1 ;  /* 0x00000001001d7802 */ /* 0x000fe20000000f00 */
[----:B--2---:R-:W-:Y:S01]  /*f300*/  IMAD.MOV.U32 R3, RZ, RZ, 0x1c1f ;  /* 0x00001c1fff037424 */ /* 0x004fe200078e00ff */
[----:B------:R-:W-:-:S02]  /*f310*/  MOV R2, 0xf330 ;  /* 0x0000f33000027802 */ /* 0x000fc40000000f00 */
        /* <DEDUP_REMOVED lines=9> */
.L_x_92:
[----:B------:R-:W-:Y:S01]  /*f3b0*/  IMAD.MOV.U32 R30, RZ, RZ, R10 ;  /* 0x000000ffff1e7224 */ /* 0x000fe200078e000a */
[----:B------:R-:W-:Y:S01]  /*f3c0*/  MOV R29, 0x2 ;  /* 0x00000002001d7802 */ /* 0x000fe20000000f00 */
[----:B-1----:R-:W-:Y:S01]  /*f3d0*/  IMAD.MOV.U32 R3, RZ, RZ, 0x1c1f ;  /* 0x00001c1fff037424 */ /* 0x002fe200078e00ff */
[----:B------:R-:W-:Y:S02]  /*f3e0*/  MOV R2, 0xf400 ;  /* 0x0000f40000027802 */ /* 0x000fe40000000f00 */
[----:B--234-:R-:W-:Y:S05]  /*f3f0*/  CALL.REL.NOINC `($__internal_1_$__cuda_sm70_shflsync_idx_p) ;  /* 0x00000ed000007944 */ /* 0x01cfea0003c00000 */
[----:B------:R-:W-:Y:S01]  /*f400*/  MOV R5, R29 ;  /* 0x0000001d00057202 */ /* 0x000fe20000000f00 */
[----:B------:R-:W-:Y:S05]  /*f410*/  BRA `(.L_x_171) ;  /* 0xffffb83000007947 */ /* 0x000fea000383ffff */
.L_x_93:
[----:B------:R-:W-:Y:S01]  /*f420*/  IMAD.MOV.U32 R30, RZ, RZ, R12 ;  /* 0x000000ffff1e7224 */ /* 0x000fe200078e000c */
[----:B------:R-:W-:Y:S01]  /*f430*/  MOV R29, 0x2 ;  /* 0x00000002001d7802 */ /* 0x000fe20000000f00 */
[----:B------:R-:W-:Y:S01]  /*f440*/  IMAD.MOV.U32 R3, RZ, RZ, 0x1c1f ;  /* 0x00001c1fff037424 */ /* 0x000fe200078e00ff */
[----:B------:R-:W-:Y:S02]  /*f450*/  MOV R2, 0xf470 ;  /* 0x0000f47000027802 */ /* 0x000fe40000000f00 */
[----:B-1234-:R-:W-:Y:S05]  /*f460*/  CALL.REL.NOINC `($__internal_1_$__cuda_sm70_shflsync_idx_p) ;  /* 0x00000e6000007944 */ /* 0x01efea0003c00000 */
[----:B------:R-:W-:Y:S01]  /*f470*/  MOV R0, R29 ;  /* 0x0000001d00007202 */ /* 0x000fe20000000f00 */
[----:B------:R-:W-:Y:S05]  /*f480*/  BRA `(.L_x_172) ;  /* 0xffffb7e000007947 */ /* 0x000fea000383ffff */
.L_x_96:
[----:B------:R-:W-:Y:S01]  /*f490*/  IMAD.MOV.U32 R30, RZ, RZ, R10 ;  /* 0x000000ffff1e7224 */ /* 0x000fe200078e000a */
[----:B------:R-:W-:Y:S01]  /*f4a0*/  MOV R29, 0x3 ;  /* 0x00000003001d7802 */ /* 0x000fe20000000f00 */
[----:B-1----:R-:W-:Y:S01]  /*f4b0*/  IMAD.MOV.U32 R3, RZ, RZ, 0x1c1f ;  /* 0x00001c1fff037424 */ /* 0x002fe200078e00ff */
[----:B------:R-:W-:-:S02]  /*f4c0*/  MOV R2, 0xf4e0 ;  /* 0x0000f4e000027802 */ /* 0x000fc40000000f00 */
[----:B--234-:R-:W-:Y:S05]  /*f4d0*/  CALL.REL.NOINC `($__internal_1_$__cuda_sm70_shflsync_idx_p) ;  /* 0x00000df000007944 */ /* 0x01cfea0003c00000 */
        /* <DEDUP_REMOVED lines=8> */
.L_x_98:
[----:B------:R-:W-:Y:S01]  /*f560*/  IMAD.MOV.U32 R30, RZ, RZ, R5 ;  /* 0x000000ffff1e7224 */ /* 0x000fe200078e0005 */
[----:B------:R-:W-:Y:S01]  /*f570*/  MOV R29, RZ ;  /* 0x000000ff001d7202 */ /* 0x000fe20000000f00 */
[----:B------:R-:W-:Y:S01]  /*f580*/  IMAD.MOV.U32 R3, RZ, RZ, 0x1c1f ;  /* 0x00001c1fff037424 */ /* 0x000fe200078e00ff */
[----:B------:R-:W-:Y:S02]  /*f590*/  MOV R2, 0xf5b0 ;  /* 0x0000f5b000027802 */ /* 0x000fe40000000f00 */
[----:B------:R-:W-:Y:S05]  /*f5a0*/  CALL.REL.NOINC `($__internal_1_$__cuda_sm70_shflsync_idx_p) ;  /* 0x00000d2000007944 */ /* 0x000fea0003c00000 */
[----:B------:R-:W-:Y:S01]  /*f5b0*/  MOV R4, R29 ;  /* 0x0000001d00047202 */ /* 0x000fe20000000f00 */
[----:B------:R-:W-:Y:S05]  /*f5c0*/  BRA `(.L_x_174) ;  /* 0xffffbb6000007947 */ /* 0x000fea000383ffff */
.L_x_99:
[----:B------:R-:W-:Y:S01]  /*f5d0*/  IMAD.MOV.U32 R30, RZ, RZ, R12 ;  /* 0x000000ffff1e7224 */ /* 0x000fe200078e000c */
[----:B------:R-:W-:Y:S01]  /*f5e0*/  MOV R29, RZ ;  /* 0x000000ff001d7202 */ /* 0x000fe20000000f00 */
[----:B------:R-:W-:Y:S01]  /*f5f0*/  IMAD.MOV.U32 R3, RZ, RZ, 0x1c1f ;  /* 0x00001c1fff037424 */ /* 0x000fe200078e00ff */
[----:B------:R-:W-:Y:S02]  /*f600*/  MOV R2, 0xf620 ;  /* 0x0000f62000027802 */ /* 0x000fe40000000f00 */
[----:B-12---:R-:W-:Y:S05]  /*f610*/  CALL.REL.NOINC `($__internal_1_$__cuda_sm70_shflsync_idx_p) ;  /* 0x00000cb000007944 */ /* 0x006fea0003c00000 */
[----:B------:R-:W-:Y:S01]  /*f620*/  MOV R0, R29 ;  /* 0x0000001d00007202 */ /* 0x000fe20000000f00 */
[----:B------:R-:W-:Y:S05]  /*f630*/  BRA `(.L_x_175) ;  /* 0xffffbb1000007947 */ /* 0x000fea000383ffff */
.L_x_102:
        /* <DEDUP_REMOVED lines=13> */
.L_x_105:
[----:B------:R-:W-:Y:S01]  /*f710*/  IMAD.MOV.U32 R30, RZ, RZ, R5 ;  /* 0x000000ffff1e7224 */ /* 0x000fe200078e0005 */
[----:B------:R-:W-:Y:S01]  /*f720*/  MOV R29, 0x2 ;  /* 0x00000002001d7802 */ /* 0x000fe20000000f00 */
[----:B-1----:R-:W-:Y:S01]  /*f730*/  IMAD.MOV.U32 R3, RZ, RZ, 0x1c1f ;  /* 0x00001c1fff037424 */ /* 0x002fe200078e00ff */
[----:B------:R-:W-:Y:S02]  /*f740*/  MOV R2, 0xf760 ;  /* 0x0000f76000027802 */ /* 0x000fe40000000f00 */
[----:B--234-:R-:W-:Y:S05]  /*f750*/  CALL.REL.NOINC `($__internal_1_$__cuda_sm70_shflsync_idx_p) ;  /* 0x00000b7000007944 */ /* 0x01cfea0003c00000 */
[----:B------:R-:W-:Y:S01]  /*f760*/  MOV R4, R29 ;  /* 0x0000001d00047202 */ /* 0x000fe20000000f00 */
[----:B------:R-:W-:Y:S05]  /*f770*/  BRA `(.L_x_177) ;  /* 0xffffc38000007947 */ /* 0x000fea000383ffff */
.L_x_106:
[----:B------:R-:W-:Y:S01]  /*f780*/  IMAD.MOV.U32 R30, RZ, RZ, R12 ;  /* 0x000000ffff1e7224 */ /* 0x000fe200078e000c */
[----:B------:R-:W-:Y:S01]  /*f790*/  MOV R29, 0x2 ;  /* 0x00000002001d7802 */ /* 0x000fe20000000f00 */
[----:B------:R-:W-:Y:S01]  /*f7a0*/  IMAD.MOV.U32 R3, RZ, RZ, 0x1c1f ;  /* 0x00001c1fff037424 */ /* 0x000fe200078e00ff */
[----:B------:R-:W-:Y:S02]  /*f7b0*/  MOV R2, 0xf7d0 ;  /* 0x0000f7d000027802 */ /* 0x000fe40000000f00 */
[----:B-1234-:R-:W-:Y:S05]  /*f7c0*/  CALL.REL.NOINC `($__internal_1_$__cuda_sm70_shflsync_idx_p) ;  /* 0x00000b0000007944 */ /* 0x01efea0003c00000 */
[----:B------:R-:W-:Y:S01]  /*f7d0*/  MOV R0, R29 ;  /* 0x0000001d00007202 */ /* 0x000fe20000000f00 */
[----:B------:R-:W-:Y:S05]  /*f7e0*/  BRA `(.L_x_178) ;  /* 0xffffc33000007947 */ /* 0x000fea000383ffff */
.L_x_109:
        /* <DEDUP_REMOVED lines=13> */
.L_x_113:
[----:B------:R-:W-:Y:S01]  /*f8c0*/  IMAD.MOV.U32 R30, RZ, RZ, R5 ;  /* 0x000000ffff1e7224 */ /* 0x000fe200078e0005 */
[----:B------:R-:W-:Y:S01]  /*f8d0*/  MOV R29, RZ ;  /* 0x000000ff001d7202 */ /* 0x000fe20000000f00 */
[----:B------:R-:W-:Y:S01]  /*f8e0*/  IMAD.MOV.U32 R3, RZ, RZ, 0x1c1f ;  /* 0x00001c1fff037424 */ /* 0x000fe200078e00ff */
[----:B------:R-:W-:Y:S02]  /*f8f0*/  MOV R2, 0xf910 ;  /* 0x0000f91000027802 */ /* 0x000fe40000000f00 */
[----:B------:R-:W-:Y:S05]  /*f900*/  CALL.REL.NOINC `($__internal_1_$__cuda_sm70_shflsync_idx_p) ;  /* 0x000009c000007944 */ /* 0x000fea0003c00000 */
[----:B------:R-:W-:Y:S01]  /*f910*/  MOV R4, R29 ;  /* 0x0000001d00047202 */ /* 0x000fe20000000f00 */
[----:B------:R-:W-:Y:S05]  /*f920*/  BRA `(.L_x_180) ;  /* 0xffffd2e000007947 */ /* 0x000fea000383ffff */
.L_x_114:
[----:B------:R-:W-:Y:S01]  /*f930*/  IMAD.MOV.U32 R30, RZ, RZ, R12 ;  /* 0x000000ffff1e7224 */ /* 0x000fe200078e000c */
[----:B------:R-:W-:Y:S01]  /*f940*/  MOV R29, RZ ;  /* 0x000000ff001d7202 */ /* 0x000fe20000000f00 */
[----:B------:R-:W-:Y:S01]  /*f950*/  IMAD.MOV.U32 R3, RZ, RZ, 0x1c1f ;  /* 0x00001c1fff037424 */ /* 0x000fe200078e00ff */
[----:B------:R-:W-:Y:S02]  /*f960*/  MOV R2, 0xf980 ;  /* 0x0000f98000027802 */ /* 0x000fe40000000f00 */
[----:B-12---:R-:W-:Y:S05]  /*f970*/  CALL.REL.NOINC `($__internal_1_$__cuda_sm70_shflsync_idx_p) ;  /* 0x0000095000007944 */ /* 0x006fea0003c00000 */
[----:B------:R-:W-:Y:S01]  /*f980*/  MOV R0, R29 ;  /* 0x0000001d00007202 */ /* 0x000fe20000000f00 */
[----:B------:R-:W-:Y:S05]  /*f990*/  BRA `(.L_x_181) ;  /* 0xffffd29000007947 */ /* 0x000fea000383ffff */
.L_x_117:
        /* <DEDUP_REMOVED lines=13> */
.L_x_120:
[----:B------:R-:W-:Y:S01]  /*fa70*/  IMAD.MOV.U32 R30, RZ, RZ, R5 ;  /* 0x000000ffff1e7224 */ /* 0x000fe200078e0005 */
[----:B------:R-:W-:Y:S01]  /*fa80*/  MOV R29, 0x2 ;  /* 0x00000002001d7802 */ /* 0x000fe20000000f00 */
[----:B-1----:R-:W-:Y:S01]  /*fa90*/  IMAD.MOV.U32 R3, RZ, RZ, 0x1c1f ;  /* 0x00001c1fff037424 */ /* 0x002fe200078e00ff */
[----:B------:R-:W-:Y:S02]  /*faa0*/  MOV R2, 0xfac0 ;  /* 0x0000fac000027802 */ /* 0x000fe40000000f00 */
[----:B--234-:R-:W-:Y:S05]  /*fab0*/  CALL.REL.NOINC `($__internal_1_$__cuda_sm70_shflsync_idx_p) ;  /* 0x0000081000007944 */ /* 0x01cfea0003c00000 */
[----:B------:R-:W-:Y:S01]  /*fac0*/  MOV R4, R29 ;  /* 0x0000001d00047202 */ /* 0x000fe20000000f00 */
[----:B------:R-:W-:Y:S05]  /*fad0*/  BRA `(.L_x_183) ;  /* 0xffffd44000007947 */ /* 0x000fea000383ffff */
.L_x_121:
[----:B------:R-:W-:Y:S01]  /*fae0*/  IMAD.MOV.U32 R30, RZ, RZ, R12 ;  /* 0x000000ffff1e7224 */ /* 0x000fe200078e000c */
[----:B------:R-:W-:Y:S01]  /*faf0*/  MOV R29, 0x2 ;  /* 0x00000002001d7802 */ /* 0x000fe20000000f00 */
[----:B------:R-:W-:Y:S01]  /*fb00*/  IMAD.MOV.U32 R3, RZ, RZ, 0x1c1f ;  /* 0x00001c1fff037424 */ /* 0x000fe200078e00ff */
[----:B------:R-:W-:Y:S02]  /*fb10*/  MOV R2, 0xfb30 ;  /* 0x0000fb3000027802 */ /* 0x000fe40000000f00 */
[----:B-1234-:R-:W-:Y:S05]  /*fb20*/  CALL.REL.NOINC `($__internal_1_$__cuda_sm70_shflsync_idx_p) ;  /* 0x000007a000007944 */ /* 0x01efea0003c00000 */
[----:B------:R-:W-:Y:S01]  /*fb30*/  MOV R0, R29 ;  /* 0x0000001d00007202 */ /* 0x000fe20000000f00 */
[----:B------:R-:W-:Y:S05]  /*fb40*/  BRA `(.L_x_184) ;  /* 0xffffd3f000007947 */ /* 0x000fea000383ffff */
.L_x_124:
        /* <DEDUP_REMOVED lines=13> */
.L_x_126:
[----:B------:R-:W-:Y:S01]  /*fc20*/  IMAD.MOV.U32 R30, RZ, RZ, R28 ;  /* 0x000000ffff1e7224 */ /* 0x000fe200078e001c */
[----:B------:R-:W-:Y:S01]  /*fc30*/  MOV R29, RZ ;  /* 0x000000ff001d7202 */ /* 0x000fe20000000f00 */
[----:B------:R-:W-:Y:S01]  /*fc40*/  IMAD.MOV.U32 R3, RZ, RZ, 0x1f ;  /* 0x0000001fff037424 */ /* 0x000fe200078e00ff */
[----:B------:R-:W-:Y:S02]  /*fc50*/  MOV R2, 0xfc70 ;  /* 0x0000fc7000027802 */ /* 0x000fe40000000f00 */
[----:B------:R-:W-:Y:S05]  /*fc60*/  CALL.REL.NOINC `($__internal_1_$__cuda_sm70_shflsync_idx_p) ;  /* 0x0000066000007944 */ /* 0x000fea0003c00000 */
[----:B------:R-:W-:Y:S01]  /*fc70*/  MOV R9, R29 ;  /* 0x0000001d00097202 */ /* 0x000fe20000000f00 */
[----:B------:R-:W-:Y:S05]  /*fc80*/  BRA `(.L_x_186) ;  /* 0xffffd64000007947 */ /* 0x000fea000383ffff */
.L_x_127:
[----:B------:R-:W-:Y:S01]  /*fc90*/  IMAD.MOV.U32 R30, RZ, RZ, R28 ;  /* 0x000000ffff1e7224 */ /* 0x000fe200078e001c */
[----:B------:R-:W-:Y:S01]  /*fca0*/  MOV R29, 0x1 ;  /* 0x00000001001d7802 */ /* 0x000fe20000000f00 */
[----:B------:R-:W-:Y:S01]  /*fcb0*/  IMAD.MOV.U32 R3, RZ, RZ, 0x1f ;  /* 0x0000001fff037424 */ /* 0x000fe200078e00ff */
[----:B------:R-:W-:Y:S02]  /*fcc0*/  MOV R2, 0xfce0 ;  /* 0x0000fce000027802 */ /* 0x000fe40000000f00 */
[----:B-12---:R-:W-:Y:S05]  /*fcd0*/  CALL.REL.NOINC `($__internal_1_$__cuda_sm70_shflsync_idx_p) ;  /* 0x000005f000007944 */ /* 0x006fea0003c00000 */
[----:B------:R-:W-:Y:S01]  /*fce0*/  MOV R8, R29 ;  /* 0x0000001d00087202 */ /* 0x000fe20000000f00 */
[----:B------:R-:W-:Y:S05]  /*fcf0*/  BRA `(.L_x_187) ;  /* 0xffffd5f000007947 */ /* 0x000fea000383ffff */
.L_x_128:
[----:B------:R-:W-:Y:S02]  /*fd00*/  MOV R2, 0x1 ;  /* 0x0000000100027802 */ /* 0x000fe40000000f00 */
[----:B------:R-:W-:-:S02]  /*fd10*/  MOV R3, 0xfd30 ;  /* 0x0000fd3000037802 */ /* 0x000fc40000000f00 */
[----:B-1234-:R-:W-:Y:S05]  /*fd20*/  CALL.REL.NOINC `($__internal_2_$__cuda_sm70_shflsync_up_p) ;  /* 0x000005f000007944 */ /* 0x01efea0003c00000 */
[----:B------:R-:W-:Y:S05]  /*fd30*/  BRA `(.L_x_188) ;  /* 0xffffd6e000007947 */ /* 0x000fea000383ffff */
.L_x_129:
[----:B------:R-:W-:Y:S02]  /*fd40*/  MOV R2, 0x2 ;  /* 0x0000000200027802 */ /* 0x000fe40000000f00 */
[----:B------:R-:W-:-:S02]  /*fd50*/  MOV R3, 0xfd70 ;  /* 0x0000fd7000037802 */ /* 0x000fc40000000f00 */
[----:B--2-4-:R-:W-:Y:S05]  /*fd60*/  CALL.REL.NOINC `($__internal_2_$__cuda_sm70_shflsync_up_p) ;  /* 0x000005b000007944 */ /* 0x014fea0003c00000 */
        /* <DEDUP_REMOVED lines=24> */
.L_x_133:
[----:B------:R-:W-:Y:S02]  /*fef0*/  MOV R2, 0x1 ;  /* 0x0000000100027802 */ /* 0x000fe40000000f00 */
[----:B------:R-:W-:Y:S02]  /*ff00*/  MOV R3, 0xff20 ;  /* 0x0000ff2000037802 */ /* 0x000fe40000000f00 */
[----:B------:R-:W-:Y:S05]  /*ff10*/  CALL.REL.NOINC `($__internal_2_$__cuda_sm70_shflsync_up_p) ;  /* 0x0000040000007944 */ /* 0x000fea0003c00000 */
[----:B------:R-:W-:Y:S01]  /*ff20*/  MOV R2, R4 ;  /* 0x0000000400027202 */ /* 0x000fe20000000f00 */
[----:B------:R-:W-:Y:S05]  /*ff30*/  BRA `(.L_x_190) ;  /* 0xffffd74000007947 */ /* 0x000fea000383ffff */
.L_x_134:
        /* <DEDUP_REMOVED lines=27> */
.L_x_136:
[----:B------:R-:W-:Y:S02]  /*100f0*/  SEL R0, RZ, 0x1, P0 ;  /* 0x00000001ff007807 */ /* 0x000fe40000000000 */
[----:B------:R-:W-:Y:S02]  /*10100*/  MOV R2, 0x10120 ;  /* 0x0001012000027802 */ /* 0x000fe40000000f00 */
[----:B-1----:R-:W-:Y:S05]  /*10110*/  CALL.REL.NOINC `($__internal_3_$__cuda_sm70_votesync_ballot) ;  /* 0x0000027000007944 */ /* 0x002fea0003c00000 */
[----:B------:R-:W-:Y:S05]  /*10120*/  BRA `(.L_x_192) ;  /* 0xffffd6e000007947 */ /* 0x000fea000383ffff */
.L_x_137:
[----:B------:R-:W-:Y:S01]  /*10130*/  IMAD.MOV.U32 R30, RZ, RZ, R6 ;  /* 0x000000ffff1e7224 */ /* 0x000fe200078e0006 */
[----:B---3--:R-:W-:Y:S01]  /*10140*/  MOV R29, R11 ;  /* 0x0000000b001d7202 */ /* 0x008fe20000000f00 */
[----:B------:R-:W-:Y:S01]  /*10150*/  IMAD.MOV.U32 R3, RZ, RZ, 0x1f ;  /* 0x0000001fff037424 */ /* 0x000fe200078e00ff */
[----:B------:R-:W-:Y:S02]  /*10160*/  MOV R2, 0x10180 ;  /* 0x0001018000027802 */ /* 0x000fe40000000f00 */
[----:B-12---:R-:W-:Y:S05]  /*10170*/  CALL.REL.NOINC `($__internal_1_$__cuda_sm70_shflsync_idx_p) ;  /* 0x0000015000007944 */ /* 0x006fea0003c00000 */
[----:B------:R-:W-:Y:S01]  /*10180*/  IMAD.MOV.U32 R8, RZ, RZ, R29 ;  /* 0x000000ffff087224 */ /* 0x000fe200078e001d */
[----:B------:R-:W-:Y:S01]  /*10190*/  MOV R29, R11 ;  /* 0x0000000b001d7202 */ /* 0x000fe20000000f00 */
[----:B------:R-:W-:Y:S01]  /*101a0*/  IMAD.MOV.U32 R30, RZ, RZ, R7 ;  /* 0x000000ffff1e7224 */ /* 0x000fe200078e0007 */
[----:B------:R-:W-:Y:S02]  /*101b0*/  MOV R3, 0x1f ;  /* 0x0000001f00037802 */ /* 0x000fe40000000f00 */
[----:B------:R-:W-:-:S02]  /*101c0*/  MOV R2, 0x101e0 ;  /* 0x000101e000027802 */ /* 0x000fc40000000f00 */
[----:B------:R-:W-:Y:S05]  /*101d0*/  CALL.REL.NOINC `($__internal_1_$__cuda_sm70_shflsync_idx_p) ;  /* 0x000000f000007944 */ /* 0x000fea0003c00000 */
[----:B------:R-:W-:Y:S01]  /*101e0*/  MOV R7, R29 ;  /* 0x0000001d00077202 */ /* 0x000fe20000000f00 */
[----:B------:R-:W-:Y:S05]  /*101f0*/  BRA `(.L_x_193) ;  /* 0xffffd65000007947 */ /* 0x000fea000383ffff */
.L_x_140:
[----:B------:R-:W-:Y:S01]  /*10200*/  IMAD.MOV.U32 R30, RZ, RZ, R4 ;  /* 0x000000ffff1e7224 */ /* 0x000fe200078e0004 */
[----:B------:R-:W-:Y:S01]  /*10210*/  MOV R29, R0 ;  /* 0x00000000001d7202 */ /* 0x000fe20000000f00 */
[----:B------:R-:W-:Y:S01]  /*10220*/  IMAD.MOV.U32 R3, RZ, RZ, 0x1f ;  /* 0x0000001fff037424 */ /* 0x000fe200078e00ff */
[----:B------:R-:W-:-:S02]  /*10230*/  MOV R2, 0x10250 ;  /* 0x0001025000027802 */ /* 0x000fc40000000f00 */
[----:B-1-34-:R-:W-:Y:S05]  /*10240*/  CALL.REL.NOINC `($__internal_1_$__cuda_sm70_shflsync_idx_p) ;  /* 0x0000008000007944 */ /* 0x01afea0003c00000 */
[----:B------:R-:W-:Y:S01]  /*10250*/  MOV R12, R29 ;  /* 0x0000001d000c7202 */ /* 0x000fe20000000f00 */
[----:B------:R-:W-:Y:S05]  /*10260*/  BRA `(.L_x_139) ;  /* 0xffffd64000007947 */ /* 0x000fea000383ffff */
        .weak           $__internal_0_$__cuda_sm70_shflsync_bfly_p
        .type           $__internal_0_$__cuda_sm70_shflsync_bfly_p,@function
        .size           $__internal_0_$__cuda_sm70_shflsync_bfly_p,($__internal_1_$__cuda_sm70_shflsync_idx_p - $__internal_0_$__cuda_sm70_shflsync_bfly_p)
$__internal_0_$__cuda_sm70_shflsync_bfly_p:
[----:B------:R-:W-:Y:S02]  /*10270*/  MOV R9, 0x1f ;  /* 0x0000001f00097802 */ /* 0x000fe40000000f00 */
[----:B------:R-:W-:-:S04]  /*10280*/  MOV R36, 0xffffffff ;  /* 0xffffffff00247802 */ /* 0x000fc80000000f00 */
[----:B------:R-:W-:Y:S04]  /*10290*/  WARPSYNC R36 ;  /* 0x0000002400007348 */ /* 0x000fe80003800000 */
[----:B------:R1:W2:Y:S02]  /*102a0*/  SHFL.BFLY PT, R9, R4, R3, R9 ;  /* 0x0c00000304097389 */ /* 0x0002a400000e0009 */
[----:B-1----:R-:W-:-:S04]  /*102b0*/  MOV R3, 0x0 ;  /* 0x0000000000037802 */ /* 0x002fc80000000f00 */
[----:B--2---:R-:W-:Y:S05]  /*102c0*/  RET.REL.NODEC R2 `(_ZN7cutlass13device_kernelIN5flash19enable_sm80_to_sm89INS1_16FlashAttnFwdSm80INS1_25CollectiveMainloopFwdSm80ILi4ELi1ELb0EN4cute5tupleIJNS5_1CILi128EEENS7_ILi48EEENS7_ILi96EEEEEELi96ENS_6half_tEfNS_4arch4Sm80ELb0ELb0ELb1ELb1ELb1ELb0ELb1ELb1EEENS1_21CollectiveEpilogueFwdINS6_IJS8_SA_S9_EEENS6_IJNS7_ILi1EEESI_SI_EEESC_SE_Li128ELb1ELb1ELb1ELb0EEENS1_36VarlenDynamicPersistentTileSchedulerILi128ELi48ELi128ELi128ELb1ELb1ELb0ELb0ELb1ELb1EEEEEEEEEvNT_6ParamsE) ;  /* 0xfffefd3002007950 */ /* 0x004fea0003c3ffff */
        .weak           $__internal_1_$__cuda_sm70_shflsync_idx_p
        .type           $__internal_1_$__cuda_sm70_shflsync_idx_p,@function
        .size           $__internal_1_$__cuda_sm70_shflsync_idx_p,($__internal_2_$__cuda_sm70_shflsync_up_p - $__internal_1_$__cuda_sm70_shflsync_idx_p)
$__internal_1_$__cuda_sm70_shflsync_idx_p:
[----:B------:R-:W-:-:S04]  /*102d0*/  MOV R31, 0xffffffff ;  /* 0xffffffff001f7802 */ /* 0x000fc80000000f00 */
[----:B------:R-:W-:Y:S04]  /*102e0*/  WARPSYNC R31 ;  /* 0x0000001f00007348 */ /* 0x000fe80003800000 */
[----:B------:R1:W2:Y:S02]  /*102f0*/  SHFL.IDX PT, R29, R30, R29, R3 ;  /* 0x0000001d1e1d7389 */ /* 0x0002a400000e0003 */
[----:B-1----:R-:W-:-:S04]  /*10300*/  MOV R3, 0x0 ;  /* 0x0000000000037802 */ /* 0x002fc80000000f00 */
[----:B--2---:R-:W-:Y:S05]  /*10310*/  RET.REL.NODEC R2 `(_ZN7cutlass13device_kernelIN5flash19enable_sm80_to_sm89INS1_16FlashAttnFwdSm80INS1_25CollectiveMainloopFwdSm80ILi4ELi1ELb0EN4cute5tupleIJNS5_1CILi128EEENS7_ILi48EEENS7_ILi96EEEEEELi96ENS_6half_tEfNS_4arch4Sm80ELb0ELb0ELb1ELb1ELb1ELb0ELb1ELb1EEENS1_21CollectiveEpilogueFwdINS6_IJS8_SA_S9_EEENS6_IJNS7_ILi1EEESI_SI_EEESC_SE_Li128ELb1ELb1ELb1ELb0EEENS1_36VarlenDynamicPersistentTileSchedulerILi128ELi48ELi128ELi128ELb1ELb1ELb0ELb0ELb1ELb1EEEEEEEEEvNT_6ParamsE) ;  /* 0xfffefce002007950 */ /* 0x004fea0003c3ffff */
        .weak           $__internal_2_$__cuda_sm70_shflsync_up_p
        .type           $__internal_2_$__cuda_sm70_shflsync_up_p,@function
        .size           $__internal_2_$__cuda_sm70_shflsync_up_p,($__internal_3_$__cuda_sm70_votesync_ballot - $__internal_2_$__cuda_sm70_shflsync_up_p)
$__internal_2_$__cuda_sm70_shflsync_up_p:
[----:B------:R-:W-:Y:S02]  /*10320*/  IMAD.MOV.U32 R4, RZ, RZ, RZ ;  /* 0x000000ffff047224 */ /* 0x000fe400078e00ff */
[----:B------:R-:W-:-:S04]  /*10330*/  IMAD.MOV.U32 R10, RZ, RZ, -0x1 ;  /* 0xffffffffff0a7424 */ /* 0x000fc800078e00ff */
[----:B------:R-:W-:Y:S04]  /*10340*/  WARPSYNC R10 ;  /* 0x0000000a00007348 */ /* 0x000fe80003800000 */
[----:B------:R1:W2:Y:S02]  /*10350*/  SHFL.UP PT, R4, R0, R2, R4 ;  /* 0x0400000200047389 */ /* 0x0002a400000e0004 */
[----:B-1----:R-:W-:Y:S02]  /*10360*/  MOV R2, R3 ;  /* 0x0000000300027202 */ /* 0x002fe40000000f00 */
[----:B------:R-:W-:-:S04]  /*10370*/  MOV R3, 0x0 ;  /* 0x0000000000037802 */ /* 0x000fc80000000f00 */
[----:B--2---:R-:W-:Y:S05]  /*10380*/  RET.REL.NODEC R2 `(_ZN7cutlass13device_kernelIN5flash19enable_sm80_to_sm89INS1_16FlashAttnFwdSm80INS1_25CollectiveMainloopFwdSm80ILi4ELi1ELb0EN4cute5tupleIJNS5_1CILi128EEENS7_ILi48EEENS7_ILi96EEEEEELi96ENS_6half_tEfNS_4arch4Sm80ELb0ELb0ELb1ELb1ELb1ELb0ELb1ELb1EEENS1_21CollectiveEpilogueFwdINS6_IJS8_SA_S9_EEENS6_IJNS7_ILi1EEESI_SI_EEESC_SE_Li128ELb1ELb1ELb1ELb0EEENS1_36VarlenDynamicPersistentTileSchedulerILi128ELi48ELi128ELi128ELb1ELb1ELb0ELb0ELb1ELb1EEEEEEEEEvNT_6ParamsE) ;  /* 0xfffefc7002007950 */ /* 0x004fea0003c3ffff */
        .weak           $__internal_3_$__cuda_sm70_votesync_ballot
        .type           $__internal_3_$__cuda_sm70_votesync_ballot,@function
        .size           $__internal_3_$__cuda_sm70_votesync_ballot,(.L_x_3629 - $__internal_3_$__cuda_sm70_votesync_ballot)
$__internal_3_$__cuda_sm70_votesync_ballot:
[----:B------:R-:W-:Y:S01]  /*10390*/  ISETP.NE.U32.AND P0, PT, R0, 0x1, PT ;  /* 0x000000010000780c */ /* 0x000fe20003f05070 */
[----:B------:R-:W-:-:S04]  /*103a0*/  IMAD.MOV.U32 R3, RZ, RZ, -0x1 ;  /* 0xffffffffff037424 */ /* 0x000fc800078e00ff */
[----:B------:R-:W-:Y:S08]  /*103b0*/  WARPSYNC R3 ;  /* 0x0000000300007348 */ /* 0x000ff00003800000 */
[----:B------:R-:W-:-:S04]  /*103c0*/  VOTE.ANY R0, PT, !P0 ;  /* 0x0000000000007806 */ /* 0x000fc800040e0100 */
[----:B------:R-:W-:Y:S01]  /*103d0*/  LOP3.LUT R0, R0, R3, RZ, 0xc0, !PT ;  /* 0x0000000300007212 */ /* 0x000fe200078ec0ff */
[----:B------:R-:W-:-:S04]  /*103e0*/  IMAD.MOV.U32 R3, RZ, RZ, 0x0 ;  /* 0x00000000ff037424 */ /* 0x000fc800078e00ff */
[----:B------:R-:W-:Y:S05]  /*103f0*/  RET.REL.NODEC R2 `(_ZN7cutlass13device_kernelIN5flash19enable_sm80_to_sm89INS1_16FlashAttnFwdSm80INS1_25CollectiveMainloopFwdSm80ILi4ELi1ELb0EN4cute5tupleIJNS5_1CILi128EEENS7_ILi48EEENS7_ILi96EEEEEELi96ENS_6half_tEfNS_4arch4Sm80ELb0ELb0ELb1ELb1ELb1ELb0ELb1ELb1EEENS1_21CollectiveEpilogueFwdINS6_IJS8_SA_S9_EEENS6_IJNS7_ILi1EEESI_SI_EEESC_SE_Li128ELb1ELb1ELb1ELb0EEENS1_36VarlenDynamicPersistentTileSchedulerILi128ELi48ELi128ELi128ELb1ELb1ELb0ELb0ELb1ELb1EEEEEEEEEvNT_6ParamsE) ;  /* 0xfffefc0002007950 */ /* 0x000fea0003c3ffff */
.L_x_194:
        /* <DEDUP_REMOVED lines=16> */
.L_x_3629:


//--------------------- .text._ZN7cutlass13device_kernelIN5flash19enable_sm80_to_sm89INS1_16FlashAttnFwdSm80INS1_25CollectiveMainloopFwdSm80ILi4ELi1ELb0EN4cute5tupleIJNS5_1CILi128EEENS7_ILi48EEENS7_ILi96EEEEEELi96ENS_6half_tEfNS_4arch4Sm80ELb0ELb0ELb1ELb1ELb1ELb1ELb1ELb1EEENS1_21CollectiveEpilogueFwdINS6_IJS8_SA_S9_EEENS6_IJNS7_ILi1EEESI_SI_EEESC_SE_Li128ELb1ELb1ELb1ELb0EEENS1_36VarlenDynamicPersistentTileSchedulerILi128ELi48ELi128ELi128ELb1ELb1ELb0ELb0ELb1ELb1EEEEEEEEEvNT_6ParamsE --------------------------
	.section	.text._ZN7cutlass13device_kernelIN5flash19enable_sm80_to_sm89INS1_16FlashAttnFwdSm80INS1_25CollectiveMainloopFwdSm80ILi4ELi1ELb0EN4cute5tupleIJNS5_1CILi128EEENS7_ILi48EEENS7_ILi96EEEEEELi96ENS_6half_tEfNS_4arch4Sm80ELb0ELb0ELb1ELb1ELb1ELb1ELb1ELb1EEENS1_21CollectiveEpilogueFwdINS6_IJS8_SA_S9_EEENS6_IJNS7_ILi1EEESI_SI_EEESC_SE_Li128ELb1ELb1ELb1ELb0EEENS1_36VarlenDynamicPersistentTileSchedulerILi128ELi48ELi128ELi128ELb1ELb1ELb0ELb0ELb1ELb1EEEEEEEEEvNT_6ParamsE,"ax",@progbits
	.sectioninfo	@"SHI_REGISTERS=255"
	.align	128
.text._ZN7cutlass13device_kernelIN5flash19enable_sm80_to_sm89INS1_16FlashAttnFwdSm80INS1_25CollectiveMainloopFwdSm80ILi4ELi1ELb0EN4cute5tupleIJNS5_1CILi128EEENS7_ILi48EEENS7_ILi96EEEEEELi96ENS_6half_tEfNS_4arch4Sm80ELb0ELb0ELb1ELb1ELb1ELb1ELb1ELb1EEENS1_21CollectiveEpilogueFwdINS6_IJS8_SA_S9_EEENS6_IJNS7_ILi1EEESI_SI_EEESC_SE_Li128ELb1ELb1ELb1ELb0EEENS1_36VarlenDynamicPersistentTileSchedulerILi128ELi48ELi128ELi128ELb1ELb1ELb0ELb0ELb1ELb1EEEEEEEEEvNT_6ParamsE:
        .type           _ZN7cutlass13device_kernelIN5flash19enable_sm80_to_sm89INS1_16FlashAttnFwdSm80INS1_25CollectiveMainloopFwdSm80ILi4ELi1ELb0EN4cute5tupleIJNS5_1CILi128EEENS7_ILi48EEENS7_ILi96EEEEEELi96ENS_6half_tEfNS_4arch4Sm80ELb0ELb0ELb1ELb1ELb1ELb1ELb1ELb1EEENS1_21CollectiveEpilogueFwdINS6_IJS8_SA_S9_EEENS6_IJNS7_ILi1EEESI_SI_EEESC_SE_Li128ELb1ELb1ELb1ELb0EEENS1_36VarlenDynamicPersistentTileSchedulerILi128ELi48ELi128ELi128ELb1ELb1ELb0ELb0ELb1ELb1EEEEEEEEEvNT_6ParamsE,@function
        .size           _ZN7cutlass13device_kernelIN5flash19enable_sm80_to_sm89INS1_16FlashAttnFwdSm80INS1_25CollectiveMainloopFwdSm80ILi4ELi1ELb0EN4cute5tupleIJNS5_1CILi128EEENS7_ILi48EEENS7_ILi96EEEEEELi96ENS_6half_tEfNS_4arch4Sm80ELb0ELb0ELb1ELb1ELb1ELb1ELb1ELb1EEENS1_21CollectiveEpilogueFwdINS6_IJS8_SA_S9_EEENS6_IJNS7_ILi1EEESI_SI_EEESC_SE_Li128ELb1ELb1ELb1ELb0EEENS1_36VarlenDynamicPersistentTileSchedulerILi128ELi48ELi128ELi128ELb1ELb1ELb0ELb0ELb1ELb1EEEEEEEEEvNT_6ParamsE,(.L_x_3634 - _ZN7cutlass13device_kernelIN5flash19enable_sm80_to_sm89INS1_16FlashAttnFwdSm80INS1_25CollectiveMainloopFwdSm80ILi4ELi1ELb0EN4cute5tupleIJNS5_1CILi128EEENS7_ILi48EEENS7_ILi96EEEEEELi96ENS_6half_tEfNS_4arch4Sm80ELb0ELb0ELb1ELb1ELb1ELb1ELb1ELb1EEENS1_21CollectiveEpilogueFwdINS6_IJS8_SA_S9_EEENS6_IJNS7_ILi1EEESI_SI_EEESC_SE_Li128ELb1ELb1ELb1ELb0EEENS1_36VarlenDynamicPersistentTileSchedulerILi128ELi48ELi128ELi128ELb1ELb1ELb0ELb0ELb1ELb1EEEEEEEEEvNT_6ParamsE)
        .other          _ZN7cutlass13device_kernelIN5flash19enable_sm80_to_sm89INS1_16FlashAttnFwdSm80INS1_25CollectiveMainloopFwdSm80ILi4ELi1ELb0EN4cute5tupleIJNS5_1CILi128EEENS7_ILi48EEENS7_ILi96EEEEEELi96ENS_6half_tEfNS_4arch4Sm80ELb0ELb0ELb1ELb1ELb1ELb1ELb1ELb1EEENS1_21CollectiveEpilogueFwdINS6_IJS8_SA_S9_EEENS6_IJNS7_ILi1EEESI_SI_EEESC_SE_Li128ELb1ELb1ELb1ELb0EEENS1_36VarlenDynamicPersistentTileSchedulerILi128ELi48ELi128ELi128ELb1ELb1ELb0ELb0ELb1ELb1EEEEEEEEEvNT_6ParamsE,@"STO_CUDA_ENTRY STV_DEFAULT"
_ZN7cutlass13device_kernelIN5flash19enable_sm80_to_sm89INS1_16FlashAttnFwdSm80INS1_25CollectiveMainloopFwdSm80ILi4ELi1ELb0EN4cute5tupleIJNS5_1CILi128EEENS7_ILi48EEENS7_ILi96EEEEEELi96ENS_6half_tEfNS_4arch4Sm80ELb0ELb0ELb1ELb1ELb1ELb1ELb1ELb1EEENS1_21CollectiveEpilogueFwdINS6_IJS8_SA_S9_EEENS6_IJNS7_ILi1EEESI_SI_EEESC_SE_Li128ELb1ELb1ELb1ELb0EEENS1_36VarlenDynamicPersistentTileSchedulerILi128ELi48ELi128ELi128ELb1ELb1ELb0ELb0ELb1ELb1EEEEEEEEEvNT_6ParamsE:
        /* <DEDUP_REMOVED lines=10> */
[----:B-1----:R1:W-:Y:S04]  /*00a0*/  @P0 STL.64 [R1+0x50], R4 ;  /* 0x0000500401000387 */ /* 0x0023e80000100a00 */
        /* <DEDUP_REMOVED lines=43> */
.L_x_200:
        /* <DEDUP_REMOVED lines=17> */
.L_x_386:
        /* <DEDUP_REMOVED lines=16> */
.L_x_387:
[----:B--2---:R-:W-:-:S05]  /*0570*/  IMAD R0, R0, c[0x0][0x538], RZ ;  /* 0x00014e0000007a24 */ /* 0x004fca00078e02ff */
[----:B------:R-:W-:-:S04]  /*0580*/  IADD3 R6, R0, R6, RZ ;  /* 0x0000000600067210 */ /* 0x000fc80007ffe0ff */
[----:B------:R-:W-:-:S13]  /*0590*/  ISETP.GT.AND P0, PT, R6, UR4, PT ;  /* 0x0000000406007c0c */ /* 0x000fda000bf04270 */
[----:B-1----:R-:W-:Y:S05]  /*05a0*/  @!P0 BRA `(.L_x_200) ;  /* 0xfffffdb000008947 */ /* 0x002fea000383ffff */
.L_x_196:
[----:B------:R-:W-:-:S05]  /*05b0*/  IADD3 R12, -R0, R6, RZ ;  /* 0x00000006000c7210 */ /* 0x000fca0007ffe1ff */
[----:B------:R-:W-:-:S05]  /*05c0*/  IMAD R0, R4, c[0x0][0x538], R12 ;  /* 0x00014e0004007a24 */ /* 0x000fca00078e020c */
[----:B------:R-:W-:Y:S01]  /*05d0*/  ISETP.GT.AND P0, PT, R0, UR4, PT ;  /* 0x0000000400007c0c */ /* 0x000fe2000bf04270 */
[----:B------:R-:W-:-:S12]  /*05e0*/  BRA.DIV ~URZ, `(.L_x_201) ;  /* 0x000193427f007947 */ /* 0x000fd8000b800000 */
[----:B------:R-:W-:-:S04]  /*05f0*/  VOTE.ANY R5, PT, !P0 ;  /* 0x0000000000057806 */ /* 0x000fc800040e0100 */
.L_x_388:
[----:B------:R1:W2:Y:S01]  /*0600*/  POPC R13, R5 ;  /* 0x00000005000d7309 */ /* 0x0002a20000000000 */
[----:B------:R-:W-:Y:S05]  /*0610*/  BRA.DIV ~URZ, `(.L_x_202) ;  /* 0x000193627f007947 */ /* 0x000fea000b800000 */
[----:B--2---:R2:W3:Y:S01]  /*0620*/  SHFL.IDX PT, R11, R8, R13, 0x1f ;  /* 0x00001f0d080b7589 */ /* 0x0044e200000e0000 */
[----:B------:R-:W-:-:S03]  /*0630*/  MOV R6, RZ ;  /* 0x000000ff00067202 */ /* 0x000fc60000000f00 */
[----:B------:R2:W4:Y:S04]  /*0640*/  SHFL.IDX PT, R10, R7, R13, 0x1f ;  /* 0x00001f0d070a7589 */ /* 0x00052800000e0000 */
.L_x_389:
[----:B------:R-:W-:Y:S01]  /*0650*/  ISETP.NE.AND P0, PT, R5, RZ, PT ;  /* 0x000000ff0500720c */ /* 0x000fe20003f05270 */
[----:B------:R-:W-:-:S12]  /*0660*/  BSSY B0, `(.L_x_203) ;  /* 0x0000005000007945 */ /* 0x000fd80003800000 */
[----:B------:R-:W-:Y:S05]  /*0670*/  @!P0 BRA `(.L_x_204) ;  /* 0x0000003000008947 */ /* 0x000fea0003800000 */
[----:B------:R-:W-:Y:S01]  /*0680*/  IADD3 R3, R13, -0x1, RZ ;  /* 0xffffffff0d037810 */ /* 0x000fe20007ffe0ff */
[----:B------:R-:W-:Y:S05]  /*0690*/  BRA.DIV ~URZ, `(.L_x_205) ;  /* 0x000193c27f007947 */ /* 0x000fea000b800000 */
[----:B------:R1:W2:Y:S02]  /*06a0*/  SHFL.IDX PT, R6, R4, R3, 0x1f ;  /* 0x00001f0304067589 */ /* 0x0002a400000e0000 */
.L_x_204:
[----:B------:R-:W-:Y:S05]  /*06b0*/  BSYNC B0 ;  /* 0x0000000000007941 */ /* 0x000fea0003800000 */
.L_x_203:
[----:B---3--:R-:W-:Y:S01]  /*06c0*/  IABS R0, R11 ;  /* 0x0000000b00007213 */ /* 0x008fe20000000000 */
[----:B-12---:R-:W-:-:S04]  /*06d0*/  IMAD R4, R6, c[0x0][0x538], R12 ;  /* 0x00014e0006047a24 */ /* 0x006fc800078e020c */
[----:B------:R-:W-:Y:S01]  /*06e0*/  IMAD.MOV.U32 R5, RZ, RZ, R0 ;  /* 0x000000ffff057224 */ /* 0x000fe200078e0000 */
[----:B----4-:R-:W-:Y:S01]  /*06f0*/  IABS R0, R10 ;  /* 0x0000000a00007213 */ /* 0x010fe20000000000 */
[----:B------:R1:W-:Y:S01]  /*0700*/  STL [R1+0x50], R4 ;  /* 0x0000500401007387 */ /* 0x0003e20000100800 */
        /* <DEDUP_REMOVED lines=18> */
[----:B------:R-:W-:Y:S02]  /*0830*/  ISETP.GT.U32.AND P0, PT, R5, R0, PT ;  /* 0x000000000500720c */ /* 0x000fe40003f04070 */
[----:B-1----:R-:W-:-:S11]  /*0840*/  IADD3 R3, R3, 0xffffffe, RZ ;  /* 0x0ffffffe03037810 */ /* 0x002fd60007ffe0ff */
[----:B------:R-:W-:Y:S01]  /*0850*/  @!P0 IMAD.IADD R0, R0, 0x1, -R5 ;  /* 0x0000000100008824 */ /* 0x000fe200078e0a05 */
[----:B------:R-:W-:Y:S02]  /*0860*/  @!P0 IADD3 R2, R2, 0x1, RZ ;  /* 0x0000000102028810 */ /* 0x000fe40007ffe0ff */
[----:B------:R-:W-:Y:S01]  /*0870*/  ISETP.NE.AND P0, PT, R11, RZ, PT ;  /* 0x000000ff0b00720c */ /* 0x000fe20003f05270 */
[----:B------:R-:W1:Y:S01]  /*0880*/  F2I.FTZ.U32.TRUNC.NTZ R3, R3 ;  /* 0x0000000300037305 */ /* 0x000e62000021f000 */
[----:B------:R-:W-:Y:S02]  /*0890*/  ISETP.GE.U32.AND P2, PT, R0, R5, PT ;  /* 0x000000050000720c */ /* 0x000fe40003f46070 */
[----:B------:R-:W-:-:S04]  /*08a0*/  LOP3.LUT R0, R12, R11, RZ, 0x3c, !PT ;  /* 0x0000000b0c007212 */ /* 0x000fc800078e3cff */
[----:B------:R-:W-:-:S07]  /*08b0*/  ISETP.GE.AND P1, PT, R0, RZ, PT ;  /* 0x000000ff0000720c */ /* 0x000fce0003f26270 */
[----:B------:R-:W-:Y:S02]  /*08c0*/  @P2 IADD3 R2, R2, 0x1, RZ ;  /* 0x0000000102022810 */ /* 0x000fe40007ffe0ff */
[----:B-1----:R-:W-:-:S03]  /*08d0*/  IADD3 R0, RZ, -R3, RZ ;  /* 0x80000003ff007210 */ /* 0x002fc60007ffe0ff */
[----:B------:R-:W-:Y:S02]  /*08e0*/  IMAD.MOV.U32 R4, RZ, RZ, R2 ;  /* 0x000000ffff047224 */ /* 0x000fe400078e0002 */
[----:B------:R-:W-:Y:S01]  /*08f0*/  IMAD.MOV.U32 R2, RZ, RZ, R0 ;  /* 0x000000ffff027224 */ /* 0x000fe200078e0000 */
[----:B------:R-:W-:Y:S01]  /*0900*/  IABS R0, R10 ;  /* 0x0000000a00007213 */ /* 0x000fe20000000000 */
[----:B------:R-:W-:Y:S01]  /*0910*/  @!P1 IMAD.MOV R4, RZ, RZ, -R4 ;  /* 0x000000ffff049224 */ /* 0x000fe200078e0a04 */
[----:B------:R-:W-:Y:S01]  /*0920*/  @!P0 LOP3.LUT R4, RZ, R11, RZ, 0x33, !PT ;  /* 0x0000000bff048212 */ /* 0x000fe200078e33ff */
[----:B------:R-:W-:Y:S01]  /*0930*/  IMAD R5, R2, R7, RZ ;  /* 0x0000000702057224 */ /* 0x000fe200078e02ff */
[----:B------:R-:W-:Y:S01]  /*0940*/  MOV R2, RZ ;  /* 0x000000ff00027202 */ /* 0x000fe20000000f00 */
[----:B------:R-:W-:Y:S01]  /*0950*/  IMAD.MOV R6, RZ, RZ, -R0 ;  /* 0x000000ffff067224 */ /* 0x000fe200078e0a00 */
[----:B------:R-:W-:-:S03]  /*0960*/  IABS R8, R4 ;  /* 0x0000000400087213 */ /* 0x000fc60000000000 */
        /* <DEDUP_REMOVED lines=26> */
.L_x_197:
[----:B------:R-:W-:Y:S01]  /*0b10*/  MOV R0, UR4 ;  /* 0x0000000400007c02 */ /* 0x000fe20008000f00 */
[----:B------:R-:W-:Y:S04]  /*0b20*/  STL [R1+0x54], RZ ;  /* 0x000054ff01007387 */ /* 0x000fe80000100800 */
[----:B------:R-:W-:Y:S04]  /*0b30*/  STL [R1+0x58], RZ ;  /* 0x000058ff01007387 */ /* 0x000fe80000100800 */
[----:B------:R1:W-:Y:S02]  /*0b40*/  STL [R1+0x50], R0 ;  /* 0x0000500001007387 */ /* 0x0003e40000100800 */
[----:B-1----:R-:W-:-:S05]  /*0b50*/  MOV R0, c[0x0][0x53c] ;  /* 0x00014f0000007a02 */ /* 0x002fca0000000f00 */
[----:B------:R1:W-:Y:S02]  /*0b60*/  STL [R1+0x5c], R0 ;  /* 0x00005c0001007387 */ /* 0x0003e40000100800 */
.L_x_206:
[----:B-1----:R-:W2:Y:S04]  /*0b70*/  LDL R4, [R1+0x50] ;  /* 0x0000500001047983 */ /* 0x002ea80000100800 */
[----:B------:R-:W2:Y:S04]  /*0b80*/  LDL R5, [R1+0x54] ;  /* 0x0000540001057983 */ /* 0x000ea80000100800 */
[----:B------:R-:W2:Y:S04]  /*0b90*/  LDL R6, [R1+0x58] ;  /* 0x0000580001067983 */ /* 0x000ea80000100800 */
[----:B------:R-:W2:Y:S01]  /*0ba0*/  LDL R7, [R1+0x5c] ;  /* 0x00005c0001077983 */ /* 0x000ea20000100800 */
[----:B------:R-:W-:Y:S01]  /*0bb0*/  ISETP.NE.AND P0, PT, R14, RZ, PT ;  /* 0x000000ff0e00720c */ /* 0x000fe20003f05270 */
[----:B------:R-:W-:-:S12]  /*0bc0*/  WARPSYNC 0xffffffff ;  /* 0xffffffff00007948 */ /* 0x000fd80003800000 */
[----:B--2---:R1:W-:Y:S04]  /*0bd0*/  @!P0 STS.128 [0xc080], R4 ;  /* 0x00c08004ff008388 */ /* 0x0043e80000000c00 */
[----:B------:R-:W-:Y:S06]  /*0be0*/  BAR.ARV 0x5, 0x80 ;  /* 0x0142000000007b1d */ /* 0x000fec0000002000 */
.L_x_195:
[----:B------:R-:W2:Y:S02]  /*0bf0*/  LDL R0, [R1+0x5c] ;  /* 0x00005c0001007983 */ /* 0x000ea40000100800 */
[----:B--2---:R-:W-:-:S13]  /*0c00*/  ISETP.GE.AND P0, PT, R0, c[0x0][0x53c], PT ;  /* 0x00014f0000007a0c */ /* 0x004fda0003f06270 */
[----:B------:R-:W-:Y:S05]  /*0c10*/  @P0 EXIT ;  /* 0x000000000000094d */ /* 0x000fea0003800000 */
[----:B------:R-:W2:Y:S01]  /*0c20*/  S2R R12, SR_TID.X ;  /* 0x00000000000c7919 */ /* 0x000ea20000002100 */
[----:B------:R-:W-:Y:S02]  /*0c30*/  ULDC UR4, c[0x0][0x2ac] ;  /* 0x0000ab0000047ab9 */ /* 0x000fe40000000800 */
[----:B------:R-:W-:Y:S02]  /*0c40*/  ULDC UR6, c[0x0][0x1d0] ;  /* 0x0000740000067ab9 */ /* 0x000fe40000000800 */
[----:B------:R-:W-:Y:S01]  /*0c50*/  UIMAD UR6, UR4, UR6, URZ ;  /* 0x00000006040672a4 */ /* 0x000fe2000f8e023f */
[----:B--2---:R-:W-:Y:S02]  /*0c60*/  SHF.R.S32.HI R8, RZ, 0x1f, R12 ;  /* 0x0000001fff087819 */ /* 0x004fe4000001140c */
[-C--:B------:R-:W-:Y:S02]  /*0c70*/  LEA.HI R11, R12, R12.reuse, RZ, 0x1 ;  /* 0x0000000c0c0b7211 */ /* 0x080fe400078f08ff */
[----:B------:R-:W-:-:S02]  /*0c80*/  LEA.HI R3, R8, R12, RZ, 0x4 ;  /* 0x0000000c08037211 */ /* 0x000fc400078f20ff */
[----:B------:R-:W-:Y:S02]  /*0c90*/  SHF.R.S32.HI R112, RZ, 0x1, R11 ;  /* 0x00000001ff707819 */ /* 0x000fe4000001140b */
[----:B------:R-:W-:Y:S02]  /*0ca0*/  SHF.R.S32.HI R0, RZ, 0x4, R3 ;  /* 0x00000004ff007819 */ /* 0x000fe40000011403 */
[C---:B------:R-:W-:Y:S02]  /*0cb0*/  LOP3.LUT R2, R3.reuse, 0xfffffff0, RZ, 0xc0, !PT ;  /* 0xfffffff003027812 */ /* 0x040fe400078ec0ff */
[----:B-1----:R-:W-:Y:S02]  /*0cc0*/  LEA.HI R4, R3, R0, RZ, 0x1 ;  /* 0x0000000003047211 */ /* 0x002fe400078f08ff */
[----:B------:R-:W-:Y:S01]  /*0cd0*/  LEA.HI R5, R11, R112, RZ, 0x1 ;  /* 0x000000700b057211 */ /* 0x000fe200078f08ff */
[----:B------:R-:W-:Y:S01]  /*0ce0*/  IMAD.IADD R2, R12, 0x1, -R2 ;  /* 0x000000010c027824 */ /* 0x000fe200078e0a02 */
[----:B------:R-:W-:-:S02]  /*0cf0*/  LOP3.LUT R4, R4, 0xfffffffe, RZ, 0xc0, !PT ;  /* 0xfffffffe04047812 */ /* 0x000fc400078ec0ff */
[----:B------:R-:W-:Y:S02]  /*0d00*/  LOP3.LUT R3, R5, 0x7fffffe, RZ, 0xc0, !PT ;  /* 0x07fffffe05037812 */ /* 0x000fe400078ec0ff */
[----:B------:R-:W-:Y:S01]  /*0d10*/  LEA.HI R9, R2, R2, RZ, 0x1 ;  /* 0x0000000202097211 */ /* 0x000fe200078f08ff */
[----:B------:R-:W-:Y:S01]  /*0d20*/  IMAD.IADD R19, R0, 0x1, -R4 ;  /* 0x0000000100137824 */ /* 0x000fe200078e0a04 */
[----:B------:R-:W-:Y:S01]  /*0d30*/  SHF.R.S32.HI R5, RZ, 0x1f, R2 ;  /* 0x0000001fff057819 */ /* 0x000fe20000011402 */
[----:B------:R-:W-:Y:S01]  /*0d40*/  IMAD.IADD R3, R112, 0x1, -R3 ;  /* 0x0000000170037824 */ /* 0x000fe200078e0a03 */
[----:B------:R-:W-:Y:S02]  /*0d50*/  LOP3.LUT R4, R9, 0x7fffffe, RZ, 0xc0, !PT ;  /* 0x07fffffe09047812 */ /* 0x000fe400078ec0ff */
[-C--:B------:R-:W-:Y:S01]  /*0d60*/  LEA.HI R22, R8, R12.reuse, RZ, 0x3 ;  /* 0x0000000c08167211 */ /* 0x080fe200078f18ff */
[----:B------:R-:W-:Y:S01]  /*0d70*/  IMAD R0, R0, 0x8, R3 ;  /* 0x0000000800007824 */ /* 0x000fe200078e0203 */
[----:B------:R-:W-:Y:S01]  /*0d80*/  LEA.HI R13, R8, R12, RZ, 0x2 ;  /* 0x0000000c080d7211 */ /* 0x000fe200078f10ff */
[----:B------:R-:W-:Y:S01]  /*0d90*/  IMAD.IADD R14, R2, 0x1, -R4 ;  /* 0x00000001020e7824 */ /* 0x000fe200078e0a04 */
[----:B------:R-:W-:-:S02]  /*0da0*/  LEA.HI R18, R5, R2, RZ, 0x3 ;  /* 0x0000000205127211 */ /* 0x000fc400078f18ff */
[----:B------:R-:W-:Y:S02]  /*0db0*/  LOP3.LUT R3, R22, 0xfffffff8, RZ, 0xc0, !PT ;  /* 0xfffffff816037812 */ /* 0x000fe400078ec0ff */
[----:B------:R-:W-:Y:S02]  /*0dc0*/  SHF.R.S32.HI R2, RZ, 0x3, R22 ;  /* 0x00000003ff027819 */ /* 0x000fe40000011416 */
[C---:B------:R-:W-:Y:S01]  /*0dd0*/  LOP3.LUT R4, R13.reuse, 0xfffffffc, RZ, 0xc0, !PT ;  /* 0xfffffffc0d047812 */ /* 0x040fe200078ec0ff */
[----:B------:R-:W-:Y:S01]  /*0de0*/  IMAD.IADD R3, R12, 0x1, -R3 ;  /* 0x000000010c037824 */ /* 0x000fe200078e0a03 */
[----:B------:R-:W-:Y:S01]  /*0df0*/  SHF.R.S32.HI R247, RZ, 0x2, R13 ;  /* 0x00000002fff77819 */ /* 0x000fe2000001140d */
[----:B------:R-:W-:Y:S01]  /*0e00*/  IMAD.SHL.U32 R2, R2, 0x40, RZ ;  /* 0x0000004002027824 */ /* 0x000fe200078e00ff */
[----:B------:R-:W-:Y:S01]  /*0e10*/  LEA.HI R8, R8, R12, RZ, 0x5 ;  /* 0x0000000c08087211 */ /* 0x000fe200078f28ff */
[----:B------:R-:W-:Y:S01]  /*0e20*/  IMAD.IADD R24, R12, 0x1, -R4 ;  /* 0x000000010c187824 */ /* 0x000fe200078e0a04 */
[----:B------:R-:W-:-:S02]  /*0e30*/  LEA.HI R4, R13, R247, RZ, 0x1 ;  /* 0x000000f70d047211 */ /* 0x000fc400078f08ff */
[----:B------:R-:W-:Y:S01]  /*0e40*/  LEA.HI R10, R3, R3, RZ, 0x1 ;  /* 0x00000003030a7211 */ /* 0x000fe200078f08ff */
[----:B------:R-:W-:Y:S01]  /*0e50*/  IMAD.SHL.U32 R228, R24, 0x8, RZ ;  /* 0x0000000818e47824 */ /* 0x000fe200078e00ff */
[----:B------:R-:W-:Y:S02]  /*0e60*/  LOP3.LUT R2, R2, 0xc0, RZ, 0xc0, !PT ;  /* 0x000000c002027812 */ /* 0x000fe400078ec0ff */
[----:B------:R-:W-:Y:S02]  /*0e70*/  LOP3.LUT R4, R4, 0x7fffffe, RZ, 0xc0, !PT ;  /* 0x07fffffe04047812 */ /* 0x000fe400078ec0ff */
[----:B------:R-:W-:Y:S02]  /*0e80*/  LOP3.LUT R6, R10, 0x3fffffe, RZ, 0xc0, !PT ;  /* 0x03fffffe0a067812 */ /* 0x000fe400078ec0ff */
[----:B------:R-:W-:Y:S01]  /*0e90*/  SHF.R.U32.HI R5, RZ, 0x3, R2 ;  /* 0x00000003ff057819 */ /* 0x000fe20000011602 */
[----:B------:R-:W-:Y:S01]  /*0ea0*/  IMAD.IADD R4, R247, 0x1, -R4 ;  /* 0x00000001f7047824 */ /* 0x000fe200078e0a04 */
[----:B------:R-:W-:Y:S01]  /*0eb0*/  LOP3.LUT R2, R2, 0x18, R228, 0xf8, !PT ;  /* 0x0000001802027812 */ /* 0x000fe200078ef8e4 */
[----:B------:R-:W-:Y:S01]  /*0ec0*/  IMAD.IADD R21, R3, 0x1, -R6 ;  /* 0x0000000103157824 */ /* 0x000fe200078e0a06 */
[----:B------:R-:W-:-:S02]  /*0ed0*/  SHF.R.S32.HI R7, RZ, 0x5, R8 ;  /* 0x00000005ff077819 */ /* 0x000fc40000011408 */
[----:B------:R-:W-:Y:S02]  /*0ee0*/  LOP3.LUT R6, R2, R5, RZ, 0x3c, !PT ;  /* 0x0000000502067212 */ /* 0x000fe400078e3cff */
[----:B------:R-:W-:Y:S01]  /*0ef0*/  LOP3.LUT R2, R11, 0xfffffffe, RZ, 0xc0, !PT ;  /* 0xfffffffe0b027812 */ /* 0x000fe200078ec0ff */
[----:B------:R-:W-:Y:S01]  /*0f00*/  IMAD R3, R7, 0x8, R4 ;  /* 0x0000000807037824 */ /* 0x000fe200078e0204 */
[----:B------:R-:W-:Y:S02]  /*0f10*/  SHF.R.S32.HI R5, RZ, 0x1f, R8 ;  /* 0x0000001fff057819 */ /* 0x000fe40000011408 */
[----:B------:R-:W-:Y:S01]  /*0f20*/  LOP3.LUT R4, R8, 0xffffffe0, RZ, 0xc0, !PT ;  /* 0xffffffe008047812 */ /* 0x000fe200078ec0ff */
[----:B------:R-:W-:Y:S01]  /*0f30*/  IMAD.IADD R168, R12, 0x1, -R2 ;  /* 0x000000010ca87824 */ /* 0x000fe200078e0a02 */
[----:B------:R-:W-:Y:S01]  /*0f40*/  LEA.HI R2, R24, R24, RZ, 0x1 ;  /* 0x0000001818027211 */ /* 0x000fe200078f08ff */
[----:B------:R-:W-:Y:S01]  /*0f50*/  IMAD.U32 R248, R3, 0x20, R6 ;  /* 0x0000002003f87824 */ /* 0x000fe200078e0006 */
[----:B------:R-:W-:Y:S01]  /*0f60*/  LEA.HI R3, R5, R7, RZ, 0x2 ;  /* 0x0000000705037211 */ /* 0x000fe200078f10ff */
[----:B------:R-:W-:Y:S01]  /*0f70*/  IMAD.SHL.U32 R114, R168, 0x4, RZ ;  /* 0x00000004a8727824 */ /* 0x000fe200078e00ff */
[----:B------:R-:W-:Y:S01]  /*0f80*/  IADD3 R8, R112, 0x40, RZ ;  /* 0x0000004070087810 */ /* 0x000fe20007ffe0ff */
[----:B------:R-:W-:Y:S01]  /*0f90*/  IMAD.IADD R31, R12, 0x1, -R4 ;  /* 0x000000010c1f7824 */ /* 0x000fe200078e0a04 */
[----:B------:R-:W-:Y:S01]  /*0fa0*/  LOP3.LUT R4, R3, 0xffffffc, RZ, 0xc0, !PT ;  /* 0x0ffffffc03047812 */ /* 0x000fe200078ec0ff */
[----:B------:R-:W-:Y:S01]  /*0fb0*/  IMAD.SHL.U32 R104, R168, 0x8, RZ ;  /* 0x00000008a8687824 */ /* 0x000fe200078e00ff */
[C---:B------:R-:W-:Y:S01]  /*0fc0*/  LOP3.LUT R3, R2.reuse, 0x1ffffffe, RZ, 0xc0, !PT ;  /* 0x1ffffffe02037812 */ /* 0x040fe200078ec0ff */
[----:B------:R-:W-:Y:S01]  /*0fd0*/  IMAD.SHL.U32 R2, R2, 0x20, RZ ;  /* 0x0000002002027824 */ /* 0x000fe200078e00ff */
[----:B------:R-:W-:Y:S01]  /*0fe0*/  IADD3 R164, R114, 0x10, RZ ;  /* 0x0000001072a47810 */ /* 0x000fe20007ffe0ff */
[----:B------:R-:W-:Y:S01]  /*0ff0*/  IMAD.IADD R6, R7, 0x1, -R4 ;  /* 0x0000000107067824 */ /* 0x000fe200078e0a04 */
[----:B------:R-:W-:Y:S01]  /*1000*/  SHF.R.S32.HI R5, RZ, 0x1f, R31 ;  /* 0x0000001fff057819 */ /* 0x000fe2000001141f */
[----:B------:R-:W-:Y:S01]  /*1010*/  IMAD.IADD R4, R24, 0x1, -R3 ;  /* 0x0000000118047824 */ /* 0x000fe200078e0a03 */
[----:B------:R-:W-:Y:S01]  /*1020*/  LOP3.LUT R3, R2, 0xffffffc0, RZ, 0xc0, !PT ;  /* 0xffffffc002037812 */ /* 0x000fe200078ec0ff */
[----:B------:R-:W-:Y:S01]  /*1030*/  IMAD.IADD R2, R114, 0x1, R164 ;  /* 0x0000000172027824 */ /* 0x000fe200078e02a4 */
[----:B------:R-:W-:-:S02]  /*1040*/  LEA.HI R20, R5, R31, RZ, 0x2 ;  /* 0x0000001f05147211 */ /* 0x000fc400078f10ff */
[----:B------:R-:W-:Y:S01]  /*1050*/  IADD3 R113, R114, 0x20, RZ ;  /* 0x0000002072717810 */ /* 0x000fe20007ffe0ff */
[----:B------:R-:W-:Y:S01]  /*1060*/  IMAD R23, R4, 0x8, R3 ;  /* 0x0000000804177824 */ /* 0x000fe200078e0203 */
[----:B------:R-:W-:Y:S02]  /*1070*/  SHF.R.S32.HI R4, RZ, 0x1f, R8 ;  /* 0x0000001fff047819 */ /* 0x000fe40000011408 */
[----:B------:R-:W-:Y:S02]  /*1080*/  SHF.R.S32.HI R3, RZ, 0x1f, R2 ;  /* 0x0000001fff037819 */ /* 0x000fe40000011402 */
[----:B------:R-:W-:Y:S02]  /*1090*/  SHF.R.S32.HI R5, RZ, 0x2, R20 ;  /* 0x00000002ff057819 */ /* 0x000fe40000011414 */
[----:B------:R-:W-:Y:S02]  /*10a0*/  LEA.HI R4, R4, R8, RZ, 0x3 ;  /* 0x0000000804047211 */ /* 0x000fe400078f18ff */
[CC--:B------:R-:W-:Y:S01]  /*10b0*/  LEA.HI R15, R3.reuse, R2.reuse, RZ, 0x3 ;  /* 0x00000002030f7211 */ /* 0x0c0fe200078f18ff */
[----:B------:R-:W-:Y:S01]  /*10c0*/  IMAD R29, R6, 0x10, R5 ;  /* 0x00000010061d7824 */ /* 0x000fe200078e0205 */
[----:B------:R-:W-:Y:S01]  /*10d0*/  LEA.HI R16, R3, R2, RZ, 0x5 ;  /* 0x0000000203107211 */ /* 0x000fe200078f28ff */
[----:B------:R-:W-:Y:S01]  /*10e0*/  IMAD.IADD R2, R114, 0x1, R113 ;  /* 0x0000000172027824 */ /* 0x000fe200078e0271 */
[----:B------:R-:W-:Y:S01]  /*10f0*/  LEA.HI R12, R8, R8, RZ, 0x1 ;  /* 0x00000008080c7211 */ /* 0x000fe200078f08ff */
[----:B------:R-:W-:Y:S01]  /*1100*/  IMAD.SHL.U32 R4, R4, 0x20, RZ ;  /* 0x0000002004047824 */ /* 0x000fe200078e00ff */
[----:B------:R-:W-:Y:S01]  /*1110*/  SHF.R.S32.HI R5, RZ, 0x1f, R13 ;  /* 0x0000001fff057819 */ /* 0x000fe2000001140d */
[----:B------:R-:W-:Y:S01]  /*1120*/  STL [R1+0x128], R29 ;  /* 0x0001281d01007387 */ /* 0x000fe20000100800 */
[----:B------:R-:W-:-:S02]  /*1130*/  LOP3.LUT R6, R12, 0x7fffffe, RZ, 0xc0, !PT ;  /* 0x07fffffe0c067812 */ /* 0x000fc400078ec0ff */
[----:B------:R-:W-:Y:S02]  /*1140*/  SHF.R.S32.HI R3, RZ, 0x1f, R2 ;  /* 0x0000001fff037819 */ /* 0x000fe40000011402 */
[----:B------:R-:W-:Y:S01]  /*1150*/  LEA.HI R11, R5, R247, RZ, 0x3 ;  /* 0x000000f7050b7211 */ /* 0x000fe200078f18ff */
[----:B------:R-:W-:Y:S01]  /*1160*/  IMAD.IADD R6, R8, 0x1, -R6 ;  /* 0x0000000108067824 */ /* 0x000fe200078e0a06 */
[----:B------:R-:W-:Y:S01]  /*1170*/  LOP3.LUT R4, R4, 0xffffff00, RZ, 0xc0, !PT ;  /* 0xffffff0004047812 */ /* 0x000fe200078ec0ff */
[----:B------:R-:W-:Y:S01]  /*1180*/  IMAD.SHL.U32 R8, R7, 0x200, RZ ;  /* 0x0000020007087824 */ /* 0x000fe200078e00ff */
[CC--:B------:R-:W-:Y:S02]  /*1190*/  LEA.HI R252, R3.reuse, R2.reuse, RZ, 0x3 ;  /* 0x0000000203fc7211 */ /* 0x0c0fe400078f18ff */
[----:B------:R-:W-:Y:S01]  /*11a0*/  LEA.HI R17, R3, R2, RZ, 0x5 ;  /* 0x0000000203117211 */ /* 0x000fe200078f28ff */
[----:B------:R-:W-:Y:S01]  /*11b0*/  IMAD R25, R6, 0x20, R4 ;  /* 0x0000002006197824 */ /* 0x000fe200078e0204 */
[----:B------:R-:W-:-:S02]  /*11c0*/  LOP3.LUT R3, R11, 0xfffffff8, RZ, 0xc0, !PT ;  /* 0xfffffff80b037812 */ /* 0x000fc400078ec0ff */
[----:B------:R-:W-:Y:S02]  /*11d0*/  SHF.R.S32.HI R2, RZ, 0x1, R10 ;  /* 0x00000001ff027819 */ /* 0x000fe4000001140a */
[----:B------:R-:W-:Y:S01]  /*11e0*/  SHF.R.S32.HI R7, RZ, 0x1, R9 ;  /* 0x00000001ff077819 */ /* 0x000fe20000011409 */
[----:B------:R-:W-:Y:S01]  /*11f0*/  IMAD.IADD R6, R247, 0x1, -R3 ;  /* 0x00000001f7067824 */ /* 0x000fe200078e0a03 */
[----:B------:R-:W-:Y:S01]  /*1200*/  SHF.R.S32.HI R4, RZ, 0x1f, R9 ;  /* 0x0000001fff047819 */ /* 0x000fe20000011409 */
[C---:B------:R-:W-:Y:S01]  /*1210*/  IMAD.SHL.U32 R3, R2.reuse, 0x40, RZ ;  /* 0x0000004002037824 */ /* 0x040fe200078e00ff */
[----:B------:R-:W-:Y:S01]  /*1220*/  LOP3.LUT P3, RZ, R2, 0x2, RZ, 0xc0, !PT ;  /* 0x0000000202ff7812 */ /* 0x000fe2000786c0ff */
[----:B------:R-:W-:Y:S01]  /*1230*/  STL [R1+0xe0], R25 ;  /* 0x0000e01901007387 */ /* 0x000fe20000100800 */
[----:B------:R-:W-:Y:S01]  /*1240*/  LEA.HI R9, R4, R7, RZ, 0x2 ;  /* 0x0000000704097211 */ /* 0x000fe200078f10ff */
[----:B------:R-:W-:Y:S01]  /*1250*/  IMAD.SHL.U32 R4, R18, 0x20, RZ ;  /* 0x0000002012047824 */ /* 0x000fe200078e00ff */
[----:B------:R-:W-:-:S02]  /*1260*/  LOP3.LUT R3, R3, 0xc0, RZ, 0xc0, !PT ;  /* 0x000000c003037812 */ /* 0x000fc400078ec0ff */
[----:B------:R-:W-:Y:S02]  /*1270*/  LEA.HI R2, R6, R6, RZ, 0x1 ;  /* 0x0000000606027211 */ /* 0x000fe400078f08ff */
[----:B------:R-:W-:Y:S02]  /*1280*/  LOP3.LUT R10, R3, 0x8, R22, 0xf8, !PT ;  /* 0x00000008030a7812 */ /* 0x000fe400078ef816 */
[----:B------:R-:W-:Y:S02]  /*1290*/  SHF.R.U32.HI R3, RZ, 0x3, R3 ;  /* 0x00000003ff037819 */ /* 0x000fe40000011603 */
[----:B------:R-:W-:Y:S02]  /*12a0*/  LOP3.LUT R11, R9, 0xfffffffc, RZ, 0xc0, !PT ;  /* 0xfffffffc090b7812 */ /* 0x000fe400078ec0ff */
[----:B------:R-:W-:Y:S02]  /*12b0*/  LOP3.LUT R10, R10, R3, RZ, 0x3c, !PT ;  /* 0x000000030a0a7212 */ /* 0x000fe400078e3cff */
[----:B------:R-:W-:Y:S01]  /*12c0*/  LEA.HI R3, R5, R247, RZ, 0x2 ;  /* 0x000000f705037211 */ /* 0x000fe200078f10ff */
[----:B------:R-:W-:Y:S01]  /*12d0*/  IMAD R5, R24, 0x2, R8 ;  /* 0x0000000218057824 */ /* 0x000fe200078e0208 */
[----:B------:R-:W-:Y:S01]  /*12e0*/  LOP3.LUT R9, R2, 0x3fffffe, RZ, 0xc0, !PT ;  /* 0x03fffffe02097812 */ /* 0x000fe200078ec0ff */
[----:B------:R-:W-:Y:S01]  /*12f0*/  IMAD.IADD R11, R7, 0x1, -R11 ;  /* 0x00000001070b7824 */ /* 0x000fe200078e0a0b */
[----:B------:R-:W-:Y:S01]  /*1300*/  LOP3.LUT R3, R3, 0xfffffffc, RZ, 0xc0, !PT ;  /* 0xfffffffc03037812 */ /* 0x000fe200078ec0ff */
[----:B------:R-:W-:Y:S01]  /*1310*/  IMAD.SHL.U32 R7, R0, 0x20, RZ ;  /* 0x0000002000077824 */ /* 0x000fe200078e00ff */
[----:B------:R-:W-:Y:S01]  /*1320*/  LOP3.LUT R4, R4, 0xffffff00, RZ, 0xc0, !PT ;  /* 0xffffff0004047812 */ /* 0x000fe200078ec0ff */
[----:B------:R-:W-:Y:S01]  /*1330*/  IMAD.IADD R9, R6, 0x1, -R9 ;  /* 0x0000000106097824 */ /* 0x000fe200078e0a09 */
[----:B------:R-:W-:Y:S01]  /*1340*/  SHF.R.S32.HI R2, RZ, 0x1, R2 ;  /* 0x00000001ff027819 */ /* 0x000fe20000011402 */
[----:B------:R-:W-:Y:S01]  /*1350*/  IMAD.IADD R3, R247, 0x1, -R3 ;  /* 0x00000001f7037824 */ /* 0x000fe200078e0a03 */
[----:B------:R-:W-:Y:S01]  /*1360*/  LOP3.LUT P4, RZ, R11, 0x2, RZ, 0xc0, !PT ;  /* 0x000000020bff7812 */ /* 0x000fe2000788c0ff */
[----:B------:R-:W-:Y:S01]  /*1370*/  IMAD.IADD R6, R4, 0x1, R8 ;  /* 0x0000000104067824 */ /* 0x000fe200078e0208 */
[----:B------:R-:W-:Y:S01]  /*1380*/  LOP3.LUT P1, RZ, R2, 0x2, RZ, 0xc0, !PT ;  /* 0x0000000202ff7812 */ /* 0x000fe2000782c0ff */
[C---:B------:R-:W-:Y:S01]  /*1390*/  IMAD R13, R14.reuse, 0x20, R4 ;  /* 0x000000200e0d7824 */ /* 0x040fe200078e0204 */
[----:B------:R-:W-:Y:S01]  /*13a0*/  SHF.R.S32.HI R4, RZ, 0x1, R12 ;  /* 0x00000001ff047819 */ /* 0x000fe2000001140c */
[----:B------:R-:W-:Y:S01]  /*13b0*/  IMAD R14, R14, 0x20, R6 ;  /* 0x000000200e0e7824 */ /* 0x000fe200078e0206 */
[C---:B------:R-:W-:Y:S01]  /*13c0*/  LOP3.LUT P0, RZ, R3.reuse, 0x2, RZ, 0xc0, !PT ;  /* 0x0000000203ff7812 */ /* 0x040fe2000780c0ff */
[----:B------:R-:W-:Y:S01]  /*13d0*/  IMAD.SHL.U32 R3, R3, 0x40, RZ ;  /* 0x0000004003037824 */ /* 0x000fe200078e00ff */
[----:B------:R-:W-:Y:S01]  /*13e0*/  LOP3.LUT R6, R2, 0x1, RZ, 0xc0, !PT ;  /* 0x0000000102067812 */ /* 0x000fe200078ec0ff */
[----:B------:R-:W-:Y:S01]  /*13f0*/  IMAD.SHL.U32 R4, R4, 0x40, RZ ;  /* 0x0000004004047824 */ /* 0x000fe200078e00ff */
[----:B------:R-:W-:Y:S01]  /*1400*/  IADD3 R246, R104, 0x30, RZ ;  /* 0x0000003068f67810 */ /* 0x000fe20007ffe0ff */
[----:B------:R-:W-:Y:S01]  /*1410*/  IMAD.SHL.U32 R0, R2, 0x40, RZ ;  /* 0x0000004002007824 */ /* 0x000fe200078e00ff */
[----:B------:R-:W-:Y:S01]  /*1420*/  LOP3.LUT R28, R3, 0xc0, RZ, 0xc0, !PT ;  /* 0x000000c0031c7812 */ /* 0x000fe200078ec0ff */
[----:B------:R-:W-:Y:S01]  /*1430*/  IMAD R9, R9, 0x20, R5 ;  /* 0x0000002009097824 */ /* 0x000fe200078e0205 */
[----:B------:R-:W-:Y:S01]  /*1440*/  LOP3.LUT R30, R4, 0xc0, RZ, 0xc0, !PT ;  /* 0x000000c0041e7812 */ /* 0x000fe200078ec0ff */
[----:B------:R-:W-:Y:S01]  /*1450*/  IMAD.SHL.U32 R2, R16, 0x80, RZ ;  /* 0x0000008010027824 */ /* 0x000fe200078e00ff */
[----:B------:R-:W-:Y:S01]  /*1460*/  SHF.R.U32.HI R26, RZ, 0x3, R28 ;  /* 0x00000003ff1a7819 */ /* 0x000fe2000001161c */
[----:B------:R-:W-:Y:S01]  /*1470*/  IMAD R8, R19, 0x8, R21 ;  /* 0x0000000813087824 */ /* 0x000fe200078e0215 */
[----:B------:R-:W-:Y:S01]  /*1480*/  LOP3.LUT R3, R28, 0x18, R15, 0xf8, !PT ;  /* 0x000000181c037812 */ /* 0x000fe200078ef80f */
[----:B------:R-:W-:Y:S01]  /*1490*/  STL [R1+0xd8], R30 ;  /* 0x0000d81e01007387 */ /* 0x000fe20000100800 */
[----:B------:R-:W-:-:S02]  /*14a0*/  SHF.R.U32.HI R27, RZ, 0x3, R30 ;  /* 0x00000003ff1b7819 */ /* 0x000fc4000001161e */
[----:B------:R-:W-:Y:S01]  /*14b0*/  LOP3.LUT R5, R30, 0x18, R15, 0xf8, !PT ;  /* 0x000000181e057812 */ /* 0x000fe200078ef80f */
[----:B------:R-:W-:Y:S01]  /*14c0*/  STL [R1+0x4], R28 ;  /* 0x0000041c01007387 */ /* 0x000fe20000100800 */
[----:B------:R-:W-:Y:S02]  /*14d0*/  LOP3.LUT R4, R3, R26, RZ, 0x3c, !PT ;  /* 0x0000001a03047212 */ /* 0x000fe400078e3cff */
[----:B------:R-:W-:Y:S01]  /*14e0*/  LOP3.LUT R2, R2, 0xfffff000, RZ, 0xc0, !PT ;  /* 0xfffff00002027812 */ /* 0x000fe200078ec0ff */
[----:B------:R-:W-:Y:S01]  /*14f0*/  STL [R1+0xdc], R27 ;  /* 0x0000dc1b01007387 */ /* 0x000fe20000100800 */
[----:B------:R-:W-:Y:S02]  /*1500*/  LOP3.LUT R3, R5, R27, RZ, 0x3c, !PT ;  /* 0x0000001b05037212 */ /* 0x000fe400078e3cff */
[----:B------:R-:W-:Y:S01]  /*1510*/  ISETP.NE.U32.AND P2, PT, R6, 0x1, PT ;  /* 0x000000010600780c */ /* 0x000fe20003f45070 */
[----:B------:R-:W-:Y:S01]  /*1520*/  STL [R1+0x8], R26 ;  /* 0x0000081a01007387 */ /* 0x000fe20000100800 */
[----:B------:R-:W-:Y:S01]  /*1530*/  LOP3.LUT R6, R0, 0xc0, RZ, 0xc0, !PT ;  /* 0x000000c000067812 */ /* 0x000fe200078ec0ff */
[----:B------:R-:W-:Y:S01]  /*1540*/  IMAD.U32 R0, R8, 0x20, R10 ;  /* 0x0000002008007824 */ /* 0x000fe200078e000a */
[----:B------:R-:W-:Y:S01]  /*1550*/  IADD3 R16, R3, R25, R2 ;  /* 0x0000001903107210 */ /* 0x000fe20007ffe002 */
[----:B------:R-:W-:Y:S01]  /*1560*/  IMAD.SHL.U32 R3, R11, 0x40, RZ ;  /* 0x000000400b037824 */ /* 0x000fe200078e00ff */
[----:B------:R-:W-:-:S02]  /*1570*/  LEA.HI R5, R6, R6, RZ, 0x1d ;  /* 0x0000000606057211 */ /* 0x000fc400078fe8ff */
[----:B------:R-:W-:Y:S01]  /*1580*/  IADD3 R18, R4, R2, R7 ;  /* 0x0000000204127210 */ /* 0x000fe20007ffe007 */
[----:B------:R-:W-:Y:S01]  /*1590*/  IMAD.SHL.U32 R4, R19, 0x8, RZ ;  /* 0x0000000813047824 */ /* 0x000fe200078e00ff */
[----:B------:R-:W-:Y:S01]  /*15a0*/  LOP3.LUT R3, R3, 0xc0, RZ, 0xc0, !PT ;  /* 0x000000c003037812 */ /* 0x000fe200078ec0ff */
[----:B------:R-:W-:Y:S01]  /*15b0*/  IMAD.SHL.U32 R2, R17, 0x80, RZ ;  /* 0x0000008011027824 */ /* 0x000fe200078e00ff */
[----:B------:R-:W-:Y:S01]  /*15c0*/  LOP3.LUT R8, R30, 0x18, R252, 0xf8, !PT ;  /* 0x000000181e087812 */ /* 0x000fe200078ef8fc */
[----:B------:R-:W-:Y:S01]  /*15d0*/  IMAD.IADD R9, R5, 0x1, R9 ;  /* 0x0000000105097824 */ /* 0x000fe200078e0209 */
[----:B------:R-:W-:Y:S02]  /*15e0*/  LOP3.LUT R6, R3, 0x8, R4, 0xf8, !PT ;  /* 0x0000000803067812 */ /* 0x000fe400078ef804 */
[----:B------:R-:W-:Y:S01]  /*15f0*/  LOP3.LUT R5, R28, 0x18, R252, 0xf8, !PT ;  /* 0x000000181c057812 */ /* 0x000fe200078ef8fc */
[----:B------:R-:W-:Y:S01]  /*1600*/  IMAD.SHL.U32 R24, R9, 0x2, RZ ;  /* 0x0000000209187824 */ /* 0x000fe200078e00ff */
[----:B------:R-:W-:-:S02]  /*1610*/  LOP3.LUT R2, R2, 0xfffff000, RZ, 0xc0, !PT ;  /* 0xfffff00002027812 */ /* 0x000fc400078ec0ff */
[----:B------:R-:W-:Y:S02]  /*1620*/  SHF.R.U32.HI R3, RZ, 0x3, R3 ;  /* 0x00000003ff037819 */ /* 0x000fe40000011603 */
[----:B------:R-:W-:Y:S01]  /*1630*/  LOP3.LUT R4, R8, R27, RZ, 0x3c, !PT ;  /* 0x0000001b08047212 */ /* 0x000fe200078e3cff */
[----:B------:R-:W-:Y:S01]  /*1640*/  STL [R1+0x60], R24 ;  /* 0x0000601801007387 */ /* 0x000fe20000100800 */
[----:B------:R-:W-:Y:S02]  /*1650*/  LOP3.LUT R5, R5, R26, RZ, 0x3c, !PT ;  /* 0x0000001a05057212 */ /* 0x000fe400078e3cff */
[----:B------:R-:W-:Y:S02]  /*1660*/  LOP3.LUT R3, R6, R3, RZ, 0x3c, !PT ;  /* 0x0000000306037212 */ /* 0x000fe400078e3cff */
[----:B------:R-:W-:Y:S02]  /*1670*/  IADD3 R11, R4, R25, R2 ;  /* 0x00000019040b7210 */ /* 0x000fe40007ffe002 */
[----:B------:R-:W-:-:S02]  /*1680*/  IADD3 R4, R24, 0x80, RZ ;  /* 0x0000008018047810 */ /* 0x000fc40007ffe0ff */
[----:B------:R-:W-:Y:S01]  /*1690*/  IADD3 R12, R5, R2, R7 ;  /* 0x00000002050c7210 */ /* 0x000fe20007ffe007 */
[C---:B------:R-:W-:Y:S01]  /*16a0*/  IMAD.IADD R2, R3.reuse, 0x1, R14 ;  /* 0x0000000103027824 */ /* 0x040fe200078e020e */
[----:B------:R-:W-:Y:S01]  /*16b0*/  IADD3 R22, R24, 0x70, RZ ;  /* 0x0000007018167810 */ /* 0x000fe20007ffe0ff */
[----:B------:R-:W-:Y:S01]  /*16c0*/  IMAD.IADD R3, R3, 0x1, R13 ;  /* 0x0000000103037824 */ /* 0x000fe200078e020d */
[----:B------:R-:W-:Y:S01]  /*16d0*/  @P2 IADD3 R22, R4, 0x10, RZ ;  /* 0x0000001004162810 */ /* 0x000fe20007ffe0ff */
[----:B------:R-:W-:Y:S01]  /*16e0*/  IMAD.MOV.U32 R13, RZ, RZ, 0x20 ;  /* 0x00000020ff0d7424 */ /* 0x000fe200078e00ff */
[----:B------:R-:W-:Y:S02]  /*16f0*/  IADD3 R245, R104, 0x40, RZ ;  /* 0x0000004068f57810 */ /* 0x000fe40007ffe0ff */
[----:B------:R-:W-:Y:S01]  /*1700*/  SHF.R.S32.HI R14, RZ, 0x1f, R246 ;  /* 0x0000001fff0e7819 */ /* 0x000fe200000114f6 */
[----:B------:R-:W-:Y:S01]  /*1710*/  STL [R1+0x64], R22 ;  /* 0x0000641601007387 */ /* 0x000fe20000100800 */
[----:B------:R-:W-:-:S02]  /*1720*/  IADD3 R167, R114, 0x8, RZ ;  /* 0x0000000872a77810 */ /* 0x000fc40007ffe0ff */
[----:B------:R-:W-:Y:S01]  /*1730*/  IADD3 R244, R104, 0x50, RZ ;  /* 0x0000005068f47810 */ /* 0x000fe20007ffe0ff */
[----:B------:R1:W-:Y:S01]  /*1740*/  STL [R1+0x14], R14 ;  /* 0x0000140e01007387 */ /* 0x0003e20000100800 */
[----:B------:R-:W-:Y:S02]  /*1750*/  SHF.R.S32.HI R17, RZ, 0x1f, R245 ;  /* 0x0000001fff117819 */ /* 0x000fe400000114f5 */
[----:B------:R-:W-:Y:S02]  /*1760*/  SHF.R.S32.HI R10, RZ, 0x1f, R244 ;  /* 0x0000001fff0a7819 */ /* 0x000fe400000114f4 */
[C---:B------:R-:W-:Y:S01]  /*1770*/  IADD3 R166, R114.reuse, 0x18, RZ ;  /* 0x0000001872a67810 */ /* 0x040fe20007ffe0ff */
[----:B------:R2:W-:Y:S01]  /*1780*/  STL [R1+0x10], R17 ;  /* 0x0000101101007387 */ /* 0x0005e20000100800 */
[----:B------:R-:W-:Y:S02]  /*1790*/  IADD3 R165, R114, 0x28, RZ ;  /* 0x0000002872a57810 */ /* 0x000fe40007ffe0ff */
[----:B------:R-:W-:Y:S01]  /*17a0*/  SHF.R.S32.HI R9, RZ, 0x1f, R167 ;  /* 0x0000001fff097819 */ /* 0x000fe200000114a7 */
[----:B------:R3:W-:Y:S01]  /*17b0*/  STL [R1+0xc], R10 ;  /* 0x00000c0a01007387 */ /* 0x0007e20000100800 */
[----:B------:R-:W-:-:S02]  /*17c0*/  SHF.R.S32.HI R8, RZ, 0x1f, R164 ;  /* 0x0000001fff087819 */ /* 0x000fc400000114a4 */
[----:B------:R-:W-:Y:S02]  /*17d0*/  SHF.R.S32.HI R6, RZ, 0x1f, R166 ;  /* 0x0000001fff067819 */ /* 0x000fe400000114a6 */
[----:B------:R-:W-:Y:S02]  /*17e0*/  SHF.R.S32.HI R5, RZ, 0x1f, R113 ;  /* 0x0000001fff057819 */ /* 0x000fe40000011471 */
[----:B------:R-:W-:Y:S02]  /*17f0*/  SHF.R.S32.HI R4, RZ, 0x1f, R165 ;  /* 0x0000001fff047819 */ /* 0x000fe400000114a5 */
[----:B------:R-:W-:Y:S02]  /*1800*/  LEA R169, R0, 0x3c80, 0x1 ;  /* 0x00003c8000a97811 */ /* 0x000fe400078e08ff */
[----:B------:R-:W-:Y:S02]  /*1810*/  LEA R0, R18, 0x6080, 0x1 ;  /* 0x0000608012007811 */ /* 0x000fe400078e08ff */
[----:B------:R-:W-:Y:S01]  /*1820*/  IADD3 R198, R169, 0x20, RZ ;  /* 0x00000020a9c67810 */ /* 0x000fe20007ffe0ff */
[----:B-1----:R-:W-:Y:S01]  /*1830*/  IMAD.SHL.U32 R14, R167, 0x2, RZ ;  /* 0x00000002a70e7824 */ /* 0x002fe200078e00ff */
[----:B------:R-:W-:-:S02]  /*1840*/  LEA R196, R2, 0x6080, 0x1 ;  /* 0x0000608002c47811 */ /* 0x000fc400078e08ff */
[----:B------:R-:W-:Y:S02]  /*1850*/  LEA R170, R3, 0x1880, 0x1 ;  /* 0x0000188003aa7811 */ /* 0x000fe400078e08ff */
[----:B------:R1:W-:Y:S01]  /*1860*/  STL [R1+0x110], R14 ;  /* 0x0001100e01007387 */ /* 0x0003e20000100800 */
[----:B--2---:R-:W-:Y:S01]  /*1870*/  IMAD.SHL.U32 R17, R164, 0x2, RZ ;  /* 0x00000002a4117824 */ /* 0x004fe200078e00ff */
[C---:B------:R-:W-:Y:S02]  /*1880*/  IADD3 R238, R228.reuse, 0x20, RZ ;  /* 0x00000020e4ee7810 */ /* 0x040fe40007ffe0ff */
[----:B------:R-:W-:Y:S01]  /*1890*/  IADD3 R230, R228, 0x40, RZ ;  /* 0x00000040e4e67810 */ /* 0x000fe20007ffe0ff */
[----:B---3--:R-:W-:Y:S01]  /*18a0*/  IMAD.SHL.U32 R10, R166, 0x2, RZ ;  /* 0x00000002a60a7824 */ /* 0x008fe200078e00ff */
[----:B------:R2:W-:Y:S01]  /*18b0*/  STL [R1+0x114], R17 ;  /* 0x0001141101007387 */ /* 0x0005e20000100800 */
[----:B------:R-:W-:Y:S02]  /*18c0*/  @P3 IADD3 R198, R169, -0x20, RZ ;  /* 0xffffffe0a9c63810 */ /* 0x000fe40007ffe0ff */
[----:B------:R-:W-:Y:S01]  /*18d0*/  SHF.R.S32.HI R105, RZ, 0x1f, R104 ;  /* 0x0000001fff697819 */ /* 0x000fe20000011468 */
[----:B------:R3:W-:Y:S01]  /*18e0*/  STL [R1+0x118], R10 ;  /* 0x0001180a01007387 */ /* 0x0007e20000100800 */
[----:B------:R-:W-:-:S02]  /*18f0*/  SHF.R.S32.HI R229, RZ, 0x1f, R228 ;  /* 0x0000001fffe57819 */ /* 0x000fc400000114e4 */
[----:B------:R-:W-:Y:S02]  /*1900*/  SHF.R.S32.HI R250, RZ, 0x1f, R238 ;  /* 0x0000001ffffa7819 */ /* 0x000fe400000114ee */
[----:B------:R-:W-:Y:S02]  /*1910*/  SHF.R.S32.HI R249, RZ, 0x1f, R230 ;  /* 0x0000001ffff97819 */ /* 0x000fe400000114e6 */
[----:B------:R-:W-:Y:S02]  /*1920*/  SHF.R.S32.HI R252, RZ, 0x3, R252 ;  /* 0x00000003fffc7819 */ /* 0x000fe400000114fc */
[C---:B------:R-:W-:Y:S02]  /*1930*/  IADD3 R206, R198.reuse, 0x400, RZ ;  /* 0x00000400c6ce7810 */ /* 0x040fe40007ffe0ff */
[C---:B------:R-:W-:Y:S02]  /*1940*/  IADD3 R205, R198.reuse, 0x800, RZ ;  /* 0x00000800c6cd7810 */ /* 0x040fe40007ffe0ff */
[C---:B------:R-:W-:Y:S01]  /*1950*/  IADD3 R204, R198.reuse, 0xc00, RZ ;  /* 0x00000c00c6cc7810 */ /* 0x040fe20007ffe0ff */
[----:B-1----:R-:W-:Y:S01]  /*1960*/  IMAD.SHL.U32 R14, R113, 0x2, RZ ;  /* 0x00000002710e7824 */ /* 0x002fe200078e00ff */
[----:B------:R-:W-:-:S02]  /*1970*/  IADD3 R203, R198, 0x1000, RZ ;  /* 0x00001000c6cb7810 */ /* 0x000fc40007ffe0ff */
[C---:B------:R-:W-:Y:S02]  /*1980*/  IADD3 R202, R198.reuse, 0x1400, RZ ;  /* 0x00001400c6ca7810 */ /* 0x040fe40007ffe0ff */
[----:B------:R1:W-:Y:S01]  /*1990*/  STL [R1+0x11c], R14 ;  /* 0x00011c0e01007387 */ /* 0x0003e20000100800 */
[----:B--2---:R-:W-:Y:S01]  /*19a0*/  IMAD.SHL.U32 R17, R165, 0x2, RZ ;  /* 0x00000002a5117824 */ /* 0x004fe200078e00ff */
[C---:B------:R-:W-:Y:S02]  /*19b0*/  IADD3 R201, R198.reuse, 0x1800, RZ ;  /* 0x00001800c6c97810 */ /* 0x040fe40007ffe0ff */
[----:B------:R-:W-:Y:S02]  /*19c0*/  IADD3 R200, R198, 0x1c00, RZ ;  /* 0x00001c00c6c87810 */ /* 0x000fe40007ffe0ff */
[----:B---3--:R-:W-:Y:S01]  /*19d0*/  LOP3.LUT R10, R20, 0x7ffffffc, RZ, 0xc0, !PT ;  /* 0x7ffffffc140a7812 */ /* 0x008fe200078ec0ff */
[----:B------:R2:W-:Y:S01]  /*19e0*/  STL [R1+0x120], R17 ;  /* 0x0001201101007387 */ /* 0x0005e20000100800 */
[----:B------:R-:W-:-:S02]  /*19f0*/  IADD3 R199, R198, 0x2000, RZ ;  /* 0x00002000c6c77810 */ /* 0x000fc40007ffe0ff */
[----:B-1----:R-:W-:Y:S02]  /*1a00*/  SHF.L.U64.HI R14, R167, 0x1, R9 ;  /* 0x00000001a70e7819 */ /* 0x002fe40000010209 */
[----:B------:R-:W-:Y:S02]  /*1a10*/  SHF.L.U64.HI R9, R164, 0x1, R8 ;  /* 0x00000001a4097819 */ /* 0x000fe40000010208 */
[----:B------:R-:W-:Y:S01]  /*1a20*/  SHF.L.U64.HI R8, R166, 0x1, R6 ;  /* 0x00000001a6087819 */ /* 0x000fe20000010206 */
[----:B------:R1:W-:Y:S01]  /*1a30*/  STL [R1+0x10c], R14 ;  /* 0x00010c0e01007387 */ /* 0x0003e20000100800 */
[----:B------:R-:W-:Y:S02]  /*1a40*/  SHF.L.U64.HI R6, R113, 0x1, R5 ;  /* 0x0000000171067819 */ /* 0x000fe40000010205 */
[----:B------:R-:W-:Y:S01]  /*1a50*/  SHF.L.U64.HI R5, R165, 0x1, R4 ;  /* 0x00000001a5057819 */ /* 0x000fe20000010204 */
[----:B------:R-:W-:Y:S01]  /*1a60*/  STL [R1+0x108], R9 ;  /* 0x0001080901007387 */ /* 0x000fe20000100800 */
[----:B------:R-:W-:-:S03]  /*1a70*/  IMAD.IADD R4, R31, 0x1, -R10 ;  /* 0x000000011f047824 */ /* 0x000fc600078e0a0a */
[----:B------:R3:W-:Y:S01]  /*1a80*/  STL [R1+0x104], R8 ;  /* 0x0001040801007387 */ /* 0x0007e20000100800 */
[----:B------:R-:W-:Y:S01]  /*1a90*/  IMAD.SHL.U32 R10, R4, 0x2, RZ ;  /* 0x00000002040a7824 */ /* 0x000fe200078e00ff */
[----:B------:R-:W-:Y:S02]  /*1aa0*/  SHF.R.S32.HI R4, RZ, 0x3, R15 ;  /* 0x00000003ff047819 */ /* 0x000fe4000001140f */
[----:B------:R4:W-:Y:S02]  /*1ab0*/  STL [R1+0x100], R6 ;  /* 0x0001000601007387 */ /* 0x0009e40000100800 */
[C---:B------:R-:W-:Y:S02]  /*1ac0*/  IADD3 R21, R10.reuse, 0x28, RZ ;  /* 0x000000280a157810 */ /* 0x040fe40007ffe0ff */
[----:B------:R5:W-:Y:S01]  /*1ad0*/  STL [R1+0xfc], R5 ;  /* 0x0000fc0501007387 */ /* 0x000be20000100800 */
[C---:B------:R-:W-:Y:S02]  /*1ae0*/  IADD3 R20, R10.reuse, 0x30, RZ ;  /* 0x000000300a147810 */ /* 0x040fe40007ffe0ff */
[----:B------:R-:W-:-:S02]  /*1af0*/  IADD3 R19, R10, 0x38, RZ ;  /* 0x000000380a137810 */ /* 0x000fc40007ffe0ff */
[C---:B--2---:R-:W-:Y:S02]  /*1b00*/  IADD3 R17, R10.reuse, 0x40, RZ ;  /* 0x000000400a117810 */ /* 0x044fe40007ffe0ff */
[C---:B------:R-:W-:Y:S02]  /*1b10*/  IADD3 R15, R10.reuse, 0x48, RZ ;  /* 0x000000480a0f7810 */ /* 0x040fe40007ffe0ff */
[----:B-1----:R-:W-:Y:S02]  /*1b20*/  IADD3 R14, R10, 0x50, RZ ;  /* 0x000000500a0e7810 */ /* 0x002fe40007ffe0ff */
[----:B---3--:R-:W-:Y:S01]  /*1b30*/  LOP3.LUT R8, R28, 0x8, R104, 0xf8, !PT ;  /* 0x000000081c087812 */ /* 0x008fe200078ef868 */
[----:B----4-:R-:W-:-:S03]  /*1b40*/  IMAD.IADD R6, R29, 0x1, R23 ;  /* 0x000000011d067824 */ /* 0x010fc600078e0217 */
[----:B------:R-:W-:Y:S02]  /*1b50*/  LOP3.LUT R8, R8, R26, RZ, 0x3c, !PT ;  /* 0x0000001a08087212 */ /* 0x000fe400078e3cff */
[----:B------:R-:W-:Y:S02]  /*1b60*/  IADD3 R23, R10, 0x20, RZ ;  /* 0x000000200a177810 */ /* 0x000fe40007ffe0ff */
[----:B-----5:R-:W-:Y:S01]  /*1b70*/  LOP3.LUT R5, R30, 0x18, R104, 0xf8, !PT ;  /* 0x000000181e057812 */ /* 0x020fe200078ef868 */
[----:B------:R1:W-:Y:S01]  /*1b80*/  STL [R1+0x12c], R6 ;  /* 0x00012c0601007387 */ /* 0x0003e20000100800 */
[----:B------:R-:W-:-:S03]  /*1b90*/  IMAD.IADD R242, R7, 0x1, R8 ;  /* 0x0000000107f27824 */ /* 0x000fc600078e0208 */
[----:B------:R-:W-:Y:S02]  /*1ba0*/  STL [R1+0x9c], R10 ;  /* 0x00009c0a01007387 */ /* 0x000fe40000100800 */
[----:B------:R-:W-:Y:S02]  /*1bb0*/  LEA R242, R242, 0x1880, 0x1 ;  /* 0x00001880f2f27811 */ /* 0x000fe400078e08ff */
[----:B------:R2:W-:Y:S02]  /*1bc0*/  STL [R1], R4 ;  /* 0x0000000401007387 */ /* 0x0005e40000100800 */
[C---:B------:R-:W-:Y:S02]  /*1bd0*/  IADD3 R243, R242.reuse, 0x20, RZ ;  /* 0x00000020f2f37810 */ /* 0x040fe40007ffe0ff */
[----:B------:R-:W-:Y:S02]  /*1be0*/  @P0 IADD3 R243, R242, -0x20, RZ ;  /* 0xffffffe0f2f30810 */ /* 0x000fe40007ffe0ff */
[----:B-1----:R-:W-:-:S04]  /*1bf0*/  LOP3.LUT R6, R28, 0x18, R104, 0xf8, !PT ;  /* 0x000000181c067812 */ /* 0x002fc800078ef868 */
[----:B------:R-:W-:Y:S02]  /*1c00*/  LOP3.LUT R9, R6, R26, RZ, 0x3c, !PT ;  /* 0x0000001a06097212 */ /* 0x000fe400078e3cff */
[C---:B------:R-:W-:Y:S02]  /*1c10*/  IADD3 R26, R10.reuse, 0x10, RZ ;  /* 0x000000100a1a7810 */ /* 0x040fe40007ffe0ff */
[----:B--2---:R-:W-:Y:S01]  /*1c20*/  LOP3.LUT R4, R5, R27, RZ, 0x3c, !PT ;  /* 0x0000001b05047212 */ /* 0x004fe200078e3cff */
[----:B------:R-:W-:Y:S01]  /*1c30*/  IMAD.IADD R9, R7, 0x1, R9 ;  /* 0x0000000107097824 */ /* 0x000fe200078e0209 */
[C---:B------:R-:W-:Y:S02]  /*1c40*/  IADD3 R27, R10.reuse, 0x8, RZ ;  /* 0x000000080a1b7810 */ /* 0x040fe40007ffe0ff */
[----:B------:R-:W-:Y:S01]  /*1c50*/  SEL R5, R13, 0xffffffe0, !P1 ;  /* 0xffffffe00d057807 */ /* 0x000fe20004800000 */
[----:B------:R-:W-:Y:S01]  /*1c60*/  IMAD.IADD R6, R25, 0x1, R4 ;  /* 0x0000000119067824 */ /* 0x000fe200078e0204 */
[C---:B------:R-:W-:Y:S01]  /*1c70*/  IADD3 R25, R10.reuse, 0x18, RZ ;  /* 0x000000180a197810 */ /* 0x040fe20007ffe0ff */
[----:B------:R-:W-:Y:S01]  /*1c80*/  STL [R1+0x90], R27 ;  /* 0x0000901b01007387 */ /* 0x000fe20000100800 */
[----:B------:R-:W-:-:S02]  /*1c90*/  IADD3 R10, R10, 0x58, RZ ;  /* 0x000000580a0a7810 */ /* 0x000fc40007ffe0ff */
[----:B------:R-:W-:Y:S01]  /*1ca0*/  SEL R4, R13, 0xffffffe0, !P4 ;  /* 0xffffffe00d047807 */ /* 0x000fe20006000000 */
[----:B------:R-:W-:Y:S01]  /*1cb0*/  STL [R1+0x8c], R26 ;  /* 0x00008c1a01007387 */ /* 0x000fe20000100800 */
[----:B------:R-:W-:Y:S02]  /*1cc0*/  LEA R13, R6, 0x6080, 0x1 ;  /* 0x00006080060d7811 */ /* 0x000fe400078e08ff */
[----:B------:R-:W-:Y:S01]  /*1cd0*/  SHF.R.S32.HI R8, RZ, 0x1f, R27 ;  /* 0x0000001fff087819 */ /* 0x000fe2000001141b */
[----:B------:R-:W-:Y:S01]  /*1ce0*/  STL [R1+0x88], R25 ;  /* 0x0000881901007387 */ /* 0x000fe20000100800 */
[----:B------:R-:W-:Y:S01]  /*1cf0*/  SHF.R.S32.HI R6, RZ, 0x1f, R26 ;  /* 0x0000001fff067819 */ /* 0x000fe2000001141a */
[----:B------:R-:W-:Y:S02]  /*1d00*/  IMAD.IADD R197, R196, 0x1, R4 ;  /* 0x00000001c4c57824 */ /* 0x000fe400078e0204 */
[----:B------:R-:W-:Y:S01]  /*1d10*/  STL [R1+0x84], R23 ;  /* 0x0000841701007387 */ /* 0x000fe20000100800 */
[----:B------:R-:W-:-:S03]  /*1d20*/  IMAD.IADD R171, R4, 0x1, R170 ;  /* 0x0000000104ab7824 */ /* 0x000fc600078e02aa */
[----:B------:R-:W-:Y:S04]  /*1d30*/  STL [R1+0x80], R21 ;  /* 0x0000801501007387 */ /* 0x000fe80000100800 */
[----:B------:R-:W-:Y:S04]  /*1d40*/  STL [R1+0x7c], R20 ;  /* 0x00007c1401007387 */ /* 0x000fe80000100800 */
[----:B------:R-:W-:Y:S04]  /*1d50*/  STL [R1+0x78], R19 ;  /* 0x0000781301007387 */ /* 0x000fe80000100800 */
[----:B------:R-:W-:Y:S04]  /*1d60*/  STL [R1+0x74], R17 ;  /* 0x0000741101007387 */ /* 0x000fe80000100800 */
[----:B------:R-:W-:Y:S04]  /*1d70*/  STL [R1+0x70], R15 ;  /* 0x0000700f01007387 */ /* 0x000fe80000100800 */
[----:B------:R-:W-:Y:S04]  /*1d80*/  STL [R1+0x6c], R14 ;  /* 0x00006c0e01007387 */ /* 0x000fe80000100800 */
[----:B------:R-:W-:Y:S04]  /*1d90*/  STL [R1+0x68], R10 ;  /* 0x0000680a01007387 */ /* 0x000fe80000100800 */
[----:B------:R1:W-:Y:S04]  /*1da0*/  STL [R1+0xf8], R13 ;  /* 0x0000f80d01007387 */ /* 0x0003e80000100800 */
[----:B------:R2:W-:Y:S04]  /*1db0*/  STL [R1+0xd4], R8 ;  /* 0x0000d40801007387 */ /* 0x0005e80000100800 */
[----:B------:R3:W-:Y:S01]  /*1dc0*/  STL [R1+0xd0], R6 ;  /* 0x0000d00601007387 */ /* 0x0007e20000100800 */
[----:B-1----:R-:W-:-:S02]  /*1dd0*/  SHF.R.S32.HI R13, RZ, 0x1f, R25 ;  /* 0x0000001fff0d7819 */ /* 0x002fc40000011419 */
[----:B--2---:R-:W-:-:S03]  /*1de0*/  SHF.R.S32.HI R8, RZ, 0x1f, R23 ;  /* 0x0000001fff087819 */ /* 0x004fc60000011417 */
[----:B------:R1:W-:Y:S01]  /*1df0*/  STL [R1+0xcc], R13 ;  /* 0x0000cc0d01007387 */ /* 0x0003e20000100800 */
[----:B---3--:R-:W-:-:S03]  /*1e00*/  SHF.R.S32.HI R6, RZ, 0x1f, R21 ;  /* 0x0000001fff067819 */ /* 0x008fc60000011415 */
[----:B------:R2:W-:Y:S04]  /*1e10*/  STL [R1+0xc8], R8 ;  /* 0x0000c80801007387 */ /* 0x0005e80000100800 */
[----:B------:R3:W-:Y:S01]  /*1e20*/  STL [R1+0xc4], R6 ;  /* 0x0000c40601007387 */ /* 0x0007e20000100800 */
[----:B-1----:R-:W-:Y:S02]  /*1e30*/  SHF.R.S32.HI R13, RZ, 0x1f, R20 ;  /* 0x0000001fff0d7819 */ /* 0x002fe40000011414 */
[----:B--2---:R-:W-:-:S03]  /*1e40*/  SHF.R.S32.HI R8, RZ, 0x1f, R19 ;  /* 0x0000001fff087819 */ /* 0x004fc60000011413 */
[----:B------:R1:W-:Y:S01]  /*1e50*/  STL [R1+0xc0], R13 ;  /* 0x0000c00d01007387 */ /* 0x0003e20000100800 */
[----:B---3--:R-:W-:-:S03]  /*1e60*/  SHF.R.S32.HI R6, RZ, 0x1f, R17 ;  /* 0x0000001fff067819 */ /* 0x008fc60000011411 */
[----:B------:R2:W-:Y:S04]  /*1e70*/  STL [R1+0xbc], R8 ;  /* 0x0000bc0801007387 */ /* 0x0005e80000100800 */
[----:B------:R3:W-:Y:S01]  /*1e80*/  STL [R1+0xb8], R6 ;  /* 0x0000b80601007387 */ /* 0x0007e20000100800 */
[----:B-1----:R-:W-:Y:S02]  /*1e90*/  SHF.R.S32.HI R13, RZ, 0x1f, R15 ;  /* 0x0000001fff0d7819 */ /* 0x002fe4000001140f */
[----:B--2---:R-:W-:-:S03]  /*1ea0*/  SHF.R.S32.HI R8, RZ, 0x1f, R14 ;  /* 0x0000001fff087819 */ /* 0x004fc6000001140e */
[----:B------:R-:W-:Y:S01]  /*1eb0*/  STL [R1+0xb4], R13 ;  /* 0x0000b40d01007387 */ /* 0x000fe20000100800 */
[----:B---3--:R-:W-:-:S03]  /*1ec0*/  SHF.R.S32.HI R6, RZ, 0x1f, R10 ;  /* 0x0000001fff067819 */ /* 0x008fc6000001140a */
[----:B------:R-:W-:Y:S04]  /*1ed0*/  STL [R1+0xb0], R8 ;  /* 0x0000b00801007387 */ /* 0x000fe80000100800 */
[----:B------:R1:W-:Y:S04]  /*1ee0*/  STL [R1+0xac], R6 ;  /* 0x0000ac0601007387 */ /* 0x0003e80000100800 */
[----:B------:R2:W-:Y:S01]  /*1ef0*/  STL [R1+0xf4], R0 ;  /* 0x0000f40001007387 */ /* 0x0005e20000100800 */
[----:B-1----:R-:W-:Y:S02]  /*1f00*/  LEA R6, R16, 0x6080, 0x1 ;  /* 0x0000608010067811 */ /* 0x002fe400078e08ff */
[----:B--2---:R-:W-:-:S03]  /*1f10*/  LEA R0, R12, 0x6080, 0x1 ;  /* 0x000060800c007811 */ /* 0x004fc600078e08ff */
[----:B------:R1:W-:Y:S04]  /*1f20*/  STL [R1+0xf0], R6 ;  /* 0x0000f00601007387 */ /* 0x0003e80000100800 */
[----:B------:R2:W-:Y:S01]  /*1f30*/  STL [R1+0xec], R0 ;  /* 0x0000ec0001007387 */ /* 0x0005e20000100800 */
[----:B-1----:R-:W-:Y:S02]  /*1f40*/  LEA R6, R11, 0x6080, 0x1 ;  /* 0x000060800b067811 */ /* 0x002fe400078e08ff */
[----:B--2---:R-:W-:-:S03]  /*1f50*/  LEA R0, R9, 0x6080, 0x1 ;  /* 0x0000608009007811 */ /* 0x004fc600078e08ff */
[----:B------:R-:W-:Y:S04]  /*1f60*/  STL [R1+0xe8], R6 ;  /* 0x0000e80601007387 */ /* 0x000fe80000100800 */
[----:B------:R1:W-:Y:S02]  /*1f70*/  STL [R1+0xe4], R0 ;  /* 0x0000e40001007387 */ /* 0x0003e40000100800 */
[----:B-1----:R-:W-:-:S05]  /*1f80*/  IMAD.IADD R0, R24, 0x1, R5 ;  /* 0x0000000118007824 */ /* 0x002fca00078e0205 */
[----:B------:R1:W-:Y:S02]  /*1f90*/  STL [R1+0x98], R0 ;  /* 0x0000980001007387 */ /* 0x0003e40000100800 */
[----:B-1----:R-:W-:-:S05]  /*1fa0*/  IMAD.IADD R0, R5, 0x1, R22 ;  /* 0x0000000105007824 */ /* 0x002fca00078e0216 */
[----:B------:R1:W-:Y:S02]  /*1fb0*/  STL [R1+0x94], R0 ;  /* 0x0000940001007387 */ /* 0x0003e40000100800 */
.L_x_385:
[----:B-1----:R-:W2:Y:S01]  /*1fc0*/  LDL R0, [R1+0x5c] ;  /* 0x00005c0001007983 */ /* 0x002ea20000100800 */
[----:B------:R-:W-:Y:S01]  /*1fd0*/  IMAD.MOV.U32 R2, RZ, RZ, 0x4 ;  /* 0x00000004ff027424 */ /* 0x000fe200078e00ff */
[----:B------:R-:W-:-:S04]  /*1fe0*/  ISETP.NE.U32.AND P0, PT, RZ, c[0x0][0x370], PT ;  /* 0x0000dc00ff007a0c */ /* 0x000fc80003f05070 */
[----:B------:R-:W-:Y:S01]  /*1ff0*/  ISETP.NE.AND.EX P1, PT, RZ, c[0x0][0x374], PT, P0 ;  /* 0x0000dd00ff007a0c */ /* 0x000fe20003f25300 */
[----:B--2---:R-:W-:-:S05]  /*2000*/  IMAD.WIDE R2, R0, R2, c[0x0][0x588] ;  /* 0x0001620000027625 */ /* 0x004fca00078e0202 */
[----:B------:R-:W2:Y:S01]  /*2010*/  LDG.E R17, [R2.64] ;  /* 0x0000000802117981 */ /* 0x000ea2000c1e1900 */
[----:B------:R-:W-:Y:S01]  /*2020*/  ISETP.NE.U32.AND P4, PT, RZ, c[0x0][0x360], PT ;  /* 0x0000d800ff007a0c */ /* 0x000fe20003f85070 */
[----:B------:R-:W-:Y:S01]  /*2030*/  IMAD.MOV.U32 R10, RZ, RZ, RZ ;  /* 0x000000ffff0a7224 */ /* 0x000fe200078e00ff */
[----:B------:R-:W-:Y:S02]  /*2040*/  ISETP.NE.U32.AND P3, PT, RZ, c[0x0][0x348], PT ;  /* 0x0000d200ff007a0c */ /* 0x000fe40003f65070 */
[----:B------:R-:W-:Y:S02]  /*2050*/  ISETP.NE.AND.EX P4, PT, RZ, c[0x0][0x364], PT, P4 ;  /* 0x0000d900ff007a0c */ /* 0x000fe40003f85340 */
[----:B------:R-:W-:Y:S02]  /*2060*/  ISETP.NE.U32.AND P5, PT, RZ, c[0x0][0x350], PT ;  /* 0x0000d400ff007a0c */ /* 0x000fe40003fa5070 */
[----:B------:R-:W-:Y:S02]  /*2070*/  ISETP.NE.U32.AND P6, PT, RZ, c[0x0][0x358], PT ;  /* 0x0000d600ff007a0c */ /* 0x000fe40003fc5070 */
[----:B------:R-:W-:-:S02]  /*2080*/  ISETP.NE.AND.EX P3, PT, RZ, c[0x0][0x34c], PT, P3 ;  /* 0x0000d300ff007a0c */ /* 0x000fc40003f65330 */
[----:B------:R-:W-:Y:S02]  /*2090*/  ISETP.NE.AND.EX P5, PT, RZ, c[0x0][0x354], PT, P5 ;  /* 0x0000d500ff007a0c */ /* 0x000fe40003fa5350 */
[----:B------:R-:W-:Y:S01]  /*20a0*/  ISETP.NE.AND.EX P6, PT, RZ, c[0x0][0x35c], PT, P6 ;  /* 0x0000d700ff007a0c */ /* 0x000fe20003fc5360 */
[----:B------:R-:W-:Y:S02]  /*20b0*/  IMAD.MOV.U32 R162, RZ, RZ, RZ ;  /* 0x000000ffffa27224 */ /* 0x000fe400078e00ff */
[----:B------:R-:W-:Y:S02]  /*20c0*/  IMAD.MOV.U32 R15, RZ, RZ, RZ ;  /* 0x000000ffff0f7224 */ /* 0x000fe400078e00ff */
[----:B------:R-:W-:Y:S01]  /*20d0*/  IMAD.MOV.U32 R13, RZ, RZ, RZ ;  /* 0x000000ffff0d7224 */ /* 0x000fe200078e00ff */
[----:B--2---:R-:W-:Y:S01]  /*20e0*/  SHF.R.S32.HI R16, RZ, 0x1f, R17 ;  /* 0x0000001fff107819 */ /* 0x004fe20000011411 */
[C---:B------:R-:W-:Y:S01]  /*20f0*/  IMAD.SHL.U32 R19, R17.reuse, 0x4, RZ ;  /* 0x0000000411137824 */ /* 0x040fe200078e00ff */
[C---:B------:R-:W-:Y:S01]  /*2100*/  @P1 LEA R4, P0, R17.reuse, c[0x0][0x370], 0x2 ;  /* 0x0000dc0011041a11 */ /* 0x040fe200078010ff */
[----:B------:R1:W-:Y:S01]  /*2110*/  STL [R1+0x4c], R17 ;  /* 0x00004c1101007387 */ /* 0x0003e20000100800 */
[----:B------:R-:W-:-:S02]  /*2120*/  SHF.L.U64.HI R18, R17, 0x2, R16 ;  /* 0x0000000211127819 */ /* 0x000fc40000010210 */
[----:B------:R-:W-:Y:S01]  /*2130*/  @P1 LEA.HI.X R5, R17, c[0x0][0x374], R16, 0x2, P0 ;  /* 0x0000dd0011051a11 */ /* 0x000fe200000f1410 */
[----:B------:R1:W-:Y:S01]  /*2140*/  STL [R1+0xa0], R16 ;  /* 0x0000a01001007387 */ /* 0x0003e20000100800 */
[----:B------:R-:W-:-:S03]  /*2150*/  @P4 IADD3 R2, P0, R19, c[0x0][0x360], RZ ;  /* 0x0000d80013024a10 */ /* 0x000fc60007f1e0ff */
[----:B------:R2:W3:Y:S01]  /*2160*/  @P1 LDG.E R10, [R4.64] ;  /* 0x00000008040a1981 */ /* 0x0004e2000c1e1900 */
[C---:B------:R-:W-:Y:S02]  /*2170*/  @P4 IADD3.X R3, R18.reuse, c[0x0][0x364], RZ, P0, !PT ;  /* 0x0000d90012034a10 */ /* 0x040fe400007fe4ff */
[----:B------:R-:W-:Y:S01]  /*2180*/  IADD3 R8, P2, R19, c[0x0][0x348], RZ ;  /* 0x0000d20013087a10 */ /* 0x000fe20007f5e0ff */
[----:B------:R1:W-:Y:S04]  /*2190*/  STL [R1+0x44], R19 ;  /* 0x0000441301007387 */ /* 0x0003e80000100800 */
[----:B------:R4:W5:Y:S01]  /*21a0*/  @P4 LDG.E R163, [R2.64] ;  /* 0x0000000802a34981 */ /* 0x000962000c1e1900 */
[----:B------:R-:W-:-:S03]  /*21b0*/  IADD3.X R9, R18, c[0x0][0x34c], RZ, P2, !PT ;  /* 0x0000d30012097a10 */ /* 0x000fc600017fe4ff */
[----:B------:R1:W-:Y:S04]  /*21c0*/  STL [R1+0x48], R18 ;  /* 0x0000481201007387 */ /* 0x0003e80000100800 */
[----:B------:R1:W5:Y:S01]  /*21d0*/  @P3 LDG.E R162, [R8.64] ;  /* 0x0000000808a23981 */ /* 0x000362000c1e1900 */
[----:B--2---:R-:W-:-:S04]  /*21e0*/  IADD3 R4, P1, R19, c[0x0][0x350], RZ ;  /* 0x0000d40013047a10 */ /* 0x004fc80007f3e0ff */
[----:B------:R-:W-:Y:S02]  /*21f0*/  IADD3.X R5, R18, c[0x0][0x354], RZ, P1, !PT ;  /* 0x0000d50012057a10 */ /* 0x000fe40000ffe4ff */
[----:B----4-:R-:W-:-:S03]  /*2200*/  IADD3 R2, P0, R19, c[0x0][0x358], RZ ;  /* 0x0000d60013027a10 */ /* 0x010fc60007f1e0ff */
[----:B------:R1:W5:Y:S01]  /*2210*/  @P5 LDG.E R15, [R4.64] ;  /* 0x00000008040f5981 */ /* 0x000362000c1e1900 */
[----:B------:R-:W-:-:S05]  /*2220*/  IADD3.X R3, R18, c[0x0][0x35c], RZ, P0, !PT ;  /* 0x0000d70012037a10 */ /* 0x000fca00007fe4ff */
[----:B------:R1:W5:Y:S01]  /*2230*/  @P6 LDG.E R13, [R2.64] ;  /* 0x00000008020d6981 */ /* 0x000362000c1e1900 */
[----:B------:R-:W-:Y:S03]  /*2240*/  YIELD ;  /* 0x0000000000007946 */ /* 0x000fe60003800000 */
[----:B---3--:R1:W-:Y:S01]  /*2250*/  STL [R1+0x40], R10 ;  /* 0x0000400a01007387 */ /* 0x0083e20000100800 */
[----:B------:R-:W-:Y:S05]  /*2260*/  @P4 BRA `(.L_x_207) ;  /* 0x0000005000004947 */ /* 0x000fea0003800000 */
[----:B-----5:R-:W-:Y:S01]  /*2270*/  MOV R163, c[0x0][0x168] ;  /* 0x00005a0000a37a02 */ /* 0x020fe20000000f00 */
[----:B------:R-:W-:Y:S05]  /*2280*/  @!P3 BRA `(.L_x_207) ;  /* 0x000000300000b947 */ /* 0x000fea0003800000 */
[----:B------:R-:W2:Y:S04]  /*2290*/  LDG.E R6, [R8.64] ;  /* 0x0000000808067981 */ /* 0x000ea8000c1e1900 */
[----:B------:R-:W2:Y:S02]  /*22a0*/  LDG.E R0, [R8.64+0x4] ;  /* 0x0000040808007981 */ /* 0x000ea4000c1e1900 */
[----:B--2---:R-:W-:-:S02]  /*22b0*/  IADD3 R163, -R6, R0, RZ ;  /* 0x0000000006a37210 */ /* 0x004fc40007ffe1ff */
.L_x_207:
[----:B------:R-:W-:-:S04]  /*22c0*/  ISETP.NE.U32.AND P0, PT, RZ, c[0x0][0x368], PT ;  /* 0x0000da00ff007a0c */ /* 0x000fc80003f05070 */
[----:B------:R-:W-:-:S13]  /*22d0*/  ISETP.NE.AND.EX P0, PT, RZ, c[0x0][0x36c], PT, P0 ;  /* 0x0000db00ff007a0c */ /* 0x000fda0003f05300 */
[----:B------:R-:W-:Y:S05]  /*22e0*/  @!P0 BRA `(.L_x_208) ;  /* 0x0000004000008947 */ /* 0x000fea0003800000 */
[----:B-1----:R-:W-:-:S04]  /*22f0*/  IADD3 R4, P0, R19, c[0x0][0x368], RZ ;  /* 0x0000da0013047a10 */ /* 0x002fc80007f1e0ff */
[----:B------:R-:W-:-:S05]  /*2300*/  IADD3.X R5, R18, c[0x0][0x36c], RZ, P0, !PT ;  /* 0x0000db0012057a10 */ /* 0x000fca00007fe4ff */
[----:B------:R1:W5:Y:S01]  /*2310*/  LDG.E R12, [R4.64] ;  /* 0x00000008040c7981 */ /* 0x000362000c1e1900 */
[----:B------:R-:W-:Y:S05]  /*2320*/  BRA `(.L_x_209) ;  /* 0x0000005000007947 */ /* 0x000fea0003800000 */
.L_x_208:
[----:B------:R-:W-:Y:S01]  /*2330*/  MOV R12, UR6 ;  /* 0x00000006000c7c02 */ /* 0x000fe20008000f00 */
[----:B------:R-:W-:Y:S05]  /*2340*/  @!P5 BRA `(.L_x_209) ;  /* 0x000000300000d947 */ /* 0x000fea0003800000 */
[----:B------:R-:W2:Y:S04]  /*2350*/  LDG.E R6, [R4.64] ;  /* 0x0000000804067981 */ /* 0x000ea8000c1e1900 */
[----:B------:R-:W2:Y:S02]  /*2360*/  LDG.E R0, [R4.64+0x4] ;  /* 0x0000040804007981 */ /* 0x000ea4000c1e1900 */
[----:B--2---:R-:W-:Y:S02]  /*2370*/  IADD3 R12, -R6, R0, RZ ;  /* 0x00000000060c7210 */ /* 0x004fe40007ffe1ff */
.L_x_209:
[----:B------:R-:W2:Y:S04]  /*2380*/  LDL R14, [R1+0x58] ;  /* 0x00005800010e7983 */ /* 0x000ea80000100800 */
[----:B-1----:R1:W3:Y:S04]  /*2390*/  @P6 LDG.E R4, [R2.64] ;  /* 0x0000000802046981 */ /* 0x0022e8000c1e1900 */
[----:B------:R1:W3:Y:S01]  /*23a0*/  @P6 LDG.E R0, [R2.64+0x4] ;  /* 0x0000040802006981 */ /* 0x0002e2000c1e1900 */
[----:B------:R-:W-:Y:S01]  /*23b0*/  ISETP.NE.U32.AND P0, PT, RZ, c[0x0][0x378], PT ;  /* 0x0000de00ff007a0c */ /* 0x000fe20003f05070 */
[----:B-----5:R-:W-:-:S03]  /*23c0*/  IMAD.MOV.U32 R131, RZ, RZ, R12 ;  /* 0x000000ffff837224 */ /* 0x020fc600078e000c */
[----:B------:R-:W-:-:S13]  /*23d0*/  ISETP.NE.AND.EX P1, PT, RZ, c[0x0][0x37c], PT, P0 ;  /* 0x0000df00ff007a0c */ /* 0x000fda0003f25300 */
[----:B-1----:R-:W-:-:S04]  /*23e0*/  @P1 IADD3 R2, P0, R19, c[0x0][0x378], RZ ;  /* 0x0000de0013021a10 */ /* 0x002fc80007f1e0ff */
[----:B------:R-:W-:-:S05]  /*23f0*/  @P1 IADD3.X R3, R18, c[0x0][0x37c], RZ, P0, !PT ;  /* 0x0000df0012031a10 */ /* 0x000fca00007fe4ff */
[----:B------:R1:W5:Y:S01]  /*2400*/  @P1 LDG.E R131, [R2.64] ;  /* 0x0000000802831981 */ /* 0x000362000c1e1900 */
[----:B------:R-:W-:Y:S01]  /*2410*/  IMAD.IADD R6, R12, 0x1, -R10 ;  /* 0x000000010c067824 */ /* 0x000fe200078e0a0a */
[----:B------:R-:W-:Y:S01]  /*2420*/  BSSY B0, `(.L_x_210) ;  /* 0x0000031000007945 */ /* 0x000fe20003800000 */
[----:B-1----:R-:W-:Y:S01]  /*2430*/  IMAD.MOV.U32 R2, RZ, RZ, c[0x0][0x228] ;  /* 0x00008a00ff027624 */ /* 0x002fe200078e00ff */
[----:B--2---:R-:W-:-:S04]  /*2440*/  LOP3.LUT R3, R14, 0xff000000, RZ, 0xc0, !PT ;  /* 0xff0000000e037812 */ /* 0x004fc800078ec0ff */
[----:B------:R-:W-:Y:S01]  /*2450*/  SHF.R.U32.HI R3, RZ, 0x8, R3 ;  /* 0x00000008ff037819 */ /* 0x000fe20000011603 */
[----:B---3--:R-:W-:Y:S01]  /*2460*/  @P6 IMAD.IADD R2, R0, 0x1, -R4 ;  /* 0x0000000100026824 */ /* 0x008fe200078e0a04 */
[----:B------:R-:W-:-:S03]  /*2470*/  LOP3.LUT R4, R14, 0xff0000, RZ, 0xc0, !PT ;  /* 0x00ff00000e047812 */ /* 0x000fc600078ec0ff */
[----:B------:R-:W-:Y:S01]  /*2480*/  IMAD.IADD R138, R6, 0x1, R2 ;  /* 0x00000001068a7824 */ /* 0x000fe200078e0202 */
[----:B------:R-:W-:-:S04]  /*2490*/  LEA.HI R3, R4, R3, RZ, 0x10 ;  /* 0x0000000304037211 */ /* 0x000fc800078f80ff */
[----:B------:R-:W-:Y:S02]  /*24a0*/  SHF.R.U32.HI R5, RZ, 0x10, R3 ;  /* 0x00000010ff057819 */ /* 0x000fe40000011603 */
[----:B------:R-:W-:Y:S02]  /*24b0*/  LOP3.LUT R20, R3, 0xff, RZ, 0xc0, !PT ;  /* 0x000000ff03147812 */ /* 0x000fe400078ec0ff */
[C---:B------:R-:W-:Y:S01]  /*24c0*/  IADD3 R0, R138.reuse, 0x2f, RZ ;  /* 0x0000002f8a007810 */ /* 0x040fe20007ffe0ff */
[----:B------:R1:W-:Y:S01]  /*24d0*/  STL [R1+0xa4], R5 ;  /* 0x0000a40501007387 */ /* 0x0003e20000100800 */
[----:B------:R-:W-:Y:S02]  /*24e0*/  ISETP.GE.AND P0, PT, R138, 0x1, PT ;  /* 0x000000018a00780c */ /* 0x000fe40003f06270 */
[----:B------:R-:W-:Y:S01]  /*24f0*/  ISETP.NE.AND P1, PT, R5, RZ, PT ;  /* 0x000000ff0500720c */ /* 0x000fe20003f25270 */
[----:B------:R1:W-:Y:S01]  /*2500*/  STL [R1+0xa8], R20 ;  /* 0x0000a81401007387 */ /* 0x0003e20000100800 */
[----:B------:R-:W-:-:S02]  /*2510*/  IMAD.HI R0, R0, 0x2aaaaaab, RZ ;  /* 0x2aaaaaab00007827 */ /* 0x000fc400078e02ff */
[----:B------:R-:W-:-:S03]  /*2520*/  SEL R130, R5, c[0x0][0x338], P1 ;  /* 0x0000ce0005827a07 */ /* 0x000fc60000800000 */
[----:B------:R-:W-:-:S04]  /*2530*/  SHF.R.U32.HI R4, RZ, 0x1f, R0 ;  /* 0x0000001fff047819 */ /* 0x000fc80000011600 */
[----:B------:R-:W-:Y:S01]  /*2540*/  LEA.HI.SX32 R139, R0, R4, 0x1d ;  /* 0x00000004008b7211 */ /* 0x000fe200078feaff */
[----:B------:R-:W-:Y:S01]  /*2550*/  IMAD.MOV.U32 R0, RZ, RZ, RZ ;  /* 0x000000ffff007224 */ /* 0x000fe200078e00ff */
[----:B------:R-:W-:Y:S05]  /*2560*/  @!P0 BRA `(.L_x_211) ;  /* 0x000001c000008947 */ /* 0x000fea0003800000 */
        /* <DEDUP_REMOVED lines=11> */
[----:B------:R-:W-:Y:S02]  /*2620*/  IMAD.MOV.U32 R4, RZ, RZ, RZ ;  /* 0x000000ffff047224 */ /* 0x000fe400078e00ff */
        /* <DEDUP_REMOVED lines=16> */
.L_x_211:
[----:B------:R-:W-:Y:S05]  /*2730*/  BSYNC B0 ;  /* 0x0000000000007941 */ /* 0x000fea0003800000 */
.L_x_210:
[----:B------:R-:W-:-:S04]  /*2740*/  IMAD R3, R20, R0, RZ ;  /* 0x0000000014037224 */ /* 0x000fc800078e02ff */
[C---:B------:R-:W-:Y:S02]  /*2750*/  IMAD.IADD R0, R3.reuse, 0x1, R0 ;  /* 0x0000000103007824 */ /* 0x040fe400078e0200 */
[----:B------:R-:W-:-:S03]  /*2760*/  IMAD R3, R3, 0x30, -R6 ;  /* 0x0000003003037824 */ /* 0x000fc600078e0a06 */
[----:B------:R-:W-:Y:S02]  /*2770*/  IMNMX R0, R139, R0, PT ;  /* 0x000000008b007217 */ /* 0x000fe40003800200 */
[----:B------:R-:W-:-:S03]  /*2780*/  IMNMX R3, RZ, R3, !PT ;  /* 0x00000003ff037217 */ /* 0x000fc60007800200 */
[----:B------:R-:W-:Y:S02]  /*2790*/  IMAD R0, R0, 0x30, -R6 ;  /* 0x0000003000007824 */ /* 0x000fe400078e0a06 */
[----:B-1----:R-:W-:-:S03]  /*27a0*/  IMAD.WIDE.U32 R4, R3, -0x55555555, RZ ;  /* 0xaaaaaaab03047825 */ /* 0x002fc600078e00ff */
[----:B------:R-:W-:Y:S02]  /*27b0*/  IMNMX R0, R0, R2, PT ;  /* 0x0000000200007217 */ /* 0x000fe40003800200 */
[----:B------:R-:W-:Y:S02]  /*27c0*/  SHF.R.U32.HI R89, RZ, 0x5, R5 ;  /* 0x00000005ff597819 */ /* 0x000fe40000011605 */
[----:B------:R-:W-:-:S13]  /*27d0*/  ISETP.GT.AND P0, PT, R0, R3, PT ;  /* 0x000000030000720c */ /* 0x000fda0003f04270 */
[----:B------:R-:W-:Y:S01]  /*27e0*/  @P0 IADD3 R3, R0, 0x2f, RZ ;  /* 0x0000002f00030810 */ /* 0x000fe20007ffe0ff */
[----:B------:R-:W-:-:S04]  /*27f0*/  IMAD.MOV.U32 R0, RZ, RZ, R89 ;  /* 0x000000ffff007224 */ /* 0x000fc800078e0059 */
[----:B------:R-:W-:-:S05]  /*2800*/  @P0 IMAD.HI R3, R3, 0x2aaaaaab, RZ ;  /* 0x2aaaaaab03030827 */ /* 0x000fca00078e02ff */
[----:B------:R-:W-:-:S04]  /*2810*/  @P0 SHF.R.U32.HI R4, RZ, 0x1f, R3 ;  /* 0x0000001fff040819 */ /* 0x000fc80000011603 */
[----:B------:R-:W-:-:S04]  /*2820*/  @P0 LEA.HI.SX32 R0, R3, R4, 0x1d ;  /* 0x0000000403000211 */ /* 0x000fc800078feaff */
[----:B------:R-:W-:-:S13]  /*2830*/  ISETP.GT.AND P0, PT, R0, R89, PT ;  /* 0x000000590000720c */ /* 0x000fda0003f04270 */
[----:B------:R-:W-:Y:S05]  /*2840*/  @!P0 BRA `(.L_x_212) ;  /* 0x0000537000008947 */ /* 0x000fea0003800000 */
[----:B------:R-:W-:Y:S01]  /*2850*/  SHF.R.S32.HI R3, RZ, 0x1f, R13 ;  /* 0x0000001fff037819 */ /* 0x000fe2000001140d */
[----:B------:R-:W-:Y:S01]  /*2860*/  IMAD.MOV.U32 R132, RZ, RZ, 0x30 ;  /* 0x00000030ff847424 */ /* 0x000fe200078e00ff */
[C---:B------:R-:W-:Y:S01]  /*2870*/  IADD3 R90, P0, R247.reuse, R13, RZ ;  /* 0x0000000df75a7210 */ /* 0x040fe20007f1e0ff */
[----:B------:R-:W-:Y:S01]  /*2880*/  IMAD.MOV.U32 R142, RZ, RZ, c[0x0][0x238] ;  /* 0x00008e00ff8e7624 */ /* 0x000fe200078e00ff */
[----:B------:R-:W-:Y:S01]  /*2890*/  IADD3 R35, R0, -0x1, RZ ;  /* 0xffffffff00237810 */ /* 0x000fe20007ffe0ff */
[----:B------:R-:W-:Y:S01]  /*28a0*/  IMAD R143, R132, c[0x0][0x23c], RZ ;  /* 0x00008f00848f7a24 */ /* 0x000fe200078e02ff */
[----:B------:R-:W-:Y:S01]  /*28b0*/  LEA.HI.X.SX32 R91, R247, R3, 0x1, P0 ;  /* 0x00000003f75b7211 */ /* 0x000fe200000f0eff */
[----:B------:R-:W-:Y:S01]  /*28c0*/  IMAD.WIDE.U32 R4, R90, c[0x0][0x238], R228 ;  /* 0x00008e005a047a25 */ /* 0x000fe200078e00e4 */
[----:B------:R-:W-:Y:S02]  /*28d0*/  SEL R13, R16, RZ, !P6 ;  /* 0x000000ff100d7207 */ /* 0x000fe40007000000 */
[----:B------:R-:W-:Y:S01]  /*28e0*/  LOP3.LUT R26, R14, 0xffff, RZ, 0xc0, !PT ;  /* 0x0000ffff0e1a7812 */ /* 0x000fe200078ec0ff */
[----:B------:R-:W-:Y:S01]  /*28f0*/  IMAD R3, R91, c[0x0][0x238], RZ ;  /* 0x00008e005b037a24 */ /* 0x000fe200078e02ff */
[----:B------:R-:W-:Y:S01]  /*2900*/  SEL R14, R17, RZ, !P6 ;  /* 0x000000ff110e7207 */ /* 0x000fe20007000000 */
[----:B------:R-:W-:Y:S01]  /*2910*/  IMAD R0, R13, c[0x0][0x248], RZ ;  /* 0x000092000d007a24 */ /* 0x000fe200078e02ff */
[----:B------:R-:W-:Y:S01]  /*2920*/  ISETP.NE.U32.AND P4, PT, RZ, c[0x0][0x340], PT ;  /* 0x0000d000ff007a0c */ /* 0x000fe20003f85070 */
[----:B------:R-:W-:Y:S01]  /*2930*/  IMAD R3, R90, c[0x0][0x23c], R3 ;  /* 0x00008f005a037a24 */ /* 0x000fe200078e0203 */
[----:B------:R-:W-:Y:S01]  /*2940*/  LOP3.LUT R241, R241, 0xfffffffb, RZ, 0xc0, !PT ;  /* 0xfffffffbf1f17812 */ /* 0x000fe200078ec0ff */
[----:B------:R-:W-:Y:S01]  /*2950*/  IMAD R6, R14, c[0x0][0x24c], R0 ;  /* 0x000093000e067a24 */ /* 0x000fe200078e0200 */
[----:B------:R-:W-:Y:S01]  /*2960*/  ISETP.NE.AND.EX P4, PT, RZ, c[0x0][0x344], PT, P4 ;  /* 0x0000d100ff007a0c */ /* 0x000fe20003f85340 */
[----:B------:R-:W-:Y:S01]  /*2970*/  IMAD.IADD R5, R5, 0x1, R3 ;  /* 0x0000000105057824 */ /* 0x000fe200078e0203 */
[----:B------:R-:W-:Y:S01]  /*2980*/  ISETP.GE.AND P6, PT, R238, c[0x0][0x1d4], PT ;  /* 0x00007500ee007a0c */ /* 0x000fe20003fc6270 */
[----:B------:R-:W-:Y:S01]  /*2990*/  IMAD R3, R35, -0x30, R2 ;  /* 0xffffffd023037824 */ /* 0x000fe200078e0202 */
[----:B------:R-:W-:Y:S01]  /*29a0*/  ISETP.GE.AND P5, PT, R230, c[0x0][0x1d4], PT ;  /* 0x00007500e6007a0c */ /* 0x000fe20003fa6270 */
[----:B------:R-:W-:-:S03]  /*29b0*/  IMAD.WIDE.U32 R4, R26, c[0x0][0x240], R4 ;  /* 0x000090001a047a25 */ /* 0x000fc600078e0004 */
[----:B------:R-:W-:Y:S01]  /*29c0*/  IMNMX R3, R3, 0x30, PT ;  /* 0x0000003003037817 */ /* 0x000fe20003800200 */
[----:B------:R-:W-:-:S04]  /*29d0*/  IMAD.WIDE.U32 R136, R132, c[0x0][0x238], RZ ;  /* 0x00008e0084887a25 */ /* 0x000fc800078e00ff */
[----:B------:R-:W-:Y:S02]  /*29e0*/  IMAD.IADD R0, R3, 0x1, -R247 ;  /* 0x0000000103007824 */ /* 0x000fe400078e0af7 */
[----:B------:R-:W-:Y:S02]  /*29f0*/  IMAD R5, R26, c[0x0][0x244], R5 ;  /* 0x000091001a057a24 */ /* 0x000fe400078e0205 */
[----:B------:R-:W-:Y:S01]  /*2a00*/  IMAD.IADD R143, R137, 0x1, R143 ;  /* 0x00000001898f7824 */ /* 0x000fe200078e028f */
[----:B------:R-:W-:Y:S01]  /*2a10*/  ISETP.GE.AND P1, PT, R0, 0x1, PT ;  /* 0x000000010000780c */ /* 0x000fe20003f26270 */
[----:B------:R-:W-:Y:S01]  /*2a20*/  IMAD.WIDE.U32 R94, R14, c[0x0][0x248], R4 ;  /* 0x000092000e5e7a25 */ /* 0x000fe200078e0004 */
[----:B------:R-:W-:Y:S02]  /*2a30*/  SHF.R.S32.HI R4, RZ, 0x1f, R35 ;  /* 0x0000001fff047819 */ /* 0x000fe40000011423 */
[----:B------:R-:W-:Y:S01]  /*2a40*/  ISETP.GT.AND P0, PT, R0, 0x20, PT ;  /* 0x000000200000780c */ /* 0x000fe20003f04270 */
[----:B------:R-:W-:-:S02]  /*2a50*/  IMAD R3, R143, R35, RZ ;  /* 0x000000238f037224 */ /* 0x000fc400078e02ff */
[----:B------:R-:W-:Y:S02]  /*2a60*/  IMAD.IADD R93, R95, 0x1, R6 ;  /* 0x000000015f5d7824 */ /* 0x000fe400078e0206 */
[----:B------:R-:W-:Y:S02]  /*2a70*/  IMAD.MOV.U32 R92, RZ, RZ, R94 ;  /* 0x000000ffff5c7224 */ /* 0x000fe400078e005e */
[-C--:B------:R-:W-:Y:S02]  /*2a80*/  IMAD R3, R4, R136.reuse, R3 ;  /* 0x0000008804037224 */ /* 0x080fe400078e0203 */
[----:B------:R-:W-:-:S04]  /*2a90*/  IMAD.WIDE.U32 R4, R35, R136, R92 ;  /* 0x0000008823047225 */ /* 0x000fc800078e005c */
[----:B------:R-:W-:Y:S01]  /*2aa0*/  IMAD.IADD R0, R5, 0x1, R3 ;  /* 0x0000000105007824 */ /* 0x000fe200078e0203 */
[----:B------:R-:W-:Y:S01]  /*2ab0*/  @P1 LEA R8, P2, R4, c[0x0][0x220], 0x1 ;  /* 0x0000880004081a11 */ /* 0x000fe200078408ff */
[----:B------:R-:W-:Y:S02]  /*2ac0*/  IMAD.MOV.U32 R6, RZ, RZ, 0x5 ;  /* 0x00000005ff067424 */ /* 0x000fe400078e00ff */
[----:B------:R-:W-:Y:S01]  /*2ad0*/  IMAD.SHL.U32 R144, R142, 0x20, RZ ;  /* 0x000000208e907824 */ /* 0x000fe200078e00ff */
[----:B------:R-:W-:Y:S02]  /*2ae0*/  @P1 LEA.HI.X R9, R4, c[0x0][0x224], R0, 0x1, P2 ;  /* 0x0000890004091a11 */ /* 0x000fe400010f0c00 */
[----:B------:R-:W-:Y:S02]  /*2af0*/  ISETP.GE.AND P2, PT, R228, c[0x0][0x1d4], PT ;  /* 0x00007500e4007a0c */ /* 0x000fe40003f46270 */
[----:B------:R-:W-:Y:S02]  /*2b00*/  SHF.L.U64.HI R142, R142, R6, c[0x0][0x23c] ;  /* 0x00008f008e8e7619 */ /* 0x000fe40000010206 */
[----:B------:R-:W-:-:S05]  /*2b10*/  @P0 IADD3 R3, P3, R144, R4, RZ ;  /* 0x0000000490030210 */ /* 0x000fca0007f7e0ff */
[----:B------:R-:W-:-:S04]  /*2b20*/  @P0 IMAD.X R0, R0, 0x1, R142, P3 ;  /* 0x0000000100000824 */ /* 0x000fc800018e068e */
[----:B------:R-:W-:Y:S02]  /*2b30*/  @P2 LOP3.LUT R241, R241, 0x4, RZ, 0xfc, !PT ;  /* 0x00000004f1f12812 */ /* 0x000fe400078efcff */
[----:B------:R-:W-:Y:S02]  /*2b40*/  @P0 LEA R4, P2, R3, c[0x0][0x220], 0x1 ;  /* 0x0000880003040a11 */ /* 0x000fe400078408ff */
[----:B------:R-:W-:Y:S02]  /*2b50*/  LOP3.LUT P3, RZ, R241, 0x4, RZ, 0xc0, !PT ;  /* 0x00000004f1ff7812 */ /* 0x000fe4000786c0ff */
[----:B------:R-:W-:Y:S01]  /*2b60*/  @P0 LEA.HI.X R5, R3, c[0x0][0x224], R0, 0x1, P2 ;  /* 0x0000890003050a11 */ /* 0x000fe200010f0c00 */
[C---:B------:R-:W-:Y:S01]  /*2b70*/  @P1 IMAD.SHL.U32 R3, R248.reuse, 0x2, RZ ;  /* 0x00000002f8031824 */ /* 0x040fe200078e00ff */
[----:B------:R-:W-:Y:S01]  /*2b80*/  @P4 IADD3 R10, P2, R19, c[0x0][0x340], RZ ;  /* 0x0000d000130a4a10 */ /* 0x000fe20007f5e0ff */
[----:B------:R-:W-:Y:S01]  /*2b90*/  @P0 IMAD.SHL.U32 R0, R248, 0x2, RZ ;  /* 0x00000002f8000824 */ /* 0x000fe200078e00ff */
[----:B------:R-:W-:-:S02]  /*2ba0*/  LOP3.LUT R241, R241, 0xfffffffd, RZ, 0xc0, !PT ;  /* 0xfffffffdf1f17812 */ /* 0x000fc400078ec0ff */
[----:B------:R-:W-:Y:S02]  /*2bb0*/  @P4 IADD3.X R11, R18, c[0x0][0x344], RZ, P2, !PT ;  /* 0x0000d100120b4a10 */ /* 0x000fe400017fe4ff */
[----:B------:R-:W-:-:S03]  /*2bc0*/  @P6 LOP3.LUT R241, R241, 0x2, RZ, 0xfc, !PT ;  /* 0x00000002f1f16812 */ /* 0x000fc600078efcff */
[----:B------:R-:W2:Y:S01]  /*2bd0*/  @P4 LDG.E R6, [R10.64] ;  /* 0x000000080a064981 */ /* 0x000ea2000c1e1900 */
[----:B------:R-:W-:-:S03]  /*2be0*/  LOP3.LUT R241, R241, 0xfffffffe, RZ, 0xc0, !PT ;  /* 0xfffffffef1f17812 */ /* 0x000fc600078ec0ff */
[----:B------:R-:W-:Y:S01]  /*2bf0*/  @!PT LDS RZ, [RZ] ;  /* 0x00000000fffff984 */ /* 0x000fe20000000800 */
[----:B------:R-:W-:Y:S01]  /*2c00*/  @!PT LDS RZ, [RZ] ;  /* 0x00000000fffff984 */ /* 0x000fe20000000800 */
[----:B------:R-:W-:Y:S01]  /*2c10*/  @!PT LDS RZ, [RZ] ;  /* 0x00000000fffff984 */ /* 0x000fe20000000800 */
[----:B------:R1:W-:Y:S01]  /*2c20*/  @P1 LDGSTS.E.BYPASS.LTC128B.128 [R3+0x3c80], [R8.64], !P3 ;  /* 0x03c8000008031fae */ /* 0x0003e2000d901d48 */
[C---:B------:R-:W-:Y:S02]  /*2c30*/  IADD3 R29, R104.reuse, 0x20, RZ ;  /* 0x00000020681d7810 */ /* 0x040fe40007ffe0ff */
[----:B------:R-:W-:Y:S01]  /*2c40*/  IADD3 R30, R104, 0x10, RZ ;  /* 0x00000010681e7810 */ /* 0x000fe20007ffe0ff */
[----:B------:R1:W-:Y:S01]  /*2c50*/  @P1 LDGSTS.E.BYPASS.LTC128B.128 [R3+0x4880], [R8.64+0x40], !P6 ;  /* 0x0488004008031fae */ /* 0x0003e2000f101d48 */
[----:B------:R-:W-:-:S03]  /*2c60*/  @P5 LOP3.LUT R241, R241, 0x1, RZ, 0xfc, !PT ;  /* 0x00000001f1f15812 */ /* 0x000fc600078efcff */
[----:B------:R1:W-:Y:S04]  /*2c70*/  @P1 LDGSTS.E.BYPASS.LTC128B.128 [R3+0x5480], [R8.64+0x80], !P5 ;  /* 0x0548008008031fae */ /* 0x0003e8000e901d48 */
[----:B------:R3:W-:Y:S04]  /*2c80*/  @P0 LDGSTS.E.BYPASS.LTC128B.128 [R0+0x4480], [R4.64], !P3 ;  /* 0x0448000004000fae */ /* 0x0007e8000d901d48 */
[----:B------:R3:W-:Y:S04]  /*2c90*/  @P0 LDGSTS.E.BYPASS.LTC128B.128 [R0+0x5080], [R4.64+0x40], !P6 ;  /* 0x0508004004000fae */ /* 0x0007e8000f101d48 */
[----:B------:R3:W-:Y:S01]  /*2ca0*/  @P0 LDGSTS.E.BYPASS.LTC128B.128 [R0+0x5c80], [R4.64+0x80], !P5 ;  /* 0x05c8008004000fae */ /* 0x0007e2000e901d48 */
[----:B------:R-:W-:-:S03]  /*2cb0*/  ISETP.GE.AND P1, PT, R104, c[0x0][0x27c], PT ;  /* 0x00009f0068007a0c */ /* 0x000fc60003f26270 */
[----:B------:R-:W0:Y:S01]  /*2cc0*/  LDGDEPBAR ;  /* 0x00000000000079af */ /* 0x000e220000000000 */
[----:B------:R-:W-:Y:S01]  /*2cd0*/  WARPSYNC 0xffffffff ;  /* 0xffffffff00007948 */ /* 0x000fe20003800000 */
[----:B------:R-:W-:Y:S02]  /*2ce0*/  SHF.R.S32.HI R115, RZ, 0x1f, R114 ;  /* 0x0000001fff737819 */ /* 0x000fe40000011472 */
[----:B------:R-:W-:Y:S02]  /*2cf0*/  ISETP.GE.AND P3, PT, R29, c[0x0][0x27c], PT ;  /* 0x00009f001d007a0c */ /* 0x000fe40003f66270 */
[----:B------:R-:W-:Y:S02]  /*2d00*/  ISETP.GE.AND P2, PT, R30, c[0x0][0x27c], PT ;  /* 0x00009f001e007a0c */ /* 0x000fe40003f46270 */
[----:B-----5:R-:W-:Y:S02]  /*2d10*/  SHF.R.S32.HI R20, RZ, 0x1f, R131 ;  /* 0x0000001fff147819 */ /* 0x020fe40000011483 */
[----:B-1----:R-:W-:Y:S01]  /*2d20*/  SHF.R.S32.HI R3, RZ, 0x1f, R112 ;  /* 0x0000001fff037819 */ /* 0x002fe20000011470 */
[----:B---3--:R-:W-:-:S04]  /*2d30*/  IMAD.MOV.U32 R0, RZ, RZ, c[0x0][0x27c] ;  /* 0x00009f00ff007624 */ /* 0x008fc800078e00ff */
[----:B------:R-:W-:Y:S01]  /*2d40*/  IMAD.SHL.U32 R67, R0, 0x2, RZ ;  /* 0x0000000200437824 */ /* 0x000fe200078e00ff */
[----:B--2---:R-:W-:Y:S01]  /*2d50*/  @P4 SHF.R.S32.HI R19, RZ, 0x1f, R6 ;  /* 0x0000001fff134819 */ /* 0x004fe20000011406 */
[----:B------:R-:W-:Y:S02]  /*2d60*/  @!P4 IMAD.MOV.U32 R6, RZ, RZ, R17 ;  /* 0x000000ffff06c224 */ /* 0x000fe400078e0011 */
[----:B------:R-:W-:Y:S02]  /*2d70*/  @!P4 IMAD.MOV.U32 R19, RZ, RZ, R16 ;  /* 0x000000ffff13c224 */ /* 0x000fe400078e0010 */
[----:B------:R-:W2:Y:S04]  /*2d80*/  LDL R23, [R1+0x4] ;  /* 0x0000040001177983 */ /* 0x000ea80000100800 */
[----:B------:R-:W3:Y:S01]  /*2d90*/  LDL R27, [R1+0x8] ;  /* 0x00000800011b7983 */ /* 0x000ee20000100800 */
[----:B------:R-:W-:Y:S01]  /*2da0*/  IMAD.WIDE.U32 R4, R26, c[0x0][0x260], R228 ;  /* 0x000098001a047a25 */ /* 0x000fe200078e00e4 */
[----:B------:R-:W-:Y:S01]  /*2db0*/  MOV R146, c[0x0][0x2b8] ;  /* 0x0000ae0000927a02 */ /* 0x000fe20000000f00 */
[----:B------:R-:W-:Y:S01]  /*2dc0*/  ULDC.U8 UR5, c[0x0][0x298] ;  /* 0x0000a60000057ab9 */ /* 0x000fe20000000000 */
[----:B------:R-:W-:Y:S01]  /*2dd0*/  MOV R145, c[0x0][0x27c] ;  /* 0x00009f0000917a02 */ /* 0x000fe20000000f00 */
[----:B------:R-:W-:Y:S01]  /*2de0*/  IMAD R8, R3, c[0x0][0x280], RZ ;  /* 0x0000a00003087a24 */ /* 0x000fe200078e02ff */
[----:B------:R-:W-:Y:S01]  /*2df0*/  ISETP.NE.AND P4, PT, R146, 0x1, PT ;  /* 0x000000019200780c */ /* 0x000fe20003f85270 */
[----:B------:R-:W-:Y:S01]  /*2e00*/  IMAD R5, R26, c[0x0][0x264], R5 ;  /* 0x000099001a057a24 */ /* 0x000fe200078e0205 */
[----:B------:R-:W-:Y:S01]  /*2e10*/  ISETP.GE.AND P0, PT, R145, 0x1, PT ;  /* 0x000000019100780c */ /* 0x000fe20003f06270 */
[----:B------:R-:W-:Y:S01]  /*2e20*/  IMAD R0, R13, c[0x0][0x268], RZ ;  /* 0x00009a000d007a24 */ /* 0x000fe200078e02ff */
[----:B------:R-:W-:Y:S01]  /*2e30*/  LOP3.LUT R241, R241, 0xffffffef, RZ, 0xc0, !PT ;  /* 0xffffffeff1f17812 */ /* 0x000fe200078ec0ff */
[----:B------:R-:W-:-:S02]  /*2e40*/  IMAD R10, R3, c[0x0][0x290], RZ ;  /* 0x0000a400030a7a24 */ /* 0x000fc400078e02ff */
[C---:B------:R-:W-:Y:S01]  /*2e50*/  IMAD R3, R112.reuse, c[0x0][0x284], R8 ;  /* 0x0000a10070037a24 */ /* 0x040fe200078e0208 */
[----:B------:R-:W-:Y:S01]  /*2e60*/  LOP3.LUT R241, R241, 0xfffffff7, RZ, 0xc0, !PT ;  /* 0xfffffff7f1f17812 */ /* 0x000fe200078ec0ff */
[----:B------:R-:W-:-:S04]  /*2e70*/  IMAD.WIDE.U32 R8, R112, c[0x0][0x280], R114 ;  /* 0x0000a00070087a25 */ /* 0x000fc800078e0072 */
[----:B------:R-:W-:Y:S01]  /*2e80*/  IMAD.WIDE.U32 R84, R14, c[0x0][0x268], R4 ;  /* 0x00009a000e547a25 */ /* 0x000fe200078e0004 */
[----:B------:R-:W-:-:S03]  /*2e90*/  @P4 LOP3.LUT R241, R241, 0x8, RZ, 0xfc, !PT ;  /* 0x00000008f1f14812 */ /* 0x000fc600078efcff */
[----:B------:R-:W-:Y:S01]  /*2ea0*/  IMAD R25, R14, c[0x0][0x26c], R0 ;  /* 0x00009b000e197a24 */ /* 0x000fe200078e0200 */
[----:B------:R-:W-:Y:S01]  /*2eb0*/  SEL R0, RZ, c[0x0][0x27c], !P1 ;  /* 0x00009f00ff007a07 */ /* 0x000fe20004800000 */
[----:B------:R-:W-:Y:S01]  /*2ec0*/  IMAD.WIDE.U32 R4, R112, c[0x0][0x290], R114 ;  /* 0x0000a40070047a25 */ /* 0x000fe200078e0072 */
[----:B------:R-:W-:Y:S02]  /*2ed0*/  @P0 LOP3.LUT R241, R241, 0x10, RZ, 0xfc, !PT ;  /* 0x00000010f1f10812 */ /* 0x000fe400078efcff */
[----:B------:R-:W-:Y:S01]  /*2ee0*/  IADD3 R0, R104, R0, RZ ;  /* 0x0000000068007210 */ /* 0x000fe20007ffe0ff */
[C---:B------:R-:W-:Y:S01]  /*2ef0*/  IMAD R18, R112.reuse, c[0x0][0x294], R10 ;  /* 0x0000a50070127a24 */ /* 0x040fe200078e020a */
[----:B------:R-:W-:Y:S01]  /*2f00*/  IADD3 R83, R85, R25, RZ ;  /* 0x0000001955537210 */ /* 0x000fe20007ffe0ff */
[----:B------:R-:W-:Y:S01]  /*2f10*/  IMAD.MOV.U32 R14, RZ, RZ, R8 ;  /* 0x000000ffff0e7224 */ /* 0x000fe200078e0008 */
[----:B------:R-:W-:Y:S01]  /*2f20*/  SEL R8, RZ, c[0x0][0x27c], !P2 ;  /* 0x00009f00ff087a07 */ /* 0x000fe20005000000 */
[----:B------:R-:W-:Y:S01]  /*2f30*/  IMAD.WIDE.U32 R10, R112, c[0x0][0x280], R104 ;  /* 0x0000a000700a7a25 */ /* 0x000fe200078e0068 */
[----:B------:R-:W-:-:S02]  /*2f40*/  IADD3 R13, R5, R18, RZ ;  /* 0x00000012050d7210 */ /* 0x000fc40007ffe0ff */
[----:B------:R-:W-:Y:S01]  /*2f50*/  SEL R5, RZ, c[0x0][0x27c], !P3 ;  /* 0x00009f00ff057a07 */ /* 0x000fe20005800000 */
[----:B------:R-:W-:Y:S01]  /*2f60*/  IMAD.IADD R129, R12, 0x1, R15 ;  /* 0x000000010c817824 */ /* 0x000fe200078e020f */
[----:B------:R-:W-:Y:S01]  /*2f70*/  MOV R12, R4 ;  /* 0x00000004000c7202 */ /* 0x000fe20000000f00 */
[----:B------:R-:W-:Y:S01]  /*2f80*/  IMAD.IADD R15, R9, 0x1, R3 ;  /* 0x00000001090f7824 */ /* 0x000fe200078e0203 */
[----:B------:R-:W-:Y:S01]  /*2f90*/  SHF.R.S32.HI R4, RZ, 0x1f, R0 ;  /* 0x0000001fff047819 */ /* 0x000fe20000011400 */
[----:B------:R-:W-:Y:S02]  /*2fa0*/  IMAD.IADD R11, R3, 0x1, R11 ;  /* 0x00000001030b7824 */ /* 0x000fe400078e020b */
[----:B------:R-:W-:Y:S01]  /*2fb0*/  IMAD.IADD R3, R30, 0x1, R8 ;  /* 0x000000011e037824 */ /* 0x000fe200078e0208 */
[----:B------:R-:W-:Y:S01]  /*2fc0*/  IADD3 R8, R29, R5, RZ ;  /* 0x000000051d087210 */ /* 0x000fe20007ffe0ff */
[----:B------:R-:W-:Y:S01]  /*2fd0*/  IMAD.WIDE.U32 R16, R112, c[0x0][0x290], R104 ;  /* 0x0000a40070107a25 */ /* 0x000fe200078e0068 */
[----:B------:R-:W-:-:S02]  /*2fe0*/  LEA.HI R5, R4, R0, RZ, 0x3 ;  /* 0x0000000004057211 */ /* 0x000fc400078f18ff */
[----:B------:R-:W-:Y:S01]  /*2ff0*/  SHF.R.S32.HI R9, RZ, 0x1f, R3 ;  /* 0x0000001fff097819 */ /* 0x000fe20000011403 */
[----:B------:R-:W-:Y:S01]  /*3000*/  IMAD R140, R132, c[0x0][0x284], RZ ;  /* 0x0000a100848c7a24 */ /* 0x000fe200078e02ff */
[----:B------:R-:W-:Y:S01]  /*3010*/  LEA.HI R22, R4, R0, RZ, 0x5 ;  /* 0x0000000004167211 */ /* 0x000fe200078f28ff */
[C---:B------:R-:W-:Y:S01]  /*3020*/  IMAD R141, R132.reuse, c[0x0][0x294], RZ ;  /* 0x0000a500848d7a24 */ /* 0x040fe200078e02ff */
[----:B------:R-:W-:Y:S01]  /*3030*/  SHF.R.S32.HI R0, RZ, 0x1f, R8 ;  /* 0x0000001fff007819 */ /* 0x000fe20000011408 */
[----:B------:R-:W-:Y:S01]  /*3040*/  IMAD.WIDE.U32 R134, R132, c[0x0][0x280], RZ ;  /* 0x0000a00084867a25 */ /* 0x000fe200078e00ff */
[CC--:B------:R-:W-:Y:S02]  /*3050*/  LEA.HI R4, R9.reuse, R3.reuse, RZ, 0x3 ;  /* 0x0000000309047211 */ /* 0x0c0fe400078f18ff */
[----:B------:R-:W-:Y:S01]  /*3060*/  LEA.HI R21, R9, R3, RZ, 0x5 ;  /* 0x0000000309157211 */ /* 0x000fe200078f28ff */
[----:B------:R-:W-:Y:S01]  /*3070*/  IMAD.IADD R9, R18, 0x1, R17 ;  /* 0x0000000112097824 */ /* 0x000fe200078e0211 */
[-C--:B------:R-:W-:Y:S01]  /*3080*/  LEA.HI R3, R0, R8.reuse, RZ, 0x3 ;  /* 0x0000000800037211 */ /* 0x080fe200078f18ff */
[----:B------:R-:W-:Y:S01]  /*3090*/  IMAD.WIDE.U32 R110, R6, c[0x0][0x2b0], RZ ;  /* 0x0000ac00066e7a25 */ /* 0x000fe200078e00ff */
[----:B------:R-:W-:-:S02]  /*30a0*/  LEA.HI R0, R0, R8, RZ, 0x5 ;  /* 0x0000000800007211 */ /* 0x000fc400078f28ff */
[----:B------:R-:W-:Y:S01]  /*30b0*/  SHF.R.S32.HI R22, RZ, 0x5, R22 ;  /* 0x00000005ff167819 */ /* 0x000fe20000011416 */
[----:B------:R-:W-:Y:S01]  /*30c0*/  IMAD.WIDE.U32 R132, R132, c[0x0][0x290], RZ ;  /* 0x0000a40084847a25 */ /* 0x000fe200078e00ff */
[----:B------:R-:W-:Y:S02]  /*30d0*/  SHF.R.S32.HI R18, RZ, 0x5, R21 ;  /* 0x00000005ff127819 */ /* 0x000fe40000011415 */
[----:B------:R-:W-:Y:S01]  /*30e0*/  SHF.R.S32.HI R0, RZ, 0x5, R0 ;  /* 0x00000005ff007819 */ /* 0x000fe20000011400 */
[--C-:B------:R-:W-:Y:S01]  /*30f0*/  IMAD R24, R22, 0x600, R7.reuse ;  /* 0x0000060016187824 */ /* 0x100fe200078e0207 */
[----:B------:R-:W-:Y:S01]  /*3100*/  LOP3.LUT R88, R5, 0xfffffff8, RZ, 0xc0, !PT ;  /* 0xfffffff805587812 */ /* 0x000fe200078ec0ff */
[----:B------:R-:W-:Y:S01]  /*3110*/  IMAD R21, R18, 0x600, R7 ;  /* 0x0000060012157824 */ /* 0x000fe200078e0207 */
[----:B------:R-:W-:Y:S01]  /*3120*/  LOP3.LUT R87, R4, 0xfffffff8, RZ, 0xc0, !PT ;  /* 0xfffffff804577812 */ /* 0x000fe200078ec0ff */
[----:B------:R-:W-:Y:S01]  /*3130*/  IMAD.WIDE.U32 R98, R131, c[0x0][0x280], R10 ;  /* 0x0000a00083627a25 */ /* 0x000fe200078e000a */
[----:B------:R-:W-:-:S02]  /*3140*/  LOP3.LUT R86, R3, 0xfffffff8, RZ, 0xc0, !PT ;  /* 0xfffffff803567812 */ /* 0x000fc400078ec0ff */
[----:B------:R-:W-:Y:S01]  /*3150*/  IADD3 R141, R133, R141, RZ ;  /* 0x0000008d858d7210 */ /* 0x000fe20007ffe0ff */
[C---:B------:R-:W-:Y:S01]  /*3160*/  IMAD.WIDE.U32 R108, R26.reuse, c[0x0][0x1e8], RZ ;  /* 0x00007a001a6c7a25 */ /* 0x040fe200078e00ff */
[----:B------:R-:W-:Y:S02]  /*3170*/  SHF.R.S32.HI R65, RZ, 0x3, R5 ;  /* 0x00000003ff417819 */ /* 0x000fe40000011405 */
[----:B------:R-:W-:Y:S01]  /*3180*/  SHF.R.S32.HI R64, RZ, 0x3, R4 ;  /* 0x00000003ff407819 */ /* 0x000fe20000011404 */
[----:B------:R-:W-:Y:S01]  /*3190*/  IMAD.WIDE.U32 R106, R26, c[0x0][0x210], RZ ;  /* 0x000084001a6a7a25 */ /* 0x000fe200078e00ff */
[----:B------:R-:W-:Y:S02]  /*31a0*/  SHF.R.S32.HI R63, RZ, 0x3, R3 ;  /* 0x00000003ff3f7819 */ /* 0x000fe40000011403 */
[----:B------:R-:W-:Y:S01]  /*31b0*/  SHF.R.S32.HI R122, RZ, 0x1f, R88 ;  /* 0x0000001fff7a7819 */ /* 0x000fe20000011458 */
[----:B------:R-:W-:Y:S01]  /*31c0*/  IMAD.WIDE.U32 R102, R131, c[0x0][0x280], R14 ;  /* 0x0000a00083667a25 */ /* 0x000fe200078e000e */
[----:B------:R-:W-:-:S02]  /*31d0*/  SHF.R.S32.HI R121, RZ, 0x1f, R87 ;  /* 0x0000001fff797819 */ /* 0x000fc40000011457 */
[----:B------:R-:W-:Y:S01]  /*31e0*/  SHF.R.S32.HI R120, RZ, 0x1f, R86 ;  /* 0x0000001fff787819 */ /* 0x000fe20000011456 */
[----:B------:R-:W-:-:S04]  /*31f0*/  IMAD.WIDE.U32 R100, R131, c[0x0][0x290], R12 ;  /* 0x0000a40083647a25 */ /* 0x000fc800078e000c */
[----:B------:R-:W-:Y:S02]  /*3200*/  IMAD.IADD R140, R135, 0x1, R140 ;  /* 0x00000001878c7824 */ /* 0x000fe400078e028c */
[C---:B------:R-:W-:Y:S02]  /*3210*/  IMAD R128, R26.reuse, c[0x0][0x1ec], R109 ;  /* 0x00007b001a807a24 */ /* 0x040fe400078e026d */
[----:B------:R-:W-:Y:S01]  /*3220*/  IMAD R127, R26, c[0x0][0x214], R107 ;  /* 0x000085001a7f7a24 */ /* 0x000fe200078e026b */
[C---:B--2---:R-:W-:Y:S02]  /*3230*/  LOP3.LUT R17, R23.reuse, 0x18, R5, 0xf8, !PT ;  /* 0x0000001817117812 */ /* 0x044fe400078ef805 */
[C---:B------:R-:W-:Y:S02]  /*3240*/  LOP3.LUT R8, R23.reuse, 0x18, R4, 0xf8, !PT ;  /* 0x0000001817087812 */ /* 0x040fe400078ef804 */
[----:B------:R-:W-:Y:S02]  /*3250*/  LOP3.LUT R23, R23, 0x18, R3, 0xf8, !PT ;  /* 0x0000001817177812 */ /* 0x000fe400078ef803 */
[-C--:B---3--:R-:W-:Y:S01]  /*3260*/  LOP3.LUT R22, R17, R27.reuse, RZ, 0x3c, !PT ;  /* 0x0000001b11167212 */ /* 0x088fe200078e3cff */
[----:B------:R-:W-:Y:S01]  /*3270*/  IMAD R17, R0, 0x600, R7 ;  /* 0x0000060000117824 */ /* 0x000fe200078e0207 */
[----:B------:R-:W-:-:S02]  /*3280*/  LOP3.LUT R18, R8, R27, RZ, 0x3c, !PT ;  /* 0x0000001b08127212 */ /* 0x000fc400078e3cff */
[----:B------:R-:W-:Y:S01]  /*3290*/  LOP3.LUT R0, R23, R27, RZ, 0x3c, !PT ;  /* 0x0000001b17007212 */ /* 0x000fe200078e3cff */
[----:B------:R-:W-:Y:S01]  /*32a0*/  IMAD.IADD R23, R24, 0x1, R22 ;  /* 0x0000000118177824 */ /* 0x000fe200078e0216 */
[----:B------:R-:W-:Y:S01]  /*32b0*/  IADD3 R22, R21, R18, RZ ;  /* 0x0000001215167210 */ /* 0x000fe20007ffe0ff */
[----:B------:R-:W-:Y:S01]  /*32c0*/  IMAD R18, R20, c[0x0][0x290], RZ ;  /* 0x0000a40014127a24 */ /* 0x000fe200078e02ff */
[----:B------:R-:W-:Y:S01]  /*32d0*/  MOV R8, R16 ;  /* 0x0000001000087202 */ /* 0x000fe20000000f00 */
[----:B------:R-:W-:Y:S01]  /*32e0*/  IMAD.IADD R21, R17, 0x1, R0 ;  /* 0x0000000111157824 */ /* 0x000fe200078e0200 */
[----:B------:R-:W-:Y:S01]  /*32f0*/  SHF.L.U32 R117, R22, 0x1, RZ ;  /* 0x0000000116757819 */ /* 0x000fe200000006ff */
[----:B------:R-:W-:Y:S02]  /*3300*/  IMAD R0, R19, c[0x0][0x2b0], RZ ;  /* 0x0000ac0013007a24 */ /* 0x000fe400078e02ff */
[----:B------:R-:W-:Y:S02]  /*3310*/  IMAD R16, R20, c[0x0][0x280], RZ ;  /* 0x0000a00014107a24 */ /* 0x000fe400078e02ff */
[----:B------:R-:W-:Y:S01]  /*3320*/  IMAD R17, R6, c[0x0][0x2b4], R0 ;  /* 0x0000ad0006117a24 */ /* 0x000fe200078e0200 */
[----:B------:R-:W-:Y:S01]  /*3330*/  LEA R0, R168, R112, 0x6 ;  /* 0x00000070a8007211 */ /* 0x000fe200078e30ff */
[----:B------:R-:W-:-:S02]  /*3340*/  IMAD R16, R131, c[0x0][0x284], R16 ;  /* 0x0000a10083107a24 */ /* 0x000fc400078e0210 */
[C---:B------:R-:W-:Y:S02]  /*3350*/  IMAD R6, R131.reuse, c[0x0][0x294], R18 ;  /* 0x0000a50083067a24 */ /* 0x040fe400078e0212 */
[----:B------:R-:W-:Y:S01]  /*3360*/  IMAD.WIDE.U32 R96, R131, c[0x0][0x290], R8 ;  /* 0x0000a40083607a25 */ /* 0x000fe200078e0008 */
[----:B------:R-:W-:-:S03]  /*3370*/  IADD3 R123, R16, R99, RZ ;  /* 0x00000063107b7210 */ /* 0x000fc60007ffe0ff */
[----:B------:R-:W-:Y:S01]  /*3380*/  IMAD.IADD R126, R111, 0x1, R17 ;  /* 0x000000016f7e7824 */ /* 0x000fe200078e0211 */
[----:B------:R-:W-:Y:S01]  /*3390*/  IADD3 R119, R6, R97, RZ ;  /* 0x0000006106777210 */ /* 0x000fe20007ffe0ff */
[----:B------:R-:W-:Y:S02]  /*33a0*/  IMAD.IADD R125, R103, 0x1, R16 ;  /* 0x00000001677d7824 */ /* 0x000fe400078e0210 */
[----:B------:R-:W-:Y:S02]  /*33b0*/  IMAD.IADD R124, R101, 0x1, R6 ;  /* 0x00000001657c7824 */ /* 0x000fe400078e0206 */
[----:B------:R-:W-:Y:S02]  /*33c0*/  IMAD.SHL.U32 R118, R23, 0x2, RZ ;  /* 0x0000000217767824 */ /* 0x000fe400078e00ff */
[----:B------:R-:W-:Y:S01]  /*33d0*/  IMAD.SHL.U32 R116, R21, 0x2, RZ ;  /* 0x0000000215747824 */ /* 0x000fe200078e00ff */
[----:B------:R-:W-:Y:S06]  /*33e0*/  BAR.SYNC.DEFER_BLOCKING 0x0 ;  /* 0x0000000000007b1d */ /* 0x000fec0000010000 */
.L_x_239:
[----:B-1----:R-:W-:Y:S01]  /*33f0*/  IMAD R3, R35, 0x30, R0 ;  /* 0x0000003023037824 */ /* 0x002fe200078e0200 */
[----:B------:R-:W-:Y:S01]  /*3400*/  ISETP.NE.AND P4, PT, R146, 0x1, PT ;  /* 0x000000019200780c */ /* 0x000fe20003f85270 */
[----:B------:R-:W-:Y:S01]  /*3410*/  IMAD.MOV.U32 R79, RZ, RZ, RZ ;  /* 0x000000ffff4f7224 */ /* 0x000fe200078e00ff */
[----:B------:R-:W-:Y:S04]  /*3420*/  DEPBAR.LE SB0, 0x0 ;  /* 0x000080000000791a */ /* 0x000fe80000000000 */
[----:B--2---:R-:W-:Y:S01]  /*3430*/  IMAD.IADD R4, R129, 0x1, R3 ;  /* 0x0000000181047824 */ /* 0x004fe200078e0203 */
[----:B------:R-:W-:Y:S01]  /*3440*/  ISETP.GE.AND P0, PT, R3, R2, PT ;  /* 0x000000020300720c */ /* 0x000fe20003f06270 */
[----:B------:R-:W-:Y:S01]  /*3450*/  WARPSYNC 0xffffffff ;  /* 0xffffffff00007948 */ /* 0x000fe20003800000 */
[----:B------:R-:W-:Y:S01]  /*3460*/  ISETP.GE.AND P5, PT, R145, 0x1, PT ;  /* 0x000000019100780c */ /* 0x000fe20003fa6270 */
[--C-:B------:R-:W-:Y:S01]  /*3470*/  IMAD.MOV.U32 R3, RZ, RZ, R4.reuse ;  /* 0x000000ffff037224 */ /* 0x100fe200078e0004 */
[----:B------:R-:W-:Y:S01]  /*3480*/  ISETP.GT.OR P0, PT, R0, 0x2f, P0 ;  /* 0x0000002f0000780c */ /* 0x000fe20000704670 */
[----:B------:R-:W-:Y:S01]  /*3490*/  BSSY B1, `(.L_x_213) ;  /* 0x00003e0000017945 */ /* 0x000fe20003800000 */
[----:B---3--:R-:W-:Y:S05]  /*34a0*/  @P4 IMAD.HI.U32 R5, R4, c[0x0][0x2bc], RZ ;  /* 0x0000af0004054a27 */ /* 0x008fea00078e00ff */
[----:B------:R-:W-:Y:S06]  /*34b0*/  @P4 SHF.R.U32.HI R3, RZ, c[0x0][0x2c0], R5 ;  /* 0x0000b000ff034a19 */ /* 0x000fec0000011605 */
[C---:B------:R-:W-:Y:S04]  /*34c0*/  @!P0 IADD3 R5, P4, R3.reuse, R110, RZ ;  /* 0x0000006e03058210 */ /* 0x040fe80007f9e0ff */
[----:B------:R-:W-:Y:S01]  /*34d0*/  @!P0 LEA.HI.X.SX32 R6, R3, R126, 0x1, P4 ;  /* 0x0000007e03068211 */ /* 0x000fe200020f0eff */
[----:B------:R-:W-:Y:S01]  /*34e0*/  IMAD.MOV R3, RZ, RZ, -R3 ;  /* 0x000000ffff037224 */ /* 0x000fe200078e0a03 */
[----:B------:R-:W-:Y:S03]  /*34f0*/  @!P0 LEA R8, P4, R5, c[0x0][0x2a0], 0x2 ;  /* 0x0000a80005088a11 */ /* 0x000fe600078810ff */
[----:B------:R-:W-:Y:S01]  /*3500*/  IMAD R80, R3, c[0x0][0x2b8], R4 ;  /* 0x0000ae0003507a24 */ /* 0x000fe200078e0204 */
[----:B------:R-:W-:Y:S03]  /*3510*/  @!P0 LEA.HI.X R9, R5, c[0x0][0x2a4], R6, 0x2, P4 ;  /* 0x0000a90005098a11 */ /* 0x000fe600020f1406 */
[C---:B------:R-:W-:Y:S01]  /*3520*/  IMAD.WIDE.U32 R4, R80.reuse, c[0x0][0x1e0], RZ ;  /* 0x0000780050047a25 */ /* 0x040fe200078e00ff */
[----:B------:R-:W-:Y:S01]  /*3530*/  SHF.R.S32.HI R81, RZ, 0x1f, R80 ;  /* 0x0000001fff517819 */ /* 0x000fe20000011450 */
[----:B------:R-:W2:Y:S04]  /*3540*/  @!P0 LDG.E R79, [R8.64] ;  /* 0x00000008084f8981 */ /* 0x000ea8000c1e1900 */
[----:B------:R-:W-:Y:S01]  /*3550*/  IMAD R3, R81, c[0x0][0x1e0], RZ ;  /* 0x0000780051037a24 */ /* 0x000fe200078e02ff */
[----:B------:R-:W-:Y:S03]  /*3560*/  BAR.SYNC.DEFER_BLOCKING 0x0 ;  /* 0x0000000000007b1d */ /* 0x000fe60000010000 */
[----:B------:R-:W-:Y:S04]  /*3570*/  IMAD R3, R80, c[0x0][0x1e4], R3 ;  /* 0x0000790050037a24 */ /* 0x000fe800078e0203 */
        /* <DEDUP_REMOVED lines=8> */
[----:B------:R-:W-:Y:S01]  /*3600*/  LEA.HI.X R28, R3, c[0x0][0x1cc], R4, 0x1, P0 ;  /* 0x00007300031c7a11 */ /* 0x000fe200000f0c04 */
[----:B----4-:R-:W-:-:S05]  /*3610*/  @!P5 BRA `(.L_x_214) ;  /* 0x000039d00000d947 */ /* 0x010fca0003800000 */
[-C--:B------:R-:W-:Y:S01]  /*3620*/  IMAD R6, R140, R35.reuse, RZ ;  /* 0x000000238c067224 */ /* 0x080fe200078e02ff */
[----:B------:R-:W-:Y:S01]  /*3630*/  ISETP.NE.AND P0, PT, RZ, UR5, PT ;  /* 0x00000005ff007c0c */ /* 0x000fe2000bf05270 */
[-C--:B------:R-:W-:Y:S01]  /*3640*/  IMAD R5, R141, R35.reuse, RZ ;  /* 0x000000238d057224 */ /* 0x080fe200078e02ff */
[----:B------:R-:W-:Y:S01]  /*3650*/  SHF.R.S32.HI R4, RZ, 0x1f, R35 ;  /* 0x0000001fff047819 */ /* 0x000fe20000011423 */
[----:B------:R-:W-:Y:S02]  /*3660*/  IMAD R3, R35, -0x30, R2 ;  /* 0xffffffd023037824 */ /* 0x000fe400078e0202 */
[-C--:B------:R-:W-:Y:S03]  /*3670*/  IMAD.WIDE.U32 R22, R134, R35.reuse, RZ ;  /* 0x0000002386167225 */ /* 0x080fe600078e00ff */
[----:B------:R-:W-:Y:S01]  /*3680*/  IMNMX R78, R3, 0x30, PT ;  /* 0x00000030034e7817 */ /* 0x000fe20003800200 */
[C---:B------:R-:W-:Y:S02]  /*3690*/  IMAD R6, R4.reuse, R134, R6 ;  /* 0x0000008604067224 */ /* 0x040fe400078e0206 */
[----:B------:R-:W-:Y:S02]  /*36a0*/  IMAD R5, R4, R132, R5 ;  /* 0x0000008404057224 */ /* 0x000fe400078e0205 */
[----:B------:R-:W-:Y:S01]  /*36b0*/  IMAD.WIDE.U32 R50, R132, R35, RZ ;  /* 0x0000002384327225 */ /* 0x000fe200078e00ff */
[----:B------:R-:W-:Y:S04]  /*36c0*/  IADD3 R6, R23, R6, RZ ;  /* 0x0000000617067210 */ /* 0x000fe80007ffe0ff */
[----:B------:R-:W-:Y:S01]  /*36d0*/  IADD3 R34, R51, R5, RZ ;  /* 0x0000000533227210 */ /* 0x000fe20007ffe0ff */
[----:B------:R-:W-:-:S05]  /*36e0*/  @!P0 BRA `(.L_x_215) ;  /* 0x00001c8000008947 */ /* 0x000fca0003800000 */
[----:B------:R-:W-:Y:S01]  /*36f0*/  ISETP.GE.AND P4, PT, R112, R78, PT ;  /* 0x0000004e7000720c */ /* 0x000fe20003f86270 */
[----:B------:R-:W-:Y:S01]  /*3700*/  BSSY B0, `(.L_x_216) ;  /* 0x000003a000007945 */ /* 0x000fe20003800000 */
        /* <DEDUP_REMOVED lines=12> */
[----:B------:R-:W-:-:S05]  /*37d0*/  @P4 BRA `(.L_x_217) ;  /* 0x000002c000004947 */ /* 0x000fca0003800000 */
[----:B------:R-:W-:Y:S01]  /*37e0*/  IADD3 R3, P0, R102, R22, RZ ;  /* 0x0000001666037210 */ /* 0x000fe20007f1e0ff */
[----:B------:R-:W-:Y:S01]  /*37f0*/  CS2R R32, SRZ ;  /* 0x0000000000207805 */ /* 0x000fe2000001ff00 */
[----:B------:R-:W-:Y:S01]  /*3800*/  CS2R R40, SRZ ;  /* 0x0000000000287805 */ /* 0x000fe2000001ff00 */
[----:B------:R-:W-:Y:S01]  /*3810*/  CS2R R8, SRZ ;  /* 0x0000000000087805 */ /* 0x000fe2000001ff00 */
[----:B------:R-:W-:Y:S01]  /*3820*/  CS2R R42, SRZ ;  /* 0x00000000002a7805 */ /* 0x000fe2000001ff00 */
[----:B------:R-:W-:Y:S01]  /*3830*/  IMAD.X R5, R6, 0x1, R125, P0 ;  /* 0x0000000106057824 */ /* 0x000fe200000e067d */
[----:B------:R-:W-:Y:S01]  /*3840*/  IADD3 R4, P0, R100, R50, RZ ;  /* 0x0000003264047210 */ /* 0x000fe20007f1e0ff */
[----:B------:R-:W-:Y:S01]  /*3850*/  CS2R R16, SRZ ;  /* 0x0000000000107805 */ /* 0x000fe2000001ff00 */
[----:B------:R-:W-:Y:S01]  /*3860*/  CS2R R44, SRZ ;  /* 0x00000000002c7805 */ /* 0x000fe2000001ff00 */
[----:B------:R-:W-:Y:S01]  /*3870*/  CS2R R18, SRZ ;  /* 0x0000000000127805 */ /* 0x000fe2000001ff00 */
[----:B------:R-:W-:Y:S01]  /*3880*/  CS2R R46, SRZ ;  /* 0x00000000002e7805 */ /* 0x000fe2000001ff00 */
[----:B------:R-:W-:Y:S01]  /*3890*/  IMAD.X R6, R34, 0x1, R124, P0 ;  /* 0x0000000122067824 */ /* 0x000fe200000e067c */
[C---:B------:R-:W-:Y:S01]  /*38a0*/  LEA R12, P0, R3.reuse, c[0x0][0x270], 0x1 ;  /* 0x00009c00030c7a11 */ /* 0x040fe200078008ff */
[----:B------:R-:W-:Y:S01]  /*38b0*/  CS2R R20, SRZ ;  /* 0x0000000000147805 */ /* 0x000fe2000001ff00 */
[----:B------:R-:W-:Y:S01]  /*38c0*/  CS2R R48, SRZ ;  /* 0x0000000000307805 */ /* 0x000fe2000001ff00 */
[----:B------:R-:W-:Y:S01]  /*38d0*/  CS2R R24, SRZ ;  /* 0x0000000000187805 */ /* 0x000fe2000001ff00 */
[----:B------:R-:W-:Y:S02]  /*38e0*/  LEA.HI.X R13, R3, c[0x0][0x274], R5, 0x1, P0 ;  /* 0x00009d00030d7a11 */ /* 0x000fe400000f0c05 */
[C---:B------:R-:W-:Y:S04]  /*38f0*/  LEA R10, P0, R4.reuse, c[0x0][0x288], 0x1 ;  /* 0x0000a200040a7a11 */ /* 0x040fe800078008ff */
[----:B------:R-:W-:Y:S02]  /*3900*/  LEA.HI.X R11, R4, c[0x0][0x28c], R6, 0x1, P0 ;  /* 0x0000a300040b7a11 */ /* 0x000fe400000f0c06 */
[----:B------:R-:W-:Y:S01]  /*3910*/  ISETP.GE.AND P0, PT, R114, c[0x0][0x27c], PT ;  /* 0x00009f0072007a0c */ /* 0x000fe20003f06270 */
[----:B------:R-:W-:Y:S11]  /*3920*/  CS2R R4, SRZ ;  /* 0x0000000000047805 */ /* 0x000ff6000001ff00 */
[----:B------:R-:W-:Y:S01]  /*3930*/  @!UPT UIADD3 URZ, URZ, URZ, URZ ;  /* 0x0000003f3f3ff290 */ /* 0x000fe2000fffe03f */
[----:B------:R1:W5:Y:S04]  /*3940*/  @!P0 LDG.E.64 R32, [R12.64] ;  /* 0x000000080c208981 */ /* 0x000368000c1e1b00 */
[----:B------:R1:W5:Y:S01]  /*3950*/  @!P0 LDG.E.64 R4, [R10.64] ;  /* 0x000000080a048981 */ /* 0x000362000c1e1b00 */
[----:B------:R-:W-:Y:S11]  /*3960*/  ISETP.GE.AND P0, PT, R167, c[0x0][0x27c], PT ;  /* 0x00009f00a7007a0c */ /* 0x000ff60003f06270 */
[----:B------:R-:W-:Y:S02]  /*3970*/  @!UPT UIADD3 URZ, URZ, URZ, URZ ;  /* 0x0000003f3f3ff290 */ /* 0x000fe4000fffe03f */
[----:B------:R1:W5:Y:S04]  /*3980*/  @!P0 LDG.E.64 R40, [R12.64+0x10] ;  /* 0x000010080c288981 */ /* 0x000368000c1e1b00 */
[----:B------:R1:W5:Y:S01]  /*3990*/  @!P0 LDG.E.64 R8, [R10.64+0x10] ;  /* 0x000010080a088981 */ /* 0x000362000c1e1b00 */
        /* <DEDUP_REMOVED lines=15> */
[----:B------:R1:W5:Y:S02]  /*3a90*/  @!P0 LDG.E.64 R24, [R10.64+0x50] ;  /* 0x000050080a188981 */ /* 0x000364000c1e1b00 */
.L_x_217:
[----:B------:R-:W-:Y:S05]  /*3aa0*/  BSYNC B0 ;  /* 0x0000000000007941 */ /* 0x000fea0003800000 */
.L_x_216:
[----:B------:R2:W3:Y:S04]  /*3ab0*/  SHFL.IDX PT, R55, R28, RZ, 0x1e1f ;  /* 0x001e1fff1c377589 */ /* 0x0004e800000e0000 */
[----:B------:R2:W4:Y:S01]  /*3ac0*/  SHFL.IDX PT, R54, R31, RZ, 0x1e1f ;  /* 0x001e1fff1f367589 */ /* 0x00052200000e0000 */
[----:B------:R-:W-:-:S05]  /*3ad0*/  @P4 BRA `(.L_x_218) ;  /* 0x000037b000004947 */ /* 0x000fca0003800000 */
[----:B-----5:R-:W-:Y:S01]  /*3ae0*/  MOV R3, R47 ;  /* 0x0000002f00037202 */ /* 0x020fe20000000f00 */
[----:B-1----:R-:W-:Y:S01]  /*3af0*/  IMAD.MOV.U32 R11, RZ, RZ, R48 ;  /* 0x000000ffff0b7224 */ /* 0x002fe200078e0030 */
[----:B------:R-:W-:Y:S01]  /*3b00*/  ISETP.GE.AND P0, PT, R104, c[0x0][0x1d4], PT ;  /* 0x0000750068007a0c */ /* 0x000fe20003f06270 */
[----:B------:R-:W-:Y:S01]  /*3b10*/  IMAD.MOV.U32 R10, RZ, RZ, R49 ;  /* 0x000000ffff0a7224 */ /* 0x000fe200078e0031 */
[----:B------:R-:W-:Y:S01]  /*3b20*/  BSSY B0, `(.L_x_219) ;  /* 0x0000056000007945 */ /* 0x000fe20003800000 */
[----:B------:R-:W-:Y:S03]  /*3b30*/  IMAD.MOV.U32 R6, RZ, RZ, R46 ;  /* 0x000000ffff067224 */ /* 0x000fe600078e002e */
[----:B------:R-:W-:Y:S01]  /*3b40*/  PRMT R53, R11, 0x5410, R10 ;  /* 0x000054100b357816 */ /* 0x000fe2000000000a */
[----:B------:R-:W-:Y:S01]  /*3b50*/  IMAD.MOV.U32 R11, RZ, RZ, R44 ;  /* 0x000000ffff0b7224 */ /* 0x000fe200078e002c */
[----:B------:R-:W-:Y:S01]  /*3b60*/  PRMT R52, R6, 0x5410, R3 ;  /* 0x0000541006347816 */ /* 0x000fe20000000003 */
[----:B------:R-:W-:Y:S01]  /*3b70*/  IMAD.MOV.U32 R10, RZ, RZ, R45 ;  /* 0x000000ffff0a7224 */ /* 0x000fe200078e002d */
[----:B------:R-:W-:Y:S01]  /*3b80*/  MOV R6, R42 ;  /* 0x0000002a00067202 */ /* 0x000fe20000000f00 */
        /* <DEDUP_REMOVED lines=9> */
[----:B--2---:R-:W-:Y:S01]  /*3c20*/  PRMT R31, R6, 0x5410, R3 ;  /* 0x00005410061f7816 */ /* 0x004fe20000000003 */
[----:B------:R-:W-:Y:S01]  /*3c30*/  IMAD.MOV.U32 R6, RZ, RZ, R18 ;  /* 0x000000ffff067224 */ /* 0x000fe200078e0012 */
[----:B------:R-:W-:Y:S02]  /*3c40*/  MOV R11, R20 ;  /* 0x00000014000b7202 */ /* 0x000fe40000000f00 */
[----:B------:R-:W-:Y:S02]  /*3c50*/  MOV R3, R19 ;  /* 0x0000001300037202 */ /* 0x000fe40000000f00 */
[----:B------:R-:W-:Y:S01]  /*3c60*/  PRMT R28, R11, 0x5410, R10 ;  /* 0x000054100b1c7816 */ /* 0x000fe2000000000a */
[----:B------:R-:W-:Y:S01]  /*3c70*/  IMAD.MOV.U32 R11, RZ, RZ, R16 ;  /* 0x000000ffff0b7224 */ /* 0x000fe200078e0010 */
[----:B------:R-:W-:Y:S01]  /*3c80*/  PRMT R27, R6, 0x5410, R3 ;  /* 0x00005410061b7816 */ /* 0x000fe20000000003 */
[----:B------:R-:W-:Y:S01]  /*3c90*/  IMAD.MOV.U32 R10, RZ, RZ, R17 ;  /* 0x000000ffff0a7224 */ /* 0x000fe200078e0011 */
[----:B------:R-:W-:Y:S01]  /*3ca0*/  MOV R6, R8 ;  /* 0x0000000800067202 */ /* 0x000fe20000000f00 */
[----:B------:R-:W-:Y:S03]  /*3cb0*/  IMAD.MOV.U32 R3, RZ, RZ, R9 ;  /* 0x000000ffff037224 */ /* 0x000fe600078e0009 */
[----:B------:R-:W-:Y:S02]  /*3cc0*/  PRMT R26, R11, 0x5410, R10 ;  /* 0x000054100b1a7816 */ /* 0x000fe4000000000a */
[----:B------:R-:W-:Y:S01]  /*3cd0*/  PRMT R23, R6, 0x5410, R3 ;  /* 0x0000541006177816 */ /* 0x000fe20000000003 */
[----:B------:R-:W-:-:S05]  /*3ce0*/  @P0 BRA `(.L_x_220) ;  /* 0x0000039000000947 */ /* 0x000fca0003800000 */
[C---:B----4-:R-:W-:Y:S01]  /*3cf0*/  LEA R56, P0, R104.reuse, R54, 0x1 ;  /* 0x0000003668387211 */ /* 0x050fe200078008ff */
[----:B------:R-:W1:Y:S01]  /*3d00*/  LDS.128 R12, [R242+0x2400] ;  /* 0x00240000f20c7984 */ /* 0x000e620000000c00 */
[----:B------:R-:W-:Y:S01]  /*3d10*/  MOV R6, R4 ;  /* 0x0000000400067202 */ /* 0x000fe20000000f00 */
[----:B------:R-:W-:Y:S01]  /*3d20*/  IMAD.MOV.U32 R34, RZ, RZ, R32 ;  /* 0x000000ffff227224 */ /* 0x000fe200078e0020 */
[----:B---3--:R-:W-:Y:S02]  /*3d30*/  LEA.HI.X R57, R104, R55, R105, 0x1, P0 ;  /* 0x0000003768397211 */ /* 0x008fe400000f0c69 */
[----:B------:R-:W-:Y:S02]  /*3d40*/  ISETP.GE.AND P0, PT, R114, c[0x0][0x27c], PT ;  /* 0x00009f0072007a0c */ /* 0x000fe40003f06270 */
[----:B------:R-:W-:Y:S02]  /*3d50*/  MOV R22, R5 ;  /* 0x0000000500167202 */ /* 0x000fe40000000f00 */
[----:B------:R-:W-:Y:S09]  /*3d60*/  MOV R37, R33 ;  /* 0x0000002100257202 */ /* 0x000ff20000000f00 */
[--C-:B------:R-:W-:Y:S01]  /*3d70*/  @!P0 SHF.R.U64 R10, R4, 0x10, R5.reuse ;  /* 0x00000010040a8819 */ /* 0x100fe20000001205 */
[----:B------:R-:W-:Y:S01]  /*3d80*/  @!P0 HADD2.F32 R6, -RZ, R6.H0_H0 ;  /* 0x20000006ff068230 */ /* 0x000fe20000004100 */
[----:B------:R-:W-:Y:S01]  /*3d90*/  @!P0 SHF.R.U32.HI R11, RZ, 0x10, R5 ;  /* 0x00000010ff0b8819 */ /* 0x000fe20000011605 */
[----:B------:R-:W-:Y:S01]  /*3da0*/  @!P0 HADD2.F32 R22, -RZ, R22.H0_H0 ;  /* 0x20000016ff168230 */ /* 0x000fe20000004100 */
[--C-:B------:R-:W-:Y:S01]  /*3db0*/  @!P0 SHF.R.U64 R36, R32, 0x10, R33.reuse ;  /* 0x0000001020248819 */ /* 0x100fe20000001221 */
[----:B------:R-:W-:Y:S01]  /*3dc0*/  @!P0 HADD2.F32 R10, -RZ, R10.H0_H0 ;  /* 0x2000000aff0a8230 */ /* 0x000fe20000004100 */
[----:B------:R-:W-:Y:S01]  /*3dd0*/  @!P0 SHF.R.U32.HI R38, RZ, 0x10, R33 ;  /* 0x00000010ff268819 */ /* 0x000fe20000011621 */
[----:B------:R-:W-:Y:S02]  /*3de0*/  @!P0 HADD2.F32 R33, -RZ, R34.H0_H0 ;  /* 0x20000022ff218230 */ /* 0x000fe40000004100 */
[----:B------:R-:W-:Y:S02]  /*3df0*/  @!P0 HADD2.F32 R36, -RZ, R36.H0_H0 ;  /* 0x20000024ff248230 */ /* 0x000fe40000004100 */
[----:B------:R-:W-:Y:S02]  /*3e00*/  @!P0 HADD2.F32 R11, -RZ, R11.H0_H0 ;  /* 0x2000000bff0b8230 */ /* 0x000fe40000004100 */
[----:B------:R-:W-:Y:S01]  /*3e10*/  @!P0 HADD2.F32 R38, -RZ, R38.H0_H0 ;  /* 0x20000026ff268230 */ /* 0x000fe20000004100 */
[----:B-1----:R-:W-:Y:S02]  /*3e20*/  @!P0 MOV R3, R12 ;  /* 0x0000000c00038202 */ /* 0x002fe40000000f00 */
[----:B------:R-:W-:Y:S03]  /*3e30*/  @!P0 MOV R5, R13 ;  /* 0x0000000d00058202 */ /* 0x000fe60000000f00 */
[--C-:B------:R-:W-:Y:S02]  /*3e40*/  @!P0 HADD2.F32 R32, -RZ, R3.reuse.H1_H1 ;  /* 0x30000003ff208230 */ /* 0x100fe40000004100 */
[----:B------:R-:W-:Y:S02]  /*3e50*/  @!P0 HADD2.F32 R4, -RZ, R3.H0_H0 ;  /* 0x20000003ff048230 */ /* 0x000fe40000004100 */
[--C-:B------:R-:W-:Y:S01]  /*3e60*/  @!P0 HADD2.F32 R34, -RZ, R5.reuse.H1_H1 ;  /* 0x30000005ff228230 */ /* 0x100fe20000004100 */
[-C--:B------:R-:W-:Y:S01]  /*3e70*/  @!P0 FMUL.FTZ R58, R32, R6.reuse ;  /* 0x00000006203a8220 */ /* 0x080fe20000410000 */
[----:B------:R-:W-:Y:S01]  /*3e80*/  @!P0 HADD2.F32 R5, -RZ, R5.H0_H0 ;  /* 0x20000005ff058230 */ /* 0x000fe20000004100 */
[C---:B------:R-:W-:Y:S02]  /*3e90*/  @!P0 FMUL.FTZ R3, R4.reuse, R6 ;  /* 0x0000000604038220 */ /* 0x040fe40000410000 */
[----:B------:R-:W-:Y:S02]  /*3ea0*/  @!P0 FFMA.FTZ R61, R4, R33, -R58 ;  /* 0x00000021043d8223 */ /* 0x000fe4000001083a */
[-C--:B------:R-:W-:Y:S02]  /*3eb0*/  @!P0 FMUL.FTZ R58, R34, R10.reuse ;  /* 0x0000000a223a8220 */ /* 0x080fe40000410000 */
[----:B------:R-:W-:Y:S02]  /*3ec0*/  @!P0 IMAD.MOV.U32 R6, RZ, RZ, R14 ;  /* 0x000000ffff068224 */ /* 0x000fe400078e000e */
[C---:B------:R-:W-:Y:S02]  /*3ed0*/  @!P0 FMUL.FTZ R4, R5.reuse, R10 ;  /* 0x0000000a05048220 */ /* 0x040fe40000410000 */
[-C--:B------:R-:W-:Y:S01]  /*3ee0*/  @!P0 FFMA.FTZ R60, R5, R36.reuse, -R58 ;  /* 0x00000024053c8223 */ /* 0x080fe2000001083a */
[----:B------:R-:W-:Y:S01]  /*3ef0*/  @!P0 MOV R5, R15 ;  /* 0x0000000f00058202 */ /* 0x000fe20000000f00 */
[----:B------:R-:W-:Y:S01]  /*3f00*/  @!P0 FFMA.FTZ R3, R32, R33, R3 ;  /* 0x0000002120038223 */ /* 0x000fe20000010003 */
[--C-:B------:R-:W-:Y:S01]  /*3f10*/  @!P0 HADD2.F32 R32, -RZ, R6.reuse.H1_H1 ;  /* 0x30000006ff208230 */ /* 0x100fe20000004100 */
[----:B------:R-:W-:Y:S01]  /*3f20*/  @!P0 FFMA.FTZ R4, R34, R36, R4 ;  /* 0x0000002422048223 */ /* 0x000fe20000010004 */
[----:B------:R-:W-:Y:S02]  /*3f30*/  @!P0 HADD2.F32 R6, -RZ, R6.H0_H0 ;  /* 0x20000006ff068230 */ /* 0x000fe40000004100 */
[----:B------:R-:W-:Y:S01]  /*3f40*/  @!P0 HADD2.F32 R10, -RZ, R5.H0_H0 ;  /* 0x20000005ff0a8230 */ /* 0x000fe20000004100 */
[----:B------:R-:W-:Y:S01]  /*3f50*/  @!P0 FMUL.FTZ R59, R32, R22 ;  /* 0x00000016203b8220 */ /* 0x000fe20000410000 */
[----:B------:R-:W-:Y:S01]  /*3f60*/  @!P0 HADD2.F32 R33, -RZ, R37.H0_H0 ;  /* 0x20000025ff218230 */ /* 0x000fe20000004100 */
[----:B------:R-:W-:Y:S01]  /*3f70*/  @!P0 F2FP.PACK_AB R4, R4, R60 ;  /* 0x0000003c0404823e */ /* 0x000fe200000000ff */
[----:B------:R-:W-:Y:S01]  /*3f80*/  @!P0 HADD2.F32 R37, -RZ, R5.H1_H1 ;  /* 0x30000005ff258230 */ /* 0x000fe20000004100 */
[C---:B------:R-:W-:Y:S02]  /*3f90*/  @!P0 FMUL.FTZ R5, R6.reuse, R22 ;  /* 0x0000001606058220 */ /* 0x040fe40000410000 */
[----:B------:R-:W-:Y:S02]  /*3fa0*/  @!P0 FFMA.FTZ R59, R6, R33, -R59 ;  /* 0x00000021063b8223 */ /* 0x000fe4000001083b */
[-C--:B------:R-:W-:Y:S02]  /*3fb0*/  @!P0 FMUL.FTZ R6, R10, R11.reuse ;  /* 0x0000000b0a068220 */ /* 0x080fe40000410000 */
[----:B------:R-:W-:Y:S02]  /*3fc0*/  @!P0 FMUL.FTZ R58, R37, R11 ;  /* 0x0000000b253a8220 */ /* 0x000fe40000410000 */
[----:B------:R-:W-:Y:S02]  /*3fd0*/  @!P0 FFMA.FTZ R5, R32, R33, R5 ;  /* 0x0000002120058223 */ /* 0x000fe40000010005 */
[-C--:B------:R-:W-:Y:S01]  /*3fe0*/  @!P0 FFMA.FTZ R58, R10, R38.reuse, -R58 ;  /* 0x000000260a3a8223 */ /* 0x080fe2000001083a */
[----:B------:R-:W-:Y:S01]  /*3ff0*/  @!P0 F2FP.PACK_AB R10, R3, R61 ;  /* 0x0000003d030a823e */ /* 0x000fe200000000ff */
[----:B------:R-:W-:Y:S01]  /*4000*/  @!P0 FFMA.FTZ R6, R37, R38, R6 ;  /* 0x0000002625068223 */ /* 0x000fe20000010006 */
[----:B------:R-:W-:Y:S01]  /*4010*/  @!P0 F2FP.PACK_AB R5, R5, R59 ;  /* 0x0000003b0505823e */ /* 0x000fe200000000ff */
[----:B------:R-:W-:Y:S01]  /*4020*/  @!P0 IMAD.MOV.U32 R13, RZ, RZ, R4 ;  /* 0x000000ffff0d8224 */ /* 0x000fe200078e0004 */
[----:B------:R-:W-:Y:S02]  /*4030*/  @!P0 MOV R12, R10 ;  /* 0x0000000a000c8202 */ /* 0x000fe40000000f00 */
[----:B------:R-:W-:Y:S02]  /*4040*/  @!P0 F2FP.PACK_AB R3, R6, R58 ;  /* 0x0000003a0603823e */ /* 0x000fe400000000ff */
[----:B------:R-:W-:Y:S02]  /*4050*/  @!P0 MOV R14, R5 ;  /* 0x00000005000e8202 */ /* 0x000fe40000000f00 */
[----:B------:R-:W-:Y:S05]  /*4060*/  @!P0 MOV R15, R3 ;  /* 0x00000003000f8202 */ /* 0x000fea0000000f00 */
[----:B------:R1:W-:Y:S02]  /*4070*/  ST.E.128 [R56.64], R12 ;  /* 0x0000000c38007985 */ /* 0x0003e4000c101d08 */
.L_x_220:
[----:B------:R-:W-:Y:S05]  /*4080*/  BSYNC B0 ;  /* 0x0000000000007941 */ /* 0x000fea0003800000 */
.L_x_219:
[----:B------:R-:W-:Y:S01]  /*4090*/  ISETP.GE.AND P0, PT, R30, c[0x0][0x1d4], PT ;  /* 0x000075001e007a0c */ /* 0x000fe20003f06270 */
[----:B------:R-:W-:Y:S01]  /*40a0*/  @!UPT UIADD3 URZ, URZ, URZ, URZ ;  /* 0x0000003f3f3ff290 */ /* 0x000fe2000fffe03f */
[----:B------:R-:W-:Y:S11]  /*40b0*/  BSSY B0, `(.L_x_221) ;  /* 0x000003a000007945 */ /* 0x000ff60003800000 */
[----:B------:R-:W-:-:S05]  /*40c0*/  @P0 BRA `(.L_x_222) ;  /* 0x0000038000000947 */ /* 0x000fca0003800000 */
[----:B------:R-:W2:Y:S04]  /*40d0*/  LDL R3, [R1] ;  /* 0x0000000001037983 */ /* 0x000ea80000100800 */
[----:B-1----:R-:W1:Y:S01]  /*40e0*/  LDS.128 R12, [R243+0x2400] ;  /* 0x00240000f30c7984 */ /* 0x002e620000000c00 */
[----:B--2---:R-:W-:Y:S04]  /*40f0*/  SHF.L.U32 R3, R3, 0x3, RZ ;  /* 0x0000000303037819 */ /* 0x004fe800000006ff */
[C---:B----4-:R-:W-:Y:S04]  /*4100*/  LEA R36, P0, R3.reuse, R54, 0x1 ;  /* 0x0000003603247211 */ /* 0x050fe800078008ff */
[----:B---3--:R-:W-:Y:S02]  /*4110*/  LEA.HI.X.SX32 R37, R3, R55, 0x1, P0 ;  /* 0x0000003703257211 */ /* 0x008fe400000f0eff */
[----:B------:R-:W-:Y:S11]  /*4120*/  ISETP.GE.AND P0, PT, R167, c[0x0][0x27c], PT ;  /* 0x00009f00a7007a0c */ /* 0x000ff60003f06270 */
[----:B------:R-:W-:Y:S02]  /*4130*/  @!UPT UIADD3 URZ, URZ, URZ, URZ ;  /* 0x0000003f3f3ff290 */ /* 0x000fe4000fffe03f */
[----:B-1----:R-:W-:Y:S01]  /*4140*/  @!P0 MOV R4, R12 ;  /* 0x0000000c00048202 */ /* 0x002fe20000000f00 */
[----:B------:R-:W-:Y:S01]  /*4150*/  @!P0 HADD2.F32 R3, -RZ, R23.H0_H0 ;  /* 0x20000017ff038230 */ /* 0x000fe20000004100 */
[----:B------:R-:W-:Y:S01]  /*4160*/  @!P0 MOV R5, R13 ;  /* 0x0000000d00058202 */ /* 0x000fe20000000f00 */
[----:B------:R-:W-:Y:S01]  /*4170*/  @!P0 HADD2.F32 R10, -RZ, R39.H0_H0 ;  /* 0x20000027ff0a8230 */ /* 0x000fe20000004100 */
[----:B------:R-:W-:Y:S01]  /*4180*/  @!P0 SHF.R.U64 R6, R8, 0x10, R9 ;  /* 0x0000001008068819 */ /* 0x000fe20000001209 */
[--C-:B------:R-:W-:Y:S01]  /*4190*/  @!P0 HADD2.F32 R8, -RZ, R4.reuse.H1_H1 ;  /* 0x30000004ff088230 */ /* 0x100fe20000004100 */
[--C-:B------:R-:W-:Y:S01]  /*41a0*/  @!P0 SHF.R.U64 R22, R40, 0x10, R41.reuse ;  /* 0x0000001028168819 */ /* 0x100fe20000001229 */
[----:B------:R-:W-:Y:S01]  /*41b0*/  @!P0 HADD2.F32 R4, -RZ, R4.H0_H0 ;  /* 0x20000004ff048230 */ /* 0x000fe20000004100 */
[----:B------:R-:W-:Y:S01]  /*41c0*/  @!P0 SHF.R.U32.HI R34, RZ, 0x10, R41 ;  /* 0x00000010ff228819 */ /* 0x000fe20000011629 */
[----:B------:R-:W-:Y:S01]  /*41d0*/  @!P0 HADD2.F32 R6, -RZ, R6.H0_H0 ;  /* 0x20000006ff068230 */ /* 0x000fe20000004100 */
[-C--:B------:R-:W-:Y:S01]  /*41e0*/  @!P0 FMUL.FTZ R32, R8, R3.reuse ;  /* 0x0000000308208220 */ /* 0x080fe20000410000 */
[--C-:B------:R-:W-:Y:S01]  /*41f0*/  @!P0 HADD2.F32 R11, -RZ, R5.reuse.H1_H1 ;  /* 0x30000005ff0b8230 */ /* 0x100fe20000004100 */
[C---:B------:R-:W-:Y:S01]  /*4200*/  @!P0 FMUL.FTZ R3, R4.reuse, R3 ;  /* 0x0000000304038220 */ /* 0x040fe20000410000 */
[----:B------:R-:W-:Y:S01]  /*4210*/  @!P0 HADD2.F32 R5, -RZ, R5.H0_H0 ;  /* 0x20000005ff058230 */ /* 0x000fe20000004100 */
[-C--:B------:R-:W-:Y:S01]  /*4220*/  @!P0 FFMA.FTZ R41, R4, R10.reuse, -R32 ;  /* 0x0000000a04298223 */ /* 0x080fe20000010820 */
[----:B------:R-:W-:Y:S01]  /*4230*/  @!P0 HADD2.F32 R22, -RZ, R22.H0_H0 ;  /* 0x20000016ff168230 */ /* 0x000fe20000004100 */
[----:B------:R-:W-:Y:S01]  /*4240*/  @!P0 FFMA.FTZ R3, R8, R10, R3 ;  /* 0x0000000a08038223 */ /* 0x000fe20000010003 */
[----:B------:R-:W-:Y:S01]  /*4250*/  @!P0 HADD2.F32 R34, -RZ, R34.H0_H0 ;  /* 0x20000022ff228230 */ /* 0x000fe20000004100 */
[----:B------:R-:W-:Y:S01]  /*4260*/  @!P0 IMAD.MOV.U32 R8, RZ, RZ, R14 ;  /* 0x000000ffff088224 */ /* 0x000fe200078e000e */
[----:B------:R-:W-:Y:S01]  /*4270*/  @!P0 SHF.R.U32.HI R9, RZ, 0x10, R9 ;  /* 0x00000010ff098819 */ /* 0x000fe20000011609 */
[-C--:B------:R-:W-:Y:S02]  /*4280*/  @!P0 FMUL.FTZ R32, R11, R6.reuse ;  /* 0x000000060b208220 */ /* 0x080fe40000410000 */
[C---:B------:R-:W-:Y:S01]  /*4290*/  @!P0 FMUL.FTZ R4, R5.reuse, R6 ;  /* 0x0000000605048220 */ /* 0x040fe20000410000 */
[----:B------:R-:W-:Y:S01]  /*42a0*/  @!P0 MOV R6, R15 ;  /* 0x0000000f00068202 */ /* 0x000fe20000000f00 */
[-C--:B------:R-:W-:Y:S01]  /*42b0*/  @!P0 FFMA.FTZ R40, R5, R22.reuse, -R32 ;  /* 0x0000001605288223 */ /* 0x080fe20000010820 */
[----:B------:R-:W-:Y:S01]  /*42c0*/  @!P0 HADD2.F32 R5, -RZ, R23.H1_H1 ;  /* 0x30000017ff058230 */ /* 0x000fe20000004100 */
[----:B------:R-:W-:Y:S01]  /*42d0*/  @!P0 FFMA.FTZ R4, R11, R22, R4 ;  /* 0x000000160b048223 */ /* 0x000fe20000010004 */
[--C-:B------:R-:W-:Y:S02]  /*42e0*/  @!P0 HADD2.F32 R23, -RZ, R8.reuse.H1_H1 ;  /* 0x30000008ff178230 */ /* 0x100fe40000004100 */
[----:B------:R-:W-:Y:S02]  /*42f0*/  @!P0 HADD2.F32 R10, -RZ, R9.H0_H0 ;  /* 0x20000009ff0a8230 */ /* 0x000fe40000004100 */
[----:B------:R-:W-:Y:S01]  /*4300*/  @!P0 HADD2.F32 R9, -RZ, R8.H0_H0 ;  /* 0x20000008ff098230 */ /* 0x000fe20000004100 */
[----:B------:R-:W-:Y:S01]  /*4310*/  @!P0 F2FP.PACK_AB R4, R4, R40 ;  /* 0x000000280404823e */ /* 0x000fe200000000ff */
[--C-:B------:R-:W-:Y:S02]  /*4320*/  @!P0 HADD2.F32 R8, -RZ, R6.reuse.H0_H0 ;  /* 0x20000006ff088230 */ /* 0x100fe40000004100 */
[----:B------:R-:W-:Y:S02]  /*4330*/  @!P0 HADD2.F32 R32, -RZ, R39.H1_H1 ;  /* 0x30000027ff208230 */ /* 0x000fe40000004100 */
[----:B------:R-:W-:Y:S01]  /*4340*/  @!P0 IMAD.MOV.U32 R13, RZ, RZ, R4 ;  /* 0x000000ffff0d8224 */ /* 0x000fe200078e0004 */
[----:B------:R-:W-:Y:S01]  /*4350*/  @!P0 HADD2.F32 R33, -RZ, R6.H1_H1 ;  /* 0x30000006ff218230 */ /* 0x000fe20000004100 */
[-C--:B------:R-:W-:Y:S02]  /*4360*/  @!P0 FMUL.FTZ R6, R23, R5.reuse ;  /* 0x0000000517068220 */ /* 0x080fe40000410000 */
[C---:B------:R-:W-:Y:S02]  /*4370*/  @!P0 FMUL.FTZ R5, R9.reuse, R5 ;  /* 0x0000000509058220 */ /* 0x040fe40000410000 */
[----:B------:R-:W-:Y:S02]  /*4380*/  @!P0 FFMA.FTZ R9, R9, R32, -R6 ;  /* 0x0000002009098223 */ /* 0x000fe40000010806 */
[CC--:B------:R-:W-:Y:S02]  /*4390*/  @!P0 FMUL.FTZ R6, R8.reuse, R10.reuse ;  /* 0x0000000a08068220 */ /* 0x0c0fe40000410000 */
[----:B------:R-:W-:Y:S02]  /*43a0*/  @!P0 FMUL.FTZ R38, R33, R10 ;  /* 0x0000000a21268220 */ /* 0x000fe40000410000 */
[----:B------:R-:W-:Y:S02]  /*43b0*/  @!P0 FFMA.FTZ R5, R23, R32, R5 ;  /* 0x0000002017058223 */ /* 0x000fe40000010005 */
[-C--:B------:R-:W-:Y:S01]  /*43c0*/  @!P0 FFMA.FTZ R38, R8, R34.reuse, -R38 ;  /* 0x0000002208268223 */ /* 0x080fe20000010826 */
[----:B------:R-:W-:Y:S01]  /*43d0*/  @!P0 F2FP.PACK_AB R8, R3, R41 ;  /* 0x000000290308823e */ /* 0x000fe200000000ff */
[----:B------:R-:W-:Y:S01]  /*43e0*/  @!P0 FFMA.FTZ R6, R33, R34, R6 ;  /* 0x0000002221068223 */ /* 0x000fe20000010006 */
[----:B------:R-:W-:Y:S02]  /*43f0*/  @!P0 F2FP.PACK_AB R5, R5, R9 ;  /* 0x000000090505823e */ /* 0x000fe400000000ff */
[----:B------:R-:W-:Y:S02]  /*4400*/  @!P0 MOV R12, R8 ;  /* 0x00000008000c8202 */ /* 0x000fe40000000f00 */
[----:B------:R-:W-:Y:S02]  /*4410*/  @!P0 F2FP.PACK_AB R3, R6, R38 ;  /* 0x000000260603823e */ /* 0x000fe400000000ff */
[----:B------:R-:W-:Y:S02]  /*4420*/  @!P0 MOV R14, R5 ;  /* 0x00000005000e8202 */ /* 0x000fe40000000f00 */
[----:B------:R-:W-:Y:S05]  /*4430*/  @!P0 MOV R15, R3 ;  /* 0x00000003000f8202 */ /* 0x000fea0000000f00 */
[----:B------:R1:W-:Y:S02]  /*4440*/  ST.E.128 [R36.64], R12 ;  /* 0x0000000c24007985 */ /* 0x0003e4000c101d08 */
.L_x_222:
[----:B------:R-:W-:Y:S05]  /*4450*/  BSYNC B0 ;  /* 0x0000000000007941 */ /* 0x000fea0003800000 */
.L_x_221:
[----:B------:R-:W-:Y:S01]  /*4460*/  ISETP.GE.AND P0, PT, R29, c[0x0][0x1d4], PT ;  /* 0x000075001d007a0c */ /* 0x000fe20003f06270 */
[----:B------:R-:W-:Y:S01]  /*4470*/  @!UPT UIADD3 URZ, URZ, URZ, URZ ;  /* 0x0000003f3f3ff290 */ /* 0x000fe2000fffe03f */
[----:B------:R-:W-:Y:S11]  /*4480*/  BSSY B0, `(.L_x_223) ;  /* 0x000003b000007945 */ /* 0x000ff60003800000 */
[----:B------:R-:W-:-:S05]  /*4490*/  @P0 BRA `(.L_x_224) ;  /* 0x0000039000000947 */ /* 0x000fca0003800000 */
[----:B---3--:R-:W-:Y:S01]  /*44a0*/  IMAD.MOV.U32 R5, RZ, RZ, R55 ;  /* 0x000000ffff057224 */ /* 0x008fe200078e0037 */
[----:B------:R-:W-:Y:S01]  /*44b0*/  SHF.L.U32 R3, R252, 0x3, RZ ;  /* 0x00000003fc037819 */ /* 0x000fe200000006ff */
[----:B------:R-:W2:Y:S01]  /*44c0*/  LDS.128 R8, [R242+0x3000] ;  /* 0x00300000f2087984 */ /* 0x000ea20000000c00 */
[----:B----4-:R-:W-:Y:S04]  /*44d0*/  MOV R4, R54 ;  /* 0x0000003600047202 */ /* 0x010fe80000000f00 */
[C---:B-1----:R-:W-:Y:S04]  /*44e0*/  LEA R36, P0, R3.reuse, R4, 0x1 ;  /* 0x0000000403247211 */ /* 0x042fe800078008ff */
[----:B------:R-:W-:Y:S02]  /*44f0*/  LEA.HI.X.SX32 R37, R3, R5, 0x1, P0 ;  /* 0x0000000503257211 */ /* 0x000fe400000f0eff */
[----:B------:R-:W-:Y:S11]  /*4500*/  ISETP.GE.AND P0, PT, R164, c[0x0][0x27c], PT ;  /* 0x00009f00a4007a0c */ /* 0x000ff60003f06270 */
[----:B------:R-:W-:Y:S02]  /*4510*/  @!UPT UIADD3 URZ, URZ, URZ, URZ ;  /* 0x0000003f3f3ff290 */ /* 0x000fe4000fffe03f */
[----:B------:R-:W-:Y:S01]  /*4520*/  @!P0 SHF.R.U64 R6, R16, 0x10, R17 ;  /* 0x0000001010068819 */ /* 0x000fe20000001211 */
[----:B------:R-:W-:Y:S01]  /*4530*/  @!P0 HADD2.F32 R3, -RZ, R26.H0_H0 ;  /* 0x2000001aff038230 */ /* 0x000fe20000004100 */
[----:B------:R-:W-:Y:S01]  /*4540*/  @!P0 SHF.R.U64 R16, R42, 0x10, R43 ;  /* 0x000000102a108819 */ /* 0x000fe2000000122b */
[----:B------:R-:W-:Y:S01]  /*4550*/  @!P0 HADD2.F32 R14, -RZ, R50.H0_H0 ;  /* 0x20000032ff0e8230 */ /* 0x000fe20000004100 */
[----:B------:R-:W-:Y:S01]  /*4560*/  @!P0 SHF.R.U32.HI R13, RZ, 0x10, R17 ;  /* 0x00000010ff0d8819 */ /* 0x000fe20000011611 */
[----:B------:R-:W-:Y:S01]  /*4570*/  @!P0 HADD2.F32 R6, -RZ, R6.H0_H0 ;  /* 0x20000006ff068230 */ /* 0x000fe20000004100 */
[----:B------:R-:W-:Y:S01]  /*4580*/  @!P0 SHF.R.U32.HI R32, RZ, 0x10, R43 ;  /* 0x00000010ff208819 */ /* 0x000fe2000001162b */
[----:B------:R-:W-:Y:S02]  /*4590*/  @!P0 HADD2.F32 R16, -RZ, R16.H0_H0 ;  /* 0x20000010ff108230 */ /* 0x000fe40000004100 */
[----:B------:R-:W-:Y:S01]  /*45a0*/  @!P0 HADD2.F32 R22, -RZ, R50.H1_H1 ;  /* 0x30000032ff168230 */ /* 0x000fe20000004100 */
[----:B--2---:R-:W-:Y:S02]  /*45b0*/  @!P0 MOV R4, R8 ;  /* 0x0000000800048202 */ /* 0x004fe40000000f00 */
[----:B------:R-:W-:Y:S03]  /*45c0*/  @!P0 MOV R5, R9 ;  /* 0x0000000900058202 */ /* 0x000fe60000000f00 */
[--C-:B------:R-:W-:Y:S02]  /*45d0*/  @!P0 HADD2.F32 R12, -RZ, R4.reuse.H1_H1 ;  /* 0x30000004ff0c8230 */ /* 0x100fe40000004100 */
[----:B------:R-:W-:Y:S02]  /*45e0*/  @!P0 HADD2.F32 R4, -RZ, R4.H0_H0 ;  /* 0x20000004ff048230 */ /* 0x000fe40000004100 */
[--C-:B------:R-:W-:Y:S01]  /*45f0*/  @!P0 HADD2.F32 R15, -RZ, R5.reuse.H1_H1 ;  /* 0x30000005ff0f8230 */ /* 0x100fe20000004100 */
[-C--:B------:R-:W-:Y:S01]  /*4600*/  @!P0 FMUL.FTZ R17, R12, R3.reuse ;  /* 0x000000030c118220 */ /* 0x080fe20000410000 */
[----:B------:R-:W-:Y:S01]  /*4610*/  @!P0 HADD2.F32 R5, -RZ, R5.H0_H0 ;  /* 0x20000005ff058230 */ /* 0x000fe20000004100 */
[C---:B------:R-:W-:Y:S02]  /*4620*/  @!P0 FMUL.FTZ R3, R4.reuse, R3 ;  /* 0x0000000304038220 */ /* 0x040fe40000410000 */
[-C--:B------:R-:W-:Y:S02]  /*4630*/  @!P0 FFMA.FTZ R34, R4, R14.reuse, -R17 ;  /* 0x0000000e04228223 */ /* 0x080fe40000010811 */
[----:B------:R-:W-:Y:S01]  /*4640*/  @!P0 FFMA.FTZ R3, R12, R14, R3 ;  /* 0x0000000e0c038223 */ /* 0x000fe20000010003 */
[----:B------:R-:W-:Y:S01]  /*4650*/  @!P0 HADD2.F32 R14, -RZ, R13.H0_H0 ;  /* 0x2000000dff0e8230 */ /* 0x000fe20000004100 */
[----:B------:R-:W-:Y:S02]  /*4660*/  @!P0 IMAD.MOV.U32 R12, RZ, RZ, R10 ;  /* 0x000000ffff0c8224 */ /* 0x000fe400078e000a */
[-C--:B------:R-:W-:Y:S02]  /*4670*/  @!P0 FMUL.FTZ R17, R15, R6.reuse ;  /* 0x000000060f118220 */ /* 0x080fe40000410000 */
[C---:B------:R-:W-:Y:S01]  /*4680*/  @!P0 FMUL.FTZ R4, R5.reuse, R6 ;  /* 0x0000000605048220 */ /* 0x040fe20000410000 */
[----:B------:R-:W-:Y:S01]  /*4690*/  @!P0 MOV R6, R11 ;  /* 0x0000000b00068202 */ /* 0x000fe20000000f00 */
[-C--:B------:R-:W-:Y:S01]  /*46a0*/  @!P0 FFMA.FTZ R33, R5, R16.reuse, -R17 ;  /* 0x0000001005218223 */ /* 0x080fe20000010811 */
[----:B------:R-:W-:Y:S01]  /*46b0*/  @!P0 HADD2.F32 R17, -RZ, R12.H1_H1 ;  /* 0x3000000cff118230 */ /* 0x000fe20000004100 */
[----:B------:R-:W-:Y:S01]  /*46c0*/  @!P0 FFMA.FTZ R4, R15, R16, R4 ;  /* 0x000000100f048223 */ /* 0x000fe20000010004 */
[----:B------:R-:W-:Y:S02]  /*46d0*/  @!P0 HADD2.F32 R5, -RZ, R26.H1_H1 ;  /* 0x3000001aff058230 */ /* 0x000fe40000004100 */
[----:B------:R-:W-:Y:S02]  /*46e0*/  @!P0 HADD2.F32 R13, -RZ, R12.H0_H0 ;  /* 0x2000000cff0d8230 */ /* 0x000fe40000004100 */
[--C-:B------:R-:W-:Y:S01]  /*46f0*/  @!P0 HADD2.F32 R12, -RZ, R6.reuse.H0_H0 ;  /* 0x20000006ff0c8230 */ /* 0x100fe20000004100 */
[----:B------:R-:W-:Y:S01]  /*4700*/  @!P0 F2FP.PACK_AB R4, R4, R33 ;  /* 0x000000210404823e */ /* 0x000fe200000000ff */
[----:B------:R-:W-:Y:S01]  /*4710*/  @!P0 HADD2.F32 R23, -RZ, R6.H1_H1 ;  /* 0x30000006ff178230 */ /* 0x000fe20000004100 */
[-C--:B------:R-:W-:Y:S01]  /*4720*/  @!P0 FMUL.FTZ R6, R17, R5.reuse ;  /* 0x0000000511068220 */ /* 0x080fe20000410000 */
[----:B------:R-:W-:Y:S01]  /*4730*/  @!P0 HADD2.F32 R26, -RZ, R32.H0_H0 ;  /* 0x20000020ff1a8230 */ /* 0x000fe20000004100 */
[----:B------:R-:W-:Y:S02]  /*4740*/  @!P0 FMUL.FTZ R5, R13, R5 ;  /* 0x000000050d058220 */ /* 0x000fe40000410000 */
[----:B------:R-:W-:Y:S02]  /*4750*/  @!P0 FMUL.FTZ R32, R23, R14 ;  /* 0x0000000e17208220 */ /* 0x000fe40000410000 */
[----:B------:R-:W-:Y:S02]  /*4760*/  @!P0 FFMA.FTZ R13, R13, R22, -R6 ;  /* 0x000000160d0d8223 */ /* 0x000fe40000010806 */
[C---:B------:R-:W-:Y:S02]  /*4770*/  @!P0 FMUL.FTZ R6, R12.reuse, R14 ;  /* 0x0000000e0c068220 */ /* 0x040fe40000410000 */
[----:B------:R-:W-:Y:S02]  /*4780*/  @!P0 FFMA.FTZ R5, R17, R22, R5 ;  /* 0x0000001611058223 */ /* 0x000fe40000010005 */
[----:B------:R-:W-:Y:S01]  /*4790*/  @!P0 FFMA.FTZ R32, R12, R26, -R32 ;  /* 0x0000001a0c208223 */ /* 0x000fe20000010820 */
        /* <DEDUP_REMOVED lines=9> */
.L_x_224:
[----:B------:R-:W-:Y:S05]  /*4830*/  BSYNC B0 ;  /* 0x0000000000007941 */ /* 0x000fea0003800000 */
.L_x_223:
[----:B------:R-:W-:Y:S01]  /*4840*/  ISETP.GE.AND P0, PT, R246, c[0x0][0x1d4], PT ;  /* 0x00007500f6007a0c */ /* 0x000fe20003f06270 */
[----:B------:R-:W-:Y:S01]  /*4850*/  @!UPT UIADD3 URZ, URZ, URZ, URZ ;  /* 0x0000003f3f3ff290 */ /* 0x000fe2000fffe03f */
[----:B------:R-:W-:Y:S11]  /*4860*/  BSSY B0, `(.L_x_225) ;  /* 0x0000039000007945 */ /* 0x000ff60003800000 */
[----:B------:R-:W-:-:S05]  /*4870*/  @P0 BRA `(.L_x_226) ;  /* 0x0000037000000947 */ /* 0x000fca0003800000 */
[C---:B----4-:R-:W-:Y:S01]  /*4880*/  LEA R32, P0, R246.reuse, R54, 0x1 ;  /* 0x00000036f6207211 */ /* 0x050fe200078008ff */
[----:B------:R-:W2:Y:S04]  /*4890*/  LDL R3, [R1+0x14] ;  /* 0x0000140001037983 */ /* 0x000ea80000100800 */
[----:B-1----:R-:W1:Y:S01]  /*48a0*/  LDS.128 R8, [R243+0x3000] ;  /* 0x00300000f3087984 */ /* 0x002e620000000c00 */
[----:B--23--:R-:W-:Y:S02]  /*48b0*/  LEA.HI.X R33, R246, R55, R3, 0x1, P0 ;  /* 0x00000037f6217211 */ /* 0x00cfe400000f0c03 */
[----:B------:R-:W-:Y:S11]  /*48c0*/  ISETP.GE.AND P0, PT, R166, c[0x0][0x27c], PT ;  /* 0x00009f00a6007a0c */ /* 0x000ff60003f06270 */
[----:B------:R-:W-:Y:S02]  /*48d0*/  @!UPT UIADD3 URZ, URZ, URZ, URZ ;  /* 0x0000003f3f3ff290 */ /* 0x000fe4000fffe03f */
[----:B------:R-:W-:Y:S01]  /*48e0*/  @!P0 HADD2.F32 R3, -RZ, R27.H0_H0 ;  /* 0x2000001bff038230 */ /* 0x000fe20000004100 */
[----:B-1----:R-:W-:Y:S01]  /*48f0*/  @!P0 MOV R4, R8 ;  /* 0x0000000800048202 */ /* 0x002fe20000000f00 */
[----:B------:R-:W-:Y:S01]  /*4900*/  @!P0 HADD2.F32 R13, -RZ, R51.H0_H0 ;  /* 0x20000033ff0d8230 */ /* 0x000fe20000004100 */
[----:B------:R-:W-:Y:S02]  /*4910*/  @!P0 MOV R5, R9 ;  /* 0x0000000900058202 */ /* 0x000fe40000000f00 */
[----:B------:R-:W-:Y:S01]  /*4920*/  @!P0 SHF.R.U64 R6, R18, 0x10, R19 ;  /* 0x0000001012068819 */ /* 0x000fe20000001213 */
[--C-:B------:R-:W-:Y:S01]  /*4930*/  @!P0 HADD2.F32 R12, -RZ, R4.reuse.H1_H1 ;  /* 0x30000004ff0c8230 */ /* 0x100fe20000004100 */
[----:B------:R-:W-:Y:S01]  /*4940*/  @!P0 SHF.R.U64 R16, R44, 0x10, R45 ;  /* 0x000000102c108819 */ /* 0x000fe2000000122d */
        /* <DEDUP_REMOVED lines=10> */
[----:B------:R-:W-:Y:S01]  /*49f0*/  @!P0 MOV R12, R10 ;  /* 0x0000000a000c8202 */ /* 0x000fe20000000f00 */
[-C--:B------:R-:W-:Y:S01]  /*4a00*/  @!P0 FMUL.FTZ R17, R15, R6.reuse ;  /* 0x000000060f118220 */ /* 0x080fe20000410000 */
[----:B------:R-:W-:Y:S01]  /*4a10*/  @!P0 HADD2.F32 R18, -RZ, R51.H1_H1 ;  /* 0x30000033ff128230 */ /* 0x000fe20000004100 */
[C---:B------:R-:W-:Y:S01]  /*4a20*/  @!P0 FMUL.FTZ R4, R5.reuse, R6 ;  /* 0x0000000605048220 */ /* 0x040fe20000410000 */
[----:B------:R-:W-:Y:S01]  /*4a30*/  @!P0 MOV R6, R11 ;  /* 0x0000000b00068202 */ /* 0x000fe20000000f00 */
[-C--:B------:R-:W-:Y:S01]  /*4a40*/  @!P0 FFMA.FTZ R26, R5, R16.reuse, -R17 ;  /* 0x00000010051a8223 */ /* 0x080fe20000010811 */
[----:B------:R-:W-:Y:S01]  /*4a50*/  @!P0 SHF.R.U32.HI R22, RZ, 0x10, R45 ;  /* 0x00000010ff168819 */ /* 0x000fe2000001162d */
[----:B------:R-:W-:Y:S01]  /*4a60*/  @!P0 FFMA.FTZ R4, R15, R16, R4 ;  /* 0x000000100f048223 */ /* 0x000fe20000010004 */
[--C-:B------:R-:W-:Y:S02]  /*4a70*/  @!P0 HADD2.F32 R17, -RZ, R12.reuse.H1_H1 ;  /* 0x3000000cff118230 */ /* 0x100fe40000004100 */
[----:B------:R-:W-:Y:S02]  /*4a80*/  @!P0 HADD2.F32 R5, -RZ, R27.H1_H1 ;  /* 0x3000001bff058230 */ /* 0x000fe40000004100 */
[----:B------:R-:W-:Y:S01]  /*4a90*/  @!P0 F2FP.PACK_AB R4, R4, R26 ;  /* 0x0000001a0404823e */ /* 0x000fe200000000ff */
[----:B------:R-:W-:Y:S02]  /*4aa0*/  @!P0 HADD2.F32 R13, -RZ, R12.H0_H0 ;  /* 0x2000000cff0d8230 */ /* 0x000fe40000004100 */
[----:B------:R-:W-:Y:S01]  /*4ab0*/  @!P0 HADD2.F32 R12, -RZ, R6.H0_H0 ;  /* 0x20000006ff0c8230 */ /* 0x000fe20000004100 */
[----:B------:R-:W-:Y:S01]  /*4ac0*/  @!P0 MOV R9, R4 ;  /* 0x0000000400098202 */ /* 0x000fe20000000f00 */
[----:B------:R-:W-:Y:S02]  /*4ad0*/  @!P0 HADD2.F32 R14, -RZ, R14.H0_H0 ;  /* 0x2000000eff0e8230 */ /* 0x000fe40000004100 */
[----:B------:R-:W-:Y:S01]  /*4ae0*/  @!P0 HADD2.F32 R19, -RZ, R6.H1_H1 ;  /* 0x30000006ff138230 */ /* 0x000fe20000004100 */
[-C--:B------:R-:W-:Y:S01]  /*4af0*/  @!P0 FMUL.FTZ R6, R17, R5.reuse ;  /* 0x0000000511068220 */ /* 0x080fe20000410000 */
[----:B------:R-:W-:Y:S01]  /*4b00*/  @!P0 HADD2.F32 R22, -RZ, R22.H0_H0 ;  /* 0x20000016ff168230 */ /* 0x000fe20000004100 */
[C---:B------:R-:W-:Y:S02]  /*4b10*/  @!P0 FMUL.FTZ R5, R13.reuse, R5 ;  /* 0x000000050d058220 */ /* 0x040fe40000410000 */
[----:B------:R-:W-:Y:S02]  /*4b20*/  @!P0 FFMA.FTZ R13, R13, R18, -R6 ;  /* 0x000000120d0d8223 */ /* 0x000fe40000010806 */
[CC--:B------:R-:W-:Y:S02]  /*4b30*/  @!P0 FMUL.FTZ R6, R12.reuse, R14.reuse ;  /* 0x0000000e0c068220 */ /* 0x0c0fe40000410000 */
[----:B------:R-:W-:Y:S02]  /*4b40*/  @!P0 FMUL.FTZ R23, R19, R14 ;  /* 0x0000000e13178220 */ /* 0x000fe40000410000 */
[----:B------:R-:W-:Y:S02]  /*4b50*/  @!P0 FFMA.FTZ R5, R17, R18, R5 ;  /* 0x0000001211058223 */ /* 0x000fe40000010005 */
[----:B------:R-:W-:Y:S01]  /*4b60*/  @!P0 FFMA.FTZ R23, R12, R22, -R23 ;  /* 0x000000160c178223 */ /* 0x000fe20000010817 */
        /* <DEDUP_REMOVED lines=8> */
.L_x_226:
[----:B------:R-:W-:Y:S05]  /*4bf0*/  BSYNC B0 ;  /* 0x0000000000007941 */ /* 0x000fea0003800000 */
.L_x_225:
        /* <DEDUP_REMOVED lines=12> */
[--C-:B------:R-:W-:Y:S01]  /*4cc0*/  @!P0 HADD2.F32 R13, -RZ, R52.reuse.H0_H0 ;  /* 0x20000034ff0d8230 */ /* 0x100fe20000004100 */
[----:B------:R-:W-:Y:S01]  /*4cd0*/  @!P0 MOV R5, R9 ;  /* 0x0000000900058202 */ /* 0x000fe20000000f00 */
[----:B------:R-:W-:Y:S01]  /*4ce0*/  @!P0 HADD2.F32 R18, -RZ, R52.H1_H1 ;  /* 0x30000034ff128230 */ /* 0x000fe20000004100 */
        /* <DEDUP_REMOVED lines=15> */
[----:B------:R-:W-:Y:S01]  /*4de0*/  @!P0 HADD2.F32 R14, -RZ, R14.H0_H0 ;  /* 0x2000000eff0e8230 */ /* 0x000fe20000004100 */
[C---:B------:R-:W-:Y:S01]  /*4df0*/  @!P0 FMUL.FTZ R4, R5.reuse, R6 ;  /* 0x0000000605048220 */ /* 0x040fe20000410000 */
[----:B------:R-:W-:Y:S01]  /*4e00*/  @!P0 MOV R6, R11 ;  /* 0x0000000b00068202 */ /* 0x000fe20000000f00 */
[-C--:B------:R-:W-:Y:S01]  /*4e10*/  @!P0 FFMA.FTZ R26, R5, R16.reuse, -R17 ;  /* 0x00000010051a8223 */ /* 0x080fe20000010811 */
[----:B------:R-:W-:Y:S01]  /*4e20*/  @!P0 SHF.R.U32.HI R20, RZ, 0x10, R47 ;  /* 0x00000010ff148819 */ /* 0x000fe2000001162f */
[----:B------:R-:W-:Y:S01]  /*4e30*/  @!P0 FFMA.FTZ R4, R15, R16, R4 ;  /* 0x000000100f048223 */ /* 0x000fe20000010004 */
[----:B------:R-:W-:Y:S02]  /*4e40*/  @!P0 HADD2.F32 R17, -RZ, R12.H1_H1 ;  /* 0x3000000cff118230 */ /* 0x000fe40000004100 */
[----:B------:R-:W-:Y:S02]  /*4e50*/  @!P0 HADD2.F32 R5, -RZ, R28.H1_H1 ;  /* 0x3000001cff058230 */ /* 0x000fe40000004100 */
[----:B------:R-:W-:Y:S01]  /*4e60*/  @!P0 F2FP.PACK_AB R4, R4, R26 ;  /* 0x0000001a0404823e */ /* 0x000fe200000000ff */
[----:B------:R-:W-:Y:S02]  /*4e70*/  @!P0 HADD2.F32 R13, -RZ, R12.H0_H0 ;  /* 0x2000000cff0d8230 */ /* 0x000fe40000004100 */
[--C-:B------:R-:W-:Y:S01]  /*4e80*/  @!P0 HADD2.F32 R12, -RZ, R6.reuse.H0_H0 ;  /* 0x20000006ff0c8230 */ /* 0x100fe20000004100 */
[----:B------:R-:W-:Y:S01]  /*4e90*/  @!P0 MOV R9, R4 ;  /* 0x0000000400098202 */ /* 0x000fe20000000f00 */
        /* <DEDUP_REMOVED lines=17> */
.L_x_228:
[----:B------:R-:W-:Y:S05]  /*4fb0*/  BSYNC B0 ;  /* 0x0000000000007941 */ /* 0x000fea0003800000 */
.L_x_227:
[----:B------:R-:W-:Y:S11]  /*4fc0*/  ISETP.GE.AND P0, PT, R244, c[0x0][0x1d4], PT ;  /* 0x00007500f4007a0c */ /* 0x000ff60003f06270 */
[----:B------:R-:W-:Y:S02]  /*4fd0*/  @!UPT UIADD3 URZ, URZ, URZ, URZ ;  /* 0x0000003f3f3ff290 */ /* 0x000fe4000fffe03f */
[----:B------:R-:W-:-:S05]  /*4fe0*/  @P0 BRA `(.L_x_218) ;  /* 0x000022a000000947 */ /* 0x000fca0003800000 */
[C---:B-1--4-:R-:W-:Y:S01]  /*4ff0*/  LEA R22, P0, R244.reuse, R54, 0x1 ;  /* 0x00000036f4167211 */ /* 0x052fe200078008ff */
[----:B------:R-:W2:Y:S04]  /*5000*/  LDL R3, [R1+0xc] ;  /* 0x00000c0001037983 */ /* 0x000ea80000100800 */
[----:B------:R-:W1:Y:S01]  /*5010*/  LDS.128 R8, [R243+0x3c00] ;  /* 0x003c0000f3087984 */ /* 0x000e620000000c00 */
        /* <DEDUP_REMOVED lines=51> */
[----:B------:R1:W-:Y:S01]  /*5350*/  ST.E.128 [R22.64], R8 ;  /* 0x0000000816007985 */ /* 0x0003e2000c101d08 */
[----:B------:R-:W-:-:S05]  /*5360*/  BRA `(.L_x_218) ;  /* 0x00001f2000007947 */ /* 0x000fca0003800000 */
.L_x_215:
        /* <DEDUP_REMOVED lines=31> */
[----:B------:R-:W-:Y:S01]  /*5560*/  LEA.HI.X R17, R3, c[0x0][0x274], R4, 0x1, P0 ;  /* 0x00009d0003117a11 */ /* 0x000fe200000f0c04 */
[----:B------:R-:W-:Y:S01]  /*5570*/  CS2R R24, SRZ ;  /* 0x0000000000187805 */ /* 0x000fe2000001ff00 */
[C---:B------:R-:W-:Y:S04]  /*5580*/  LEA R4, P0, R5.reuse, c[0x0][0x288], 0x1 ;  /* 0x0000a20005047a11 */ /* 0x040fe800078008ff */
[----:B------:R-:W-:Y:S02]  /*5590*/  LEA.HI.X R5, R5, c[0x0][0x28c], R6, 0x1, P0 ;  /* 0x0000a30005057a11 */ /* 0x000fe400000f0c06 */
[----:B------:R-:W-:Y:S11]  /*55a0*/  ISETP.GE.AND P0, PT, R104, c[0x0][0x27c], PT ;  /* 0x00009f0068007a0c */ /* 0x000ff60003f06270 */
[----:B------:R-:W-:Y:S02]  /*55b0*/  @!UPT UIADD3 URZ, URZ, URZ, URZ ;  /* 0x0000003f3f3ff290 */ /* 0x000fe4000fffe03f */
[----:B------:R1:W5:Y:S04]  /*55c0*/  @!P0 LDG.E.128 R36, [R16.64] ;  /* 0x0000000810248981 */ /* 0x000368000c1e1d00 */
[----:B------:R1:W5:Y:S01]  /*55d0*/  @!P0 LDG.E.128 R8, [R4.64] ;  /* 0x0000000804088981 */ /* 0x000362000c1e1d00 */
[----:B------:R-:W-:Y:S11]  /*55e0*/  ISETP.GE.AND P0, PT, R30, c[0x0][0x27c], PT ;  /* 0x00009f001e007a0c */ /* 0x000ff60003f06270 */
[----:B------:R-:W-:Y:S02]  /*55f0*/  @!UPT UIADD3 URZ, URZ, URZ, URZ ;  /* 0x0000003f3f3ff290 */ /* 0x000fe4000fffe03f */
[----:B------:R1:W5:Y:S04]  /*5600*/  @!P0 LDG.E.128 R44, [R16.64+0x20] ;  /* 0x00002008102c8981 */ /* 0x000368000c1e1d00 */
[----:B------:R1:W5:Y:S01]  /*5610*/  @!P0 LDG.E.128 R12, [R4.64+0x20] ;  /* 0x00002008040c8981 */ /* 0x000362000c1e1d00 */
[----:B------:R-:W-:Y:S11]  /*5620*/  ISETP.GE.AND P0, PT, R29, c[0x0][0x27c], PT ;  /* 0x00009f001d007a0c */ /* 0x000ff60003f06270 */
[----:B------:R-:W-:Y:S02]  /*5630*/  @!UPT UIADD3 URZ, URZ, URZ, URZ ;  /* 0x0000003f3f3ff290 */ /* 0x000fe4000fffe03f */
[----:B------:R1:W5:Y:S04]  /*5640*/  @!P0 LDG.E.128 R52, [R16.64+0x40] ;  /* 0x0000400810348981 */ /* 0x000368000c1e1d00 */
[----:B------:R1:W5:Y:S02]  /*5650*/  @!P0 LDG.E.128 R24, [R4.64+0x40] ;  /* 0x0000400804188981 */ /* 0x000364000c1e1d00 */
.L_x_230:
[----:B------:R-:W-:Y:S05]  /*5660*/  BSYNC B0 ;  /* 0x0000000000007941 */ /* 0x000fea0003800000 */
.L_x_229:
[----:B------:R2:W3:Y:S04]  /*5670*/  SHFL.IDX PT, R69, R28, RZ, 0x1e1f ;  /* 0x001e1fff1c457589 */ /* 0x0004e800000e0000 */
[----:B------:R2:W4:Y:S01]  /*5680*/  SHFL.IDX PT, R68, R31, RZ, 0x1e1f ;  /* 0x001e1fff1f447589 */ /* 0x00052200000e0000 */
[----:B------:R-:W-:-:S05]  /*5690*/  @P4 BRA `(.L_x_218) ;  /* 0x00001bf000004947 */ /* 0x000fca0003800000 */
[----:B------:R-:W-:Y:S01]  /*56a0*/  ISETP.GE.AND P0, PT, R104, c[0x0][0x1d4], PT ;  /* 0x0000750068007a0c */ /* 0x000fe20003f06270 */
[----:B------:R1:W5:Y:S01]  /*56b0*/  LDL R148, [R1+0x4] ;  /* 0x0000040001947983 */ /* 0x0003620000100800 */
[----:B------:R-:W-:Y:S01]  /*56c0*/  IADD3 R66, -R67, c[0x0][0x1d4], RZ ;  /* 0x0000750043427a10 */ /* 0x000fe20007ffe1ff */
[----:B-----5:R-:W-:Y:S01]  /*56d0*/  IMAD.MOV.U32 R6, RZ, RZ, R54 ;  /* 0x000000ffff067224 */ /* 0x020fe200078e0036 */
[----:B------:R-:W-:Y:S01]  /*56e0*/  BSSY B0, `(.L_x_231) ;  /* 0x0000098000007945 */ /* 0x000fe20003800000 */
[----:B------:R1:W5:Y:S02]  /*56f0*/  LDL R147, [R1+0x8] ;  /* 0x0000080001937983 */ /* 0x0003640000100800 */
[----:B-1----:R-:W-:Y:S02]  /*5700*/  IMAD.MOV.U32 R5, RZ, RZ, R55 ;  /* 0x000000ffff057224 */ /* 0x002fe400078e0037 */
[----:B------:R-:W-:Y:S02]  /*5710*/  IMAD.MOV.U32 R4, RZ, RZ, R52 ;  /* 0x000000ffff047224 */ /* 0x000fe400078e0034 */
[----:B------:R-:W-:Y:S01]  /*5720*/  IMAD.MOV.U32 R3, RZ, RZ, R53 ;  /* 0x000000ffff037224 */ /* 0x000fe200078e0035 */
[----:B------:R-:W-:Y:S01]  /*5730*/  PRMT R62, R5, 0x5410, R6 ;  /* 0x00005410053e7816 */ /* 0x000fe20000000006 */
[----:B------:R-:W-:Y:S01]  /*5740*/  IMAD.MOV.U32 R5, RZ, RZ, R47 ;  /* 0x000000ffff057224 */ /* 0x000fe200078e002f */
[----:B------:R-:W-:Y:S02]  /*5750*/  MOV R6, R46 ;  /* 0x0000002e00067202 */ /* 0x000fe40000000f00 */
        /* <DEDUP_REMOVED lines=16> */
[----:B--2---:R-:W-:Y:S01]  /*5860*/  PRMT R31, R4, 0x5410, R3 ;  /* 0x00005410041f7816 */ /* 0x004fe20000000003 */
[----:B------:R-:W-:-:S05]  /*5870*/  @P0 BRA `(.L_x_232) ;  /* 0x000007e000000947 */ /* 0x000fca0003800000 */
[----:B------:R-:W-:Y:S01]  /*5880*/  IMAD.MOV.U32 R6, RZ, RZ, R36 ;  /* 0x000000ffff067224 */ /* 0x000fe200078e0024 */
[----:B------:R-:W-:Y:S01]  /*5890*/  SEL R3, R67, R66, !P1 ;  /* 0x0000004243037207 */ /* 0x000fe20004800000 */
[----:B------:R-:W-:Y:S01]  /*58a0*/  IMAD.MOV.U32 R21, RZ, RZ, R10 ;  /* 0x000000ffff157224 */ /* 0x000fe200078e000a */
[----:B------:R-:W-:Y:S01]  /*58b0*/  ISETP.GE.AND P0, PT, R104, c[0x0][0x27c], PT ;  /* 0x00009f0068007a0c */ /* 0x000fe20003f06270 */
[----:B------:R-:W-:Y:S01]  /*58c0*/  IMAD.MOV.U32 R43, RZ, RZ, R38 ;  /* 0x000000ffff2b7224 */ /* 0x000fe200078e0026 */
[----:B------:R-:W-:Y:S01]  /*58d0*/  SHF.R.S32.HI R4, RZ, 0x1f, R3 ;  /* 0x0000001fff047819 */ /* 0x000fe20000011403 */
[----:B------:R-:W1:Y:S01]  /*58e0*/  LDS.128 R16, [R118+0x3c80] ;  /* 0x003c800076107984 */ /* 0x000e620000000c00 */
[----:B------:R-:W-:Y:S02]  /*58f0*/  MOV R20, R9 ;  /* 0x0000000900147202 */ /* 0x000fe40000000f00 */
[----:B------:R-:W-:Y:S02]  /*5900*/  LEA.HI R3, R4, R3, RZ, 0x4 ;  /* 0x0000000304037211 */ /* 0x000fe400078f20ff */
[----:B------:R-:W-:Y:S02]  /*5910*/  MOV R23, R11 ;  /* 0x0000000b00177202 */ /* 0x000fe40000000f00 */
[----:B------:R-:W-:Y:S02]  /*5920*/  LEA.HI.SX32 R3, R3, R65, 0x1c ;  /* 0x0000004103037211 */ /* 0x000fe400078fe2ff */
[----:B------:R-:W-:Y:S02]  /*5930*/  MOV R41, R37 ;  /* 0x0000002500297202 */ /* 0x000fe40000000f00 */
[----:B------:R-:W-:Y:S02]  /*5940*/  SHF.R.S32.HI R4, RZ, 0x1f, R3 ;  /* 0x0000001fff047819 */ /* 0x000fe40000011403 */
[----:B------:R-:W-:Y:S02]  /*5950*/  SHF.L.U32 R70, R3, 0x3, RZ ;  /* 0x0000000303467819 */ /* 0x000fe400000006ff */
[----:B------:R-:W-:Y:S02]  /*5960*/  LEA.HI R4, R4, R3, RZ, 0x2 ;  /* 0x0000000304047211 */ /* 0x000fe400078f10ff */
[----:B------:R-:W-:Y:S02]  /*5970*/  @!P0 SHF.R.U64 R40, R36, 0x10, R37 ;  /* 0x0000001024288819 */ /* 0x000fe40000001225 */
[----:B------:R-:W-:Y:S02]  /*5980*/  SHF.R.S32.HI R3, RZ, 0x2, R4 ;  /* 0x00000002ff037819 */ /* 0x000fe40000011404 */
[----:B------:R-:W-:Y:S02]  /*5990*/  LOP3.LUT R4, R148, 0x18, R70, 0xf8, !PT ;  /* 0x0000001894047812 */ /* 0x000fe400078ef846 */
[----:B------:R-:W-:Y:S01]  /*59a0*/  @!P0 SHF.R.U64 R5, R8, 0x10, R9 ;  /* 0x0000001008058819 */ /* 0x000fe20000001209 */
[----:B------:R-:W-:Y:S01]  /*59b0*/  IMAD R3, R3, 0x600, R7 ;  /* 0x0000060003037824 */ /* 0x000fe200078e0207 */
[----:B-----5:R-:W-:Y:S02]  /*59c0*/  LOP3.LUT R4, R4, R147, RZ, 0x3c, !PT ;  /* 0x0000009304047212 */ /* 0x020fe400078e3cff */
[--C-:B------:R-:W-:Y:S02]  /*59d0*/  @!P0 SHF.R.U64 R22, R10, 0x10, R11.reuse ;  /* 0x000000100a168819 */ /* 0x100fe4000000120b */
[----:B------:R-:W-:Y:S01]  /*59e0*/  @!P0 SHF.R.U32.HI R28, RZ, 0x10, R11 ;  /* 0x00000010ff1c8819 */ /* 0x000fe2000001160b */
[----:B------:R-:W-:Y:S01]  /*59f0*/  IMAD.IADD R3, R3, 0x1, R4 ;  /* 0x0000000103037824 */ /* 0x000fe200078e0204 */
[----:B------:R-:W-:Y:S01]  /*5a00*/  @!P0 HADD2.F32 R11, -RZ, R6.H0_H0 ;  /* 0x20000006ff0b8230 */ /* 0x000fe20000004100 */
[----:B------:R-:W-:Y:S01]  /*5a10*/  IMAD.MOV.U32 R4, RZ, RZ, R8 ;  /* 0x000000ffff047224 */ /* 0x000fe200078e0008 */
[----:B------:R-:W-:Y:S02]  /*5a20*/  @!P0 SHF.R.U32.HI R8, RZ, 0x10, R9 ;  /* 0x00000010ff088819 */ /* 0x000fe40000011609 */
[----:B------:R-:W-:Y:S02]  /*5a30*/  SHF.L.U32 R3, R3, 0x1, RZ ;  /* 0x0000000103037819 */ /* 0x000fe400000006ff */
[----:B------:R-:W-:Y:S01]  /*5a40*/  @!P0 HADD2.F32 R9, -RZ, R4.H0_H0 ;  /* 0x20000004ff098230 */ /* 0x000fe20000004100 */
[----:B------:R-:W-:Y:S01]  /*5a50*/  @!P0 SHF.R.U64 R56, R38, 0x10, R39 ;  /* 0x0000001026388819 */ /* 0x000fe20000001227 */
[----:B------:R-:W-:Y:S01]  /*5a60*/  @!P0 HADD2.F32 R4, -RZ, R5.H0_H0 ;  /* 0x20000005ff048230 */ /* 0x000fe20000004100 */
[----:B------:R1:W2:Y:S01]  /*5a70*/  LDS.128 R48, [R3+0x3c80] ;  /* 0x003c800003307984 */ /* 0x0002a20000000c00 */
[----:B------:R-:W-:Y:S01]  /*5a80*/  @!P0 SHF.R.U32.HI R42, RZ, 0x10, R37 ;  /* 0x00000010ff2a8819 */ /* 0x000fe20000011625 */
[----:B------:R-:W-:Y:S01]  /*5a90*/  @!P0 HADD2.F32 R37, -RZ, R40.H0_H0 ;  /* 0x20000028ff258230 */ /* 0x000fe20000004100 */
[----:B------:R-:W-:Y:S02]  /*5aa0*/  @!P0 SHF.R.U32.HI R58, RZ, 0x10, R39 ;  /* 0x00000010ff3a8819 */ /* 0x000fe40000011627 */
[----:B------:R-:W-:Y:S01]  /*5ab0*/  MOV R57, R39 ;  /* 0x0000002700397202 */ /* 0x000fe20000000f00 */
[----:B------:R-:W-:Y:S02]  /*5ac0*/  @!P0 HADD2.F32 R39, -RZ, R42.H0_H0 ;  /* 0x2000002aff278230 */ /* 0x000fe40000004100 */
[----:B------:R-:W-:Y:S01]  /*5ad0*/  @!P0 HADD2.F32 R42, -RZ, R56.H0_H0 ;  /* 0x20000038ff2a8230 */ /* 0x000fe20000004100 */
[----:B-1----:R-:W-:Y:S05]  /*5ae0*/  @!P0 IMAD.MOV.U32 R3, RZ, RZ, R16 ;  /* 0x000000ffff038224 */ /* 0x002fea00078e0010 */
[--C-:B------:R-:W-:Y:S02]  /*5af0*/  @!P0 HADD2.F32 R6, -RZ, R3.reuse.H0_H0 ;  /* 0x20000003ff068230 */ /* 0x100fe40000004100 */
[----:B------:R-:W-:Y:S03]  /*5b00*/  @!P0 HADD2.F32 R5, -RZ, R3.H1_H1 ;  /* 0x30000003ff058230 */ /* 0x000fe60000004100 */
[-C--:B------:R-:W-:Y:S01]  /*5b10*/  @!P0 FMUL.FTZ R3, R6, R9.reuse ;  /* 0x0000000906038220 */ /* 0x080fe20000410000 */
[----:B--2---:R-:W-:Y:S05]  /*5b20*/  @!P0 MOV R36, R48 ;  /* 0x0000003000248202 */ /* 0x004fea0000000f00 */
[--C-:B------:R-:W-:Y:S02]  /*5b30*/  @!P0 HADD2.F32 R10, -RZ, R36.reuse.H0_H0 ;  /* 0x20000024ff0a8230 */ /* 0x100fe40000004100 */
[----:B------:R-:W-:Y:S03]  /*5b40*/  @!P0 HADD2.F32 R36, -RZ, R36.H1_H1 ;  /* 0x30000024ff248230 */ /* 0x000fe60000004100 */
[----:B------:R-:W-:Y:S02]  /*5b50*/  @!P0 FMUL.FTZ R38, R10, R9 ;  /* 0x000000090a268220 */ /* 0x000fe40000410000 */
[-C--:B------:R-:W-:Y:S02]  /*5b60*/  @!P0 FMUL.FTZ R9, R36, R4.reuse ;  /* 0x0000000424098220 */ /* 0x080fe40000410000 */
[-C--:B------:R-:W-:Y:S01]  /*5b70*/  @!P0 FFMA.FTZ R3, R10, R11.reuse, R3 ;  /* 0x0000000b0a038223 */ /* 0x080fe20000010003 */
[----:B------:R-:W-:Y:S01]  /*5b80*/  @!P0 HADD2.F32 R10, -RZ, R8.H0_H0 ;  /* 0x20000008ff0a8230 */ /* 0x000fe20000004100 */
[----:B------:R-:W-:Y:S02]  /*5b90*/  @!P0 FFMA.FTZ R77, R6, R11, -R38 ;  /* 0x0000000b064d8223 */ /* 0x000fe40000010826 */
[----:B------:R-:W-:Y:S02]  /*5ba0*/  @!P0 IMAD.MOV.U32 R11, RZ, RZ, R49 ;  /* 0x000000ffff0b8224 */ /* 0x000fe400078e0031 */
[C---:B------:R-:W-:Y:S02]  /*5bb0*/  @!P0 FMUL.FTZ R4, R5.reuse, R4 ;  /* 0x0000000405048220 */ /* 0x040fe40000410000 */
[----:B------:R-:W-:Y:S01]  /*5bc0*/  @!P0 FFMA.FTZ R76, R5, R37, -R9 ;  /* 0x00000025054c8223 */ /* 0x000fe20000010809 */
[----:B------:R-:W-:Y:S01]  /*5bd0*/  @!P0 MOV R5, R17 ;  /* 0x0000001100058202 */ /* 0x000fe20000000f00 */
[----:B------:R-:W-:Y:S01]  /*5be0*/  @!P0 FFMA.FTZ R4, R36, R37, R4 ;  /* 0x0000002524048223 */ /* 0x000fe20000010004 */
[----:B------:R-:W-:Y:S02]  /*5bf0*/  @!P0 HADD2.F32 R9, -RZ, R20.H0_H0 ;  /* 0x20000014ff098230 */ /* 0x000fe40000004100 */
[----:B------:R-:W-:Y:S01]  /*5c00*/  @!P0 HADD2.F32 R36, -RZ, R11.H0_H0 ;  /* 0x2000000bff248230 */ /* 0x000fe20000004100 */
[----:B------:R-:W-:Y:S01]  /*5c10*/  @!P0 F2FP.PACK_AB R56, R76, R77 ;  /* 0x0000004d4c38823e */ /* 0x000fe200000000ff */
[----:B------:R-:W-:Y:S02]  /*5c20*/  @!P0 HADD2.F32 R6, -RZ, R5.H0_H0 ;  /* 0x20000005ff068230 */ /* 0x000fe40000004100 */
[----:B------:R-:W-:Y:S01]  /*5c30*/  @!P0 HADD2.F32 R38, -RZ, R11.H1_H1 ;  /* 0x3000000bff268230 */ /* 0x000fe20000004100 */
[-C--:B------:R-:W-:Y:S01]  /*5c40*/  @!P0 FMUL.FTZ R11, R36, R9.reuse ;  /* 0x00000009240b8220 */ /* 0x080fe20000410000 */
[----:B------:R-:W-:Y:S01]  /*5c50*/  @!P0 HADD2.F32 R37, -RZ, R41.H0_H0 ;  /* 0x20000029ff258230 */ /* 0x000fe20000004100 */
[----:B------:R-:W-:Y:S01]  /*5c60*/  @!P0 MOV R16, R56 ;  /* 0x0000003800108202 */ /* 0x000fe20000000f00 */
[----:B------:R-:W-:Y:S01]  /*5c70*/  @!P0 HADD2.F32 R8, -RZ, R5.H1_H1 ;  /* 0x30000005ff088230 */ /* 0x000fe20000004100 */
[----:B------:R-:W-:Y:S01]  /*5c80*/  @!P0 FMUL.FTZ R5, R6, R9 ;  /* 0x0000000906058220 */ /* 0x000fe20000410000 */
[----:B------:R-:W-:Y:S01]  /*5c90*/  @!P0 HADD2.F32 R20, -RZ, R22.H0_H0 ;  /* 0x20000016ff148230 */ /* 0x000fe20000004100 */
[-C--:B------:R-:W-:Y:S01]  /*5ca0*/  @!P0 FMUL.FTZ R9, R38, R10.reuse ;  /* 0x0000000a26098220 */ /* 0x080fe20000410000 */
[----:B------:R-:W-:Y:S01]  /*5cb0*/  @!P0 HADD2.F32 R41, -RZ, R43.H0_H0 ;  /* 0x2000002bff298230 */ /* 0x000fe20000004100 */
[----:B------:R-:W-:Y:S01]  /*5cc0*/  @!P0 FFMA.FTZ R75, R6, R37, -R11 ;  /* 0x00000025064b8223 */ /* 0x000fe2000001080b */
[----:B------:R-:W-:Y:S01]  /*5cd0*/  @!P0 HADD2.F32 R11, -RZ, R21.H0_H0 ;  /* 0x20000015ff0b8230 */ /* 0x000fe20000004100 */
[C---:B------:R-:W-:Y:S01]  /*5ce0*/  @!P0 FMUL.FTZ R6, R8.reuse, R10 ;  /* 0x0000000a08068220 */ /* 0x040fe20000410000 */
[----:B------:R-:W-:Y:S01]  /*5cf0*/  @!P0 MOV R43, R51 ;  /* 0x00000033002b8202 */ /* 0x000fe20000000f00 */
[----:B------:R-:W-:Y:S02]  /*5d00*/  @!P0 IMAD.MOV.U32 R10, RZ, RZ, R50 ;  /* 0x000000ffff0a8224 */ /* 0x000fe400078e0032 */
[----:B------:R-:W-:Y:S01]  /*5d10*/  @!P0 FFMA.FTZ R74, R8, R39, -R9 ;  /* 0x00000027084a8223 */ /* 0x000fe20000010809 */
[----:B------:R-:W-:Y:S01]  /*5d20*/  @!P0 MOV R8, R18 ;  /* 0x0000001200088202 */ /* 0x000fe20000000f00 */
[----:B------:R-:W-:Y:S01]  /*5d30*/  @!P0 FFMA.FTZ R5, R36, R37, R5 ;  /* 0x0000002524058223 */ /* 0x000fe20000010005 */
[--C-:B------:R-:W-:Y:S01]  /*5d40*/  @!P0 HADD2.F32 R40, -RZ, R10.reuse.H0_H0 ;  /* 0x2000000aff288230 */ /* 0x100fe20000004100 */
[----:B------:R-:W-:Y:S01]  /*5d50*/  @!P0 FFMA.FTZ R6, R38, R39, R6 ;  /* 0x0000002726068223 */ /* 0x000fe20000010006 */
[----:B------:R-:W-:Y:S02]  /*5d60*/  @!P0 HADD2.F32 R22, -RZ, R10.H1_H1 ;  /* 0x3000000aff168230 */ /* 0x000fe40000004100 */
[--C-:B------:R-:W-:Y:S01]  /*5d70*/  @!P0 HADD2.F32 R9, -RZ, R8.reuse.H0_H0 ;  /* 0x20000008ff098230 */ /* 0x100fe20000004100 */
[----:B------:R-:W-:Y:S01]  /*5d80*/  @!P0 FMUL.FTZ R21, R40, R11 ;  /* 0x0000000b28158220 */ /* 0x000fe20000410000 */
[----:B------:R-:W-:Y:S01]  /*5d90*/  @!P0 HADD2.F32 R10, -RZ, R8.H1_H1 ;  /* 0x30000008ff0a8230 */ /* 0x000fe20000004100 */
[----:B------:R-:W-:Y:S01]  /*5da0*/  @!P0 F2FP.PACK_AB R5, R6, R5 ;  /* 0x000000050605823e */ /* 0x000fe200000000ff */
[----:B------:R-:W-:Y:S01]  /*5db0*/  @!P0 HADD2.F32 R36, -RZ, R57.H0_H0 ;  /* 0x20000039ff248230 */ /* 0x000fe20000004100 */
[C---:B------:R-:W-:Y:S01]  /*5dc0*/  @!P0 FMUL.FTZ R8, R9.reuse, R11 ;  /* 0x0000000b09088220 */ /* 0x040fe20000410000 */
[----:B------:R-:W-:Y:S01]  /*5dd0*/  @!P0 F2FP.PACK_AB R57, R74, R75 ;  /* 0x0000004b4a39823e */ /* 0x000fe200000000ff */
[-C--:B------:R-:W-:Y:S02]  /*5de0*/  @!P0 FMUL.FTZ R11, R22, R20.reuse ;  /* 0x00000014160b8220 */ /* 0x080fe40000410000 */
[----:B------:R-:W-:Y:S01]  /*5df0*/  @!P0 FFMA.FTZ R73, R9, R41, -R21 ;  /* 0x0000002909498223 */ /* 0x000fe20000010815 */
[----:B------:R-:W-:Y:S01]  /*5e00*/  @!P0 MOV R17, R57 ;  /* 0x0000003900118202 */ /* 0x000fe20000000f00 */
[C---:B------:R-:W-:Y:S01]  /*5e10*/  @!P0 FMUL.FTZ R9, R10.reuse, R20 ;  /* 0x000000140a098220 */ /* 0x040fe20000410000 */
[----:B------:R-:W-:Y:S01]  /*5e20*/  @!P0 HADD2.F32 R21, -RZ, R28.H0_H0 ;  /* 0x2000001cff158230 */ /* 0x000fe20000004100 */
[----:B------:R-:W-:Y:S01]  /*5e30*/  @!P0 IMAD.MOV.U32 R20, RZ, RZ, R19 ;  /* 0x000000ffff148224 */ /* 0x000fe200078e0013 */
[----:B------:R-:W-:Y:S01]  /*5e40*/  @!P0 HADD2.F32 R28, -RZ, R43.H1_H1 ;  /* 0x3000002bff1c8230 */ /* 0x000fe20000004100 */
[-C--:B------:R-:W-:Y:S01]  /*5e50*/  @!P0 FFMA.FTZ R72, R10, R42.reuse, -R11 ;  /* 0x0000002a0a488223 */ /* 0x080fe2000001080b */
[----:B------:R-:W-:Y:S01]  /*5e60*/  @!P0 HADD2.F32 R10, -RZ, R23.H0_H0 ;  /* 0x20000017ff0a8230 */ /* 0x000fe20000004100 */
[----:B------:R-:W-:Y:S01]  /*5e70*/  @!P0 FFMA.FTZ R8, R40, R41, R8 ;  /* 0x0000002928088223 */ /* 0x000fe20000010008 */
[----:B------:R-:W-:Y:S01]  /*5e80*/  @!P0 HADD2.F32 R23, -RZ, R43.H0_H0 ;  /* 0x2000002bff178230 */ /* 0x000fe20000004100 */
[-C--:B------:R-:W-:Y:S01]  /*5e90*/  @!P0 FMUL.FTZ R43, R28, R21.reuse ;  /* 0x000000151c2b8220 */ /* 0x080fe20000410000 */
[--C-:B------:R-:W-:Y:S01]  /*5ea0*/  @!P0 HADD2.F32 R11, -RZ, R20.reuse.H0_H0 ;  /* 0x20000014ff0b8230 */ /* 0x100fe20000004100 */
[----:B------:R-:W-:Y:S01]  /*5eb0*/  @!P0 FFMA.FTZ R9, R22, R42, R9 ;  /* 0x0000002a16098223 */ /* 0x000fe20000010009 */
[----:B------:R-:W-:Y:S01]  /*5ec0*/  @!P0 HADD2.F32 R20, -RZ, R20.H1_H1 ;  /* 0x30000014ff148230 */ /* 0x000fe20000004100 */
[-C--:B------:R-:W-:Y:S02]  /*5ed0*/  @!P0 FMUL.FTZ R37, R23, R10.reuse ;  /* 0x0000000a17258220 */ /* 0x080fe40000410000 */
[C---:B------:R-:W-:Y:S02]  /*5ee0*/  @!P0 FMUL.FTZ R10, R11.reuse, R10 ;  /* 0x0000000a0b0a8220 */ /* 0x040fe40000410000 */
[-C--:B------:R-:W-:Y:S01]  /*5ef0*/  @!P0 FFMA.FTZ R71, R11, R36.reuse, -R37 ;  /* 0x000000240b478223 */ /* 0x080fe20000010825 */
[----:B------:R-:W-:Y:S01]  /*5f00*/  @!P0 HADD2.F32 R37, -RZ, R58.H0_H0 ;  /* 0x2000003aff258230 */ /* 0x000fe20000004100 */
[C---:B------:R-:W-:Y:S02]  /*5f10*/  @!P0 FMUL.FTZ R11, R20.reuse, R21 ;  /* 0x00000015140b8220 */ /* 0x040fe40000410000 */
[----:B------:R-:W-:Y:S02]  /*5f20*/  @!P0 FFMA.FTZ R10, R23, R36, R10 ;  /* 0x00000024170a8223 */ /* 0x000fe4000001000a */
[----:B------:R-:W-:Y:S01]  /*5f30*/  @!P0 FFMA.FTZ R21, R20, R37, -R43 ;  /* 0x0000002514158223 */ /* 0x000fe2000001082b */
[----:B------:R-:W-:Y:S01]  /*5f40*/  @!P0 F2FP.PACK_AB R43, R72, R73 ;  /* 0x00000049482b823e */ /* 0x000fe200000000ff */
[----:B------:R-:W-:Y:S01]  /*5f50*/  @!P0 FFMA.FTZ R11, R28, R37, R11 ;  /* 0x000000251c0b8223 */ /* 0x000fe2000001000b */
[----:B------:R-:W-:Y:S01]  /*5f60*/  @!P0 F2FP.PACK_AB R20, R4, R3 ;  /* 0x000000030414823e */ /* 0x000fe200000000ff */
[----:B------:R-:W-:Y:S01]  /*5f70*/  @!P0 IMAD.MOV.U32 R49, RZ, RZ, R5 ;  /* 0x000000ffff318224 */ /* 0x000fe200078e0005 */
[----:B------:R-:W-:Y:S01]  /*5f80*/  @!P0 F2FP.PACK_AB R21, R21, R71 ;  /* 0x000000471515823e */ /* 0x000fe200000000ff */
[----:B------:R-:W-:Y:S01]  /*5f90*/  @!P0 IMAD.MOV.U32 R18, RZ, RZ, R43 ;  /* 0x000000ffff128224 */ /* 0x000fe200078e002b */
[----:B------:R-:W-:Y:S02]  /*5fa0*/  @!P0 F2FP.PACK_AB R4, R9, R8 ;  /* 0x000000080904823e */ /* 0x000fe400000000ff */
[----:B------:R-:W-:Y:S02]  /*5fb0*/  @!P0 F2FP.PACK_AB R3, R11, R10 ;  /* 0x0000000a0b03823e */ /* 0x000fe400000000ff */
[----:B------:R-:W-:Y:S02]  /*5fc0*/  @!P0 MOV R19, R21 ;  /* 0x0000001500138202 */ /* 0x000fe40000000f00 */
[----:B------:R-:W-:Y:S02]  /*5fd0*/  @!P0 MOV R48, R20 ;  /* 0x0000001400308202 */ /* 0x000fe40000000f00 */
[----:B------:R-:W-:Y:S02]  /*5fe0*/  @!P0 MOV R50, R4 ;  /* 0x0000000400328202 */ /* 0x000fe40000000f00 */
[----:B------:R-:W-:Y:S02]  /*5ff0*/  @!P0 MOV R51, R3 ;  /* 0x0000000300338202 */ /* 0x000fe40000000f00 */
[C---:B----4-:R-:W-:Y:S04]  /*6000*/  LEA R4, P0, R88.reuse, R68, 0x1 ;  /* 0x0000004458047211 */ /* 0x050fe800078008ff */
[----:B---3--:R-:W-:Y:S02]  /*6010*/  LEA.HI.X R5, R88, R69, R122, 0x1, P0 ;  /* 0x0000004558057211 */ /* 0x008fe400000f0c7a */
[C---:B------:R-:W-:Y:S03]  /*6020*/  ISETP.GE.AND P0, PT, R70.reuse, c[0x0][0x1d4], PT ;  /* 0x0000750046007a0c */ /* 0x040fe60003f06270 */
[----:B------:R1:W-:Y:S10]  /*6030*/  ST.E.128 [R4.64], R16 ;  /* 0x0000001004007985 */ /* 0x0003f4000c101d08 */
[----:B------:R-:W-:Y:S05]  /*6040*/  @!P0 IMAD.WIDE R8, R70, 0x2, R68 ;  /* 0x0000000246088825 */ /* 0x000fea00078e0244 */
[----:B------:R1:W-:Y:S02]  /*6050*/  @!P0 ST.E.128 [R8.64], R48 ;  /* 0x0000003008008985 */ /* 0x0003e4000c101d08 */
.L_x_232:
[----:B------:R-:W-:Y:S05]  /*6060*/  BSYNC B0 ;  /* 0x0000000000007941 */ /* 0x000fea0003800000 */
.L_x_231:
[----:B------:R-:W-:Y:S01]  /*6070*/  ISETP.GE.AND P0, PT, R30, c[0x0][0x1d4], PT ;  /* 0x000075001e007a0c */ /* 0x000fe20003f06270 */
[----:B------:R-:W-:Y:S01]  /*6080*/  @!UPT UIADD3 URZ, URZ, URZ, URZ ;  /* 0x0000003f3f3ff290 */ /* 0x000fe2000fffe03f */
[----:B------:R-:W-:Y:S11]  /*6090*/  BSSY B0, `(.L_x_233) ;  /* 0x0000078000007945 */ /* 0x000ff60003800000 */
[----:B------:R-:W-:-:S05]  /*60a0*/  @P0 BRA `(.L_x_234) ;  /* 0x0000076000000947 */ /* 0x000fca0003800000 */
[----:B------:R-:W-:Y:S01]  /*60b0*/  SEL R3, R67, R66, !P2 ;  /* 0x0000004243037207 */ /* 0x000fe20005000000 */
[----:B-1----:R-:W1:Y:S01]  /*60c0*/  LDS.128 R16, [R117+0x3c80] ;  /* 0x003c800075107984 */ /* 0x002e620000000c00 */
[----:B------:R-:W-:Y:S02]  /*60d0*/  ISETP.GE.AND P0, PT, R30, c[0x0][0x27c], PT ;  /* 0x00009f001e007a0c */ /* 0x000fe40003f06270 */
[----:B------:R-:W-:Y:S04]  /*60e0*/  SHF.R.S32.HI R4, RZ, 0x1f, R3 ;  /* 0x0000001fff047819 */ /* 0x000fe80000011403 */
[----:B------:R-:W-:Y:S04]  /*60f0*/  LEA.HI R3, R4, R3, RZ, 0x4 ;  /* 0x0000000304037211 */ /* 0x000fe800078f20ff */
[----:B------:R-:W-:Y:S03]  /*6100*/  LEA.HI.SX32 R3, R3, R64, 0x1c ;  /* 0x0000004003037211 */ /* 0x000fe600078fe2ff */
[----:B------:R-:W-:Y:S01]  /*6110*/  @!P0 SHF.R.U64 R5, R12, 0x10, R13 ;  /* 0x000000100c058819 */ /* 0x000fe2000000120d */
[----:B------:R-:W-:Y:S01]  /*6120*/  @!P0 HADD2.F32 R12, -RZ, R59.H0_H0 ;  /* 0x2000003bff0c8230 */ /* 0x000fe20000004100 */
[----:B------:R-:W-:Y:S01]  /*6130*/  SHF.R.S32.HI R4, RZ, 0x1f, R3 ;  /* 0x0000001fff047819 */ /* 0x000fe20000011403 */
[--C-:B------:R-:W-:Y:S01]  /*6140*/  @!P0 HADD2.F32 R37, -RZ, R60.reuse.H0_H0 ;  /* 0x2000003cff258230 */ /* 0x100fe20000004100 */
[----:B------:R-:W-:Y:S01]  /*6150*/  SHF.L.U32 R48, R3, 0x3, RZ ;  /* 0x0000000303307819 */ /* 0x000fe200000006ff */
[----:B------:R-:W-:Y:S01]  /*6160*/  @!P0 HADD2.F32 R8, -RZ, R5.H0_H0 ;  /* 0x20000005ff088230 */ /* 0x000fe20000004100 */
[----:B------:R-:W-:Y:S01]  /*6170*/  LEA.HI R4, R4, R3, RZ, 0x2 ;  /* 0x0000000304047211 */ /* 0x000fe200078f10ff */
[----:B------:R-:W-:Y:S01]  /*6180*/  @!P0 HADD2.F32 R28, -RZ, R60.H1_H1 ;  /* 0x3000003cff1c8230 */ /* 0x000fe20000004100 */
[----:B------:R-:W-:Y:S02]  /*6190*/  @!P0 SHF.R.U32.HI R10, RZ, 0x10, R13 ;  /* 0x00000010ff0a8819 */ /* 0x000fe4000001160d */
[----:B------:R-:W-:Y:S02]  /*61a0*/  SHF.R.S32.HI R3, RZ, 0x2, R4 ;  /* 0x00000002ff037819 */ /* 0x000fe40000011404 */
[----:B------:R-:W-:Y:S01]  /*61b0*/  LOP3.LUT R4, R148, 0x18, R48, 0xf8, !PT ;  /* 0x0000001894047812 */ /* 0x000fe200078ef830 */
[----:B------:R-:W-:Y:S01]  /*61c0*/  @!P0 HADD2.F32 R10, -RZ, R10.H0_H0 ;  /* 0x2000000aff0a8230 */ /* 0x000fe20000004100 */
[----:B------:R-:W-:Y:S01]  /*61d0*/  @!P0 SHF.R.U64 R20, R44, 0x10, R45 ;  /* 0x000000102c148819 */ /* 0x000fe2000000122d */
[----:B------:R-:W-:Y:S01]  /*61e0*/  IMAD R3, R3, 0x600, R7 ;  /* 0x0000060003037824 */ /* 0x000fe200078e0207 */
[----:B-----5:R-:W-:Y:S02]  /*61f0*/  LOP3.LUT R4, R4, R147, RZ, 0x3c, !PT ;  /* 0x0000009304047212 */ /* 0x020fe400078e3cff */
[--C-:B------:R-:W-:Y:S02]  /*6200*/  @!P0 SHF.R.U32.HI R11, RZ, 0x10, R15.reuse ;  /* 0x00000010ff0b8819 */ /* 0x100fe4000001160f */
[----:B------:R-:W-:Y:S01]  /*6210*/  @!P0 SHF.R.U64 R14, R14, 0x10, R15 ;  /* 0x000000100e0e8819 */ /* 0x000fe2000000120f */
[----:B------:R-:W-:Y:S01]  /*6220*/  IMAD.IADD R3, R3, 0x1, R4 ;  /* 0x0000000103037824 */ /* 0x000fe200078e0204 */
[----:B------:R-:W-:Y:S01]  /*6230*/  @!P0 HADD2.F32 R4, -RZ, R31.H0_H0 ;  /* 0x2000001fff048230 */ /* 0x000fe20000004100 */
[----:B------:R-:W-:Y:S01]  /*6240*/  @!P0 SHF.R.U32.HI R22, RZ, 0x10, R45 ;  /* 0x00000010ff168819 */ /* 0x000fe2000001162d */
[----:B------:R-:W-:Y:S01]  /*6250*/  @!P0 HADD2.F32 R15, -RZ, R20.H0_H0 ;  /* 0x20000014ff0f8230 */ /* 0x000fe20000004100 */
[--C-:B------:R-:W-:Y:S01]  /*6260*/  @!P0 SHF.R.U32.HI R23, RZ, 0x10, R47.reuse ;  /* 0x00000010ff178819 */ /* 0x100fe2000001162f */
[----:B------:R-:W-:Y:S01]  /*6270*/  @!P0 HADD2.F32 R11, -RZ, R11.H0_H0 ;  /* 0x2000000bff0b8230 */ /* 0x000fe20000004100 */
[----:B------:R-:W-:Y:S01]  /*6280*/  SHF.L.U32 R3, R3, 0x1, RZ ;  /* 0x0000000103037819 */ /* 0x000fe200000006ff */
[----:B------:R-:W-:Y:S01]  /*6290*/  @!P0 HADD2.F32 R22, -RZ, R22.H0_H0 ;  /* 0x20000016ff168230 */ /* 0x000fe20000004100 */
[----:B------:R-:W-:Y:S01]  /*62a0*/  @!P0 SHF.R.U64 R46, R46, 0x10, R47 ;  /* 0x000000102e2e8819 */ /* 0x000fe2000000122f */
[----:B------:R-:W-:Y:S02]  /*62b0*/  @!P0 HADD2.F32 R39, -RZ, R23.H0_H0 ;  /* 0x20000017ff278230 */ /* 0x000fe40000004100 */
[----:B------:R1:W2:Y:S01]  /*62c0*/  LDS.128 R40, [R3+0x3c80] ;  /* 0x003c800003287984 */ /* 0x0002a20000000c00 */
[----:B------:R-:W-:Y:S01]  /*62d0*/  @!P0 HADD2.F32 R14, -RZ, R14.H0_H0 ;  /* 0x2000000eff0e8230 */ /* 0x000fe20000004100 */
[----:B-1----:R-:W-:Y:S05]  /*62e0*/  @!P0 IMAD.MOV.U32 R3, RZ, RZ, R16 ;  /* 0x000000ffff038224 */ /* 0x002fea00078e0010 */
[--C-:B------:R-:W-:Y:S02]  /*62f0*/  @!P0 HADD2.F32 R6, -RZ, R3.reuse.H0_H0 ;  /* 0x20000003ff068230 */ /* 0x100fe40000004100 */
[----:B------:R-:W-:Y:S03]  /*6300*/  @!P0 HADD2.F32 R5, -RZ, R3.H1_H1 ;  /* 0x30000003ff058230 */ /* 0x000fe60000004100 */
[C---:B------:R-:W-:Y:S01]  /*6310*/  @!P0 FMUL.FTZ R3, R6.reuse, R4 ;  /* 0x0000000406038220 */ /* 0x040fe20000410000 */
[----:B--2---:R-:W-:Y:S05]  /*6320*/  @!P0 MOV R13, R40 ;  /* 0x00000028000d8202 */ /* 0x004fea0000000f00 */
[--C-:B------:R-:W-:Y:S02]  /*6330*/  @!P0 HADD2.F32 R9, -RZ, R13.reuse.H0_H0 ;  /* 0x2000000dff098230 */ /* 0x100fe40000004100 */
[----:B------:R-:W-:Y:S03]  /*6340*/  @!P0 HADD2.F32 R13, -RZ, R13.H1_H1 ;  /* 0x3000000dff0d8230 */ /* 0x000fe60000004100 */
[----:B------:R-:W-:Y:S02]  /*6350*/  @!P0 FMUL.FTZ R21, R9, R4 ;  /* 0x0000000409158220 */ /* 0x000fe40000410000 */
[-C--:B------:R-:W-:Y:S02]  /*6360*/  @!P0 FMUL.FTZ R20, R13, R8.reuse ;  /* 0x000000080d148220 */ /* 0x080fe40000410000 */
[----:B------:R-:W-:Y:S02]  /*6370*/  @!P0 FMUL.FTZ R4, R5, R8 ;  /* 0x0000000805048220 */ /* 0x000fe40000410000 */
[----:B------:R-:W-:Y:S02]  /*6380*/  @!P0 IMAD.MOV.U32 R8, RZ, RZ, R41 ;  /* 0x000000ffff088224 */ /* 0x000fe400078e0029 */
[-C--:B------:R-:W-:Y:S02]  /*6390*/  @!P0 FFMA.FTZ R3, R9, R12.reuse, R3 ;  /* 0x0000000c09038223 */ /* 0x080fe40000010003 */
[----:B------:R-:W-:Y:S01]  /*63a0*/  @!P0 FFMA.FTZ R56, R6, R12, -R21 ;  /* 0x0000000c06388223 */ /* 0x000fe20000010815 */
[----:B------:R-:W-:Y:S01]  /*63b0*/  @!P0 MOV R6, R17 ;  /* 0x0000001100068202 */ /* 0x000fe20000000f00 */
[-C--:B------:R-:W-:Y:S01]  /*63c0*/  @!P0 FFMA.FTZ R51, R5, R15.reuse, -R20 ;  /* 0x0000000f05338223 */ /* 0x080fe20000010814 */
[----:B------:R-:W-:Y:S01]  /*63d0*/  @!P0 HADD2.F32 R5, -RZ, R31.H1_H1 ;  /* 0x3000001fff058230 */ /* 0x000fe20000004100 */
[----:B------:R-:W-:Y:S01]  /*63e0*/  @!P0 FFMA.FTZ R4, R13, R15, R4 ;  /* 0x0000000f0d048223 */ /* 0x000fe20000010004 */
[--C-:B------:R-:W-:Y:S01]  /*63f0*/  @!P0 HADD2.F32 R15, -RZ, R8.reuse.H0_H0 ;  /* 0x20000008ff0f8230 */ /* 0x100fe20000004100 */
[----:B------:R-:W-:Y:S01]  /*6400*/  @!P0 IMAD.MOV.U32 R12, RZ, RZ, R43 ;  /* 0x000000ffff0c8224 */ /* 0x000fe200078e002b */
[----:B------:R-:W-:Y:S02]  /*6410*/  @!P0 HADD2.F32 R21, -RZ, R8.H1_H1 ;  /* 0x30000008ff158230 */ /* 0x000fe40000004100 */
[----:B------:R-:W-:Y:S02]  /*6420*/  @!P0 HADD2.F32 R20, -RZ, R59.H1_H1 ;  /* 0x3000003bff148230 */ /* 0x000fe40000004100 */
[--C-:B------:R-:W-:Y:S01]  /*6430*/  @!P0 HADD2.F32 R9, -RZ, R6.reuse.H0_H0 ;  /* 0x20000006ff098230 */ /* 0x100fe20000004100 */
[----:B------:R-:W-:Y:S01]  /*6440*/  @!P0 FMUL.FTZ R13, R21, R10 ;  /* 0x0000000a150d8220 */ /* 0x000fe20000410000 */
[----:B------:R-:W-:Y:S01]  /*6450*/  @!P0 HADD2.F32 R8, -RZ, R6.H1_H1 ;  /* 0x30000006ff088230 */ /* 0x000fe20000004100 */
[-C--:B------:R-:W-:Y:S01]  /*6460*/  @!P0 FMUL.FTZ R6, R15, R5.reuse ;  /* 0x000000050f068220 */ /* 0x080fe20000410000 */
[--C-:B------:R-:W-:Y:S01]  /*6470*/  @!P0 HADD2.F32 R36, -RZ, R12.reuse.H0_H0 ;  /* 0x2000000cff248230 */ /* 0x100fe20000004100 */
[C---:B------:R-:W-:Y:S01]  /*6480*/  @!P0 FMUL.FTZ R5, R9.reuse, R5 ;  /* 0x0000000509058220 */ /* 0x040fe20000410000 */
[----:B------:R-:W-:Y:S01]  /*6490*/  @!P0 HADD2.F32 R38, -RZ, R12.H1_H1 ;  /* 0x3000000cff268230 */ /* 0x000fe20000004100 */
[----:B------:R-:W-:Y:S02]  /*64a0*/  @!P0 FFMA.FTZ R50, R9, R20, -R6 ;  /* 0x0000001409328223 */ /* 0x000fe40000010806 */
[C---:B------:R-:W-:Y:S01]  /*64b0*/  @!P0 FMUL.FTZ R6, R8.reuse, R10 ;  /* 0x0000000a08068220 */ /* 0x040fe20000410000 */
[----:B------:R-:W-:Y:S01]  /*64c0*/  @!P0 HADD2.F32 R10, -RZ, R32.H0_H0 ;  /* 0x20000020ff0a8230 */ /* 0x000fe20000004100 */
[----:B------:R-:W-:Y:S01]  /*64d0*/  @!P0 FFMA.FTZ R49, R8, R22, -R13 ;  /* 0x0000001608318223 */ /* 0x000fe2000001080d */
[----:B------:R-:W-:Y:S01]  /*64e0*/  @!P0 MOV R8, R19 ;  /* 0x0000001300088202 */ /* 0x000fe20000000f00 */
[----:B------:R-:W-:Y:S02]  /*64f0*/  @!P0 FMUL.FTZ R13, R38, R11 ;  /* 0x0000000b260d8220 */ /* 0x000fe40000410000 */
[----:B------:R-:W-:Y:S02]  /*6500*/  @!P0 FMUL.FTZ R12, R36, R10 ;  /* 0x0000000a240c8220 */ /* 0x000fe40000410000 */
[----:B------:R-:W-:Y:S01]  /*6510*/  @!P0 FFMA.FTZ R5, R15, R20, R5 ;  /* 0x000000140f058223 */ /* 0x000fe20000010005 */
[--C-:B------:R-:W-:Y:S01]  /*6520*/  @!P0 HADD2.F32 R9, -RZ, R8.reuse.H0_H0 ;  /* 0x20000008ff098230 */ /* 0x100fe20000004100 */
[----:B------:R-:W-:Y:S01]  /*6530*/  @!P0 FFMA.FTZ R6, R21, R22, R6 ;  /* 0x0000001615068223 */ /* 0x000fe20000010006 */
[----:B------:R-:W-:Y:S01]  /*6540*/  @!P0 HADD2.F32 R8, -RZ, R8.H1_H1 ;  /* 0x30000008ff088230 */ /* 0x000fe20000004100 */
[----:B------:R-:W-:Y:S02]  /*6550*/  @!P0 F2FP.PACK_AB R20, R49, R50 ;  /* 0x000000323114823e */ /* 0x000fe400000000ff */
[C---:B------:R-:W-:Y:S01]  /*6560*/  @!P0 FFMA.FTZ R47, R9.reuse, R37, -R12 ;  /* 0x00000025092f8223 */ /* 0x040fe2000001080c */
[----:B------:R-:W-:Y:S01]  /*6570*/  @!P0 MOV R12, R42 ;  /* 0x0000002a000c8202 */ /* 0x000fe20000000f00 */
[----:B------:R-:W-:Y:S01]  /*6580*/  @!P0 FMUL.FTZ R10, R9, R10 ;  /* 0x0000000a090a8220 */ /* 0x000fe20000410000 */
[----:B------:R-:W-:Y:S01]  /*6590*/  @!P0 MOV R17, R20 ;  /* 0x0000001400118202 */ /* 0x000fe20000000f00 */
[----:B------:R-:W-:Y:S01]  /*65a0*/  @!P0 IMAD.MOV.U32 R9, RZ, RZ, R18 ;  /* 0x000000ffff098224 */ /* 0x000fe200078e0012 */
[----:B------:R-:W-:Y:S01]  /*65b0*/  @!P0 F2FP.PACK_AB R5, R6, R5 ;  /* 0x000000050605823e */ /* 0x000fe200000000ff */
[C---:B------:R-:W-:Y:S01]  /*65c0*/  @!P0 FMUL.FTZ R11, R8.reuse, R11 ;  /* 0x0000000b080b8220 */ /* 0x040fe20000410000 */
[----:B------:R-:W-:Y:S01]  /*65d0*/  @!P0 HADD2.F32 R23, -RZ, R12.H0_H0 ;  /* 0x2000000cff178230 */ /* 0x000fe20000004100 */
[----:B------:R-:W-:Y:S01]  /*65e0*/  @!P0 FFMA.FTZ R45, R8, R39, -R13 ;  /* 0x00000027082d8223 */ /* 0x000fe2000001080d */
[----:B------:R-:W-:Y:S01]  /*65f0*/  @!P0 F2FP.PACK_AB R15, R51, R56 ;  /* 0x00000038330f823e */ /* 0x000fe200000000ff */
[----:B------:R-:W-:Y:S01]  /*6600*/  @!P0 IMAD.MOV.U32 R41, RZ, RZ, R5 ;  /* 0x000000ffff298224 */ /* 0x000fe200078e0005 */
[----:B------:R-:W-:Y:S02]  /*6610*/  @!P0 HADD2.F32 R8, -RZ, R32.H1_H1 ;  /* 0x30000020ff088230 */ /* 0x000fe40000004100 */
[----:B------:R-:W-:Y:S01]  /*6620*/  @!P0 MOV R16, R15 ;  /* 0x0000000f00108202 */ /* 0x000fe20000000f00 */
[--C-:B------:R-:W-:Y:S02]  /*6630*/  @!P0 HADD2.F32 R13, -RZ, R9.reuse.H0_H0 ;  /* 0x20000009ff0d8230 */ /* 0x100fe40000004100 */
[----:B------:R-:W-:Y:S02]  /*6640*/  @!P0 HADD2.F32 R31, -RZ, R12.H1_H1 ;  /* 0x3000000cff1f8230 */ /* 0x000fe40000004100 */
[----:B------:R-:W-:Y:S01]  /*6650*/  @!P0 HADD2.F32 R12, -RZ, R9.H1_H1 ;  /* 0x30000009ff0c8230 */ /* 0x000fe20000004100 */
[-C--:B------:R-:W-:Y:S01]  /*6660*/  @!P0 FMUL.FTZ R9, R23, R8.reuse ;  /* 0x0000000817098220 */ /* 0x080fe20000410000 */
[----:B------:R-:W-:Y:S01]  /*6670*/  @!P0 HADD2.F32 R32, -RZ, R46.H0_H0 ;  /* 0x2000002eff208230 */ /* 0x000fe20000004100 */
[C---:B------:R-:W-:Y:S02]  /*6680*/  @!P0 FMUL.FTZ R8, R13.reuse, R8 ;  /* 0x000000080d088220 */ /* 0x040fe40000410000 */
[----:B------:R-:W-:Y:S02]  /*6690*/  @!P0 FFMA.FTZ R13, R13, R28, -R9 ;  /* 0x0000001c0d0d8223 */ /* 0x000fe40000010809 */
[----:B------:R-:W-:Y:S02]  /*66a0*/  @!P0 FMUL.FTZ R9, R12, R14 ;  /* 0x0000000e0c098220 */ /* 0x000fe40000410000 */
[----:B------:R-:W-:Y:S02]  /*66b0*/  @!P0 FFMA.FTZ R8, R23, R28, R8 ;  /* 0x0000001c17088223 */ /* 0x000fe40000010008 */
[----:B------:R-:W-:Y:S01]  /*66c0*/  @!P0 FMUL.FTZ R44, R31, R14 ;  /* 0x0000000e1f2c8220 */ /* 0x000fe20000410000 */
[----:B------:R-:W-:Y:S01]  /*66d0*/  @!P0 F2FP.PACK_AB R14, R45, R47 ;  /* 0x0000002f2d0e823e */ /* 0x000fe200000000ff */
[----:B------:R-:W-:Y:S02]  /*66e0*/  @!P0 FFMA.FTZ R9, R31, R32, R9 ;  /* 0x000000201f098223 */ /* 0x000fe40000010009 */
[----:B------:R-:W-:Y:S01]  /*66f0*/  @!P0 FFMA.FTZ R10, R36, R37, R10 ;  /* 0x00000025240a8223 */ /* 0x000fe2000001000a */
[----:B------:R-:W-:Y:S01]  /*6700*/  @!P0 MOV R19, R14 ;  /* 0x0000000e00138202 */ /* 0x000fe20000000f00 */
[----:B------:R-:W-:Y:S01]  /*6710*/  @!P0 FFMA.FTZ R44, R12, R32, -R44 ;  /* 0x000000200c2c8223 */ /* 0x000fe2000001082c */
[----:B------:R-:W-:Y:S01]  /*6720*/  @!P0 F2FP.PACK_AB R12, R4, R3 ;  /* 0x00000003040c823e */ /* 0x000fe200000000ff */
[----:B------:R-:W-:Y:S01]  /*6730*/  @!P0 FFMA.FTZ R11, R38, R39, R11 ;  /* 0x00000027260b8223 */ /* 0x000fe2000001000b */
[----:B------:R-:W-:Y:S02]  /*6740*/  @!P0 F2FP.PACK_AB R4, R9, R8 ;  /* 0x000000080904823e */ /* 0x000fe400000000ff */
[----:B------:R-:W-:Y:S02]  /*6750*/  @!P0 F2FP.PACK_AB R13, R44, R13 ;  /* 0x0000000d2c0d823e */ /* 0x000fe400000000ff */
[----:B------:R-:W-:Y:S02]  /*6760*/  @!P0 F2FP.PACK_AB R3, R11, R10 ;  /* 0x0000000a0b03823e */ /* 0x000fe400000000ff */
[----:B------:R-:W-:Y:S01]  /*6770*/  @!P0 MOV R40, R12 ;  /* 0x0000000c00288202 */ /* 0x000fe20000000f00 */
[----:B------:R-:W-:Y:S01]  /*6780*/  @!P0 IMAD.MOV.U32 R18, RZ, RZ, R13 ;  /* 0x000000ffff128224 */ /* 0x000fe200078e000d */
        /* <DEDUP_REMOVED lines=8> */
.L_x_234:
[----:B------:R-:W-:Y:S05]  /*6810*/  BSYNC B0 ;  /* 0x0000000000007941 */ /* 0x000fea0003800000 */
.L_x_233:
[----:B------:R-:W-:Y:S11]  /*6820*/  ISETP.GE.AND P0, PT, R29, c[0x0][0x1d4], PT ;  /* 0x000075001d007a0c */ /* 0x000ff60003f06270 */
[----:B------:R-:W-:Y:S02]  /*6830*/  @!UPT UIADD3 URZ, URZ, URZ, URZ ;  /* 0x0000003f3f3ff290 */ /* 0x000fe4000fffe03f */
[----:B------:R-:W-:-:S05]  /*6840*/  @P0 BRA `(.L_x_218) ;  /* 0x00000a4000000947 */ /* 0x000fca0003800000 */
[----:B------:R-:W-:Y:S01]  /*6850*/  SEL R3, R67, R66, !P3 ;  /* 0x0000004243037207 */ /* 0x000fe20005800000 */
[----:B-1----:R-:W1:Y:S01]  /*6860*/  LDS.128 R16, [R116+0x3c80] ;  /* 0x003c800074107984 */ /* 0x002e620000000c00 */
[C---:B----4-:R-:W-:Y:S02]  /*6870*/  LEA R44, P0, R86.reuse, R68, 0x1 ;  /* 0x00000044562c7211 */ /* 0x050fe400078008ff */
[----:B------:R-:W-:Y:S02]  /*6880*/  SHF.R.S32.HI R4, RZ, 0x1f, R3 ;  /* 0x0000001fff047819 */ /* 0x000fe40000011403 */
[----:B---3--:R-:W-:Y:S02]  /*6890*/  LEA.HI.X R45, R86, R69, R120, 0x1, P0 ;  /* 0x00000045562d7211 */ /* 0x008fe400000f0c78 */
[----:B------:R-:W-:Y:S02]  /*68a0*/  LEA.HI R3, R4, R3, RZ, 0x4 ;  /* 0x0000000304037211 */ /* 0x000fe400078f20ff */
[----:B------:R-:W-:Y:S02]  /*68b0*/  ISETP.GE.AND P0, PT, R29, c[0x0][0x27c], PT ;  /* 0x00009f001d007a0c */ /* 0x000fe40003f06270 */
[----:B------:R-:W-:Y:S04]  /*68c0*/  LEA.HI.SX32 R3, R3, R63, 0x1c ;  /* 0x0000003f03037211 */ /* 0x000fe800078fe2ff */
[----:B------:R-:W-:Y:S02]  /*68d0*/  SHF.R.S32.HI R4, RZ, 0x1f, R3 ;  /* 0x0000001fff047819 */ /* 0x000fe40000011403 */
[----:B------:R-:W-:Y:S02]  /*68e0*/  SHF.L.U32 R40, R3, 0x3, RZ ;  /* 0x0000000303287819 */ /* 0x000fe400000006ff */
[----:B------:R-:W-:Y:S03]  /*68f0*/  LEA.HI R4, R4, R3, RZ, 0x2 ;  /* 0x0000000304047211 */ /* 0x000fe600078f10ff */
[----:B------:R-:W-:Y:S01]  /*6900*/  @!P0 SHF.R.U64 R5, R24, 0x10, R25 ;  /* 0x0000001018058819 */ /* 0x000fe20000001219 */
[----:B------:R-:W-:Y:S01]  /*6910*/  @!P0 HADD2.F32 R12, -RZ, R61.H0_H0 ;  /* 0x2000003dff0c8230 */ /* 0x000fe20000004100 */
[----:B------:R-:W-:Y:S01]  /*6920*/  SHF.R.S32.HI R3, RZ, 0x2, R4 ;  /* 0x00000002ff037819 */ /* 0x000fe20000011404 */
[--C-:B------:R-:W-:Y:S01]  /*6930*/  @!P0 HADD2.F32 R28, -RZ, R62.reuse.H0_H0 ;  /* 0x2000003eff1c8230 */ /* 0x100fe20000004100 */
[----:B------:R-:W-:Y:S01]  /*6940*/  LOP3.LUT R4, R148, 0x18, R40, 0xf8, !PT ;  /* 0x0000001894047812 */ /* 0x000fe200078ef828 */
[----:B------:R-:W-:Y:S01]  /*6950*/  @!P0 HADD2.F32 R24, -RZ, R62.H1_H1 ;  /* 0x3000003eff188230 */ /* 0x000fe20000004100 */
[----:B------:R-:W-:Y:S01]  /*6960*/  @!P0 SHF.R.U64 R14, R26, 0x10, R27 ;  /* 0x000000101a0e8819 */ /* 0x000fe2000000121b */
[----:B------:R-:W-:Y:S01]  /*6970*/  IMAD R3, R3, 0x600, R7 ;  /* 0x0000060003037824 */ /* 0x000fe200078e0207 */
[----:B-----5:R-:W-:Y:S01]  /*6980*/  LOP3.LUT R4, R4, R147, RZ, 0x3c, !PT ;  /* 0x0000009304047212 */ /* 0x020fe200078e3cff */
[----:B------:R-:W-:Y:S01]  /*6990*/  @!P0 HADD2.F32 R8, -RZ, R5.H0_H0 ;  /* 0x20000005ff088230 */ /* 0x000fe20000004100 */
[----:B------:R-:W-:Y:S01]  /*69a0*/  @!P0 SHF.R.U64 R15, R52, 0x10, R53 ;  /* 0x00000010340f8819 */ /* 0x000fe20000001235 */
[----:B------:R-:W-:Y:S01]  /*69b0*/  @!P0 HADD2.F32 R14, -RZ, R14.H0_H0 ;  /* 0x2000000eff0e8230 */ /* 0x000fe20000004100 */
[----:B------:R-:W-:Y:S01]  /*69c0*/  @!P0 SHF.R.U32.HI R10, RZ, 0x10, R25 ;  /* 0x00000010ff0a8819 */ /* 0x000fe20000011619 */
        /* <DEDUP_REMOVED lines=9> */
[----:B------:R-:W-:Y:S01]  /*6a60*/  @!P0 HADD2.F32 R32, -RZ, R23.H0_H0 ;  /* 0x20000017ff208230 */ /* 0x000fe20000004100 */
[----:B------:R-:W-:Y:S01]  /*6a70*/  @!P0 SHF.R.U32.HI R11, RZ, 0x10, R27 ;  /* 0x00000010ff0b8819 */ /* 0x000fe2000001161b */
[----:B------:R1:W2:Y:S02]  /*6a80*/  LDS.128 R36, [R3+0x3c80] ;  /* 0x003c800003247984 */ /* 0x0002a40000000c00 */
[----:B------:R-:W-:Y:S02]  /*6a90*/  @!P0 HADD2.F32 R26, -RZ, R26.H0_H0 ;  /* 0x2000001aff1a8230 */ /* 0x000fe40000004100 */
        /* <DEDUP_REMOVED lines=22> */
[--C-:B------:R-:W-:Y:S02]  /*6c00*/  @!P0 HADD2.F32 R8, -RZ, R6.reuse.H1_H1 ;  /* 0x30000006ff088230 */ /* 0x100fe40000004100 */
[----:B------:R-:W-:Y:S01]  /*6c10*/  @!P0 HADD2.F32 R9, -RZ, R6.H0_H0 ;  /* 0x20000006ff098230 */ /* 0x000fe20000004100 */
[----:B------:R-:W-:Y:S01]  /*6c20*/  @!P0 FMUL.FTZ R6, R15, R5 ;  /* 0x000000050f068220 */ /* 0x000fe20000410000 */
[--C-:B------:R-:W-:Y:S01]  /*6c30*/  @!P0 HADD2.F32 R27, -RZ, R12.reuse.H0_H0 ;  /* 0x2000000cff1b8230 */ /* 0x100fe20000004100 */
[----:B------:R-:W-:Y:S01]  /*6c40*/  @!P0 FMUL.FTZ R13, R21, R10 ;  /* 0x0000000a150d8220 */ /* 0x000fe20000410000 */
[----:B------:R-:W-:Y:S01]  /*6c50*/  @!P0 HADD2.F32 R31, -RZ, R12.H1_H1 ;  /* 0x3000000cff1f8230 */ /* 0x000fe20000004100 */
[C---:B------:R-:W-:Y:S02]  /*6c60*/  @!P0 FFMA.FTZ R46, R9.reuse, R20, -R6 ;  /* 0x00000014092e8223 */ /* 0x040fe40000010806 */
[C---:B------:R-:W-:Y:S01]  /*6c70*/  @!P0 FMUL.FTZ R6, R8.reuse, R10 ;  /* 0x0000000a08068220 */ /* 0x040fe20000410000 */
[----:B------:R-:W-:Y:S01]  /*6c80*/  @!P0 HADD2.F32 R10, -RZ, R34.H0_H0 ;  /* 0x20000022ff0a8230 */ /* 0x000fe20000004100 */
[----:B------:R-:W-:Y:S01]  /*6c90*/  @!P0 FFMA.FTZ R43, R8, R22, -R13 ;  /* 0x00000016082b8223 */ /* 0x000fe2000001080d */
[----:B------:R-:W-:Y:S01]  /*6ca0*/  @!P0 MOV R8, R19 ;  /* 0x0000001300088202 */ /* 0x000fe20000000f00 */
[----:B------:R-:W-:Y:S02]  /*6cb0*/  @!P0 FMUL.FTZ R5, R9, R5 ;  /* 0x0000000509058220 */ /* 0x000fe40000410000 */
[----:B------:R-:W-:Y:S02]  /*6cc0*/  @!P0 FMUL.FTZ R12, R27, R10 ;  /* 0x0000000a1b0c8220 */ /* 0x000fe40000410000 */
[----:B------:R-:W-:Y:S01]  /*6cd0*/  @!P0 FMUL.FTZ R13, R31, R11 ;  /* 0x0000000b1f0d8220 */ /* 0x000fe20000410000 */
[--C-:B------:R-:W-:Y:S01]  /*6ce0*/  @!P0 HADD2.F32 R9, -RZ, R8.reuse.H0_H0 ;  /* 0x20000008ff098230 */ /* 0x100fe20000004100 */
[----:B------:R-:W-:Y:S01]  /*6cf0*/  @!P0 FFMA.FTZ R5, R15, R20, R5 ;  /* 0x000000140f058223 */ /* 0x000fe20000010005 */
[----:B------:R-:W-:Y:S01]  /*6d00*/  @!P0 F2FP.PACK_AB R20, R43, R46 ;  /* 0x0000002e2b14823e */ /* 0x000fe200000000ff */
[----:B------:R-:W-:Y:S01]  /*6d10*/  @!P0 FFMA.FTZ R6, R21, R22, R6 ;  /* 0x0000001615068223 */ /* 0x000fe20000010006 */
[----:B------:R-:W-:Y:S01]  /*6d20*/  @!P0 F2FP.PACK_AB R15, R47, R48 ;  /* 0x000000302f0f823e */ /* 0x000fe200000000ff */
[C---:B------:R-:W-:Y:S01]  /*6d30*/  @!P0 FFMA.FTZ R42, R9.reuse, R28, -R12 ;  /* 0x0000001c092a8223 */ /* 0x040fe2000001080c */
[----:B------:R-:W-:Y:S01]  /*6d40*/  @!P0 HADD2.F32 R8, -RZ, R8.H1_H1 ;  /* 0x30000008ff088230 */ /* 0x000fe20000004100 */
[----:B------:R-:W-:Y:S01]  /*6d50*/  @!P0 FMUL.FTZ R10, R9, R10 ;  /* 0x0000000a090a8220 */ /* 0x000fe20000410000 */
[----:B------:R-:W-:Y:S01]  /*6d60*/  @!P0 MOV R12, R38 ;  /* 0x00000026000c8202 */ /* 0x000fe20000000f00 */
[----:B------:R-:W-:Y:S01]  /*6d70*/  @!P0 IMAD.MOV.U32 R9, RZ, RZ, R18 ;  /* 0x000000ffff098224 */ /* 0x000fe200078e0012 */
[----:B------:R-:W-:Y:S01]  /*6d80*/  @!P0 MOV R16, R15 ;  /* 0x0000000f00108202 */ /* 0x000fe20000000f00 */
[C---:B------:R-:W-:Y:S01]  /*6d90*/  @!P0 FMUL.FTZ R11, R8.reuse, R11 ;  /* 0x0000000b080b8220 */ /* 0x040fe20000410000 */
[----:B------:R-:W-:Y:S01]  /*6da0*/  @!P0 MOV R17, R20 ;  /* 0x0000001400118202 */ /* 0x000fe20000000f00 */
[----:B------:R-:W-:Y:S01]  /*6db0*/  @!P0 FFMA.FTZ R41, R8, R32, -R13 ;  /* 0x0000002008298223 */ /* 0x000fe2000001080d */
[----:B------:R-:W-:Y:S01]  /*6dc0*/  @!P0 HADD2.F32 R25, -RZ, R12.H1_H1 ;  /* 0x3000000cff198230 */ /* 0x000fe20000004100 */
[----:B------:R-:W-:Y:S01]  /*6dd0*/  @!P0 F2FP.PACK_AB R5, R6, R5 ;  /* 0x000000050605823e */ /* 0x000fe200000000ff */
[----:B------:R-:W-:Y:S02]  /*6de0*/  @!P0 HADD2.F32 R8, -RZ, R34.H1_H1 ;  /* 0x30000022ff088230 */ /* 0x000fe40000004100 */
[----:B------:R-:W-:Y:S01]  /*6df0*/  @!P0 HADD2.F32 R23, -RZ, R12.H0_H0 ;  /* 0x2000000cff178230 */ /* 0x000fe20000004100 */
[----:B------:R-:W-:Y:S01]  /*6e00*/  @!P0 FMUL.FTZ R33, R25, R14 ;  /* 0x0000000e19218220 */ /* 0x000fe20000410000 */
[--C-:B------:R-:W-:Y:S01]  /*6e10*/  @!P0 HADD2.F32 R13, -RZ, R9.reuse.H0_H0 ;  /* 0x20000009ff0d8230 */ /* 0x100fe20000004100 */
[----:B------:R-:W-:Y:S01]  /*6e20*/  @!P0 IMAD.MOV.U32 R37, RZ, RZ, R5 ;  /* 0x000000ffff258224 */ /* 0x000fe200078e0005 */
[----:B------:R-:W-:Y:S01]  /*6e30*/  @!P0 HADD2.F32 R12, -RZ, R9.H1_H1 ;  /* 0x30000009ff0c8230 */ /* 0x000fe20000004100 */
[-C--:B------:R-:W-:Y:S02]  /*6e40*/  @!P0 FMUL.FTZ R9, R23, R8.reuse ;  /* 0x0000000817098220 */ /* 0x080fe40000410000 */
[C---:B------:R-:W-:Y:S02]  /*6e50*/  @!P0 FMUL.FTZ R8, R13.reuse, R8 ;  /* 0x000000080d088220 */ /* 0x040fe40000410000 */
[----:B------:R-:W-:Y:S02]  /*6e60*/  @!P0 FFMA.FTZ R13, R13, R24, -R9 ;  /* 0x000000180d0d8223 */ /* 0x000fe40000010809 */
[C---:B------:R-:W-:Y:S02]  /*6e70*/  @!P0 FFMA.FTZ R33, R12.reuse, R26, -R33 ;  /* 0x0000001a0c218223 */ /* 0x040fe40000010821 */
[----:B------:R-:W-:Y:S01]  /*6e80*/  @!P0 FMUL.FTZ R9, R12, R14 ;  /* 0x0000000e0c098220 */ /* 0x000fe20000410000 */
[----:B------:R-:W-:Y:S01]  /*6e90*/  @!P0 F2FP.PACK_AB R14, R41, R42 ;  /* 0x0000002a290e823e */ /* 0x000fe200000000ff */
[----:B------:R-:W-:Y:S01]  /*6ea0*/  @!P0 FFMA.FTZ R8, R23, R24, R8 ;  /* 0x0000001817088223 */ /* 0x000fe20000010008 */
[----:B------:R-:W-:Y:S01]  /*6eb0*/  @!P0 F2FP.PACK_AB R13, R33, R13 ;  /* 0x0000000d210d823e */ /* 0x000fe200000000ff */
[----:B------:R-:W-:Y:S01]  /*6ec0*/  @!P0 FFMA.FTZ R9, R25, R26, R9 ;  /* 0x0000001a19098223 */ /* 0x000fe20000010009 */
[----:B------:R-:W-:Y:S01]  /*6ed0*/  @!P0 MOV R19, R14 ;  /* 0x0000000e00138202 */ /* 0x000fe20000000f00 */
[----:B------:R-:W-:Y:S01]  /*6ee0*/  @!P0 FFMA.FTZ R10, R27, R28, R10 ;  /* 0x0000001c1b0a8223 */ /* 0x000fe2000001000a */
[----:B------:R-:W-:Y:S01]  /*6ef0*/  @!P0 F2FP.PACK_AB R12, R4, R3 ;  /* 0x00000003040c823e */ /* 0x000fe200000000ff */
[----:B------:R-:W-:Y:S01]  /*6f00*/  @!P0 IMAD.MOV.U32 R18, RZ, RZ, R13 ;  /* 0x000000ffff128224 */ /* 0x000fe200078e000d */
[----:B------:R-:W-:Y:S01]  /*6f10*/  @!P0 F2FP.PACK_AB R4, R9, R8 ;  /* 0x000000080904823e */ /* 0x000fe200000000ff */
[----:B------:R-:W-:Y:S01]  /*6f20*/  @!P0 FFMA.FTZ R11, R31, R32, R11 ;  /* 0x000000201f0b8223 */ /* 0x000fe2000001000b */
[----:B------:R-:W-:Y:S02]  /*6f30*/  @!P0 MOV R36, R12 ;  /* 0x0000000c00248202 */ /* 0x000fe40000000f00 */
[----:B------:R1:W-:Y:S01]  /*6f40*/  ST.E.128 [R44.64], R16 ;  /* 0x000000102c007985 */ /* 0x0003e2000c101d08 */
[----:B------:R-:W-:Y:S02]  /*6f50*/  @!P0 MOV R38, R4 ;  /* 0x0000000400268202 */ /* 0x000fe40000000f00 */
[----:B------:R-:W-:Y:S04]  /*6f60*/  @!P0 F2FP.PACK_AB R3, R11, R10 ;  /* 0x0000000a0b03823e */ /* 0x000fe800000000ff */
[----:B------:R-:W-:Y:S02]  /*6f70*/  @!P0 MOV R39, R3 ;  /* 0x0000000300278202 */ /* 0x000fe40000000f00 */
[----:B------:R-:W-:Y:S11]  /*6f80*/  ISETP.GE.AND P0, PT, R40, c[0x0][0x1d4], PT ;  /* 0x0000750028007a0c */ /* 0x000ff60003f06270 */
[----:B------:R-:W-:Y:S02]  /*6f90*/  @!UPT UIADD3 URZ, URZ, URZ, URZ ;  /* 0x0000003f3f3ff290 */ /* 0x000fe4000fffe03f */
[----:B------:R-:W-:-:S05]  /*6fa0*/  @P0 BRA `(.L_x_218) ;  /* 0x000002e000000947 */ /* 0x000fca0003800000 */
[C---:B------:R-:W-:Y:S04]  /*6fb0*/  LEA R4, P0, R40.reuse, R68, 0x1 ;  /* 0x0000004428047211 */ /* 0x040fe800078008ff */
[----:B------:R-:W-:Y:S05]  /*6fc0*/  LEA.HI.X.SX32 R5, R40, R69, 0x1, P0 ;  /* 0x0000004528057211 */ /* 0x000fea00000f0eff */
[----:B------:R2:W-:Y:S01]  /*6fd0*/  ST.E.128 [R4.64], R36 ;  /* 0x0000002404007985 */ /* 0x0005e2000c101d08 */
[----:B------:R-:W-:-:S05]  /*6fe0*/  BRA `(.L_x_218) ;  /* 0x000002a000007947 */ /* 0x000fca0003800000 */
.L_x_214:
[----:B------:R1:W2:Y:S01]  /*6ff0*/  SHFL.IDX PT, R5, R28, RZ, 0x1e1f ;  /* 0x001e1fff1c057589 */ /* 0x0002a200000e0000 */
[----:B------:R-:W-:Y:S03]  /*7000*/  IMAD R3, R35, -0x30, R2 ;  /* 0xffffffd023037824 */ /* 0x000fe600078e0202 */
[----:B------:R1:W3:Y:S02]  /*7010*/  SHFL.IDX PT, R4, R31, RZ, 0x1e1f ;  /* 0x001e1fff1f047589 */ /* 0x0002e400000e0000 */
[----:B------:R-:W-:Y:S04]  /*7020*/  IMNMX R78, R3, 0x30, PT ;  /* 0x00000030034e7817 */ /* 0x000fe80003800200 */
[----:B------:R-:W-:Y:S11]  /*7030*/  ISETP.GT.AND P0, PT, R78, R112, PT ;  /* 0x000000704e00720c */ /* 0x000ff60003f04270 */
[----:B------:R-:W-:Y:S02]  /*7040*/  @!UPT UIADD3 URZ, URZ, URZ, URZ ;  /* 0x0000003f3f3ff290 */ /* 0x000fe4000fffe03f */
[----:B------:R-:W-:-:S05]  /*7050*/  @!P0 BRA `(.L_x_218) ;  /* 0x0000023000008947 */ /* 0x000fca0003800000 */
[----:B------:R-:W4:Y:S01]  /*7060*/  LDL R14, [R1] ;  /* 0x00000000010e7983 */ /* 0x000f220000100800 */
[----:B------:R-:W-:Y:S02]  /*7070*/  ISETP.GE.AND P0, PT, R104, c[0x0][0x1d4], PT ;  /* 0x0000750068007a0c */ /* 0x000fe40003f06270 */
[----:B------:R-:W-:Y:S01]  /*7080*/  ISETP.GE.AND P5, PT, R246, c[0x0][0x1d4], PT ;  /* 0x00007500f6007a0c */ /* 0x000fe20003fa6270 */
[----:B------:R-:W5:Y:S04]  /*7090*/  LDL R6, [R1+0xc] ;  /* 0x00000c0001067983 */ /* 0x000f680000100800 */
[----:B---3--:R-:W3:Y:S04]  /*70a0*/  LDL R10, [R1+0x14] ;  /* 0x00001400010a7983 */ /* 0x008ee80000100800 */
[----:B--2---:R-:W2:Y:S02]  /*70b0*/  LDL R15, [R1+0x10] ;  /* 0x00001000010f7983 */ /* 0x004ea40000100800 */
[CC--:B------:R-:W-:Y:S02]  /*70c0*/  @!P0 LEA R8, P4, R104.reuse, R4.reuse, 0x1 ;  /* 0x0000000468088211 */ /* 0x0c0fe400078808ff */
[----:B------:R-:W1:Y:S02]  /*70d0*/  @!P0 LDS.128 R16, [R242+0x2400] ;  /* 0x00240000f2108984 */ /* 0x000e640000000c00 */
[-C--:B------:R-:W-:Y:S02]  /*70e0*/  @!P0 LEA.HI.X R9, R104, R5.reuse, R105, 0x1, P4 ;  /* 0x0000000568098211 */ /* 0x080fe400020f0c69 */
[-C--:B------:R-:W-:Y:S03]  /*70f0*/  @!P5 LEA R12, P4, R246, R4.reuse, 0x1 ;  /* 0x00000004f60cd211 */ /* 0x080fe600078808ff */
[----:B-1----:R1:W-:Y:S01]  /*7100*/  @!P0 ST.E.128 [R8.64], R16 ;  /* 0x0000001008008985 */ /* 0x0023e2000c101d08 */
[----:B------:R-:W-:Y:S11]  /*7110*/  ISETP.GE.AND P0, PT, R30, c[0x0][0x1d4], PT ;  /* 0x000075001e007a0c */ /* 0x000ff60003f06270 */
[----:B------:R-:W-:Y:S02]  /*7120*/  @!UPT UIADD3 URZ, URZ, URZ, URZ ;  /* 0x0000003f3f3ff290 */ /* 0x000fe4000fffe03f */
[----:B------:R-:W1:Y:S01]  /*7130*/  @!P0 LDS.128 R16, [R243+0x2400] ;  /* 0x00240000f3108984 */ /* 0x000e620000000c00 */
[----:B----4-:R-:W-:Y:S04]  /*7140*/  @!P0 IMAD.SHL.U32 R3, R14, 0x8, RZ ;  /* 0x000000080e038824 */ /* 0x010fe800078e00ff */
[----:B-1----:R-:W-:Y:S01]  /*7150*/  @!P0 IMAD.WIDE R8, R3, 0x2, R4 ;  /* 0x0000000203088825 */ /* 0x002fe200078e0204 */
[-C--:B---3--:R-:W-:Y:S04]  /*7160*/  @!P5 LEA.HI.X R13, R246, R5.reuse, R10, 0x1, P4 ;  /* 0x00000005f60dd211 */ /* 0x088fe800020f0c0a */
[----:B------:R1:W-:Y:S01]  /*7170*/  @!P0 ST.E.128 [R8.64], R16 ;  /* 0x0000001008008985 */ /* 0x0003e2000c101d08 */
[----:B------:R-:W-:Y:S02]  /*7180*/  ISETP.GE.AND P0, PT, R29, c[0x0][0x1d4], PT ;  /* 0x000075001d007a0c */ /* 0x000fe40003f06270 */
[C---:B------:R-:W-:Y:S11]  /*7190*/  ISETP.GE.AND P4, PT, R245.reuse, c[0x0][0x1d4], PT ;  /* 0x00007500f5007a0c */ /* 0x040ff60003f86270 */
[----:B------:R-:W3:Y:S01]  /*71a0*/  @!P0 LDS.128 R20, [R242+0x3000] ;  /* 0x00300000f2148984 */ /* 0x000ee20000000c00 */
[----:B------:R-:W-:Y:S01]  /*71b0*/  @!P0 IMAD.SHL.U32 R3, R252, 0x8, RZ ;  /* 0x00000008fc038824 */ /* 0x000fe200078e00ff */
[CC--:B------:R-:W-:Y:S04]  /*71c0*/  @!P4 LEA R10, P6, R245.reuse, R4.reuse, 0x1 ;  /* 0x00000004f50ac211 */ /* 0x0c0fe800078c08ff */
[-C--:B--2---:R-:W-:Y:S01]  /*71d0*/  @!P4 LEA.HI.X R11, R245, R5.reuse, R15, 0x1, P6 ;  /* 0x00000005f50bc211 */ /* 0x084fe200030f0c0f */
[----:B-1----:R-:W-:Y:S05]  /*71e0*/  @!P0 IMAD.WIDE R8, R3, 0x2, R4 ;  /* 0x0000000203088825 */ /* 0x002fea00078e0204 */
[----:B---3--:R-:W-:Y:S01]  /*71f0*/  @!P0 ST.E.128 [R8.64], R20 ;  /* 0x0000001408008985 */ /* 0x008fe2000c101d08 */
[C---:B------:R-:W-:Y:S03]  /*7200*/  ISETP.GE.AND P0, PT, R244.reuse, c[0x0][0x1d4], PT ;  /* 0x00007500f4007a0c */ /* 0x040fe60003f06270 */
[----:B------:R-:W1:Y:S10]  /*7210*/  @!P5 LDS.128 R16, [R243+0x3000] ;  /* 0x00300000f310d984 */ /* 0x000e740000000c00 */
[C---:B------:R-:W-:Y:S04]  /*7220*/  @!P0 LEA R4, P6, R244.reuse, R4, 0x1 ;  /* 0x00000004f4048211 */ /* 0x040fe800078c08ff */
[----:B-----5:R-:W-:Y:S01]  /*7230*/  @!P0 LEA.HI.X R5, R244, R5, R6, 0x1, P6 ;  /* 0x00000005f4058211 */ /* 0x020fe200030f0c06 */
[----:B-1----:R-:W-:Y:S04]  /*7240*/  @!P5 ST.E.128 [R12.64], R16 ;  /* 0x000000100c00d985 */ /* 0x002fe8000c101d08 */
[----:B------:R-:W1:Y:S04]  /*7250*/  @!P4 LDS.128 R12, [R242+0x3c00] ;  /* 0x003c0000f20cc984 */ /* 0x000e680000000c00 */
[----:B-1----:R-:W-:Y:S04]  /*7260*/  @!P4 ST.E.128 [R10.64], R12 ;  /* 0x0000000c0a00c985 */ /* 0x002fe8000c101d08 */
[----:B------:R-:W1:Y:S04]  /*7270*/  @!P0 LDS.128 R8, [R243+0x3c00] ;  /* 0x003c0000f3088984 */ /* 0x000e680000000c00 */
[----:B-1----:R1:W-:Y:S02]  /*7280*/  @!P0 ST.E.128 [R4.64], R8 ;  /* 0x0000000804008985 */ /* 0x0023e4000c101d08 */
.L_x_218:
[----:B------:R-:W-:Y:S05]  /*7290*/  BSYNC B1 ;  /* 0x0000000000017941 */ /* 0x000fea0003800000 */
.L_x_213:
[----:B------:R-:W-:Y:S01]  /*72a0*/  IMAD.IADD R3, R78, 0x1, -R247 ;  /* 0x000000014e037824 */ /* 0x000fe200078e0af7 */
[----:B------:R-:W-:Y:S01]  /*72b0*/  LOP3.LUT P6, RZ, R241, 0x1, RZ, 0xc0, !PT ;  /* 0x00000001f1ff7812 */ /* 0x000fe200078cc0ff */
[----:B-1---5:R-:W-:Y:S01]  /*72c0*/  IMAD.WIDE R8, R35, 0x30, R90 ;  /* 0x0000003023087825 */ /* 0x022fe200078e025a */
[----:B------:R-:W-:Y:S01]  /*72d0*/  P2R R13, PR, RZ, 0x2 ;  /* 0x00000002ff0d7803 */ /* 0x000fe20000000000 */
[----:B------:R-:W-:Y:S01]  /*72e0*/  BSSY B0, `(.L_x_235) ;  /* 0x000005c000007945 */ /* 0x000fe20003800000 */
[----:B------:R-:W-:Y:S01]  /*72f0*/  ISETP.GE.AND P0, PT, R3, 0x21, PT ;  /* 0x000000210300780c */ /* 0x000fe20003f06270 */
[----:B------:R-:W-:Y:S01]  /*7300*/  IMAD R10, R82, c[0x0][0x218], RZ ;  /* 0x00008600520a7a24 */ /* 0x000fe200078e02ff */
[----:B------:R-:W-:Y:S03]  /*7310*/  LOP3.LUT P1, RZ, R241, 0x4, RZ, 0xc0, !PT ;  /* 0x00000004f1ff7812 */ /* 0x000fe6000782c0ff */
[----:B------:R-:W-:Y:S08]  /*7320*/  IMAD R10, R79, c[0x0][0x21c], R10 ;  /* 0x000087004f0a7a24 */ /* 0x000ff000078e020a */
[C---:B------:R-:W-:Y:S05]  /*7330*/  @P0 IADD3 R6, P4, R8.reuse, 0x20, RZ ;  /* 0x0000002008060810 */ /* 0x040fea0007f9e0ff */
[----:B------:R-:W-:Y:S01]  /*7340*/  @P0 IMAD.X R11, RZ, RZ, R9, P4 ;  /* 0x000000ffff0b0224 */ /* 0x000fe200020e0609 */
[----:B------:R-:W-:Y:S11]  /*7350*/  ISETP.GE.AND P4, PT, R3, 0x1, PT ;  /* 0x000000010300780c */ /* 0x000ff60003f86270 */
[----:B------:R-:W-:Y:S02]  /*7360*/  @!UPT UIADD3 URZ, URZ, URZ, URZ ;  /* 0x0000003f3f3ff290 */ /* 0x000fe4000fffe03f */
[----:B--23--:R-:W-:Y:S01]  /*7370*/  @P4 MOV R4, R84 ;  /* 0x0000005400044202 */ /* 0x00cfe20000000f00 */
[----:B------:R-:W-:Y:S02]  /*7380*/  @P4 IMAD R3, R9, c[0x0][0x258], RZ ;  /* 0x0000960009034a24 */ /* 0x000fe400078e02ff */
[----:B------:R-:W-:Y:S02]  /*7390*/  @P4 IMAD.MOV.U32 R5, RZ, RZ, R83 ;  /* 0x000000ffff054224 */ /* 0x000fe400078e0053 */
[C---:B------:R-:W-:Y:S02]  /*73a0*/  @P4 IMAD R3, R8.reuse, c[0x0][0x25c], R3 ;  /* 0x0000970008034a24 */ /* 0x040fe400078e0203 */
[----:B------:R-:W-:Y:S04]  /*73b0*/  @P4 IMAD.WIDE.U32 R4, R8, c[0x0][0x258], R4 ;  /* 0x0000960008044a25 */ /* 0x000fe800078e0004 */
[----:B------:R-:W-:Y:S01]  /*73c0*/  @P4 IMAD.IADD R3, R5, 0x1, R3 ;  /* 0x0000000105034824 */ /* 0x000fe200078e0203 */
[C---:B------:R-:W-:Y:S04]  /*73d0*/  @P4 LEA R8, P5, R4.reuse, c[0x0][0x250], 0x1 ;  /* 0x0000940004084a11 */ /* 0x040fe800078a08ff */
[----:B------:R-:W-:Y:S01]  /*73e0*/  @P4 LEA.HI.X R9, R4, c[0x0][0x254], R3, 0x1, P5 ;  /* 0x0000950004094a11 */ /* 0x000fe200028f0c03 */
[----:B------:R-:W-:Y:S02]  /*73f0*/  IMAD R3, R81, c[0x0][0x208], RZ ;  /* 0x0000820051037a24 */ /* 0x000fe400078e02ff */
[C---:B------:R-:W-:Y:S04]  /*7400*/  IMAD.WIDE.U32 R4, R80.reuse, c[0x0][0x208], RZ ;  /* 0x0000820050047a25 */ /* 0x040fe800078e00ff */
[----:B------:R-:W-:Y:S05]  /*7410*/  IMAD R3, R80, c[0x0][0x20c], R3 ;  /* 0x0000830050037a24 */ /* 0x000fea00078e0203 */
[----:B------:R-:W-:Y:S05]  /*7420*/  IADD3 R5, R5, R3, RZ ;  /* 0x0000000305057210 */ /* 0x000fea0007ffe0ff */
[----:B------:R-:W-:Y:S05]  /*7430*/  IMAD.WIDE.U32 R4, R79, c[0x0][0x218], R4 ;  /* 0x000086004f047a25 */ /* 0x000fea00078e0004 */
[----:B------:R-:W-:Y:S01]  /*7440*/  IADD3 R3, P5, R106, R4, RZ ;  /* 0x000000046a037210 */ /* 0x000fe20007fbe0ff */
[----:B------:R-:W-:Y:S02]  /*7450*/  @P0 IMAD R4, R11, c[0x0][0x258], RZ ;  /* 0x000096000b040a24 */ /* 0x000fe400078e02ff */
[----:B------:R-:W-:Y:S01]  /*7460*/  @P0 IMAD.MOV.U32 R11, RZ, RZ, R83 ;  /* 0x000000ffff0b0224 */ /* 0x000fe200078e0053 */
[----:B------:R-:W-:Y:S01]  /*7470*/  IADD3.X R12, R127, R5, R10, P5, !PT ;  /* 0x000000057f0c7210 */ /* 0x000fe20002ffe40a */
[----:B------:R-:W-:Y:S04]  /*7480*/  @P0 IMAD.MOV.U32 R10, RZ, RZ, R84 ;  /* 0x000000ffff0a0224 */ /* 0x000fe800078e0054 */
[C---:B------:R-:W-:Y:S04]  /*7490*/  @P0 IMAD.WIDE.U32 R10, R6.reuse, c[0x0][0x258], R10 ;  /* 0x00009600060a0a25 */ /* 0x040fe800078e000a */
[----:B------:R-:W-:Y:S01]  /*74a0*/  @P0 IMAD R6, R6, c[0x0][0x25c], R4 ;  /* 0x0000970006060a24 */ /* 0x000fe200078e0204 */
[C---:B------:R-:W-:Y:S04]  /*74b0*/  @P0 LEA R4, P5, R10.reuse, c[0x0][0x250], 0x1 ;  /* 0x000094000a040a11 */ /* 0x040fe800078a08ff */
[----:B------:R-:W-:Y:S04]  /*74c0*/  @P0 IADD3 R6, R11, R6, RZ ;  /* 0x000000060b060210 */ /* 0x000fe80007ffe0ff */
[----:B------:R-:W-:Y:S02]  /*74d0*/  @P0 LEA.HI.X R5, R10, c[0x0][0x254], R6, 0x1, P5 ;  /* 0x000095000a050a11 */ /* 0x000fe400028f0c06 */
[C---:B------:R-:W-:Y:S04]  /*74e0*/  LEA R6, P5, R3.reuse, c[0x0][0x1f8], 0x1 ;  /* 0x00007e0003067a11 */ /* 0x040fe800078a08ff */
[----:B------:R-:W-:Y:S01]  /*74f0*/  LEA.HI.X R10, R3, c[0x0][0x1fc], R12, 0x1, P5 ;  /* 0x00007f00030a7a11 */ /* 0x000fe200028f0c0c */
[C---:B------:R-:W-:Y:S01]  /*7500*/  @P4 IMAD.SHL.U32 R3, R248.reuse, 0x2, RZ ;  /* 0x00000002f8034824 */ /* 0x040fe200078e00ff */
[----:B------:R-:W-:Y:S04]  /*7510*/  LOP3.LUT P5, RZ, R241, 0x2, RZ, 0xc0, !PT ;  /* 0x00000002f1ff7812 */ /* 0x000fe800078ac0ff */
[----:B------:R-:W-:Y:S01]  /*7520*/  @!PT LDS RZ, [RZ] ;  /* 0x00000000fffff984 */ /* 0x000fe20000000800 */
[----:B------:R-:W-:Y:S01]  /*7530*/  @!PT LDS RZ, [RZ] ;  /* 0x00000000fffff984 */ /* 0x000fe20000000800 */
[----:B------:R-:W-:Y:S01]  /*7540*/  @!PT LDS RZ, [RZ] ;  /* 0x00000000fffff984 */ /* 0x000fe20000000800 */
[----:B------:R1:W-:Y:S01]  /*7550*/  @P4 LDGSTS.E.BYPASS.LTC128B.128 [R3+0x1880], [R8.64], !P1 ;  /* 0x0188000008034fae */ /* 0x0003e2000c901d48 */
[----:B------:R-:W-:Y:S08]  /*7560*/  ISETP.NE.AND P1, PT, R13, RZ, PT ;  /* 0x000000ff0d00720c */ /* 0x000ff00003f25270 */
[----:B------:R1:W-:Y:S04]  /*7570*/  @P4 LDGSTS.E.BYPASS.LTC128B.128 [R3+0x2480], [R8.64+0x40], !P5 ;  /* 0x0248004008034fae */ /* 0x0003e8000e901d48 */
[----:B------:R1:W-:Y:S01]  /*7580*/  @P4 LDGSTS.E.BYPASS.LTC128B.128 [R3+0x3080], [R8.64+0x80], !P6 ;  /* 0x0308008008034fae */ /* 0x0003e2000f101d48 */
[----:B------:R-:W-:Y:S02]  /*7590*/  LOP3.LUT P4, RZ, R241, 0x4, RZ, 0xc0, !PT ;  /* 0x00000004f1ff7812 */ /* 0x000fe4000788c0ff */
[----:B-1----:R-:W-:Y:S11]  /*75a0*/  @P0 SHF.L.U32 R3, R248, 0x1, RZ ;  /* 0x00000001f8030819 */ /* 0x002ff600000006ff */
[----:B------:R1:W-:Y:S04]  /*75b0*/  @P0 LDGSTS.E.BYPASS.LTC128B.128 [R3+0x2080], [R4.64], !P4 ;  /* 0x0208000004030fae */ /* 0x0003e8000e101d48 */
[----:B------:R1:W-:Y:S04]  /*75c0*/  @P0 LDGSTS.E.BYPASS.LTC128B.128 [R3+0x2c80], [R4.64+0x40], !P5 ;  /* 0x02c8004004030fae */ /* 0x0003e8000e901d48 */
[----:B------:R1:W-:Y:S01]  /*75d0*/  @P0 LDGSTS.E.BYPASS.LTC128B.128 [R3+0x3880], [R4.64+0x80], !P6 ;  /* 0x0388008004030fae */ /* 0x0003e2000f101d48 */
[----:B------:R-:W-:Y:S03]  /*75e0*/  ISETP.GT.AND P0, PT, R78, R112, PT ;  /* 0x000000704e00720c */ /* 0x000fe60003f04270 */
[----:B------:R-:W0:Y:S04]  /*75f0*/  LDGDEPBAR ;  /* 0x00000000000079af */ /* 0x000e280000000000 */
[----:B-1----:R1:W2:Y:S01]  /*7600*/  SHFL.IDX PT, R4, R6, RZ, 0x1e1f ;  /* 0x001e1fff06047589 */ /* 0x0022a200000e0000 */
[----:B------:R-:W-:Y:S04]  /*7610*/  DEPBAR.LE SB0, 0x0 ;  /* 0x000080000000791a */ /* 0x000fe80000000000 */
[----:B------:R1:W3:Y:S04]  /*7620*/  SHFL.IDX PT, R5, R10, RZ, 0x1e1f ;  /* 0x001e1fff0a057589 */ /* 0x0002e800000e0000 */
[----:B------:R-:W-:Y:S06]  /*7630*/  BAR.SYNC.DEFER_BLOCKING 0x0 ;  /* 0x0000000000007b1d */ /* 0x000fec0000010000 */
[----:B------:R-:W-:-:S05]  /*7640*/  @!P0 BRA `(.L_x_236) ;  /* 0x0000025000008947 */ /* 0x000fca0003800000 */
[----:B------:R-:W5:Y:S01]  /*7650*/  LDL R17, [R1+0x14] ;  /* 0x0000140001117983 */ /* 0x000f620000100800 */
[----:B------:R-:W-:Y:S02]  /*7660*/  ISETP.GE.AND P0, PT, R104, c[0x0][0x1d4], PT ;  /* 0x0000750068007a0c */ /* 0x000fe40003f06270 */
[----:B------:R-:W-:Y:S01]  /*7670*/  ISETP.GE.AND P5, PT, R246, c[0x0][0x1d4], PT ;  /* 0x00007500f6007a0c */ /* 0x000fe20003fa6270 */
[----:B----4-:R-:W4:Y:S04]  /*7680*/  LDL R16, [R1+0x10] ;  /* 0x0000100001107983 */ /* 0x010f280000100800 */
[----:B---3--:R-:W3:Y:S04]  /*7690*/  LDL R15, [R1] ;  /* 0x00000000010f7983 */ /* 0x008ee80000100800 */
[----:B--2---:R-:W2:Y:S02]  /*76a0*/  LDL R14, [R1+0xc] ;  /* 0x00000c00010e7983 */ /* 0x004ea40000100800 */
[CC--:B------:R-:W-:Y:S04]  /*76b0*/  @!P0 LEA R8, P4, R104.reuse, R4.reuse, 0x1 ;  /* 0x0000000468088211 */ /* 0x0c0fe800078808ff */
[-C--:B------:R-:W-:Y:S02]  /*76c0*/  @!P0 LEA.HI.X R9, R104, R5.reuse, R105, 0x1, P4 ;  /* 0x0000000568098211 */ /* 0x080fe400020f0c69 */
[CC--:B------:R-:W-:Y:S04]  /*76d0*/  @!P5 LEA R12, P4, R246.reuse, R4.reuse, 0x1 ;  /* 0x00000004f60cd211 */ /* 0x0c0fe800078808ff */
[-C--:B-----5:R-:W-:Y:S02]  /*76e0*/  @!P5 LEA.HI.X R13, R246, R5.reuse, R17, 0x1, P4 ;  /* 0x00000005f60dd211 */ /* 0x0a0fe400020f0c11 */
[C---:B------:R-:W-:Y:S11]  /*76f0*/  ISETP.GE.AND P4, PT, R245.reuse, c[0x0][0x1d4], PT ;  /* 0x00007500f5007a0c */ /* 0x040ff60003f86270 */
[----:B------:R-:W-:Y:S02]  /*7700*/  @!UPT UIADD3 URZ, URZ, URZ, URZ ;  /* 0x0000003f3f3ff290 */ /* 0x000fe4000fffe03f */
[CC--:B-1----:R-:W-:Y:S04]  /*7710*/  @!P4 LEA R10, P6, R245.reuse, R4.reuse, 0x1 ;  /* 0x00000004f50ac211 */ /* 0x0c2fe800078c08ff */
[-C--:B----4-:R-:W-:Y:S02]  /*7720*/  @!P4 LEA.HI.X R11, R245, R5.reuse, R16, 0x1, P6 ;  /* 0x00000005f50bc211 */ /* 0x090fe400030f0c10 */
[----:B------:R-:W1:Y:S04]  /*7730*/  @!P0 LDS.128 R16, [R242] ;  /* 0x00000000f2108984 */ /* 0x000e680000000c00 */
[----:B-1----:R1:W-:Y:S01]  /*7740*/  @!P0 ST.E.128 [R8.64], R16 ;  /* 0x0000001008008985 */ /* 0x0023e2000c101d08 */
[----:B------:R-:W-:Y:S11]  /*7750*/  ISETP.GE.AND P0, PT, R30, c[0x0][0x1d4], PT ;  /* 0x000075001e007a0c */ /* 0x000ff60003f06270 */
[----:B------:R-:W-:Y:S02]  /*7760*/  @!UPT UIADD3 URZ, URZ, URZ, URZ ;  /* 0x0000003f3f3ff290 */ /* 0x000fe4000fffe03f */
[----:B------:R-:W4:Y:S01]  /*7770*/  @!P0 LDS.128 R16, [R243] ;  /* 0x00000000f3108984 */ /* 0x000f220000000c00 */
[----:B---3--:R-:W-:Y:S04]  /*7780*/  @!P0 IMAD.SHL.U32 R3, R15, 0x8, RZ ;  /* 0x000000080f038824 */ /* 0x008fe800078e00ff */
[--C-:B-1----:R-:W-:Y:S05]  /*7790*/  @!P0 IMAD.WIDE R8, R3, 0x2, R4.reuse ;  /* 0x0000000203088825 */ /* 0x102fea00078e0204 */
[----:B----4-:R1:W-:Y:S01]  /*77a0*/  @!P0 ST.E.128 [R8.64], R16 ;  /* 0x0000001008008985 */ /* 0x0103e2000c101d08 */
[----:B------:R-:W-:Y:S11]  /*77b0*/  ISETP.GE.AND P0, PT, R29, c[0x0][0x1d4], PT ;  /* 0x000075001d007a0c */ /* 0x000ff60003f06270 */
[----:B------:R-:W-:Y:S02]  /*77c0*/  @!UPT UIADD3 URZ, URZ, URZ, URZ ;  /* 0x0000003f3f3ff290 */ /* 0x000fe4000fffe03f */
[----:B------:R-:W3:Y:S01]  /*77d0*/  @!P0 LDS.128 R20, [R242+0xc00] ;  /* 0x000c0000f2148984 */ /* 0x000ee20000000c00 */
[----:B------:R-:W-:Y:S04]  /*77e0*/  @!P0 IMAD.SHL.U32 R3, R252, 0x8, RZ ;  /* 0x00000008fc038824 */ /* 0x000fe800078e00ff */
[----:B-1----:R-:W-:Y:S05]  /*77f0*/  @!P0 IMAD.WIDE R8, R3, 0x2, R4 ;  /* 0x0000000203088825 */ /* 0x002fea00078e0204 */
[----:B---3--:R-:W-:Y:S01]  /*7800*/  @!P0 ST.E.128 [R8.64], R20 ;  /* 0x0000001408008985 */ /* 0x008fe2000c101d08 */
[C---:B------:R-:W-:Y:S03]  /*7810*/  ISETP.GE.AND P0, PT, R244.reuse, c[0x0][0x1d4], PT ;  /* 0x00007500f4007a0c */ /* 0x040fe60003f06270 */
[----:B------:R-:W1:Y:S10]  /*7820*/  @!P5 LDS.128 R16, [R243+0xc00] ;  /* 0x000c0000f310d984 */ /* 0x000e740000000c00 */
[C---:B------:R-:W-:Y:S04]  /*7830*/  @!P0 LEA R4, P6, R244.reuse, R4, 0x1 ;  /* 0x00000004f4048211 */ /* 0x040fe800078c08ff */
[----:B--2---:R-:W-:Y:S01]  /*7840*/  @!P0 LEA.HI.X R5, R244, R5, R14, 0x1, P6 ;  /* 0x00000005f4058211 */ /* 0x004fe200030f0c0e */
[----:B-1----:R-:W-:Y:S04]  /*7850*/  @!P5 ST.E.128 [R12.64], R16 ;  /* 0x000000100c00d985 */ /* 0x002fe8000c101d08 */
[----:B------:R-:W1:Y:S04]  /*7860*/  @!P4 LDS.128 R12, [R242+0x1800] ;  /* 0x00180000f20cc984 */ /* 0x000e680000000c00 */
[----:B-1----:R-:W-:Y:S04]  /*7870*/  @!P4 ST.E.128 [R10.64], R12 ;  /* 0x0000000c0a00c985 */ /* 0x002fe8000c101d08 */
[----:B------:R-:W1:Y:S04]  /*7880*/  @!P0 LDS.128 R8, [R243+0x1800] ;  /* 0x00180000f3088984 */ /* 0x000e680000000c00 */
[----:B-1----:R1:W-:Y:S02]  /*7890*/  @!P0 ST.E.128 [R4.64], R8 ;  /* 0x0000000804008985 */ /* 0x0023e4000c101d08 */
.L_x_236:
[----:B------:R-:W-:Y:S05]  /*78a0*/  BSYNC B0 ;  /* 0x0000000000007941 */ /* 0x000fea0003800000 */
.L_x_235:
[----:B------:R-:W-:Y:S01]  /*78b0*/  ISETP.GT.AND P5, PT, R35, R89, PT ;  /* 0x000000592300720c */ /* 0x000fe20003fa4270 */
[----:B------:R-:W-:Y:S01]  /*78c0*/  @!UPT UIADD3 URZ, URZ, URZ, URZ ;  /* 0x0000003f3f3ff290 */ /* 0x000fe2000fffe03f */
[----:B------:R-:W-:Y:S11]  /*78d0*/  BSSY B0, `(.L_x_237) ;  /* 0x0000029000007945 */ /* 0x000ff60003800000 */
[----:B------:R-:W-:-:S05]  /*78e0*/  @!P5 BRA `(.L_x_238) ;  /* 0x000002700000d947 */ /* 0x000fca0003800000 */
[----:B------:R-:W-:Y:S01]  /*78f0*/  IADD3 R3, R35, -0x1, RZ ;  /* 0xffffffff23037810 */ /* 0x000fe20007ffe0ff */
[----:B-12---:R-:W-:Y:S01]  /*7900*/  IMAD.MOV.U32 R4, RZ, RZ, R94 ;  /* 0x000000ffff047224 */ /* 0x006fe200078e005e */
[----:B------:R-:W-:Y:S01]  /*7910*/  P2R R10, PR, RZ, 0x4 ;  /* 0x00000004ff0a7803 */ /* 0x000fe20000000000 */
[----:B---3--:R-:W-:Y:S01]  /*7920*/  IMAD.MOV.U32 R5, RZ, RZ, R93 ;  /* 0x000000ffff057224 */ /* 0x008fe200078e005d */
[----:B------:R-:W-:Y:S01]  /*7930*/  SHF.R.S32.HI R8, RZ, 0x1f, R3 ;  /* 0x0000001fff087819 */ /* 0x000fe20000011403 */
[----:B------:R-:W-:Y:S01]  /*7940*/  IMAD R6, R143, R3, RZ ;  /* 0x000000038f067224 */ /* 0x000fe200078e02ff */
[----:B------:R-:W-:Y:S01]  /*7950*/  LOP3.LUT P2, RZ, R241, 0x4, RZ, 0xc0, !PT ;  /* 0x00000004f1ff7812 */ /* 0x000fe2000784c0ff */
[-C--:B------:R-:W-:Y:S01]  /*7960*/  IMAD.WIDE.U32 R4, R3, R136.reuse, R4 ;  /* 0x0000008803047225 */ /* 0x080fe200078e0004 */
[----:B------:R-:W-:Y:S02]  /*7970*/  P2R R11, PR, RZ, 0x2 ;  /* 0x00000002ff0b7803 */ /* 0x000fe40000000000 */
[----:B------:R-:W-:Y:S01]  /*7980*/  LOP3.LUT P1, RZ, R241, 0x2, RZ, 0xc0, !PT ;  /* 0x00000002f1ff7812 */ /* 0x000fe2000782c0ff */
[----:B------:R-:W-:Y:S01]  /*7990*/  IMAD R3, R8, R136, R6 ;  /* 0x0000008808037224 */ /* 0x000fe200078e0206 */
[----:B------:R-:W-:Y:S03]  /*79a0*/  IADD3 R6, -R247, 0x30, RZ ;  /* 0x00000030f7067810 */ /* 0x000fe60007ffe1ff */
[----:B------:R-:W-:Y:S01]  /*79b0*/  IMAD.IADD R3, R5, 0x1, R3 ;  /* 0x0000000105037824 */ /* 0x000fe200078e0203 */
[----:B------:R-:W-:Y:S11]  /*79c0*/  ISETP.GE.AND P4, PT, R6, 0x1, PT ;  /* 0x000000010600780c */ /* 0x000ff60003f86270 */
[----:B------:R-:W-:Y:S02]  /*79d0*/  @!UPT UIADD3 URZ, URZ, URZ, URZ ;  /* 0x0000003f3f3ff290 */ /* 0x000fe4000fffe03f */
[C---:B------:R-:W-:Y:S04]  /*79e0*/  @P4 LEA R8, P0, R4.reuse, c[0x0][0x220], 0x1 ;  /* 0x0000880004084a11 */ /* 0x040fe800078008ff */
[----:B------:R-:W-:Y:S02]  /*79f0*/  @P4 LEA.HI.X R9, R4, c[0x0][0x224], R3, 0x1, P0 ;  /* 0x0000890004094a11 */ /* 0x000fe400000f0c03 */
[----:B------:R-:W-:Y:S11]  /*7a00*/  ISETP.GE.AND P0, PT, R6, 0x21, PT ;  /* 0x000000210600780c */ /* 0x000ff60003f06270 */
[----:B------:R-:W-:Y:S02]  /*7a10*/  @!UPT UIADD3 URZ, URZ, URZ, URZ ;  /* 0x0000003f3f3ff290 */ /* 0x000fe4000fffe03f */
[----:B------:R-:W-:Y:S05]  /*7a20*/  @P0 IADD3 R5, P6, R144, R4, RZ ;  /* 0x0000000490050210 */ /* 0x000fea0007fde0ff */
[----:B------:R-:W-:Y:S01]  /*7a30*/  @P0 IMAD.X R3, R3, 0x1, R142, P6 ;  /* 0x0000000103030824 */ /* 0x000fe200030e068e */
[C---:B------:R-:W-:Y:S04]  /*7a40*/  @P0 LEA R4, P6, R5.reuse, c[0x0][0x220], 0x1 ;  /* 0x0000880005040a11 */ /* 0x040fe800078c08ff */
[----:B------:R-:W-:Y:S01]  /*7a50*/  @P0 LEA.HI.X R5, R5, c[0x0][0x224], R3, 0x1, P6 ;  /* 0x0000890005050a11 */ /* 0x000fe200030f0c03 */
[----:B------:R-:W-:Y:S01]  /*7a60*/  @P4 IMAD.SHL.U32 R3, R248, 0x2, RZ ;  /* 0x00000002f8034824 */ /* 0x000fe200078e00ff */
[C---:B------:R-:W-:Y:S04]  /*7a70*/  LOP3.LUT P6, RZ, R241.reuse, 0x1, RZ, 0xc0, !PT ;  /* 0x00000001f1ff7812 */ /* 0x040fe800078cc0ff */
[----:B------:R-:W-:Y:S01]  /*7a80*/  @!PT LDS RZ, [RZ] ;  /* 0x00000000fffff984 */ /* 0x000fe20000000800 */
[----:B------:R-:W-:Y:S01]  /*7a90*/  @!PT LDS RZ, [RZ] ;  /* 0x00000000fffff984 */ /* 0x000fe20000000800 */
[----:B------:R-:W-:Y:S01]  /*7aa0*/  @!PT LDS RZ, [RZ] ;  /* 0x00000000fffff984 */ /* 0x000fe20000000800 */
[----:B------:R1:W-:Y:S01]  /*7ab0*/  @P4 LDGSTS.E.BYPASS.LTC128B.128 [R3+0x3c80], [R8.64], !P2 ;  /* 0x03c8000008034fae */ /* 0x0003e2000d101d48 */
[----:B------:R-:W-:Y:S03]  /*7ac0*/  ISETP.NE.AND P2, PT, R10, RZ, PT ;  /* 0x000000ff0a00720c */ /* 0x000fe60003f45270 */
[----:B------:R1:W-:Y:S05]  /*7ad0*/  @P4 LDGSTS.E.BYPASS.LTC128B.128 [R3+0x4880], [R8.64+0x40], !P1 ;  /* 0x0488004008034fae */ /* 0x0003ea000c901d48 */
[----:B------:R1:W-:Y:S01]  /*7ae0*/  @P4 LDGSTS.E.BYPASS.LTC128B.128 [R3+0x5480], [R8.64+0x80], !P6 ;  /* 0x0548008008034fae */ /* 0x0003e2000f101d48 */
[----:B------:R-:W-:Y:S01]  /*7af0*/  LOP3.LUT P4, RZ, R241, 0x4, RZ, 0xc0, !PT ;  /* 0x00000004f1ff7812 */ /* 0x000fe2000788c0ff */
[----:B-1----:R-:W-:Y:S11]  /*7b00*/  @P0 IMAD.SHL.U32 R3, R248, 0x2, RZ ;  /* 0x00000002f8030824 */ /* 0x002ff600078e00ff */
[----:B------:R-:W-:Y:S01]  /*7b10*/  @!UPT UIADD3 URZ, URZ, URZ, URZ ;  /* 0x0000003f3f3ff290 */ /* 0x000fe2000fffe03f */
[----:B------:R1:W-:Y:S04]  /*7b20*/  @P0 LDGSTS.E.BYPASS.LTC128B.128 [R3+0x4480], [R4.64], !P4 ;  /* 0x0448000004030fae */ /* 0x0003e8000e101d48 */
[----:B------:R1:W-:Y:S01]  /*7b30*/  @P0 LDGSTS.E.BYPASS.LTC128B.128 [R3+0x5080], [R4.64+0x40], !P1 ;  /* 0x0508004004030fae */ /* 0x0003e2000c901d48 */
[----:B------:R-:W-:Y:S03]  /*7b40*/  ISETP.NE.AND P1, PT, R11, RZ, PT ;  /* 0x000000ff0b00720c */ /* 0x000fe60003f25270 */
[----:B------:R1:W-:Y:S05]  /*7b50*/  @P0 LDGSTS.E.BYPASS.LTC128B.128 [R3+0x5c80], [R4.64+0x80], !P6 ;  /* 0x05c8008004030fae */ /* 0x0003ea000f101d48 */
.L_x_238:
[----:B------:R-:W-:Y:S05]  /*7b60*/  BSYNC B0 ;  /* 0x0000000000007941 */ /* 0x000fea0003800000 */
.L_x_237:
[----:B------:R-:W0:Y:S01]  /*7b70*/  LDGDEPBAR ;  /* 0x00000000000079af */ /* 0x000e220000000000 */
[----:B------:R-:W-:Y:S01]  /*7b80*/  IADD3 R35, R35, -0x1, RZ ;  /* 0xffffffff23237810 */ /* 0x000fe20007ffe0ff */
[----:B------:R-:W-:-:S05]  /*7b90*/  @P5 BRA `(.L_x_239) ;  /* 0xffffb85000005947 */ /* 0x000fca000383ffff */
[----:B------:R-:W-:Y:S01]  /*7ba0*/  WARPSYNC 0xffffffff ;  /* 0xffffffff00007948 */ /* 0x000fe20003800000 */
[----:B------:R-:W-:Y:S06]  /*7bb0*/  BAR.SYNC.DEFER_BLOCKING 0x0 ;  /* 0x0000000000007b1d */ /* 0x000fec0000010000 */
.L_x_212:
[----:B------:R-:W-:Y:S01]  /*7bc0*/  ISETP.GE.AND P0, PT, R138, 0x1, PT ;  /* 0x000000018a00780c */ /* 0x000fe20003f06270 */
[----:B------:R-:W-:Y:S01]  /*7bd0*/  BSSY B0, `(.L_x_240) ;  /* 0x000001f000007945 */ /* 0x000fe20003800000 */
[----:B------:R-:W-:-:S11]  /*7be0*/  MOV R0, RZ ;  /* 0x000000ff00007202 */ /* 0x000fd60000000f00 */
[----:B------:R-:W-:Y:S05]  /*7bf0*/  @!P0 BRA `(.L_x_241) ;  /* 0x000001c000008947 */ /* 0x000fea0003800000 */
[----:B------:R-:W-:Y:S01]  /*7c00*/  IABS R2, R130 ;  /* 0x0000008200027213 */ /* 0x000fe20000000000 */
[----:B-12---:R-:W-:Y:S01]  /*7c10*/  IMAD.MOV.U32 R4, RZ, RZ, RZ ;  /* 0x000000ffff047224 */ /* 0x006fe200078e00ff */
[----:B------:R-:W-:Y:S02]  /*7c20*/  IADD3 R6, R139, -0x1, R130 ;  /* 0xffffffff8b067810 */ /* 0x000fe40007ffe082 */
[----:B------:R-:W1:Y:S02]  /*7c30*/  I2F.RP R0, R2 ;  /* 0x0000000200007306 */ /* 0x000e640000209400 */
[----:B------:R-:W-:-:S06]  /*7c40*/  IABS R9, R6 ;  /* 0x0000000600097213 */ /* 0x000fcc0000000000 */
[----:B-1----:R-:W1:Y:S02]  /*7c50*/  MUFU.RCP R0, R0 ;  /* 0x0000000000007308 */ /* 0x002e640000001000 */
[----:B-1----:R-:W-:-:S06]  /*7c60*/  IADD3 R0, R0, 0xffffffe, RZ ;  /* 0x0ffffffe00007810 */ /* 0x002fcc0007ffe0ff */
[----:B---3--:R-:W1:Y:S02]  /*7c70*/  F2I.FTZ.U32.TRUNC.NTZ R5, R0 ;  /* 0x0000000000057305 */ /* 0x008e64000021f000 */
        /* <DEDUP_REMOVED lines=20> */
.L_x_241:
[----:B------:R-:W-:Y:S05]  /*7dc0*/  BSYNC B0 ;  /* 0x0000000000007941 */ /* 0x000fea0003800000 */
.L_x_240:
[----:B----4-:R-:W4:Y:S01]  /*7dd0*/  LDL R2, [R1+0xa8] ;  /* 0x0000a80001027983 */ /* 0x010f220000100800 */
        /* <DEDUP_REMOVED lines=50> */
[----:B----4-:R-:W-:-:S04]  /*8100*/  IMAD R251, R2, R0, RZ ;  /* 0x0000000002fb7224 */ /* 0x010fc800078e02ff */
[--C-:B------:R-:W-:Y:S01]  /*8110*/  IMAD.IADD R2, R251, 0x1, R0.reuse ;  /* 0x00000001fb027824 */ /* 0x100fe200078e0200 */
[----:B------:R-:W-:-:S04]  /*8120*/  PRMT R0, RZ, 0x7610, R0 ;  /* 0x00007610ff007816 */ /* 0x000fc80000000000 */
[----:B------:R-:W-:-:S04]  /*8130*/  IMNMX R219, R139, R2, PT ;  /* 0x000000028bdb7217 */ /* 0x000fc80003800200 */
[----:B------:R-:W-:-:S13]  /*8140*/  ISETP.GT.AND P0, PT, R219, R251, PT ;  /* 0x000000fbdb00720c */ /* 0x000fda0003f04270 */
[----:B------:R-:W-:Y:S05]  /*8150*/  @!P0 BRA `(.L_x_242) ;  /* 0x0000cf3000008947 */ /* 0x000fea0003800000 */
[----:B-1----:R-:W4:Y:S04]  /*8160*/  LDL R3, [R1+0x44] ;  /* 0x0000440001037983 */ /* 0x002f280000100800 */
[----:B--2---:R-:W2:Y:S04]  /*8170*/  LDL R4, [R1+0x48] ;  /* 0x0000480001047983 */ /* 0x004ea80000100800 */
[----:B---3--:R-:W3:Y:S04]  /*8180*/  LDL R6, [R1+0x58] ;  /* 0x0000580001067983 */ /* 0x008ee80000100800 */
[----:B------:R-:W3:Y:S04]  /*8190*/  LDL R10, [R1+0x54] ;  /* 0x00005400010a7983 */ /* 0x000ee80000100800 */
[----:B------:R-:W3:Y:S04]  /*81a0*/  LDL R5, [R1+0xa0] ;  /* 0x0000a00001057983 */ /* 0x000ee80000100800 */
[----:B------:R-:W3:Y:S01]  /*81b0*/  LDL R9, [R1+0x4c] ;  /* 0x00004c0001097983 */ /* 0x000ee20000100800 */
[----:B------:R-:W-:-:S04]  /*81c0*/  ISETP.NE.U32.AND P0, PT, RZ, c[0x0][0x340], PT ;  /* 0x0000d000ff007a0c */ /* 0x000fc80003f05070 */
[----:B------:R-:W-:Y:S01]  /*81d0*/  ISETP.NE.AND.EX P2, PT, RZ, c[0x0][0x344], PT, P0 ;  /* 0x0000d100ff007a0c */ /* 0x000fe20003f45300 */
[----:B------:R-:W1:Y:S01]  /*81e0*/  S2R R11, SR_TID.X ;  /* 0x00000000000b7919 */ /* 0x000e620000002100 */
[----:B------:R-:W-:-:S05]  /*81f0*/  SHF.R.S32.HI R0, RZ, 0x1f, R162 ;  /* 0x0000001fff007819 */ /* 0x000fca00000114a2 */
[----:B------:R-:W-:Y:S01]  /*8200*/  IMAD R0, R0, c[0x0][0x178], RZ ;  /* 0x00005e0000007a24 */ /* 0x000fe200078e02ff */
[----:B-1----:R-:W-:-:S05]  /*8210*/  SHF.R.S32.HI R8, RZ, 0x1f, R11 ;  /* 0x0000001fff087819 */ /* 0x002fca000001140b */
[----:B----4-:R-:W-:-:S04]  /*8220*/  @P2 IADD3 R2, P0, R3, c[0x0][0x340], RZ ;  /* 0x0000d00003022a10 */ /* 0x010fc80007f1e0ff */
[----:B--2---:R-:W-:-:S05]  /*8230*/  @P2 IADD3.X R3, R4, c[0x0][0x344], RZ, P0, !PT ;  /* 0x0000d10004032a10 */ /* 0x004fca00007fe4ff */
[----:B------:R1:W5:Y:S01]  /*8240*/  @P2 LDG.E R13, [R2.64] ;  /* 0x00000008020d2981 */ /* 0x000362000c1e1900 */
[----:B------:R-:W-:Y:S01]  /*8250*/  LEA.HI R8, R8, R11, RZ, 0x2 ;  /* 0x0000000b08087211 */ /* 0x000fe200078f10ff */
[----:B------:R-:W-:-:S03]  /*8260*/  IMAD.MOV.U32 R4, RZ, RZ, c[0x0][0x2c4] ;  /* 0x0000b100ff047624 */ /* 0x000fc600078e00ff */
[----:B------:R-:W-:Y:S02]  /*8270*/  LOP3.LUT R8, R8, 0xfffffffc, RZ, 0xc0, !PT ;  /* 0xfffffffc08087812 */ /* 0x000fe400078ec0ff */
[----:B------:R-:W-:Y:S01]  /*8280*/  ISETP.NE.AND P1, PT, R4, 0x1, PT ;  /* 0x000000010400780c */ /* 0x000fe20003f25270 */
[----:B------:R-:W-:Y:S02]  /*8290*/  IMAD R0, R162, c[0x0][0x17c], R0 ;  /* 0x00005f00a2007a24 */ /* 0x000fe400078e0200 */
[----:B------:R-:W-:Y:S01]  /*82a0*/  IMAD.IADD R8, R11, 0x1, -R8 ;  /* 0x000000010b087824 */ /* 0x000fe200078e0a08 */
[----:B------:R-:W-:-:S03]  /*82b0*/  ISETP.NE.U32.AND P0, PT, RZ, c[0x0][0x348], PT ;  /* 0x0000d200ff007a0c */ /* 0x000fc60003f05070 */
[----:B------:R-:W-:Y:S01]  /*82c0*/  IMAD R4, R8, 0x20, R247 ;  /* 0x0000002008047824 */ /* 0x000fe200078e02f7 */
[----:B---3--:R-:W-:Y:S02]  /*82d0*/  LOP3.LUT R65, R6, 0xffff, RZ, 0xc0, !PT ;  /* 0x0000ffff06417812 */ /* 0x008fe400078ec0ff */
[----:B------:R-:W-:Y:S01]  /*82e0*/  ISETP.NE.AND.EX P0, PT, RZ, c[0x0][0x34c], PT, P0 ;  /* 0x0000d300ff007a0c */ /* 0x000fe20003f05300 */
[----:B------:R-:W-:Y:S02]  /*82f0*/  IMAD R4, R10, 0x80, R4 ;  /* 0x000000800a047824 */ /* 0x000fe400078e0204 */
[----:B-1----:R-:W-:Y:S01]  /*8300*/  IMAD.WIDE.U32 R2, R162, c[0x0][0x178], RZ ;  /* 0x00005e00a2027a25 */ /* 0x002fe200078e00ff */
[----:B------:R-:W-:-:S04]  /*8310*/  SEL R6, R5, RZ, !P0 ;  /* 0x000000ff05067207 */ /* 0x000fc80004000000 */
[----:B------:R-:W-:Y:S01]  /*8320*/  IADD3 R3, R3, R0, RZ ;  /* 0x0000000003037210 */ /* 0x000fe20007ffe0ff */
[----:B------:R-:W-:Y:S01]  /*8330*/  @P1 IMAD.HI.U32 R8, R4, c[0x0][0x2c8], RZ ;  /* 0x0000b20004081a27 */ /* 0x000fe200078e00ff */
[----:B------:R-:W-:-:S03]  /*8340*/  SEL R5, R9, RZ, !P0 ;  /* 0x000000ff09057207 */ /* 0x000fc60004000000 */
[----:B------:R-:W-:-:S04]  /*8350*/  IMAD.WIDE.U32 R2, R65, c[0x0][0x1b8], R2 ;  /* 0x00006e0041027a25 */ /* 0x000fc800078e0002 */
[----:B------:R-:W-:Y:S01]  /*8360*/  IMAD.MOV.U32 R0, RZ, RZ, R4 ;  /* 0x000000ffff007224 */ /* 0x000fe200078e0004 */
[----:B------:R-:W-:Y:S01]  /*8370*/  @P1 SHF.R.U32.HI R0, RZ, c[0x0][0x2cc], R8 ;  /* 0x0000b300ff001a19 */ /* 0x000fe20000011608 */
[----:B------:R-:W-:Y:S02]  /*8380*/  IMAD R3, R65, c[0x0][0x1bc], R3 ;  /* 0x00006f0041037a24 */ /* 0x000fe400078e0203 */
[----:B------:R-:W-:Y:S02]  /*8390*/  IMAD R6, R6, c[0x0][0x1c0], RZ ;  /* 0x0000700006067a24 */ /* 0x000fe400078e02ff */
[----:B------:R-:W-:Y:S01]  /*83a0*/  IMAD.WIDE.U32 R2, R5, c[0x0][0x1c0], R2 ;  /* 0x0000700005027a25 */ /* 0x000fe200078e0002 */
[----:B------:R-:W-:-:S03]  /*83b0*/  SHF.R.S32.HI R8, RZ, 0x1f, R0 ;  /* 0x0000001fff087819 */ /* 0x000fc60000011400 */
[----:B------:R-:W-:Y:S01]  /*83c0*/  IMAD R6, R5, c[0x0][0x1c4], R6 ;  /* 0x0000710005067a24 */ /* 0x000fe200078e0206 */
[----:B------:R-:W-:-:S05]  /*83d0*/  IADD3 R5, -R0, RZ, RZ ;  /* 0x000000ff00057210 */ /* 0x000fca0007ffe1ff */
[----:B------:R-:W-:Y:S02]  /*83e0*/  IMAD R4, R5, c[0x0][0x2c4], R4 ;  /* 0x0000b10005047a24 */ /* 0x000fe400078e0204 */
[----:B------:R-:W-:Y:S02]  /*83f0*/  IMAD R5, R8, c[0x0][0x1b0], RZ ;  /* 0x00006c0008057a24 */ /* 0x000fe400078e02ff */
[----:B------:R-:W-:Y:S02]  /*8400*/  IMAD.IADD R3, R3, 0x1, R6 ;  /* 0x0000000103037824 */ /* 0x000fe400078e0206 */
[C---:B------:R-:W-:Y:S01]  /*8410*/  IMAD R6, R0.reuse, c[0x0][0x1b4], R5 ;  /* 0x00006d0000067a24 */ /* 0x040fe200078e0205 */
[----:B------:R-:W-:Y:S01]  /*8420*/  SHF.R.S32.HI R5, RZ, 0x1f, R4 ;  /* 0x0000001fff057819 */ /* 0x000fe20000011404 */
[----:B------:R-:W-:-:S04]  /*8430*/  IMAD.WIDE.U32 R2, R0, c[0x0][0x1b0], R2 ;  /* 0x00006c0000027a25 */ /* 0x000fc800078e0002 */
[----:B------:R-:W-:Y:S02]  /*8440*/  IMAD R0, R5, c[0x0][0x1a8], RZ ;  /* 0x00006a0005007a24 */ /* 0x000fe400078e02ff */
[----:B------:R-:W-:Y:S02]  /*8450*/  IMAD.IADD R3, R3, 0x1, R6 ;  /* 0x0000000103037824 */ /* 0x000fe400078e0206 */
[C---:B------:R-:W-:Y:S02]  /*8460*/  IMAD R0, R4.reuse, c[0x0][0x1ac], R0 ;  /* 0x00006b0004007a24 */ /* 0x040fe400078e0200 */
[----:B------:R-:W-:Y:S01]  /*8470*/  IMAD.WIDE.U32 R2, R4, c[0x0][0x1a8], R2 ;  /* 0x00006a0004027a25 */ /* 0x000fe200078e0002 */
[----:B------:R-:W-:-:S04]  /*8480*/  ISETP.GE.AND P4, PT, R228, c[0x0][0x198], PT ;  /* 0x00006600e4007a0c */ /* 0x000fc80003f86270 */
[----:B------:R-:W-:Y:S02]  /*8490*/  IADD3 R0, R3, R0, RZ ;  /* 0x0000000003007210 */ /* 0x000fe40007ffe0ff */
[----:B------:R-:W-:Y:S01]  /*84a0*/  LEA R12, P0, R2, c[0x0][0x160], 0x1 ;  /* 0x00005800020c7a11 */ /* 0x000fe200078008ff */
[----:B------:R-:W-:Y:S01]  /*84b0*/  IMAD R5, R10, 0x80, R247 ;  /* 0x000000800a057824 */ /* 0x000fe200078e02f7 */
[----:B------:R-:W-:Y:S02]  /*84c0*/  ISETP.GE.AND P6, PT, R238, c[0x0][0x198], PT ;  /* 0x00006600ee007a0c */ /* 0x000fe40003fc6270 */
[----:B------:R-:W-:Y:S02]  /*84d0*/  ISETP.GE.AND P5, PT, R230, c[0x0][0x198], PT ;  /* 0x00006600e6007a0c */ /* 0x000fe40003fa6270 */
[----:B------:R-:W-:Y:S02]  /*84e0*/  LEA.HI.X R6, R2, c[0x0][0x164], R0, 0x1, P0 ;  /* 0x0000590002067a11 */ /* 0x000fe400000f0c00 */
[----:B------:R-:W-:-:S02]  /*84f0*/  IADD3 R143, R219, -0x1, RZ ;  /* 0xffffffffdb8f7810 */ /* 0x000fc40007ffe0ff */
[----:B------:R-:W-:Y:S01]  /*8500*/  @!P2 MOV R13, R9 ;  /* 0x00000009000da202 */ /* 0x000fe20000000f00 */
[----:B------:R-:W-:Y:S05]  /*8510*/  BRA.DIV ~URZ, `(.L_x_243) ;  /* 0x000115a27f007947 */ /* 0x000fea000b800000 */
[----:B------:R1:W2:Y:S02]  /*8520*/  SHFL.IDX PT, R4, R6, RZ, 0x1c1f ;  /* 0x001c1fff06047589 */ /* 0x0002a400000e0000 */
.L_x_390:
[----:B------:R-:W-:Y:S05]  /*8530*/  BRA.DIV ~URZ, `(.L_x_244) ;  /* 0x000115f27f007947 */ /* 0x000fea000b800000 */
[----:B------:R3:W4:Y:S02]  /*8540*/  SHFL.IDX PT, R0, R12, RZ, 0x1c1f ;  /* 0x001c1fff0c007589 */ /* 0x00072400000e0000 */
.L_x_391:
[----:B------:R-:W-:Y:S01]  /*8550*/  IMAD R36, R163, c[0x0][0x2c4], RZ ;  /* 0x0000b100a3247a24 */ /* 0x000fe200078e02ff */
[----:B------:R-:W-:Y:S04]  /*8560*/  BSSY B0, `(.L_x_245) ;  /* 0x0000010000007945 */ /* 0x000fe80003800000 */
[----:B------:R-:W-:-:S13]  /*8570*/  ISETP.GE.AND P0, PT, R5, R36, PT ;  /* 0x000000240500720c */ /* 0x000fda0003f06270 */
[----:B------:R-:W-:Y:S05]  /*8580*/  @P0 BRA `(.L_x_246) ;  /* 0x000000d000000947 */ /* 0x000fea0003800000 */
[-C--:B----4-:R-:W-:Y:S02]  /*8590*/  LEA R10, P2, R228, R0.reuse, 0x1 ;  /* 0x00000000e40a7211 */ /* 0x090fe400078408ff */
[-C--:B------:R-:W-:Y:S02]  /*85a0*/  LEA R8, P1, R238, R0.reuse, 0x1 ;  /* 0x00000000ee087211 */ /* 0x080fe400078208ff */
[----:B------:R-:W-:Y:S01]  /*85b0*/  LEA R2, P0, R230, R0, 0x1 ;  /* 0x00000000e6027211 */ /* 0x000fe200078008ff */
[----:B------:R-:W-:Y:S01]  /*85c0*/  IMAD.SHL.U32 R0, R248, 0x2, RZ ;  /* 0x00000002f8007824 */ /* 0x000fe200078e00ff */
        /* <DEDUP_REMOVED lines=9> */
.L_x_246:
[----:B------:R-:W-:Y:S05]  /*8660*/  BSYNC B0 ;  /* 0x0000000000007941 */ /* 0x000fea0003800000 */
.L_x_245:
[----:B------:R-:W-:Y:S05]  /*8670*/  BRA.DIV ~URZ, `(.L_x_247) ;  /* 0x000115127f007947 */ /* 0x000fea000b800000 */
[----:B--2---:R2:W1:Y:S04]  /*8680*/  SHFL.IDX PT, R4, R6, 0x1, 0x1c1f ;  /* 0x003c1f0006047f89 */ /* 0x00446800000e0000 */
[----:B----4-:R2:W4:Y:S02]  /*8690*/  SHFL.IDX PT, R0, R12, 0x1, 0x1c1f ;  /* 0x003c1f000c007f89 */ /* 0x01052400000e0000 */
.L_x_392:
[----:B------:R-:W-:Y:S01]  /*86a0*/  IADD3 R2, R5, 0x20, RZ ;  /* 0x0000002005027810 */ /* 0x000fe20007ffe0ff */
[----:B------:R-:W-:Y:S03]  /*86b0*/  BSSY B0, `(.L_x_248) ;  /* 0x0000010000007945 */ /* 0x000fe60003800000 */
[----:B------:R-:W-:-:S13]  /*86c0*/  ISETP.GE.AND P0, PT, R2, R36, PT ;  /* 0x000000240200720c */ /* 0x000fda0003f06270 */
[----:B------:R-:W-:Y:S05]  /*86d0*/  @P0 BRA `(.L_x_249) ;  /* 0x000000d000000947 */ /* 0x000fea0003800000 */
[-C--:B----4-:R-:W-:Y:S02]  /*86e0*/  LEA R10, P2, R228, R0.reuse, 0x1 ;  /* 0x00000000e40a7211 */ /* 0x090fe400078408ff */
[-C--:B------:R-:W-:Y:S02]  /*86f0*/  LEA R8, P1, R238, R0.reuse, 0x1 ;  /* 0x00000000ee087211 */ /* 0x080fe400078208ff */
[----:B------:R-:W-:Y:S01]  /*8700*/  LEA R2, P0, R230, R0, 0x1 ;  /* 0x00000000e6027211 */ /* 0x000fe200078008ff */
[----:B------:R-:W-:Y:S01]  /*8710*/  IMAD.SHL.U32 R0, R248, 0x2, RZ ;  /* 0x00000002f8007824 */ /* 0x000fe200078e00ff */
[-C--:B-1----:R-:W-:Y:S02]  /*8720*/  LEA.HI.X R11, R228, R4.reuse, R229, 0x1, P2 ;  /* 0x00000004e40b7211 */ /* 0x082fe400010f0ce5 */
        /* <DEDUP_REMOVED lines=8> */
.L_x_249:
[----:B------:R-:W-:Y:S05]  /*87b0*/  BSYNC B0 ;  /* 0x0000000000007941 */ /* 0x000fea0003800000 */
.L_x_248:
[----:B------:R-:W-:Y:S05]  /*87c0*/  BRA.DIV ~URZ, `(.L_x_250) ;  /* 0x000114827f007947 */ /* 0x000fea000b800000 */
[----:B-1----:R1:W2:Y:S02]  /*87d0*/  SHFL.IDX PT, R4, R6, 0x2, 0x1c1f ;  /* 0x005c1f0006047f89 */ /* 0x0022a400000e0000 */
.L_x_393:
[----:B------:R-:W-:Y:S05]  /*87e0*/  BRA.DIV ~URZ, `(.L_x_251) ;  /* 0x000114d27f007947 */ /* 0x000fea000b800000 */
[----:B----4-:R4:W1:Y:S02]  /*87f0*/  SHFL.IDX PT, R0, R12, 0x2, 0x1c1f ;  /* 0x005c1f000c007f89 */ /* 0x01086400000e0000 */
.L_x_394:
[----:B------:R-:W-:Y:S01]  /*8800*/  IADD3 R2, R5, 0x40, RZ ;  /* 0x0000004005027810 */ /* 0x000fe20007ffe0ff */
[----:B------:R-:W-:Y:S03]  /*8810*/  BSSY B0, `(.L_x_252) ;  /* 0x0000010000007945 */ /* 0x000fe60003800000 */
[----:B------:R-:W-:-:S13]  /*8820*/  ISETP.GE.AND P0, PT, R2, R36, PT ;  /* 0x000000240200720c */ /* 0x000fda0003f06270 */
[----:B------:R-:W-:Y:S05]  /*8830*/  @P0 BRA `(.L_x_253) ;  /* 0x000000d000000947 */ /* 0x000fea0003800000 */
[-C--:B-1----:R-:W-:Y:S02]  /*8840*/  LEA R10, P2, R228, R0.reuse, 0x1 ;  /* 0x00000000e40a7211 */ /* 0x082fe400078408ff */
        /* <DEDUP_REMOVED lines=12> */
.L_x_253:
[----:B------:R-:W-:Y:S05]  /*8910*/  BSYNC B0 ;  /* 0x0000000000007941 */ /* 0x000fea0003800000 */
.L_x_252:
[----:B------:R-:W-:Y:S05]  /*8920*/  BRA.DIV ~URZ, `(.L_x_254) ;  /* 0x000113f27f007947 */ /* 0x000fea000b800000 */
[----:B-12---:R-:W1:Y:S04]  /*8930*/  SHFL.IDX PT, R6, R6, 0x3, 0x1c1f ;  /* 0x007c1f0006067f89 */ /* 0x006e6800000e0000 */
[----:B------:R2:W3:Y:S02]  /*8940*/  SHFL.IDX PT, R2, R12, 0x3, 0x1c1f ;  /* 0x007c1f000c027f89 */ /* 0x0004e400000e0000 */
.L_x_395:
[----:B--2---:R-:W2:Y:S04]  /*8950*/  LDL R8, [R1+0x40] ;  /* 0x0000400001087983 */ /* 0x004ea80000100800 */
[----:B------:R-:W4:Y:S01]  /*8960*/  S2R R4, SR_TID.X ;  /* 0x0000000000047919 */ /* 0x000f220000002100 */
[----:B------:R-:W-:Y:S01]  /*8970*/  IADD3 R0, R5, 0x60, RZ ;  /* 0x0000006005007810 */ /* 0x000fe20007ffe0ff */
[----:B------:R-:W-:-:S03]  /*8980*/  IMAD.MOV.U32 R142, RZ, RZ, 0x30 ;  /* 0x00000030ff8e7424 */ /* 0x000fc600078e00ff */
[----:B------:R-:W-:Y:S01]  /*8990*/  ISETP.GE.AND P0, PT, R0, R36, PT ;  /* 0x000000240000720c */ /* 0x000fe20003f06270 */
[----:B------:R-:W-:Y:S01]  /*89a0*/  IMAD.MOV.U32 R0, RZ, RZ, c[0x0][0x2b8] ;  /* 0x0000ae00ff007624 */ /* 0x000fe200078e00ff */
[----:B----4-:R-:W-:-:S04]  /*89b0*/  SHF.R.S32.HI R3, RZ, 0x1f, R4 ;  /* 0x0000001fff037819 */ /* 0x010fc80000011404 */
[----:B------:R-:W-:-:S04]  /*89c0*/  LEA.HI R3, R3, R4, RZ, 0x2 ;  /* 0x0000000403037211 */ /* 0x000fc800078f10ff */
[----:B------:R-:W-:Y:S01]  /*89d0*/  LOP3.LUT R3, R3, 0xfffffffc, RZ, 0xc0, !PT ;  /* 0xfffffffc03037812 */ /* 0x000fe200078ec0ff */
[----:B------:R-:W-:-:S04]  /*89e0*/  IMAD R142, R219, R142, -0x30 ;  /* 0xffffffd0db8e7424 */ /* 0x000fc800078e028e */
[----:B------:R-:W-:Y:S01]  /*89f0*/  IMAD.IADD R3, R4, 0x1, -R3 ;  /* 0x0000000104037824 */ /* 0x000fe200078e0a03 */
[----:B------:R-:W-:-:S03]  /*8a00*/  ISETP.NE.AND P3, PT, R0, 0x1, PT ;  /* 0x000000010000780c */ /* 0x000fc60003f65270 */
[----:B------:R-:W-:Y:S01]  /*8a10*/  IMAD R16, R3, 0x20, R247 ;  /* 0x0000002003107824 */ /* 0x000fe200078e02f7 */
[----:B-----5:R-:W-:-:S03]  /*8a20*/  SHF.R.S32.HI R0, RZ, 0x1f, R13 ;  /* 0x0000001fff007819 */ /* 0x020fc6000001140d */
[----:B------:R-:W-:Y:S01]  /*8a30*/  IMAD.IADD R3, R16, 0x1, R142 ;  /* 0x0000000110037824 */ /* 0x000fe200078e028e */
[----:B---3--:R-:W-:-:S04]  /*8a40*/  @!P0 LEA R4, P2, R228, R2, 0x1 ;  /* 0x00000002e4048211 */ /* 0x008fc800078408ff */
[----:B------:R-:W-:Y:S01]  /*8a50*/  ISETP.GE.AND P1, PT, R3, R138, PT ;  /* 0x0000008a0300720c */ /* 0x000fe20003f26270 */
[----:B------:R-:W-:Y:S01]  /*8a60*/  @!P0 IMAD.SHL.U32 R12, R248, 0x2, RZ ;  /* 0x00000002f80c8824 */ /* 0x000fe200078e00ff */
[----:B-1----:R-:W-:Y:S01]  /*8a70*/  @!P0 LEA.HI.X R5, R228, R6, R229, 0x1, P2 ;  /* 0x00000006e4058211 */ /* 0x002fe200010f0ce5 */
[----:B------:R-:W-:-:S04]  /*8a80*/  IMAD.WIDE.U32 R18, R13, c[0x0][0x2b0], RZ ;  /* 0x0000ac000d127a25 */ /* 0x000fc800078e00ff */
[----:B------:R-:W-:Y:S01]  /*8a90*/  @!PT LDS RZ, [RZ] ;  /* 0x00000000fffff984 */ /* 0x000fe20000000800 */
[----:B------:R-:W-:Y:S01]  /*8aa0*/  @!PT LDS RZ, [RZ] ;  /* 0x00000000fffff984 */ /* 0x000fe20000000800 */
[----:B------:R-:W-:Y:S01]  /*8ab0*/  @!PT LDS RZ, [RZ] ;  /* 0x00000000fffff984 */ /* 0x000fe20000000800 */
[----:B------:R1:W-:Y:S01]  /*8ac0*/  @!P0 LDGSTS.E.BYPASS.LTC128B.128 [R12+0x7880], [R4.64], !P4 ;  /* 0x07880000040c8fae */ /* 0x0003e2000e101d48 */
[----:B------:R-:W-:Y:S01]  /*8ad0*/  ISETP.GT.OR P1, PT, R16, 0x2f, P1 ;  /* 0x0000002f1000780c */ /* 0x000fe20000f24670 */
[----:B------:R-:W-:Y:S02]  /*8ae0*/  IMAD.MOV.U32 R218, RZ, RZ, RZ ;  /* 0x000000ffffda7224 */ /* 0x000fe400078e00ff */
[----:B--2---:R-:W-:Y:S02]  /*8af0*/  IMAD.IADD R3, R3, 0x1, R8 ;  /* 0x0000000103037824 */ /* 0x004fe400078e0208 */
[----:B------:R-:W-:Y:S02]  /*8b00*/  IMAD R8, R0, c[0x0][0x2b0], RZ ;  /* 0x0000ac0000087a24 */ /* 0x000fe400078e02ff */
[----:B------:R-:W-:-:S04]  /*8b10*/  @P3 IMAD.HI.U32 R9, R3, c[0x0][0x2bc], RZ ;  /* 0x0000af0003093a27 */ /* 0x000fc800078e00ff */
[----:B------:R-:W-:Y:S02]  /*8b20*/  IMAD R8, R13, c[0x0][0x2b4], R8 ;  /* 0x0000ad000d087a24 */ /* 0x000fe400078e0208 */
[----:B------:R-:W-:Y:S01]  /*8b30*/  IMAD.MOV.U32 R0, RZ, RZ, R3 ;  /* 0x000000ffff007224 */ /* 0x000fe200078e0003 */
[----:B------:R-:W-:Y:S01]  /*8b40*/  @P3 SHF.R.U32.HI R0, RZ, c[0x0][0x2c0], R9 ;  /* 0x0000b000ff003a19 */ /* 0x000fe20000011609 */
[----:B------:R-:W-:Y:S01]  /*8b50*/  IMAD.IADD R14, R19, 0x1, R8 ;  /* 0x00000001130e7824 */ /* 0x000fe200078e0208 */
[-C--:B------:R-:W-:Y:S02]  /*8b60*/  @!P0 LEA R10, P3, R238, R2.reuse, 0x1 ;  /* 0x00000002ee0a8211 */ /* 0x080fe400078608ff */
[----:B------:R-:W-:Y:S02]  /*8b70*/  @!P0 LEA R8, P4, R230, R2, 0x1 ;  /* 0x00000002e6088211 */ /* 0x000fe400078808ff */
        /* <DEDUP_REMOVED lines=12> */
[----:B------:R-:W-:-:S04]  /*8c40*/  IMAD.MOV R0, RZ, RZ, -R0 ;  /* 0x000000ffff007224 */ /* 0x000fc800078e0a00 */
[----:B------:R-:W-:-:S05]  /*8c50*/  IMAD R227, R0, c[0x0][0x2b8], R3 ;  /* 0x0000ae0000e37a24 */ /* 0x000fca00078e0203 */
[----:B------:R-:W-:Y:S01]  /*8c60*/  SHF.R.S32.HI R66, RZ, 0x1f, R227 ;  /* 0x0000001fff427819 */ /* 0x000fe200000114e3 */
[----:B------:R-:W-:-:S04]  /*8c70*/  IMAD.WIDE.U32 R2, R227, c[0x0][0x1e0], RZ ;  /* 0x00007800e3027a25 */ /* 0x000fc800078e00ff */
[----:B------:R-:W-:-:S04]  /*8c80*/  IMAD R0, R66, c[0x0][0x1e0], RZ ;  /* 0x0000780042007a24 */ /* 0x000fc800078e02ff */
[----:B------:R-:W-:Y:S01]  /*8c90*/  IMAD R0, R227, c[0x0][0x1e4], R0 ;  /* 0x00007900e3007a24 */ /* 0x000fe200078e0200 */
[----:B------:R-:W-:Y:S03]  /*8ca0*/  STL.64 [R1+0x30], R18 ;  /* 0x0000301201007387 */ /* 0x000fe60000100a00 */
[----:B------:R-:W-:Y:S01]  /*8cb0*/  IMAD.IADD R3, R3, 0x1, R0 ;  /* 0x0000000103037824 */ /* 0x000fe200078e0200 */
[----:B------:R2:W-:Y:S01]  /*8cc0*/  STL [R1+0x3c], R14 ;  /* 0x00003c0e01007387 */ /* 0x0005e20000100800 */
[----:B------:R-:W-:-:S05]  /*8cd0*/  IMAD R140, R143, -0x30, R138 ;  /* 0xffffffd08f8c7824 */ /* 0x000fca00078e028a */
[----:B-1----:R-:W-:Y:S01]  /*8ce0*/  IMNMX R4, R140, 0x30, PT ;  /* 0x000000308c047817 */ /* 0x002fe20003800200 */
[----:B--2---:R-:W-:-:S04]  /*8cf0*/  IMAD.WIDE.U32 R14, R65, c[0x0][0x1e8], RZ ;  /* 0x00007a00410e7a25 */ /* 0x004fc800078e00ff */
[----:B------:R-:W-:Y:S02]  /*8d00*/  IMAD R13, R65, c[0x0][0x1ec], R15 ;  /* 0x00007b00410d7a24 */ /* 0x000fe400078e020f */
[----:B------:R-:W-:-:S05]  /*8d10*/  IMAD.IADD R4, R4, 0x1, -R247 ;  /* 0x0000000104047824 */ /* 0x000fca00078e0af7 */
[----:B------:R-:W-:Y:S02]  /*8d20*/  ISETP.GE.AND P1, PT, R4, 0x1, PT ;  /* 0x000000010400780c */ /* 0x000fe40003f26270 */
[----:B------:R-:W-:Y:S02]  /*8d30*/  ISETP.GE.AND P6, PT, R230, c[0x0][0x1d4], PT ;  /* 0x00007500e6007a0c */ /* 0x000fe40003fc6270 */
[----:B------:R-:W-:Y:S02]  /*8d40*/  ISETP.GE.AND P5, PT, R228, c[0x0][0x1d4], PT ;  /* 0x00007500e4007a0c */ /* 0x000fe40003fa6270 */
[----:B------:R-:W-:Y:S01]  /*8d50*/  P2R R141, PR, RZ, 0x40 ;  /* 0x00000040ff8d7803 */ /* 0x000fe20000000000 */
[----:B------:R-:W-:Y:S01]  /*8d60*/  STL.64 [R1+0x28], R14 ;  /* 0x0000280e01007387 */ /* 0x000fe20000100a00 */
[----:B------:R-:W-:-:S03]  /*8d70*/  ISETP.GE.AND P4, PT, R238, c[0x0][0x1d4], PT ;  /* 0x00007500ee007a0c */ /* 0x000fc60003f86270 */
[----:B------:R-:W-:Y:S01]  /*8d80*/  STL [R1+0x38], R13 ;  /* 0x0000380d01007387 */ /* 0x000fe20000100800 */
[----:B----4-:R-:W-:Y:S01]  /*8d90*/  SHF.R.S32.HI R67, RZ, 0x1f, R218 ;  /* 0x0000001fff437819 */ /* 0x010fe200000114da */
[----:B------:R-:W-:-:S04]  /*8da0*/  IMAD.WIDE.U32 R2, R218, c[0x0][0x1f0], R2 ;  /* 0x00007c00da027a25 */ /* 0x000fc800078e0002 */
[----:B------:R-:W-:Y:S01]  /*8db0*/  IMAD R0, R67, c[0x0][0x1f0], RZ ;  /* 0x00007c0043007a24 */ /* 0x000fe200078e02ff */
[----:B------:R-:W-:-:S03]  /*8dc0*/  IADD3 R2, P0, R2, R14, RZ ;  /* 0x0000000e02027210 */ /* 0x000fc60007f1e0ff */
[----:B------:R-:W-:-:S05]  /*8dd0*/  IMAD R0, R218, c[0x0][0x1f4], R0 ;  /* 0x00007d00da007a24 */ /* 0x000fca00078e0200 */
[----:B------:R-:W-:Y:S02]  /*8de0*/  IADD3.X R3, R13, R3, R0, P0, !PT ;  /* 0x000000030d037210 */ /* 0x000fe400007fe400 */
[----:B------:R-:W-:-:S04]  /*8df0*/  LEA R0, P0, R2, c[0x0][0x1c8], 0x1 ;  /* 0x0000720002007a11 */ /* 0x000fc800078008ff */
[----:B------:R-:W-:Y:S02]  /*8e00*/  LEA.HI.X R5, R2, c[0x0][0x1cc], R3, 0x1, P0 ;  /* 0x0000730002057a11 */ /* 0x000fe400000f0c03 */
[----:B------:R-:W3:Y:S04]  /*8e10*/  SHFL.IDX PT, R2, R0, RZ, 0x1c1f ;  /* 0x001c1fff00027589 */ /* 0x000ee800000e0000 */
[----:B------:R-:W1:Y:S04]  /*8e20*/  SHFL.IDX PT, R0, R0, 0x1, 0x1c1f ;  /* 0x003c1f0000007f89 */ /* 0x000e6800000e0000 */
[----:B------:R-:W2:Y:S04]  /*8e30*/  SHFL.IDX PT, R3, R5, RZ, 0x1c1f ;  /* 0x001c1fff05037589 */ /* 0x000ea800000e0000 */
[----:B------:R-:W4:Y:S01]  /*8e40*/  SHFL.IDX PT, R5, R5, 0x1, 0x1c1f ;  /* 0x003c1f0005057f89 */ /* 0x000f2200000e0000 */
[----:B------:R-:W-:Y:S01]  /*8e50*/  ISETP.GE.AND P0, PT, R4, 0x21, PT ;  /* 0x000000210400780c */ /* 0x000fe20003f06270 */
[----:B------:R-:W-:Y:S01]  /*8e60*/  @P1 IMAD.SHL.U32 R4, R248, 0x2, RZ ;  /* 0x00000002f8041824 */ /* 0x000fe200078e00ff */
[----:B---3--:R-:W-:-:S11]  /*8e70*/  @P1 LEA R8, P2, R228, R2, 0x1 ;  /* 0x00000002e4081211 */ /* 0x008fd600078408ff */
[----:B-1----:R-:W-:Y:S02]  /*8e80*/  @P0 LEA R10, P6, R228, R0, 0x1 ;  /* 0x00000000e40a0211 */ /* 0x002fe400078c08ff */
[----:B------:R-:W-:Y:S02]  /*8e90*/  @P1 LEA R14, P3, R238, R2, 0x1 ;  /* 0x00000002ee0e1211 */ /* 0x000fe400078608ff */
[C-C-:B--2---:R-:W-:Y:S02]  /*8ea0*/  @P1 LEA.HI.X R9, R228.reuse, R3, R229.reuse, 0x1, P2 ;  /* 0x00000003e4091211 */ /* 0x144fe400010f0ce5 */
[----:B----4-:R-:W-:-:S03]  /*8eb0*/  @P0 LEA.HI.X R11, R228, R5, R229, 0x1, P6 ;  /* 0x00000005e40b0211 */ /* 0x010fc600030f0ce5 */
[----:B------:R1:W-:Y:S01]  /*8ec0*/  @P1 LDGSTS.E.BYPASS.LTC128B.128 [R4+0x3c80], [R8.64], !P5 ;  /* 0x03c8000008041fae */ /* 0x0003e2000e901d48 */
[----:B------:R-:W-:Y:S02]  /*8ed0*/  ISETP.NE.AND P6, PT, R141, RZ, PT ;  /* 0x000000ff8d00720c */ /* 0x000fe40003fc5270 */
[----:B------:R-:W-:Y:S02]  /*8ee0*/  @P1 LEA R12, P2, R230, R2, 0x1 ;  /* 0x00000002e60c1211 */ /* 0x000fe400078408ff */
[-C--:B------:R-:W-:Y:S02]  /*8ef0*/  @P1 LEA.HI.X R15, R238, R3.reuse, R250, 0x1, P3 ;  /* 0x00000003ee0f1211 */ /* 0x080fe400018f0cfa */
[C-C-:B------:R-:W-:Y:S02]  /*8f00*/  @P1 LEA.HI.X R13, R230.reuse, R3, R249.reuse, 0x1, P2 ;  /* 0x00000003e60d1211 */ /* 0x140fe400010f0cf9 */
[CC--:B------:R-:W-:Y:S01]  /*8f10*/  @P0 LEA R2, P2, R230.reuse, R0.reuse, 0x1 ;  /* 0x00000000e6020211 */ /* 0x0c0fe200078408ff */
[----:B------:R2:W-:Y:S03]  /*8f20*/  @P1 LDGSTS.E.BYPASS.LTC128B.128 [R4+0x4880], [R14.64], !P4 ;  /* 0x048800000e041fae */ /* 0x0005e6000e101d48 */
[----:B------:R-:W-:Y:S01]  /*8f30*/  @P0 LEA.HI.X R3, R230, R5, R249, 0x1, P2 ;  /* 0x00000005e6030211 */ /* 0x000fe200010f0cf9 */
[----:B------:R2:W-:Y:S01]  /*8f40*/  @P1 LDGSTS.E.BYPASS.LTC128B.128 [R4+0x5480], [R12.64], !P6 ;  /* 0x054800000c041fae */ /* 0x0005e2000f101d48 */
[----:B-1----:R-:W-:Y:S01]  /*8f50*/  @P0 LEA R8, P3, R238, R0, 0x1 ;  /* 0x00000000ee080211 */ /* 0x002fe200078608ff */
[----:B------:R-:W-:-:S03]  /*8f60*/  @P0 IMAD.SHL.U32 R0, R248, 0x2, RZ ;  /* 0x00000002f8000824 */ /* 0x000fc600078e00ff */
[----:B------:R-:W-:Y:S02]  /*8f70*/  @P0 LEA.HI.X R9, R238, R5, R250, 0x1, P3 ;  /* 0x00000005ee090211 */ /* 0x000fe400018f0cfa */
[----:B------:R2:W-:Y:S04]  /*8f80*/  @P0 LDGSTS.E.BYPASS.LTC128B.128 [R0+0x4480], [R10.64], !P5 ;  /* 0x044800000a000fae */ /* 0x0005e8000e901d48 */
[----:B------:R2:W-:Y:S04]  /*8f90*/  @P0 LDGSTS.E.BYPASS.LTC128B.128 [R0+0x5080], [R8.64], !P4 ;  /* 0x0508000008000fae */ /* 0x0005e8000e101d48 */
[----:B------:R2:W-:Y:S01]  /*8fa0*/  @P0 LDGSTS.E.BYPASS.LTC128B.128 [R0+0x5c80], [R2.64], !P6 ;  /* 0x05c8000002000fae */ /* 0x0005e2000f101d48 */
[----:B------:R-:W-:-:S03]  /*8fb0*/  ISETP.LT.AND P0, PT, RZ, c[0x0][0x27c], PT ;  /* 0x00009f00ff007a0c */ /* 0x000fc60003f01270 */
[----:B------:R-:W0:Y:S01]  /*8fc0*/  LDGDEPBAR ;  /* 0x00000000000079af */ /* 0x000e220000000000 */
[----:B------:R-:W-:-:S09]  /*8fd0*/  ISETP.GT.AND P3, PT, R16, 0x2f, PT ;  /* 0x0000002f1000780c */ /* 0x000fd20003f64270 */
[----:B------:R-:W-:Y:S05]  /*8fe0*/  @P0 BRA `(.L_x_255) ;  /* 0x0000002000000947 */ /* 0x000fea0003800000 */
[----:B------:R-:W-:-:S04]  /*8ff0*/  DEPBAR.LE SB0, 0x1 ;  /* 0x000080400000791a */ /* 0x000fc80000000000 */
[----:B------:R-:W-:Y:S05]  /*9000*/  BRA `(.L_x_256) ;  /* 0x0000579000007947 */ /* 0x000fea0003800000 */
.L_x_255:
[----:B------:R-:W3:Y:S01]  /*9010*/  LDL R68, [R1+0x54] ;  /* 0x0000540001447983 */ /* 0x000ee20000100800 */
[----:B--2---:R-:W-:Y:S01]  /*9020*/  SHF.R.S32.HI R0, RZ, 0x1f, R131 ;  /* 0x0000001fff007819 */ /* 0x004fe20000011483 */
[----:B------:R-:W-:Y:S01]  /*9030*/  ULDC.U8 UR4, c[0x0][0x298] ;  /* 0x0000a60000047ab9 */ /* 0x000fe20000000000 */
[C---:B------:R-:W-:Y:S01]  /*9040*/  IMAD.WIDE.U32 R2, R131.reuse, c[0x0][0x280], RZ ;  /* 0x0000a00083027a25 */ /* 0x040fe200078e00ff */
[----:B------:R-:W-:Y:S01]  /*9050*/  ISETP.NE.AND P2, PT, RZ, UR4, PT ;  /* 0x00000004ff007c0c */ /* 0x000fe2000bf45270 */
[----:B------:R-:W-:Y:S02]  /*9060*/  BSSY B2, `(.L_x_256) ;  /* 0x0000573000027945 */ /* 0x000fe40003800000 */
[----:B------:R-:W-:Y:S01]  /*9070*/  IMAD R6, R0, c[0x0][0x280], RZ ;  /* 0x0000a00000067a24 */ /* 0x000fe200078e02ff */
[----:B------:R-:W-:Y:S01]  /*9080*/  LEA R8, P1, R2, c[0x0][0x270], 0x1 ;  /* 0x00009c0002087a11 */ /* 0x000fe200078208ff */
[----:B------:R-:W-:Y:S02]  /*9090*/  IMAD R0, R0, c[0x0][0x290], RZ ;  /* 0x0000a40000007a24 */ /* 0x000fe400078e02ff */
[----:B------:R-:W-:-:S02]  /*90a0*/  IMAD R6, R131, c[0x0][0x284], R6 ;  /* 0x0000a10083067a24 */ /* 0x000fc400078e0206 */
[----:B------:R-:W-:-:S03]  /*90b0*/  IMAD.WIDE.U32 R4, R131, c[0x0][0x290], RZ ;  /* 0x0000a40083047a25 */ /* 0x000fc600078e00ff */
[----:B------:R-:W-:Y:S01]  /*90c0*/  IADD3 R3, R6, R3, RZ ;  /* 0x0000000306037210 */ /* 0x000fe20007ffe0ff */
[----:B------:R-:W-:Y:S01]  /*90d0*/  IMAD R0, R131, c[0x0][0x294], R0 ;  /* 0x0000a50083007a24 */ /* 0x000fe200078e0200 */
[----:B------:R-:W-:-:S04]  /*90e0*/  LEA R9, P0, R4, c[0x0][0x288], 0x1 ;  /* 0x0000a20004097a11 */ /* 0x000fc800078008ff */
[----:B------:R-:W-:Y:S02]  /*90f0*/  IADD3 R5, R0, R5, RZ ;  /* 0x0000000500057210 */ /* 0x000fe40007ffe0ff */
[----:B------:R-:W-:Y:S02]  /*9100*/  LEA.HI.X R0, R2, c[0x0][0x274], R3, 0x1, P1 ;  /* 0x00009d0002007a11 */ /* 0x000fe400008f0c03 */
[----:B------:R-:W-:Y:S02]  /*9110*/  LEA.HI.X R2, R4, c[0x0][0x28c], R5, 0x1, P0 ;  /* 0x0000a30004027a11 */ /* 0x000fe400000f0c05 */
[----:B---3--:R-:W-:Y:S01]  /*9120*/  LEA R6, R68, R112, 0x7 ;  /* 0x0000007044067211 */ /* 0x008fe200078e38ff */
[----:B------:R-:W-:Y:S05]  /*9130*/  @!P2 BRA `(.L_x_257) ;  /* 0x00002a700000a947 */ /* 0x000fea0003800000 */
[----:B------:R-:W-:Y:S01]  /*9140*/  ISETP.GE.AND P0, PT, R6, R36, PT ;  /* 0x000000240600720c */ /* 0x000fe20003f06270 */
[----:B------:R-:W1:Y:S01]  /*9150*/  SHFL.IDX PT, R3, R2, RZ, 0x1e1f ;  /* 0x001e1fff02037589 */ /* 0x000e6200000e0000 */
[----:B------:R-:W-:Y:S01]  /*9160*/  BSSY B0, `(.L_x_258) ;  /* 0x000004f000007945 */ /* 0x000fe20003800000 */
[----:B------:R-:W-:Y:S01]  /*9170*/  CS2R R30, SRZ ;  /* 0x00000000001e7805 */ /* 0x000fe2000001ff00 */
[----:B------:R-:W-:Y:S01]  /*9180*/  CS2R R28, SRZ ;  /* 0x00000000001c7805 */ /* 0x000fe2000001ff00 */
[----:B------:R-:W2:Y:S01]  /*9190*/  SHFL.IDX PT, R5, R0, RZ, 0x1e1f ;  /* 0x001e1fff00057589 */ /* 0x000ea200000e0000 */
[----:B------:R-:W-:Y:S01]  /*91a0*/  CS2R R26, SRZ ;  /* 0x00000000001a7805 */ /* 0x000fe2000001ff00 */
[----:B------:R-:W-:Y:S01]  /*91b0*/  CS2R R24, SRZ ;  /* 0x0000000000187805 */ /* 0x000fe2000001ff00 */
[----:B------:R-:W-:Y:S01]  /*91c0*/  CS2R R22, SRZ ;  /* 0x0000000000167805 */ /* 0x000fe2000001ff00 */
[----:B------:R-:W3:Y:S01]  /*91d0*/  SHFL.IDX PT, R4, R8, RZ, 0x1e1f ;  /* 0x001e1fff08047589 */ /* 0x000ee200000e0000 */
[----:B------:R-:W-:Y:S01]  /*91e0*/  CS2R R20, SRZ ;  /* 0x0000000000147805 */ /* 0x000fe2000001ff00 */
[----:B------:R-:W-:Y:S01]  /*91f0*/  CS2R R18, SRZ ;  /* 0x0000000000127805 */ /* 0x000fe2000001ff00 */
[----:B------:R-:W-:Y:S01]  /*9200*/  CS2R R16, SRZ ;  /* 0x0000000000107805 */ /* 0x000fe2000001ff00 */
[----:B------:R4:W1:Y:S01]  /*9210*/  SHFL.IDX PT, R2, R9, RZ, 0x1e1f ;  /* 0x001e1fff09027589 */ /* 0x00086200000e0000 */
[----:B------:R-:W-:Y:S01]  /*9220*/  CS2R R14, SRZ ;  /* 0x00000000000e7805 */ /* 0x000fe2000001ff00 */
[----:B------:R-:W-:Y:S01]  /*9230*/  CS2R R12, SRZ ;  /* 0x00000000000c7805 */ /* 0x000fe2000001ff00 */
[----:B------:R-:W-:Y:S01]  /*9240*/  CS2R R10, SRZ ;  /* 0x00000000000a7805 */ /* 0x000fe2000001ff00 */
[----:B----4-:R-:W-:Y:S01]  /*9250*/  CS2R R8, SRZ ;  /* 0x0000000000087805 */ /* 0x010fe2000001ff00 */
[----:B------:R-:W-:Y:S05]  /*9260*/  @P0 BRA `(.L_x_259) ;  /* 0x000003e000000947 */ /* 0x000fea0003800000 */
[----:B-123--:R-:W2:Y:S04]  /*9270*/  LDL R40, [R1+0x110] ;  /* 0x0001100001287983 */ /* 0x00eea80000100800 */
[----:B------:R-:W3:Y:S04]  /*9280*/  LDL R39, [R1+0x10c] ;  /* 0x00010c0001277983 */ /* 0x000ee80000100800 */
[----:B------:R-:W4:Y:S04]  /*9290*/  LDL R38, [R1+0x114] ;  /* 0x0001140001267983 */ /* 0x000f280000100800 */
[----:B------:R-:W4:Y:S04]  /*92a0*/  LDL R37, [R1+0x108] ;  /* 0x0001080001257983 */ /* 0x000f280000100800 */
[----:B------:R-:W4:Y:S04]  /*92b0*/  LDL R35, [R1+0x118] ;  /* 0x0001180001237983 */ /* 0x000f280000100800 */
[----:B------:R-:W4:Y:S04]  /*92c0*/  LDL R33, [R1+0x104] ;  /* 0x0001040001217983 */ /* 0x000f280000100800 */
[----:B------:R-:W4:Y:S04]  /*92d0*/  LDL R32, [R1+0x11c] ;  /* 0x00011c0001207983 */ /* 0x000f280000100800 */
[----:B------:R-:W4:Y:S01]  /*92e0*/  LDL R34, [R1+0x100] ;  /* 0x0001000001227983 */ /* 0x000f220000100800 */
[----:B------:R-:W-:Y:S01]  /*92f0*/  ISETP.GE.AND P0, PT, R114, c[0x0][0x27c], PT ;  /* 0x00009f0072007a0c */ /* 0x000fe20003f06270 */
[----:B------:R-:W-:Y:S01]  /*9300*/  CS2R R20, SRZ ;  /* 0x0000000000147805 */ /* 0x000fe2000001ff00 */
[----:B------:R-:W-:Y:S01]  /*9310*/  ISETP.GE.AND P1, PT, R167, c[0x0][0x27c], PT ;  /* 0x00009f00a7007a0c */ /* 0x000fe20003f26270 */
[----:B------:R-:W4:Y:S01]  /*9320*/  LDL R6, [R1+0x120] ;  /* 0x0001200001067983 */ /* 0x000f220000100800 */
[----:B------:R-:W-:-:S03]  /*9330*/  CS2R R8, SRZ ;  /* 0x0000000000087805 */ /* 0x000fc6000001ff00 */
[----:B------:R-:W4:Y:S06]  /*9340*/  LDL R0, [R1+0xfc] ;  /* 0x0000fc0001007983 */ /* 0x000f2c0000100800 */
[----:B------:R-:W-:-:S04]  /*9350*/  @!P0 IMAD.WIDE R12, R114, 0x2, R4 ;  /* 0x00000002720c8825 */ /* 0x000fc800078e0204 */
[----:B------:R-:W-:Y:S01]  /*9360*/  @!P0 IMAD.WIDE R10, R114, 0x2, R2 ;  /* 0x00000002720a8825 */ /* 0x000fe200078e0202 */
[----:B------:R1:W5:Y:S04]  /*9370*/  @!P0 LD.E.64 R20, [R12.64] ;  /* 0x000000080c148980 */ /* 0x000368000c101b00 */
[----:B------:R1:W5:Y:S01]  /*9380*/  @!P0 LD.E.64 R8, [R10.64] ;  /* 0x000000080a088980 */ /* 0x000362000c101b00 */
[----:B------:R-:W-:Y:S01]  /*9390*/  ISETP.GE.AND P0, PT, R164, c[0x0][0x27c], PT ;  /* 0x00009f00a4007a0c */ /* 0x000fe20003f06270 */
[----:B------:R-:W-:Y:S01]  /*93a0*/  CS2R R22, SRZ ;  /* 0x0000000000167805 */ /* 0x000fe2000001ff00 */
[----:B------:R-:W-:Y:S01]  /*93b0*/  CS2R R24, SRZ ;  /* 0x0000000000187805 */ /* 0x000fe2000001ff00 */
[----:B-1----:R-:W-:Y:S01]  /*93c0*/  CS2R R10, SRZ ;  /* 0x00000000000a7805 */ /* 0x002fe2000001ff00 */
[----:B------:R-:W-:Y:S01]  /*93d0*/  CS2R R26, SRZ ;  /* 0x00000000001a7805 */ /* 0x000fe2000001ff00 */
[----:B------:R-:W-:Y:S01]  /*93e0*/  CS2R R28, SRZ ;  /* 0x00000000001c7805 */ /* 0x000fe2000001ff00 */
[----:B------:R-:W-:Y:S01]  /*93f0*/  CS2R R30, SRZ ;  /* 0x00000000001e7805 */ /* 0x000fe2000001ff00 */
[----:B--2---:R-:W-:-:S05]  /*9400*/  @!P1 IADD3 R14, P2, R4, R40, RZ ;  /* 0x00000028040e9210 */ /* 0x004fca0007f5e0ff */
[----:B---3--:R-:W-:Y:S01]  /*9410*/  @!P1 IMAD.X R15, R5, 0x1, R39, P2 ;  /* 0x00000001050f9824 */ /* 0x008fe200010e0627 */
[----:B------:R-:W-:-:S04]  /*9420*/  @!P1 IADD3 R12, P2, R2, R40, RZ ;  /* 0x00000028020c9210 */ /* 0x000fc80007f5e0ff */
[----:B------:R1:W5:Y:S01]  /*9430*/  @!P1 LD.E.64 R22, [R14.64] ;  /* 0x000000080e169980 */ /* 0x000362000c101b00 */
[----:B------:R-:W-:-:S05]  /*9440*/  @!P1 IMAD.X R13, R3, 0x1, R39, P2 ;  /* 0x00000001030d9824 */ /* 0x000fca00010e0627 */
[----:B------:R2:W5:Y:S01]  /*9450*/  @!P1 LD.E.64 R10, [R12.64] ;  /* 0x000000080c0a9980 */ /* 0x000562000c101b00 */
[----:B----4-:R-:W-:Y:S02]  /*9460*/  @!P0 IADD3 R16, P1, R4, R38, RZ ;  /* 0x0000002604108210 */ /* 0x010fe40007f3e0ff */
[----:B------:R-:W-:-:S03]  /*9470*/  ISETP.GE.AND P2, PT, R166, c[0x0][0x27c], PT ;  /* 0x00009f00a6007a0c */ /* 0x000fc60003f46270 */
[----:B------:R-:W-:-:S05]  /*9480*/  @!P0 IMAD.X R17, R5, 0x1, R37, P1 ;  /* 0x0000000105118824 */ /* 0x000fca00008e0625 */
[----:B------:R3:W5:Y:S01]  /*9490*/  @!P0 LD.E.64 R24, [R16.64] ;  /* 0x0000000810188980 */ /* 0x000762000c101b00 */
[----:B-1----:R-:W-:-:S05]  /*94a0*/  @!P0 IADD3 R14, P1, R2, R38, RZ ;  /* 0x00000026020e8210 */ /* 0x002fca0007f3e0ff */
[----:B------:R-:W-:Y:S01]  /*94b0*/  @!P0 IMAD.X R15, R3, 0x1, R37, P1 ;  /* 0x00000001030f8824 */ /* 0x000fe200008e0625 */
[----:B--2---:R-:W-:Y:S01]  /*94c0*/  CS2R R12, SRZ ;  /* 0x00000000000c7805 */ /* 0x004fe2000001ff00 */
[----:B------:R-:W-:Y:S02]  /*94d0*/  ISETP.GE.AND P1, PT, R113, c[0x0][0x27c], PT ;  /* 0x00009f0071007a0c */ /* 0x000fe40003f26270 */
[----:B------:R-:W-:-:S03]  /*94e0*/  @!P2 IADD3 R18, P6, R4, R35, RZ ;  /* 0x000000230412a210 */ /* 0x000fc60007fde0ff */
[----:B------:R1:W5:Y:S01]  /*94f0*/  @!P0 LD.E.64 R12, [R14.64] ;  /* 0x000000080e0c8980 */ /* 0x000362000c101b00 */
[----:B---3--:R-:W-:Y:S01]  /*9500*/  @!P2 IADD3 R16, P0, R2, R35, RZ ;  /* 0x000000230210a210 */ /* 0x008fe20007f1e0ff */
[----:B------:R-:W-:-:S04]  /*9510*/  @!P2 IMAD.X R19, R5, 0x1, R33, P6 ;  /* 0x000000010513a824 */ /* 0x000fc800030e0621 */
[----:B------:R-:W-:Y:S01]  /*9520*/  @!P2 IMAD.X R17, R3, 0x1, R33, P0 ;  /* 0x000000010311a824 */ /* 0x000fe200000e0621 */
[----:B------:R2:W5:Y:S01]  /*9530*/  @!P2 LD.E.64 R26, [R18.64] ;  /* 0x00000008121aa980 */ /* 0x000562000c101b00 */
[----:B------:R-:W-:Y:S01]  /*9540*/  ISETP.GE.AND P0, PT, R165, c[0x0][0x27c], PT ;  /* 0x00009f00a5007a0c */ /* 0x000fe20003f06270 */
[----:B-1----:R-:W-:-:S06]  /*9550*/  CS2R R14, SRZ ;  /* 0x00000000000e7805 */ /* 0x002fcc000001ff00 */
[----:B------:R1:W5:Y:S02]  /*9560*/  @!P2 LD.E.64 R14, [R16.64] ;  /* 0x00000008100ea980 */ /* 0x000364000c101b00 */
[----:B-1----:R-:W-:-:S05]  /*9570*/  @!P1 IADD3 R16, P2, R4, R32, RZ ;  /* 0x0000002004109210 */ /* 0x002fca0007f5e0ff */
[----:B------:R-:W-:Y:S01]  /*9580*/  @!P1 IMAD.X R17, R5, 0x1, R34, P2 ;  /* 0x0000000105119824 */ /* 0x000fe200010e0622 */
[----:B------:R-:W-:Y:S01]  /*9590*/  @!P1 IADD3 R32, P2, R2, R32, RZ ;  /* 0x0000002002209210 */ /* 0x000fe20007f5e0ff */
[----:B--2---:R-:W-:-:S03]  /*95a0*/  CS2R R18, SRZ ;  /* 0x0000000000127805 */ /* 0x004fc6000001ff00 */
[----:B------:R1:W5:Y:S01]  /*95b0*/  @!P1 LD.E.64 R28, [R16.64] ;  /* 0x00000008101c9980 */ /* 0x000362000c101b00 */
[----:B------:R-:W-:Y:S01]  /*95c0*/  @!P1 IMAD.X R33, R3, 0x1, R34, P2 ;  /* 0x0000000103219824 */ /* 0x000fe200010e0622 */
[----:B------:R-:W-:-:S05]  /*95d0*/  @!P0 IADD3 R4, P2, R4, R6, RZ ;  /* 0x0000000604048210 */ /* 0x000fca0007f5e0ff */
[----:B------:R-:W-:Y:S01]  /*95e0*/  @!P0 IMAD.X R5, R5, 0x1, R0, P2 ;  /* 0x0000000105058824 */ /* 0x000fe200010e0600 */
[----:B------:R-:W-:-:S04]  /*95f0*/  @!P0 IADD3 R2, P2, R2, R6, RZ ;  /* 0x0000000602028210 */ /* 0x000fc80007f5e0ff */
[----:B------:R2:W5:Y:S01]  /*9600*/  @!P0 LD.E.64 R30, [R4.64] ;  /* 0x00000008041e8980 */ /* 0x000562000c101b00 */
[----:B------:R-:W-:-:S05]  /*9610*/  @!P0 IMAD.X R3, R3, 0x1, R0, P2 ;  /* 0x0000000103038824 */ /* 0x000fca00010e0600 */
[----:B------:R2:W5:Y:S01]  /*9620*/  @!P0 LD.E.64 R18, [R2.64] ;  /* 0x0000000802128980 */ /* 0x000562000c101b00 */
[----:B-1----:R-:W-:-:S06]  /*9630*/  CS2R R16, SRZ ;  /* 0x0000000000107805 */ /* 0x002fcc000001ff00 */
[----:B------:R2:W5:Y:S02]  /*9640*/  @!P1 LD.E.64 R16, [R32.64] ;  /* 0x0000000820109980 */ /* 0x000564000c101b00 */
.L_x_259:
[----:B-123--:R-:W-:Y:S05]  /*9650*/  BSYNC B0 ;  /* 0x0000000000007941 */ /* 0x00efea0003800000 */
.L_x_258:
[----:B-----5:R-:W-:Y:S01]  /*9660*/  IMAD.MOV.U32 R55, RZ, RZ, R21 ;  /* 0x000000ffff377224 */ /* 0x020fe200078e0015 */
[--C-:B------:R-:W-:Y:S01]  /*9670*/  SHF.R.U64 R46, R24, 0x10, R25.reuse ;  /* 0x00000010182e7819 */ /* 0x100fe20000001219 */
[--C-:B------:R-:W-:Y:S01]  /*9680*/  IMAD.MOV.U32 R48, RZ, RZ, R25.reuse ;  /* 0x000000ffff307224 */ /* 0x100fe200078e0019 */
[----:B------:R-:W-:Y:S01]  /*9690*/  SHF.R.U32.HI R43, RZ, 0x10, R25 ;  /* 0x00000010ff2b7819 */ /* 0x000fe20000011619 */
[----:B------:R-:W-:Y:S01]  /*96a0*/  IMAD.MOV.U32 R37, RZ, RZ, R30 ;  /* 0x000000ffff257224 */ /* 0x000fe200078e001e */
[--C-:B------:R-:W-:Y:S01]  /*96b0*/  SHF.R.U64 R33, R30, 0x10, R31.reuse ;  /* 0x000000101e217819 */ /* 0x100fe2000000121f */
[----:B------:R-:W-:Y:S01]  /*96c0*/  IMAD.MOV.U32 R35, RZ, RZ, R31 ;  /* 0x000000ffff237224 */ /* 0x000fe200078e001f */
[----:B------:R-:W-:Y:S01]  /*96d0*/  SHF.R.U64 R25, R10, 0x10, R11 ;  /* 0x000000100a197819 */ /* 0x000fe2000000120b */
[----:B------:R-:W-:Y:S01]  /*96e0*/  IMAD.MOV.U32 R52, RZ, RZ, R23 ;  /* 0x000000ffff347224 */ /* 0x000fe200078e0017 */
[----:B------:R-:W-:Y:S01]  /*96f0*/  SHF.R.U32.HI R30, RZ, 0x10, R31 ;  /* 0x00000010ff1e7819 */ /* 0x000fe2000001161f */
[----:B------:R-:W-:Y:S01]  /*9700*/  IMAD.MOV.U32 R49, RZ, RZ, R24 ;  /* 0x000000ffff317224 */ /* 0x000fe200078e0018 */
[--C-:B------:R-:W-:Y:S01]  /*9710*/  SHF.R.U64 R50, R22, 0x10, R23.reuse ;  /* 0x0000001016327819 */ /* 0x100fe20000001217 */
[----:B------:R-:W-:Y:S01]  /*9720*/  IMAD.MOV.U32 R45, RZ, RZ, R26 ;  /* 0x000000ffff2d7224 */ /* 0x000fe200078e001a */
[----:B------:R-:W-:Y:S01]  /*9730*/  SHF.R.U32.HI R47, RZ, 0x10, R23 ;  /* 0x00000010ff2f7819 */ /* 0x000fe20000011617 */
[----:B------:R-:W-:Y:S01]  /*9740*/  IMAD.MOV.U32 R31, RZ, RZ, R9 ;  /* 0x000000ffff1f7224 */ /* 0x000fe200078e0009 */
[----:B------:R-:W-:Y:S01]  /*9750*/  SHF.R.U64 R42, R26, 0x10, R27 ;  /* 0x000000101a2a7819 */ /* 0x000fe2000000121b */
[----:B------:R-:W-:Y:S01]  /*9760*/  IMAD.MOV.U32 R23, RZ, RZ, R13 ;  /* 0x000000ffff177224 */ /* 0x000fe200078e000d */
[----:B------:R-:W-:Y:S01]  /*9770*/  SHF.R.U32.HI R26, RZ, 0x10, R9 ;  /* 0x00000010ff1a7819 */ /* 0x000fe20000011609 */
[----:B------:R-:W-:Y:S01]  /*9780*/  IMAD.MOV.U32 R5, RZ, RZ, R19 ;  /* 0x000000ffff057224 */ /* 0x000fe200078e0013 */
[----:B------:R-:W-:Y:S01]  /*9790*/  PRMT R25, R25, 0x5410, R55 ;  /* 0x0000541019197816 */ /* 0x000fe20000000037 */
[----:B------:R-:W-:Y:S01]  /*97a0*/  IMAD.MOV.U32 R41, RZ, RZ, R28 ;  /* 0x000000ffff297224 */ /* 0x000fe200078e001c */
[----:B------:R-:W-:Y:S01]  /*97b0*/  PRMT R26, R26, 0x5410, R50 ;  /* 0x000054101a1a7816 */ /* 0x000fe20000000032 */
[----:B------:R-:W-:Y:S01]  /*97c0*/  IMAD.MOV.U32 R40, RZ, RZ, R29 ;  /* 0x000000ffff287224 */ /* 0x000fe200078e001d */
[----:B------:R-:W-:Y:S01]  /*97d0*/  PRMT R31, R31, 0x5410, R49 ;  /* 0x000054101f1f7816 */ /* 0x000fe20000000031 */
[----:B------:R-:W-:Y:S01]  /*97e0*/  IMAD.MOV.U32 R32, RZ, RZ, R8 ;  /* 0x000000ffff207224 */ /* 0x000fe200078e0008 */
[----:B------:R-:W-:Y:S01]  /*97f0*/  PRMT R23, R23, 0x5410, R25 ;  /* 0x0000541017177816 */ /* 0x000fe20000000019 */
[----:B------:R-:W-:Y:S01]  /*9800*/  IMAD.MOV.U32 R56, RZ, RZ, R20 ;  /* 0x000000ffff387224 */ /* 0x000fe200078e0014 */
[----:B------:R-:W-:Y:S01]  /*9810*/  SHF.R.U64 R2, R12, 0x10, R13 ;  /* 0x000000100c027819 */ /* 0x000fe2000000120d */
[----:B------:R-:W-:Y:S01]  /*9820*/  IMAD.MOV.U32 R44, RZ, RZ, R27 ;  /* 0x000000ffff2c7224 */ /* 0x000fe200078e001b */
[--C-:B------:R-:W-:Y:S01]  /*9830*/  SHF.R.U64 R3, R18, 0x10, R19.reuse ;  /* 0x0000001012037819 */ /* 0x100fe20000001213 */
[----:B------:R-:W-:Y:S01]  /*9840*/  IMAD.MOV.U32 R53, RZ, RZ, R22 ;  /* 0x000000ffff357224 */ /* 0x000fe200078e0016 */
[----:B------:R-:W-:Y:S01]  /*9850*/  SHF.R.U32.HI R0, RZ, 0x10, R19 ;  /* 0x00000010ff007819 */ /* 0x000fe20000011613 */
[----:B------:R-:W-:Y:S01]  /*9860*/  IMAD.MOV.U32 R24, RZ, RZ, R12 ;  /* 0x000000ffff187224 */ /* 0x000fe200078e000c */
[----:B------:R-:W-:Y:S01]  /*9870*/  PRMT R19, R26, 0x5410, R31 ;  /* 0x000054101a137816 */ /* 0x000fe2000000001f */
[----:B------:R-:W-:Y:S01]  /*9880*/  IMAD.MOV.U32 R6, RZ, RZ, R18 ;  /* 0x000000ffff067224 */ /* 0x000fe200078e0012 */
[----:B------:R-:W-:Y:S01]  /*9890*/  PRMT R26, R23, 0x7610, R26 ;  /* 0x00007610171a7816 */ /* 0x000fe2000000001a */
[----:B------:R-:W-:-:S04]  /*98a0*/  DEPBAR.LE SB0, 0x1 ;  /* 0x000080400000791a */ /* 0x000fc80000000000 */
[----:B------:R-:W-:Y:S01]  /*98b0*/  PRMT R23, R2, 0x7610, R23 ;  /* 0x0000761002177816 */ /* 0x000fe20000000017 */
[----:B------:R-:W-:Y:S01]  /*98c0*/  IMAD R2, R68, -0x80, R36 ;  /* 0xffffff8044027824 */ /* 0x000fe200078e0224 */
[--C-:B------:R-:W-:Y:S01]  /*98d0*/  SHF.R.U64 R38, R28, 0x10, R29.reuse ;  /* 0x000000101c267819 */ /* 0x100fe2000000121d */
[----:B------:R-:W-:Y:S01]  /*98e0*/  IMAD.MOV.U32 R28, RZ, RZ, R10 ;  /* 0x000000ffff1c7224 */ /* 0x000fe200078e000a */
[----:B------:R-:W-:Y:S01]  /*98f0*/  SHF.R.U32.HI R34, RZ, 0x10, R29 ;  /* 0x00000010ff227819 */ /* 0x000fe2000001161d */
[----:B------:R-:W-:Y:S01]  /*9900*/  IMAD.MOV.U32 R10, RZ, RZ, R17 ;  /* 0x000000ffff0a7224 */ /* 0x000fe200078e0011 */
[----:B------:R-:W-:Y:S01]  /*9910*/  SHF.R.U64 R29, R8, 0x10, R9 ;  /* 0x00000010081d7819 */ /* 0x000fe20000001209 */
[----:B------:R-:W-:Y:S01]  /*9920*/  BSSY B1, `(.L_x_260) ;  /* 0x000012a000017945 */ /* 0x000fe20003800000 */
[--C-:B------:R-:W-:Y:S02]  /*9930*/  SHF.R.U64 R8, R16, 0x10, R17.reuse ;  /* 0x0000001010087819 */ /* 0x100fe40000001211 */
[----:B------:R-:W-:-:S02]  /*9940*/  SHF.R.U32.HI R4, RZ, 0x10, R17 ;  /* 0x00000010ff047819 */ /* 0x000fc40000011611 */
[----:B------:R-:W-:Y:S02]  /*9950*/  IMNMX R17, R2, 0x80, PT ;  /* 0x0000008002117817 */ /* 0x000fe40003800200 */
[----:B------:R-:W-:Y:S01]  /*9960*/  SHF.R.U64 R54, R20, 0x10, R21 ;  /* 0x0000001014367819 */ /* 0x000fe20000001215 */
[----:B------:R-:W-:Y:S01]  /*9970*/  IMAD.MOV.U32 R20, RZ, RZ, R15 ;  /* 0x000000ffff147224 */ /* 0x000fe200078e000f */
[----:B------:R-:W-:Y:S02]  /*9980*/  ISETP.GE.AND P0, PT, R112, R17, PT ;  /* 0x000000117000720c */ /* 0x000fe40003f06270 */
[----:B------:R-:W-:Y:S01]  /*9990*/  SHF.R.U32.HI R39, RZ, 0x10, R27 ;  /* 0x00000010ff277819 */ /* 0x000fe2000001161b */
[----:B------:R-:W-:Y:S01]  /*99a0*/  IMAD.MOV.U32 R27, RZ, RZ, R11 ;  /* 0x000000ffff1b7224 */ /* 0x000fe200078e000b */
[----:B------:R-:W-:Y:S01]  /*99b0*/  SHF.R.U32.HI R51, RZ, 0x10, R21 ;  /* 0x00000010ff337819 */ /* 0x000fe20000011615 */
[----:B------:R-:W-:Y:S01]  /*99c0*/  IMAD.MOV.U32 R21, RZ, RZ, R14 ;  /* 0x000000ffff157224 */ /* 0x000fe200078e000e */
[----:B------:R-:W-:Y:S01]  /*99d0*/  SHF.R.U32.HI R22, RZ, 0x10, R11 ;  /* 0x00000010ff167819 */ /* 0x000fe2000001160b */
[----:B------:R-:W-:Y:S01]  /*99e0*/  IMAD.MOV.U32 R11, RZ, RZ, R16 ;  /* 0x000000ffff0b7224 */ /* 0x000fe200078e0010 */
[----:B------:R-:W-:-:S02]  /*99f0*/  PRMT R29, R29, 0x5410, R52 ;  /* 0x000054101d1d7816 */ /* 0x000fc40000000034 */
[----:B------:R-:W-:Y:S02]  /*9a00*/  PRMT R32, R32, 0x5410, R43 ;  /* 0x0000541020207816 */ /* 0x000fe4000000002b */
[----:B------:R-:W-:Y:S02]  /*9a10*/  PRMT R37, R37, 0x5410, R44 ;  /* 0x0000541025257816 */ /* 0x000fe4000000002c */
[----:B------:R-:W-:Y:S02]  /*9a20*/  PRMT R20, R20, 0x5410, R54 ;  /* 0x0000541014147816 */ /* 0x000fe40000000036 */
[----:B------:R-:W-:Y:S02]  /*9a30*/  PRMT R28, R28, 0x5410, R47 ;  /* 0x000054101c1c7816 */ /* 0x000fe4000000002f */
[----:B------:R-:W-:Y:S02]  /*9a40*/  PRMT R33, R33, 0x5410, R48 ;  /* 0x0000541021217816 */ /* 0x000fe40000000030 */
[----:B------:R-:W-:-:S02]  /*9a50*/  PRMT R30, R30, 0x5410, R46 ;  /* 0x000054101e1e7816 */ /* 0x000fc4000000002e */
[----:B------:R-:W-:Y:S02]  /*9a60*/  PRMT R35, R35, 0x5410, R45 ;  /* 0x0000541023237816 */ /* 0x000fe4000000002d */
[----:B------:R-:W-:Y:S02]  /*9a70*/  PRMT R34, R34, 0x5410, R42 ;  /* 0x0000541022227816 */ /* 0x000fe4000000002a */
[----:B------:R-:W-:Y:S02]  /*9a80*/  SHF.R.U32.HI R13, RZ, 0x10, R13 ;  /* 0x00000010ff0d7819 */ /* 0x000fe4000001160d */
[--C-:B------:R-:W-:Y:S02]  /*9a90*/  SHF.R.U64 R12, R14, 0x10, R15.reuse ;  /* 0x000000100e0c7819 */ /* 0x100fe4000000120f */
[----:B------:R-:W-:Y:S02]  /*9aa0*/  SHF.R.U32.HI R9, RZ, 0x10, R15 ;  /* 0x00000010ff097819 */ /* 0x000fe4000001160f */
        /* <DEDUP_REMOVED lines=20> */
[----:B------:R-:W-:Y:S01]  /*9bf0*/  PRMT R35, R3, 0x7610, R35 ;  /* 0x0000761003237816 */ /* 0x000fe20000000023 */
[----:B------:R-:W-:Y:S06]  /*9c00*/  BAR.SYNC.DEFER_BLOCKING 0x0 ;  /* 0x0000000000007b1d */ /* 0x000fec0000010000 */
[----:B------:R-:W-:Y:S05]  /*9c10*/  @P0 BRA `(.L_x_261) ;  /* 0x00000fa000000947 */ /* 0x000fea0003800000 */
[----:B------:R-:W-:Y:S01]  /*9c20*/  ISETP.GE.AND P0, PT, R114, c[0x0][0x27c], PT ;  /* 0x00009f0072007a0c */ /* 0x000fe20003f06270 */
[----:B------:R-:W-:-:S12]  /*9c30*/  BSSY B0, `(.L_x_262) ;  /* 0x0000028000007945 */ /* 0x000fd80003800000 */
[----:B------:R-:W-:Y:S05]  /*9c40*/  @P0 BRA `(.L_x_263) ;  /* 0x0000026000000947 */ /* 0x000fea0003800000 */
[----:B------:R-:W1:Y:S01]  /*9c50*/  LDS.128 R8, [R242+0x4800] ;  /* 0x00480000f2087984 */ /* 0x000e620000000c00 */
[--C-:B------:R-:W-:Y:S02]  /*9c60*/  HADD2.F32 R12, -RZ, R18.reuse.H0_H0 ;  /* 0x20000012ff0c7230 */ /* 0x100fe40000004100 */
[----:B------:R-:W-:Y:S02]  /*9c70*/  HADD2.F32 R0, -RZ, R18.H1_H1 ;  /* 0x30000012ff007230 */ /* 0x000fe40000004100 */
[----:B------:R-:W-:Y:S02]  /*9c80*/  HADD2.F32 R3, -RZ, R21.H1_H1 ;  /* 0x30000015ff037230 */ /* 0x000fe40000004100 */
[----:B------:R-:W-:Y:S02]  /*9c90*/  HADD2.F32 R2, -RZ, R20.H1_H1 ;  /* 0x30000014ff027230 */ /* 0x000fe40000004100 */
[--C-:B-1----:R-:W-:Y:S02]  /*9ca0*/  HADD2.F32 R13, -RZ, R8.reuse.H0_H0 ;  /* 0x20000008ff0d7230 */ /* 0x102fe40000004100 */
[----:B------:R-:W-:-:S02]  /*9cb0*/  HADD2.F32 R6, -RZ, R8.H1_H1 ;  /* 0x30000008ff067230 */ /* 0x000fc40000004100 */
[--C-:B------:R-:W-:Y:S01]  /*9cc0*/  HADD2.F32 R5, -RZ, R9.reuse.H1_H1 ;  /* 0x30000009ff057230 */ /* 0x100fe20000004100 */
[-C--:B------:R-:W-:Y:S01]  /*9cd0*/  FMUL.FTZ R14, R13, R12.reuse ;  /* 0x0000000c0d0e7220 */ /* 0x080fe20000410000 */
[----:B------:R-:W-:Y:S01]  /*9ce0*/  HADD2.F32 R4, -RZ, R9.H0_H0 ;  /* 0x20000009ff047230 */ /* 0x000fe20000004100 */
[----:B------:R-:W-:Y:S01]  /*9cf0*/  FMUL.FTZ R15, R6, R12 ;  /* 0x0000000c060f7220 */ /* 0x000fe20000410000 */
[--C-:B------:R-:W-:Y:S01]  /*9d00*/  HADD2.F32 R9, -RZ, R10.reuse.H0_H0 ;  /* 0x2000000aff097230 */ /* 0x100fe20000004100 */
[-C--:B------:R-:W-:Y:S01]  /*9d10*/  FMUL.FTZ R12, R5, R0.reuse ;  /* 0x00000000050c7220 */ /* 0x080fe20000410000 */
[--C-:B------:R-:W-:Y:S01]  /*9d20*/  HADD2.F32 R8, -RZ, R11.reuse.H0_H0 ;  /* 0x2000000bff087230 */ /* 0x100fe20000004100 */
[----:B------:R-:W-:Y:S01]  /*9d30*/  FMUL.FTZ R0, R4, R0 ;  /* 0x0000000004007220 */ /* 0x000fe20000410000 */
[----:B------:R-:W-:Y:S01]  /*9d40*/  HADD2.F32 R10, -RZ, R10.H1_H1 ;  /* 0x3000000aff0a7230 */ /* 0x000fe20000004100 */
[-C--:B------:R-:W-:Y:S01]  /*9d50*/  FFMA.FTZ R16, R13, R3.reuse, -R15 ;  /* 0x000000030d107223 */ /* 0x080fe2000001080f */
[----:B------:R-:W-:Y:S01]  /*9d60*/  HADD2.F32 R11, -RZ, R11.H1_H1 ;  /* 0x3000000bff0b7230 */ /* 0x000fe20000004100 */
[----:B------:R-:W-:Y:S01]  /*9d70*/  FFMA.FTZ R15, R6, R3, R14 ;  /* 0x00000003060f7223 */ /* 0x000fe2000001000e */
[----:B------:R-:W-:Y:S01]  /*9d80*/  HADD2.F32 R3, -RZ, R25.H1_H1 ;  /* 0x30000019ff037230 */ /* 0x000fe20000004100 */
[-C--:B------:R-:W-:Y:S01]  /*9d90*/  FFMA.FTZ R14, R4, R2.reuse, -R12 ;  /* 0x00000002040e7223 */ /* 0x080fe2000001080c */
[--C-:B------:R-:W-:Y:S01]  /*9da0*/  HADD2.F32 R4, -RZ, R19.reuse.H1_H1 ;  /* 0x30000013ff047230 */ /* 0x100fe20000004100 */
[----:B------:R-:W-:Y:S01]  /*9db0*/  FFMA.FTZ R13, R5, R2, R0 ;  /* 0x00000002050d7223 */ /* 0x000fe20000010000 */
[----:B------:R-:W-:-:S02]  /*9dc0*/  HADD2.F32 R0, -RZ, R19.H0_H0 ;  /* 0x20000013ff007230 */ /* 0x000fc40000004100 */
[----:B------:R-:W-:Y:S01]  /*9dd0*/  HADD2.F32 R2, -RZ, R24.H1_H1 ;  /* 0x30000018ff027230 */ /* 0x000fe20000004100 */
[----:B------:R-:W-:Y:S02]  /*9de0*/  FMUL.FTZ R12, R10, R4 ;  /* 0x000000040a0c7220 */ /* 0x000fe40000410000 */
[----:B------:R-:W-:Y:S02]  /*9df0*/  FMUL.FTZ R6, R11, R0 ;  /* 0x000000000b067220 */ /* 0x000fe40000410000 */
[C---:B------:R-:W-:Y:S02]  /*9e00*/  FMUL.FTZ R4, R9.reuse, R4 ;  /* 0x0000000409047220 */ /* 0x040fe40000410000 */
[C---:B------:R-:W-:Y:S02]  /*9e10*/  FMUL.FTZ R5, R8.reuse, R0 ;  /* 0x0000000008057220 */ /* 0x040fe40000410000 */
[-C--:B------:R-:W-:Y:S01]  /*9e20*/  FFMA.FTZ R12, R9, R3.reuse, -R12 ;  /* 0x00000003090c7223 */ /* 0x080fe2000001080c */
[----:B------:R-:W-:Y:S01]  /*9e30*/  F2FP.PACK_AB R9, R13, R14 ;  /* 0x0000000e0d09723e */ /* 0x000fe200000000ff */
[----:B------:R-:W-:Y:S01]  /*9e40*/  FFMA.FTZ R0, R8, R2, -R6 ;  /* 0x0000000208007223 */ /* 0x000fe20000010806 */
[----:B------:R-:W-:Y:S01]  /*9e50*/  F2FP.PACK_AB R8, R15, R16 ;  /* 0x000000100f08723e */ /* 0x000fe200000000ff */
[----:B------:R-:W-:-:S02]  /*9e60*/  FFMA.FTZ R3, R10, R3, R4 ;  /* 0x000000030a037223 */ /* 0x000fc40000010004 */
[----:B------:R-:W-:-:S03]  /*9e70*/  FFMA.FTZ R2, R11, R2, R5 ;  /* 0x000000020b027223 */ /* 0x000fc60000010005 */
[----:B------:R-:W-:Y:S02]  /*9e80*/  F2FP.PACK_AB R10, R3, R12 ;  /* 0x0000000c030a723e */ /* 0x000fe400000000ff */
[----:B------:R-:W-:-:S05]  /*9e90*/  F2FP.PACK_AB R11, R2, R0 ;  /* 0x00000000020b723e */ /* 0x000fca00000000ff */
[----:B------:R1:W-:Y:S02]  /*9ea0*/  STS.128 [R242+0x4800], R8 ;  /* 0x00480008f2007388 */ /* 0x0003e40000000c00 */
.L_x_263:
[----:B------:R-:W-:Y:S05]  /*9eb0*/  BSYNC B0 ;  /* 0x0000000000007941 */ /* 0x000fea0003800000 */
.L_x_262:
[----:B------:R-:W-:Y:S01]  /*9ec0*/  ISETP.GE.AND P0, PT, R167, c[0x0][0x27c], PT ;  /* 0x00009f00a7007a0c */ /* 0x000fe20003f06270 */
[----:B------:R-:W-:-:S12]  /*9ed0*/  BSSY B0, `(.L_x_264) ;  /* 0x0000028000007945 */ /* 0x000fd80003800000 */
[----:B------:R-:W-:Y:S05]  /*9ee0*/  @P0 BRA `(.L_x_265) ;  /* 0x0000026000000947 */ /* 0x000fea0003800000 */
[----:B-1----:R-:W1:Y:S01]  /*9ef0*/  LDS.128 R8, [R243+0x4800] ;  /* 0x00480000f3087984 */ /* 0x002e620000000c00 */
[----:B------:R-:W-:Y:S02]  /*9f00*/  HADD2.F32 R12, -RZ, R22.H1_H1 ;  /* 0x30000016ff0c7230 */ /* 0x000fe40000004100 */
        /* <DEDUP_REMOVED lines=19> */
[----:B------:R-:W-:Y:S01]  /*a040*/  HADD2.F32 R4, -RZ, R27.H0_H0 ;  /* 0x2000001bff047230 */ /* 0x000fe20000004100 */
        /* <DEDUP_REMOVED lines=16> */
.L_x_265:
[----:B------:R-:W-:Y:S05]  /*a150*/  BSYNC B0 ;  /* 0x0000000000007941 */ /* 0x000fea0003800000 */
.L_x_264:
[----:B------:R-:W-:Y:S01]  /*a160*/  ISETP.GE.AND P0, PT, R164, c[0x0][0x27c], PT ;  /* 0x00009f00a4007a0c */ /* 0x000fe20003f06270 */
[----:B------:R-:W-:-:S12]  /*a170*/  BSSY B0, `(.L_x_266) ;  /* 0x0000028000007945 */ /* 0x000fd80003800000 */
[----:B------:R-:W-:Y:S05]  /*a180*/  @P0 BRA `(.L_x_267) ;  /* 0x0000026000000947 */ /* 0x000fea0003800000 */
[----:B-1----:R-:W1:Y:S01]  /*a190*/  LDS.128 R8, [R242+0x6800] ;  /* 0x00680000f2087984 */ /* 0x002e620000000c00 */
[----:B------:R-:W-:Y:S02]  /*a1a0*/  HADD2.F32 R12, -RZ, R24.H0_H0 ;  /* 0x20000018ff0c7230 */ /* 0x000fe40000004100 */
[----:B------:R-:W-:Y:S02]  /*a1b0*/  HADD2.F32 R0, -RZ, R23.H0_H0 ;  /* 0x20000017ff007230 */ /* 0x000fe40000004100 */
        /* <DEDUP_REMOVED lines=35> */
.L_x_267:
[----:B------:R-:W-:Y:S05]  /*a3f0*/  BSYNC B0 ;  /* 0x0000000000007941 */ /* 0x000fea0003800000 */
.L_x_266:
        /* <DEDUP_REMOVED lines=27> */
[----:B------:R-:W-:Y:S01]  /*a5b0*/  HADD2.F32 R2, -RZ, R39.H0_H0 ;  /* 0x20000027ff027230 */ /* 0x000fe20000004100 */
        /* <DEDUP_REMOVED lines=13> */
.L_x_269:
[----:B------:R-:W-:Y:S05]  /*a690*/  BSYNC B0 ;  /* 0x0000000000007941 */ /* 0x000fea0003800000 */
.L_x_268:
[----:B------:R-:W-:Y:S01]  /*a6a0*/  ISETP.GE.AND P0, PT, R113, c[0x0][0x27c], PT ;  /* 0x00009f0071007a0c */ /* 0x000fe20003f06270 */
[----:B------:R-:W-:-:S12]  /*a6b0*/  BSSY B0, `(.L_x_270) ;  /* 0x0000028000007945 */ /* 0x000fd80003800000 */
[----:B------:R-:W-:Y:S05]  /*a6c0*/  @P0 BRA `(.L_x_271) ;  /* 0x0000026000000947 */ /* 0x000fea0003800000 */
[----:B-1----:R-:W1:Y:S01]  /*a6d0*/  LDS.128 R8, [R242+0x8800] ;  /* 0x00880000f2087984 */ /* 0x002e620000000c00 */
[----:B------:R-:W-:Y:S02]  /*a6e0*/  HADD2.F32 R12, -RZ, R30.H0_H0 ;  /* 0x2000001eff0c7230 */ /* 0x000fe40000004100 */
[----:B------:R-:W-:Y:S02]  /*a6f0*/  HADD2.F32 R0, -RZ, R31.H0_H0 ;  /* 0x2000001fff007230 */ /* 0x000fe40000004100 */
[--C-:B------:R-:W-:Y:S02]  /*a700*/  HADD2.F32 R3, -RZ, R38.reuse.H1_H1 ;  /* 0x30000026ff037230 */ /* 0x100fe40000004100 */
[----:B------:R-:W-:Y:S02]  /*a710*/  HADD2.F32 R2, -RZ, R38.H0_H0 ;  /* 0x20000026ff027230 */ /* 0x000fe40000004100 */
        /* <DEDUP_REMOVED lines=14> */
[----:B------:R-:W-:Y:S01]  /*a800*/  HADD2.F32 R3, -RZ, R40.H0_H0 ;  /* 0x20000028ff037230 */ /* 0x000fe20000004100 */
        /* <DEDUP_REMOVED lines=18> */
.L_x_271:
[----:B------:R-:W-:Y:S05]  /*a930*/  BSYNC B0 ;  /* 0x0000000000007941 */ /* 0x000fea0003800000 */
.L_x_270:
[----:B------:R-:W-:-:S13]  /*a940*/  ISETP.GE.AND P0, PT, R165, c[0x0][0x27c], PT ;  /* 0x00009f00a5007a0c */ /* 0x000fda0003f06270 */
[----:B------:R-:W-:Y:S05]  /*a950*/  @P0 BRA `(.L_x_261) ;  /* 0x0000026000000947 */ /* 0x000fea0003800000 */
[----:B-1----:R-:W1:Y:S01]  /*a960*/  LDS.128 R8, [R243+0x8800] ;  /* 0x00880000f3087984 */ /* 0x002e620000000c00 */
[----:B------:R-:W-:Y:S02]  /*a970*/  HADD2.F32 R12, -RZ, R34.H0_H0 ;  /* 0x20000022ff0c7230 */ /* 0x000fe40000004100 */
[----:B------:R-:W-:Y:S02]  /*a980*/  HADD2.F32 R0, -RZ, R35.H0_H0 ;  /* 0x20000023ff007230 */ /* 0x000fe40000004100 */
[----:B------:R-:W-:Y:S02]  /*a990*/  HADD2.F32 R3, -RZ, R40.H1_H1 ;  /* 0x30000028ff037230 */ /* 0x000fe40000004100 */
        /* <DEDUP_REMOVED lines=34> */
.L_x_261:
[----:B------:R-:W-:Y:S05]  /*abc0*/  BSYNC B1 ;  /* 0x0000000000017941 */ /* 0x000fea0003800000 */
.L_x_260:
[----:B------:R-:W-:-:S04]  /*abd0*/  IADD3 R0, R112, 0x40, RZ ;  /* 0x0000004070007810 */ /* 0x000fc80007ffe0ff */
[----:B------:R-:W-:-:S13]  /*abe0*/  ISETP.GE.AND P0, PT, R0, R17, PT ;  /* 0x000000110000720c */ /* 0x000fda0003f06270 */
[----:B------:R-:W-:Y:S05]  /*abf0*/  @P0 BRA `(.L_x_272) ;  /* 0x00003b9000000947 */ /* 0x000fea0003800000 */
[----:B------:R-:W-:Y:S01]  /*ac00*/  ISETP.GE.AND P0, PT, R114, c[0x0][0x27c], PT ;  /* 0x00009f0072007a0c */ /* 0x000fe20003f06270 */
[----:B------:R-:W-:-:S12]  /*ac10*/  BSSY B0, `(.L_x_273) ;  /* 0x0000028000007945 */ /* 0x000fd80003800000 */
[----:B------:R-:W-:Y:S05]  /*ac20*/  @P0 BRA `(.L_x_274) ;  /* 0x0000026000000947 */ /* 0x000fea0003800000 */
[----:B-1----:R-:W1:Y:S01]  /*ac30*/  LDS.128 R8, [R242+0x5800] ;  /* 0x00580000f2087984 */ /* 0x002e620000000c00 */
[--C-:B------:R-:W-:Y:S02]  /*ac40*/  HADD2.F32 R12, -RZ, R18.reuse.H0_H0 ;  /* 0x20000012ff0c7230 */ /* 0x100fe40000004100 */
[----:B------:R-:W-:Y:S02]  /*ac50*/  HADD2.F32 R0, -RZ, R18.H1_H1 ;  /* 0x30000012ff007230 */ /* 0x000fe40000004100 */
[----:B------:R-:W-:Y:S02]  /*ac60*/  HADD2.F32 R3, -RZ, R21.H1_H1 ;  /* 0x30000015ff037230 */ /* 0x000fe40000004100 */
[----:B------:R-:W-:Y:S02]  /*ac70*/  HADD2.F32 R2, -RZ, R20.H1_H1 ;  /* 0x30000014ff027230 */ /* 0x000fe40000004100 */
[--C-:B-1----:R-:W-:Y:S02]  /*ac80*/  HADD2.F32 R13, -RZ, R8.reuse.H0_H0 ;  /* 0x20000008ff0d7230 */ /* 0x102fe40000004100 */
[----:B------:R-:W-:-:S02]  /*ac90*/  HADD2.F32 R6, -RZ, R8.H1_H1 ;  /* 0x30000008ff067230 */ /* 0x000fc40000004100 */
[--C-:B------:R-:W-:Y:S01]  /*aca0*/  HADD2.F32 R5, -RZ, R9.reuse.H1_H1 ;  /* 0x30000009ff057230 */ /* 0x100fe20000004100 */
[C---:B------:R-:W-:Y:S01]  /*acb0*/  FMUL.FTZ R14, R12.reuse, R13 ;  /* 0x0000000d0c0e7220 */ /* 0x040fe20000410000 */
[----:B------:R-:W-:Y:S01]  /*acc0*/  HADD2.F32 R4, -RZ, R9.H0_H0 ;  /* 0x20000009ff047230 */ /* 0x000fe20000004100 */
[----:B------:R-:W-:Y:S01]  /*acd0*/  FMUL.FTZ R15, R12, R6 ;  /* 0x000000060c0f7220 */ /* 0x000fe20000410000 */
[--C-:B------:R-:W-:Y:S01]  /*ace0*/  HADD2.F32 R9, -RZ, R10.reuse.H0_H0 ;  /* 0x2000000aff097230 */ /* 0x100fe20000004100 */
[C---:B------:R-:W-:Y:S01]  /*acf0*/  FMUL.FTZ R12, R0.reuse, R5 ;  /* 0x00000005000c7220 */ /* 0x040fe20000410000 */
[--C-:B------:R-:W-:Y:S01]  /*ad00*/  HADD2.F32 R8, -RZ, R11.reuse.H0_H0 ;  /* 0x2000000bff087230 */ /* 0x100fe20000004100 */
[----:B------:R-:W-:Y:S01]  /*ad10*/  FMUL.FTZ R0, R0, R4 ;  /* 0x0000000400007220 */ /* 0x000fe20000410000 */
[----:B------:R-:W-:Y:S01]  /*ad20*/  HADD2.F32 R10, -RZ, R10.H1_H1 ;  /* 0x3000000aff0a7230 */ /* 0x000fe20000004100 */
[C---:B------:R-:W-:Y:S01]  /*ad30*/  FFMA.FTZ R16, R3.reuse, R13, -R15 ;  /* 0x0000000d03107223 */ /* 0x040fe2000001080f */
[----:B------:R-:W-:Y:S01]  /*ad40*/  HADD2.F32 R11, -RZ, R11.H1_H1 ;  /* 0x3000000bff0b7230 */ /* 0x000fe20000004100 */
[----:B------:R-:W-:Y:S01]  /*ad50*/  FFMA.FTZ R15, R3, R6, R14 ;  /* 0x00000006030f7223 */ /* 0x000fe2000001000e */
[----:B------:R-:W-:Y:S01]  /*ad60*/  HADD2.F32 R3, -RZ, R25.H1_H1 ;  /* 0x30000019ff037230 */ /* 0x000fe20000004100 */
[C---:B------:R-:W-:Y:S01]  /*ad70*/  FFMA.FTZ R14, R2.reuse, R4, -R12 ;  /* 0x00000004020e7223 */ /* 0x040fe2000001080c */
[--C-:B------:R-:W-:Y:S01]  /*ad80*/  HADD2.F32 R4, -RZ, R19.reuse.H1_H1 ;  /* 0x30000013ff047230 */ /* 0x100fe20000004100 */
[----:B------:R-:W-:Y:S01]  /*ad90*/  FFMA.FTZ R13, R2, R5, R0 ;  /* 0x00000005020d7223 */ /* 0x000fe20000010000 */
[----:B------:R-:W-:-:S02]  /*ada0*/  HADD2.F32 R0, -RZ, R19.H0_H0 ;  /* 0x20000013ff007230 */ /* 0x000fc40000004100 */
[----:B------:R-:W-:Y:S01]  /*adb0*/  HADD2.F32 R2, -RZ, R24.H1_H1 ;  /* 0x30000018ff027230 */ /* 0x000fe20000004100 */
[----:B------:R-:W-:Y:S02]  /*adc0*/  FMUL.FTZ R12, R4, R10 ;  /* 0x0000000a040c7220 */ /* 0x000fe40000410000 */
[----:B------:R-:W-:Y:S02]  /*add0*/  FMUL.FTZ R6, R0, R11 ;  /* 0x0000000b00067220 */ /* 0x000fe40000410000 */
[-C--:B------:R-:W-:Y:S02]  /*ade0*/  FMUL.FTZ R4, R4, R9.reuse ;  /* 0x0000000904047220 */ /* 0x080fe40000410000 */
[----:B------:R-:W-:Y:S02]  /*adf0*/  FMUL.FTZ R5, R0, R8 ;  /* 0x0000000800057220 */ /* 0x000fe40000410000 */
[----:B------:R-:W-:Y:S01]  /*ae00*/  FFMA.FTZ R12, R3, R9, -R12 ;  /* 0x00000009030c7223 */ /* 0x000fe2000001080c */
        /* <DEDUP_REMOVED lines=8> */
.L_x_274:
[----:B------:R-:W-:Y:S05]  /*ae90*/  BSYNC B0 ;  /* 0x0000000000007941 */ /* 0x000fea0003800000 */
.L_x_273:
        /* <DEDUP_REMOVED lines=24> */
[----:B------:R-:W-:Y:S01]  /*b020*/  HADD2.F32 R4, -RZ, R27.H0_H0 ;  /* 0x2000001bff047230 */ /* 0x000fe20000004100 */
        /* <DEDUP_REMOVED lines=16> */
.L_x_276:
[----:B------:R-:W-:Y:S05]  /*b130*/  BSYNC B0 ;  /* 0x0000000000007941 */ /* 0x000fea0003800000 */
.L_x_275:
        /* <DEDUP_REMOVED lines=41> */
.L_x_278:
[----:B------:R-:W-:Y:S05]  /*b3d0*/  BSYNC B0 ;  /* 0x0000000000007941 */ /* 0x000fea0003800000 */
.L_x_277:
        /* <DEDUP_REMOVED lines=27> */
[----:B------:R-:W-:Y:S01]  /*b590*/  HADD2.F32 R2, -RZ, R39.H0_H0 ;  /* 0x20000027ff027230 */ /* 0x000fe20000004100 */
        /* <DEDUP_REMOVED lines=13> */
.L_x_280:
[----:B------:R-:W-:Y:S05]  /*b670*/  BSYNC B0 ;  /* 0x0000000000007941 */ /* 0x000fea0003800000 */
.L_x_279:
        /* <DEDUP_REMOVED lines=22> */
[----:B------:R-:W-:Y:S01]  /*b7e0*/  HADD2.F32 R3, -RZ, R40.H0_H0 ;  /* 0x20000028ff037230 */ /* 0x000fe20000004100 */
        /* <DEDUP_REMOVED lines=18> */
.L_x_282:
[----:B------:R-:W-:Y:S05]  /*b910*/  BSYNC B0 ;  /* 0x0000000000007941 */ /* 0x000fea0003800000 */
.L_x_281:
        /* <DEDUP_REMOVED lines=39> */
[----:B------:R1:W-:Y:S01]  /*bb90*/  STS.128 [R243+0x9800], R8 ;  /* 0x00980008f3007388 */ /* 0x0003e20000000c00 */
[----:B------:R-:W-:Y:S05]  /*bba0*/  BRA `(.L_x_272) ;  /* 0x00002be000007947 */ /* 0x000fea0003800000 */
.L_x_257:
        /* <DEDUP_REMOVED lines=19> */
[----:B-123--:R-:W2:Y:S01]  /*bce0*/  LDL R37, [R1] ;  /* 0x0000000001257983 */ /* 0x00eea20000100800 */
[C---:B------:R-:W-:Y:S01]  /*bcf0*/  ISETP.GE.AND P0, PT, R104.reuse, c[0x0][0x27c], PT ;  /* 0x00009f0068007a0c */ /* 0x040fe20003f06270 */
[----:B------:R-:W-:Y:S01]  /*bd00*/  CS2R R26, SRZ ;  /* 0x00000000001a7805 */ /* 0x000fe2000001ff00 */
[----:B------:R-:W-:Y:S01]  /*bd10*/  IADD3 R8, R104, 0x10, RZ ;  /* 0x0000001068087810 */ /* 0x000fe20007ffe0ff */
[----:B------:R-:W-:Y:S01]  /*bd20*/  CS2R R24, SRZ ;  /* 0x0000000000187805 */ /* 0x000fe2000001ff00 */
[----:B------:R-:W-:Y:S01]  /*bd30*/  CS2R R14, SRZ ;  /* 0x00000000000e7805 */ /* 0x000fe2000001ff00 */
[----:B------:R-:W-:Y:S01]  /*bd40*/  CS2R R12, SRZ ;  /* 0x00000000000c7805 */ /* 0x000fe2000001ff00 */
[----:B------:R-:W-:Y:S01]  /*bd50*/  ISETP.GE.AND P2, PT, R8, c[0x0][0x27c], PT ;  /* 0x00009f0008007a0c */ /* 0x000fe20003f46270 */
[----:B------:R-:W-:Y:S01]  /*bd60*/  CS2R R30, SRZ ;  /* 0x00000000001e7805 */ /* 0x000fe2000001ff00 */
[----:B------:R-:W-:-:S05]  /*bd70*/  CS2R R28, SRZ ;  /* 0x00000000001c7805 */ /* 0x000fca000001ff00 */
[C---:B------:R-:W-:Y:S01]  /*bd80*/  @!P0 IMAD.SHL.U32 R6, R104.reuse, 0x2, RZ ;  /* 0x0000000268068824 */ /* 0x040fe200078e00ff */
[----:B------:R-:W-:-:S04]  /*bd90*/  @!P0 SHF.L.U64.HI R0, R104, 0x1, R105 ;  /* 0x0000000168008819 */ /* 0x000fc80000010269 */
[-C--:B------:R-:W-:Y:S02]  /*bda0*/  @!P0 IADD3 R34, P1, R4, R6.reuse, RZ ;  /* 0x0000000604228210 */ /* 0x080fe40007f3e0ff */
[----:B------:R-:W-:Y:S02]  /*bdb0*/  @!P0 IADD3 R32, P6, R2, R6, RZ ;  /* 0x0000000602208210 */ /* 0x000fe40007fde0ff */
[----:B------:R-:W-:Y:S01]  /*bdc0*/  IADD3 R6, R104, 0x20, RZ ;  /* 0x0000002068067810 */ /* 0x000fe20007ffe0ff */
[----:B------:R-:W-:Y:S01]  /*bdd0*/  @!P0 IMAD.X R35, R5, 0x1, R0, P1 ;  /* 0x0000000105238824 */ /* 0x000fe200008e0600 */
[----:B------:R-:W-:Y:S02]  /*bde0*/  @!P0 IADD3.X R33, R3, R0, RZ, P6, !PT ;  /* 0x0000000003218210 */ /* 0x000fe400037fe4ff */
[----:B------:R-:W-:Y:S01]  /*bdf0*/  ISETP.GE.AND P1, PT, R6, c[0x0][0x27c], PT ;  /* 0x00009f0006007a0c */ /* 0x000fe20003f26270 */
[----:B------:R-:W-:Y:S01]  /*be00*/  CS2R R18, SRZ ;  /* 0x0000000000127805 */ /* 0x000fe2000001ff00 */
[----:B------:R-:W-:Y:S01]  /*be10*/  CS2R R16, SRZ ;  /* 0x0000000000107805 */ /* 0x000fe2000001ff00 */
[----:B------:R-:W-:Y:S01]  /*be20*/  CS2R R22, SRZ ;  /* 0x0000000000167805 */ /* 0x000fe2000001ff00 */
[----:B------:R-:W-:-:S06]  /*be30*/  CS2R R20, SRZ ;  /* 0x0000000000147805 */ /* 0x000fcc000001ff00 */
[----:B------:R1:W5:Y:S03]  /*be40*/  @!P0 LD.E.128 R20, [R34.64] ;  /* 0x0000000822148980 */ /* 0x000366000c101d00 */
[----:B------:R-:W-:Y:S01]  /*be50*/  @!P1 SHF.L.U32 R0, R252, 0x3, RZ ;  /* 0x00000003fc009819 */ /* 0x000fe200000006ff */
[----:B--2---:R-:W-:-:S04]  /*be60*/  @!P2 IMAD.SHL.U32 R6, R37, 0x8, RZ ;  /* 0x000000082506a824 */ /* 0x004fc800078e00ff */
[----:B------:R-:W-:-:S04]  /*be70*/  @!P2 IMAD.WIDE R10, R6, 0x2, R4 ;  /* 0x00000002060aa825 */ /* 0x000fc800078e0204 */
[----:B------:R-:W-:Y:S01]  /*be80*/  @!P2 IMAD.WIDE R8, R6, 0x2, R2 ;  /* 0x000000020608a825 */ /* 0x000fe200078e0202 */
[----:B------:R2:W5:Y:S03]  /*be90*/  @!P2 LD.E.128 R24, [R10.64] ;  /* 0x000000080a18a980 */ /* 0x000566000c101d00 */
[C---:B------:R-:W-:Y:S01]  /*bea0*/  @!P1 IMAD.WIDE R4, R0.reuse, 0x2, R4 ;  /* 0x0000000200049825 */ /* 0x040fe200078e0204 */
[----:B------:R3:W5:Y:S03]  /*beb0*/  @!P2 LD.E.128 R12, [R8.64] ;  /* 0x00000008080ca980 */ /* 0x000766000c101d00 */
[----:B------:R-:W-:Y:S01]  /*bec0*/  @!P1 IMAD.WIDE R2, R0, 0x2, R2 ;  /* 0x0000000200029825 */ /* 0x000fe200078e0202 */
[----:B------:R1:W5:Y:S04]  /*bed0*/  @!P1 LD.E.128 R28, [R4.64] ;  /* 0x00000008041c9980 */ /* 0x000368000c101d00 */
[----:B------:R1:W5:Y:S01]  /*bee0*/  @!P1 LD.E.128 R16, [R2.64] ;  /* 0x0000000802109980 */ /* 0x000362000c101d00 */
[----:B--2---:R-:W-:Y:S01]  /*bef0*/  CS2R R10, SRZ ;  /* 0x00000000000a7805 */ /* 0x004fe2000001ff00 */
[----:B---3--:R-:W-:-:S06]  /*bf00*/  CS2R R8, SRZ ;  /* 0x0000000000087805 */ /* 0x008fcc000001ff00 */
[----:B------:R1:W5:Y:S02]  /*bf10*/  @!P0 LD.E.128 R8, [R32.64] ;  /* 0x0000000820088980 */ /* 0x000364000c101d00 */
.L_x_284:
[----:B-123--:R-:W-:Y:S05]  /*bf20*/  BSYNC B0 ;  /* 0x0000000000007941 */ /* 0x00efea0003800000 */
.L_x_283:
[----:B-----5:R-:W-:Y:S01]  /*bf30*/  IMAD.MOV.U32 R52, RZ, RZ, R23 ;  /* 0x000000ffff347224 */ /* 0x020fe200078e0017 */
[----:B------:R-:W-:Y:S01]  /*bf40*/  SHF.R.U64 R54, R20, 0x10, R21 ;  /* 0x0000001014367819 */ /* 0x000fe20000001215 */
[----:B------:R-:W-:Y:S01]  /*bf50*/  IMAD.MOV.U32 R49, RZ, RZ, R24 ;  /* 0x000000ffff317224 */ /* 0x000fe200078e0018 */
[----:B------:R-:W-:Y:S01]  /*bf60*/  SHF.R.U64 R46, R24, 0x10, R25 ;  /* 0x00000010182e7819 */ /* 0x000fe20000001219 */
[----:B------:R-:W-:Y:S01]  /*bf70*/  IMAD.MOV.U32 R53, RZ, RZ, R22 ;  /* 0x000000ffff357224 */ /* 0x000fe200078e0016 */
[----:B------:R-:W-:Y:S01]  /*bf80*/  SHF.R.U64 R2, R12, 0x10, R13 ;  /* 0x000000100c027819 */ /* 0x000fe2000000120d */
[----:B------:R-:W-:Y:S01]  /*bf90*/  IMAD.MOV.U32 R48, RZ, RZ, R25 ;  /* 0x000000ffff307224 */ /* 0x000fe200078e0019 */
[----:B------:R-:W-:Y:S01]  /*bfa0*/  PRMT R46, R46, 0x5410, R54 ;  /* 0x000054102e2e7816 */ /* 0x000fe20000000036 */
[----:B------:R-:W-:Y:S01]  /*bfb0*/  IMAD.MOV.U32 R40, RZ, RZ, R29 ;  /* 0x000000ffff287224 */ /* 0x000fe200078e001d */
[----:B------:R-:W-:Y:S01]  /*bfc0*/  PRMT R49, R49, 0x5410, R52 ;  /* 0x0000541031317816 */ /* 0x000fe20000000034 */
[----:B------:R-:W-:Y:S01]  /*bfd0*/  IMAD.MOV.U32 R56, RZ, RZ, R20 ;  /* 0x000000ffff387224 */ /* 0x000fe200078e0014 */
[----:B------:R-:W-:Y:S01]  /*bfe0*/  PRMT R48, R48, 0x5410, R53 ;  /* 0x0000541030307816 */ /* 0x000fe20000000035 */
[----:B------:R-:W-:Y:S01]  /*bff0*/  IMAD.MOV.U32 R45, RZ, RZ, R26 ;  /* 0x000000ffff2d7224 */ /* 0x000fe200078e001a */
[--C-:B------:R-:W-:Y:S01]  /*c000*/  PRMT R53, R49, 0x5410, R46.reuse ;  /* 0x0000541031357816 */ /* 0x100fe2000000002e */
[----:B------:R-:W-:Y:S01]  /*c010*/  IMAD.MOV.U32 R55, RZ, RZ, R21 ;  /* 0x000000ffff377224 */ /* 0x000fe200078e0015 */
[----:B------:R-:W-:Y:S01]  /*c020*/  PRMT R46, R2, 0x7610, R46 ;  /* 0x00007610022e7816 */ /* 0x000fe2000000002e */
[----:B------:R-:W-:Y:S01]  /*c030*/  IMAD R2, R68, -0x80, R36 ;  /* 0xffffff8044027824 */ /* 0x000fe200078e0224 */
[----:B------:R-:W-:Y:S01]  /*c040*/  SHF.R.U32.HI R34, RZ, 0x10, R29 ;  /* 0x00000010ff227819 */ /* 0x000fe2000001161d */
[----:B------:R-:W-:Y:S01]  /*c050*/  IMAD.MOV.U32 R44, RZ, RZ, R27 ;  /* 0x000000ffff2c7224 */ /* 0x000fe200078e001b */
[----:B------:R-:W-:Y:S01]  /*c060*/  SHF.R.U64 R50, R22, 0x10, R23 ;  /* 0x0000001016327819 */ /* 0x000fe20000001217 */
[----:B------:R-:W-:Y:S01]  /*c070*/  IMAD.MOV.U32 R41, RZ, RZ, R28 ;  /* 0x000000ffff297224 */ /* 0x000fe200078e001c */
[----:B------:R-:W-:Y:S01]  /*c080*/  PRMT R62, R40, 0x5410, R34 ;  /* 0x00005410283e7816 */ /* 0x000fe20000000022 */
[----:B------:R-:W-:Y:S01]  /*c090*/  IMAD.MOV.U32 R37, RZ, RZ, R30 ;  /* 0x000000ffff257224 */ /* 0x000fe200078e001e */
[----:B------:R-:W-:Y:S01]  /*c0a0*/  IMNMX R40, R2, 0x80, PT ;  /* 0x0000008002287817 */ /* 0x000fe20003800200 */
[----:B------:R-:W-:Y:S01]  /*c0b0*/  IMAD.MOV.U32 R35, RZ, RZ, R31 ;  /* 0x000000ffff237224 */ /* 0x000fe200078e001f */
[----:B------:R-:W-:Y:S01]  /*c0c0*/  SHF.R.U32.HI R43, RZ, 0x10, R25 ;  /* 0x00000010ff2b7819 */ /* 0x000fe20000011619 */
[----:B------:R-:W-:Y:S01]  /*c0d0*/  IMAD.MOV.U32 R32, RZ, RZ, R8 ;  /* 0x000000ffff207224 */ /* 0x000fe200078e0008 */
[----:B------:R-:W-:Y:S01]  /*c0e0*/  ISETP.GE.AND P0, PT, R112, R40, PT ;  /* 0x000000287000720c */ /* 0x000fe20003f06270 */
[----:B------:R-:W-:Y:S01]  /*c0f0*/  IMAD.MOV.U32 R24, RZ, RZ, R12 ;  /* 0x000000ffff187224 */ /* 0x000fe200078e000c */
[----:B------:R-:W-:Y:S01]  /*c100*/  SHF.R.U64 R42, R26, 0x10, R27 ;  /* 0x000000101a2a7819 */ /* 0x000fe2000000121b */
[----:B------:R-:W-:Y:S01]  /*c110*/  IMAD.MOV.U32 R20, RZ, RZ, R15 ;  /* 0x000000ffff147224 */ /* 0x000fe200078e000f */
[----:B------:R-:W-:Y:S01]  /*c120*/  SHF.R.U32.HI R39, RZ, 0x10, R27 ;  /* 0x00000010ff277819 */ /* 0x000fe2000001161b */
[----:B------:R-:W-:Y:S01]  /*c130*/  IMAD.MOV.U32 R27, RZ, RZ, R11 ;  /* 0x000000ffff1b7224 */ /* 0x000fe200078e000b */
[----:B------:R-:W-:Y:S01]  /*c140*/  SHF.R.U64 R38, R28, 0x10, R29 ;  /* 0x000000101c267819 */ /* 0x000fe2000000121d */
[----:B------:R-:W-:Y:S01]  /*c150*/  IMAD.MOV.U32 R28, RZ, RZ, R10 ;  /* 0x000000ffff1c7224 */ /* 0x000fe200078e000a */
[----:B------:R-:W-:Y:S01]  /*c160*/  SHF.R.U64 R33, R30, 0x10, R31 ;  /* 0x000000101e217819 */ /* 0x000fe2000000121f */
[----:B------:R-:W-:Y:S01]  /*c170*/  IMAD.MOV.U32 R6, RZ, RZ, R18 ;  /* 0x000000ffff067224 */ /* 0x000fe200078e0012 */
[----:B------:R-:W-:Y:S01]  /*c180*/  SHF.R.U32.HI R51, RZ, 0x10, R21 ;  /* 0x00000010ff337819 */ /* 0x000fe20000011615 */
[----:B------:R-:W-:Y:S01]  /*c190*/  IMAD.MOV.U32 R21, RZ, RZ, R14 ;  /* 0x000000ffff157224 */ /* 0x000fe200078e000e */
[----:B------:R-:W-:Y:S01]  /*c1a0*/  SHF.R.U32.HI R47, RZ, 0x10, R23 ;  /* 0x00000010ff2f7819 */ /* 0x000fe20000011617 */
[----:B------:R-:W-:Y:S01]  /*c1b0*/  IMAD.MOV.U32 R23, RZ, RZ, R13 ;  /* 0x000000ffff177224 */ /* 0x000fe200078e000d */
[----:B------:R-:W-:Y:S01]  /*c1c0*/  SHF.R.U32.HI R30, RZ, 0x10, R31 ;  /* 0x00000010ff1e7819 */ /* 0x000fe2000001161f */
[----:B------:R-:W-:Y:S01]  /*c1d0*/  IMAD.MOV.U32 R31, RZ, RZ, R9 ;  /* 0x000000ffff1f7224 */ /* 0x000fe200078e0009 */
[----:B------:R-:W-:Y:S01]  /*c1e0*/  SHF.R.U64 R25, R10, 0x10, R11 ;  /* 0x000000100a197819 */ /* 0x000fe2000000120b */
[----:B------:R-:W-:Y:S01]  /*c1f0*/  IMAD.MOV.U32 R10, RZ, RZ, R17 ;  /* 0x000000ffff0a7224 */ /* 0x000fe200078e0011 */
[----:B------:R-:W-:Y:S01]  /*c200*/  SHF.R.U32.HI R22, RZ, 0x10, R11 ;  /* 0x00000010ff167819 */ /* 0x000fe2000001160b */
[----:B------:R-:W-:Y:S01]  /*c210*/  IMAD.MOV.U32 R11, RZ, RZ, R16 ;  /* 0x000000ffff0b7224 */ /* 0x000fe200078e0010 */
[----:B------:R-:W-:Y:S01]  /*c220*/  SHF.R.U64 R29, R8, 0x10, R9 ;  /* 0x00000010081d7819 */ /* 0x000fe20000001209 */
[----:B------:R-:W-:Y:S01]  /*c230*/  IMAD.MOV.U32 R5, RZ, RZ, R19 ;  /* 0x000000ffff057224 */ /* 0x000fe200078e0013 */
[----:B------:R-:W-:Y:S01]  /*c240*/  SHF.R.U32.HI R26, RZ, 0x10, R9 ;  /* 0x00000010ff1a7819 */ /* 0x000fe20000011609 */
[----:B------:R-:W-:-:S04]  /*c250*/  DEPBAR.LE SB0, 0x1 ;  /* 0x000080400000791a */ /* 0x000fc80000000000 */
[----:B------:R-:W-:Y:S01]  /*c260*/  PRMT R45, R45, 0x5410, R56 ;  /* 0x000054102d2d7816 */ /* 0x000fe20000000038 */
[----:B------:R-:W-:Y:S01]  /*c270*/  BSSY B1, `(.L_x_285) ;  /* 0x0000136000017945 */ /* 0x000fe20003800000 */
[----:B------:R-:W-:Y:S02]  /*c280*/  SHF.R.U32.HI R13, RZ, 0x10, R13 ;  /* 0x00000010ff0d7819 */ /* 0x000fe4000001160d */
[--C-:B------:R-:W-:Y:S02]  /*c290*/  SHF.R.U64 R12, R14, 0x10, R15.reuse ;  /* 0x000000100e0c7819 */ /* 0x100fe4000000120f */
[----:B------:R-:W-:Y:S02]  /*c2a0*/  SHF.R.U32.HI R9, RZ, 0x10, R15 ;  /* 0x00000010ff097819 */ /* 0x000fe4000001160f */
[--C-:B------:R-:W-:Y:S02]  /*c2b0*/  SHF.R.U64 R8, R16, 0x10, R17.reuse ;  /* 0x0000001010087819 */ /* 0x100fe40000001211 */
[----:B------:R-:W-:-:S02]  /*c2c0*/  SHF.R.U32.HI R4, RZ, 0x10, R17 ;  /* 0x00000010ff047819 */ /* 0x000fc40000011611 */
[--C-:B------:R-:W-:Y:S02]  /*c2d0*/  SHF.R.U64 R3, R18, 0x10, R19.reuse ;  /* 0x0000001012037819 */ /* 0x100fe40000001213 */
[----:B------:R-:W-:Y:S02]  /*c2e0*/  SHF.R.U32.HI R0, RZ, 0x10, R19 ;  /* 0x00000010ff007819 */ /* 0x000fe40000011613 */
        /* <DEDUP_REMOVED lines=20> */
[----:B------:R-:W-:Y:S01]  /*c430*/  PRMT R60, R0, 0x5410, R5 ;  /* 0x00005410003c7816 */ /* 0x000fe20000000005 */
[----:B------:R-:W-:Y:S06]  /*c440*/  BAR.SYNC.DEFER_BLOCKING 0x0 ;  /* 0x0000000000007b1d */ /* 0x000fec0000010000 */
[----:B------:R-:W-:Y:S05]  /*c450*/  @P0 BRA `(.L_x_286) ;  /* 0x0000117000000947 */ /* 0x000fea0003800000 */
[----:B------:R1:W5:Y:S04]  /*c460*/  LDL R70, [R1+0x4] ;  /* 0x0000040001467983 */ /* 0x0003680000100800 */
[----:B------:R1:W5:Y:S01]  /*c470*/  LDL R69, [R1+0x8] ;  /* 0x0000080001457983 */ /* 0x0003620000100800 */
[----:B------:R-:W-:Y:S01]  /*c480*/  ISETP.GE.AND P0, PT, R104, c[0x0][0x27c], PT ;  /* 0x00009f0068007a0c */ /* 0x000fe20003f06270 */
[----:B------:R-:W-:-:S12]  /*c490*/  BSSY B0, `(.L_x_287) ;  /* 0x000005a000007945 */ /* 0x000fd80003800000 */
[----:B------:R-:W-:Y:S05]  /*c4a0*/  @P0 BRA `(.L_x_288) ;  /* 0x0000058000000947 */ /* 0x000fea0003800000 */
[----:B------:R-:W2:Y:S01]  /*c4b0*/  LDL R68, [R1+0xe4] ;  /* 0x0000e40001447983 */ /* 0x000ea20000100800 */
[----:B------:R-:W-:Y:S01]  /*c4c0*/  MOV R0, c[0x0][0x27c] ;  /* 0x00009f0000007a02 */ /* 0x000fe20000000f00 */
[----:B------:R-:W-:-:S03]  /*c4d0*/  HADD2.F32 R5, -RZ, R42.H0_H0 ;  /* 0x2000002aff057230 */ /* 0x000fc60000004100 */
[----:B------:R-:W-:-:S04]  /*c4e0*/  LEA.HI R0, R0, R168, RZ, 0x1d ;  /* 0x000000a800007211 */ /* 0x000fc800078fe8ff */
[----:B------:R-:W-:Y:S02]  /*c4f0*/  SHF.R.S32.HI R3, RZ, 0x1f, R0 ;  /* 0x0000001fff037819 */ /* 0x000fe40000011400 */
[----:B------:R-:W-:Y:S02]  /*c500*/  SHF.L.U32 R2, R0, 0x3, RZ ;  /* 0x0000000300027819 */ /* 0x000fe400000006ff */
[----:B------:R-:W-:Y:S02]  /*c510*/  LEA.HI R0, R3, R0, RZ, 0x2 ;  /* 0x0000000003007211 */ /* 0x000fe400078f10ff */
[----:B-----5:R-:W-:Y:S02]  /*c520*/  LOP3.LUT R2, R70, 0x18, R2, 0xf8, !PT ;  /* 0x0000001846027812 */ /* 0x020fe400078ef802 */
[----:B------:R-:W-:Y:S02]  /*c530*/  SHF.L.U32 R0, R0, 0xa, RZ ;  /* 0x0000000a00007819 */ /* 0x000fe400000006ff */
[----:B------:R-:W-:-:S02]  /*c540*/  LOP3.LUT R2, R2, R69, RZ, 0x3c, !PT ;  /* 0x0000004502027212 */ /* 0x000fc400078e3cff */
[----:B------:R-:W-:-:S04]  /*c550*/  LOP3.LUT R0, R0, 0x7ffff000, RZ, 0xc0, !PT ;  /* 0x7ffff00000007812 */ /* 0x000fc800078ec0ff */
[----:B------:R-:W-:Y:S01]  /*c560*/  IADD3 R0, R2, R0, R7 ;  /* 0x0000000002007210 */ /* 0x000fe20007ffe007 */
[----:B------:R-:W-:-:S03]  /*c570*/  HADD2.F32 R2, -RZ, R41.H0_H0 ;  /* 0x20000029ff027230 */ /* 0x000fc60000004100 */
[----:B------:R-:W-:Y:S01]  /*c580*/  SHF.L.U32 R26, R0, 0x1, RZ ;  /* 0x00000001001a7819 */ /* 0x000fe200000006ff */
[----:B------:R-:W-:-:S04]  /*c590*/  HADD2.F32 R0, -RZ, R41.H1_H1 ;  /* 0x30000029ff007230 */ /* 0x000fc80000004100 */
[----:B------:R-:W3:Y:S02]  /*c5a0*/  LDS.128 R12, [R26+0x6080] ;  /* 0x006080001a0c7984 */ /* 0x000ee40000000c00 */
[--C-:B---3--:R-:W-:Y:S02]  /*c5b0*/  HADD2.F32 R4, -RZ, R12.reuse.H0_H0 ;  /* 0x2000000cff047230 */ /* 0x108fe40000004100 */
[----:B------:R-:W-:Y:S02]  /*c5c0*/  HADD2.F32 R3, -RZ, R12.H1_H1 ;  /* 0x3000000cff037230 */ /* 0x000fe40000004100 */
[----:B------:R-:W-:Y:S01]  /*c5d0*/  HADD2.F32 R6, -RZ, R13.H0_H0 ;  /* 0x2000000dff067230 */ /* 0x000fe20000004100 */
[----:B------:R-:W-:Y:S01]  /*c5e0*/  FMUL.FTZ R36, R4, R2 ;  /* 0x0000000204247220 */ /* 0x000fe20000410000 */
[----:B------:R-:W-:Y:S01]  /*c5f0*/  HADD2.F32 R12, -RZ, R46.H1_H1 ;  /* 0x3000002eff0c7230 */ /* 0x000fe20000004100 */
[----:B------:R-:W-:Y:S01]  /*c600*/  FMUL.FTZ R35, R3, R0 ;  /* 0x0000000003237220 */ /* 0x000fe20000410000 */
[--C-:B------:R-:W-:Y:S01]  /*c610*/  HADD2.F32 R16, -RZ, R15.reuse.H0_H0 ;  /* 0x2000000fff107230 */ /* 0x100fe20000004100 */
[----:B------:R-:W-:Y:S01]  /*c620*/  FMUL.FTZ R33, R6, R5 ;  /* 0x0000000506217220 */ /* 0x000fe20000410000 */
[----:B------:R-:W-:Y:S01]  /*c630*/  HADD2.F32 R15, -RZ, R15.H1_H1 ;  /* 0x3000000fff0f7230 */ /* 0x000fe20000004100 */
[----:B--2---:R-:W2:Y:S02]  /*c640*/  LDS.128 R8, [R68] ;  /* 0x0000000044087984 */ /* 0x004ea40000000c00 */
[----:B--2---:R-:W-:-:S02]  /*c650*/  HADD2.F32 R24, -RZ, R8.H0_H0 ;  /* 0x20000008ff187230 */ /* 0x004fc40000004100 */
[----:B------:R-:W-:Y:S02]  /*c660*/  HADD2.F32 R23, -RZ, R8.H1_H1 ;  /* 0x30000008ff177230 */ /* 0x000fe40000004100 */
[--C-:B------:R-:W-:Y:S01]  /*c670*/  HADD2.F32 R20, -RZ, R10.reuse.H0_H0 ;  /* 0x2000000aff147230 */ /* 0x100fe20000004100 */
[----:B------:R-:W-:Y:S01]  /*c680*/  FMUL.FTZ R8, R24, R2 ;  /* 0x0000000218087220 */ /* 0x000fe20000410000 */
[----:B------:R-:W-:Y:S01]  /*c690*/  HADD2.F32 R17, -RZ, R10.H1_H1 ;  /* 0x3000000aff117230 */ /* 0x000fe20000004100 */
[----:B------:R-:W-:Y:S01]  /*c6a0*/  FMUL.FTZ R2, R23, R0 ;  /* 0x0000000017027220 */ /* 0x000fe20000410000 */
[----:B------:R-:W-:Y:S02]  /*c6b0*/  HADD2.F32 R10, -RZ, R13.H1_H1 ;  /* 0x3000000dff0a7230 */ /* 0x000fe40000004100 */
[----:B------:R-:W-:Y:S01]  /*c6c0*/  HADD2.F32 R13, -RZ, R45.H1_H1 ;  /* 0x3000002dff0d7230 */ /* 0x000fe20000004100 */
[-C--:B------:R-:W-:Y:S01]  /*c6d0*/  FFMA.FTZ R38, R3, R12.reuse, R2 ;  /* 0x0000000c03267223 */ /* 0x080fe20000010002 */
[----:B------:R-:W-:Y:S01]  /*c6e0*/  HADD2.F32 R22, -RZ, R9.H0_H0 ;  /* 0x20000009ff167230 */ /* 0x000fe20000004100 */
[----:B------:R-:W-:Y:S01]  /*c6f0*/  FFMA.FTZ R12, R23, R12, -R35 ;  /* 0x0000000c170c7223 */ /* 0x000fe20000010823 */
[--C-:B------:R-:W-:Y:S01]  /*c700*/  HADD2.F32 R19, -RZ, R11.reuse.H0_H0 ;  /* 0x2000000bff137230 */ /* 0x100fe20000004100 */
[----:B------:R-:W-:Y:S01]  /*c710*/  FFMA.FTZ R39, R4, R13, R8 ;  /* 0x0000000d04277223 */ /* 0x000fe20000010008 */
[----:B------:R-:W-:Y:S01]  /*c720*/  HADD2.F32 R18, -RZ, R11.H1_H1 ;  /* 0x3000000bff127230 */ /* 0x000fe20000004100 */
[----:B------:R-:W-:Y:S01]  /*c730*/  FMUL.FTZ R4, R22, R5 ;  /* 0x0000000516047220 */ /* 0x000fe20000410000 */
[----:B------:R-:W-:-:S02]  /*c740*/  HADD2.F32 R11, -RZ, R47.H1_H1 ;  /* 0x3000002fff0b7230 */ /* 0x000fc40000004100 */
[----:B------:R-:W-:Y:S02]  /*c750*/  HADD2.F32 R21, -RZ, R9.H1_H1 ;  /* 0x30000009ff157230 */ /* 0x000fe40000004100 */
[----:B------:R-:W-:Y:S01]  /*c760*/  HADD2.F32 R2, -RZ, R42.H1_H1 ;  /* 0x3000002aff027230 */ /* 0x000fe20000004100 */
[----:B------:R-:W-:Y:S01]  /*c770*/  FFMA.FTZ R37, R6, R11, R4 ;  /* 0x0000000b06257223 */ /* 0x000fe20000010004 */
[----:B------:R-:W-:Y:S02]  /*c780*/  HADD2.F32 R0, -RZ, R43.H0_H0 ;  /* 0x2000002bff007230 */ /* 0x000fe40000004100 */
[----:B------:R-:W-:Y:S01]  /*c790*/  HADD2.F32 R8, -RZ, R51.H0_H0 ;  /* 0x20000033ff087230 */ /* 0x000fe20000004100 */
[----:B------:R-:W-:Y:S01]  /*c7a0*/  FMUL.FTZ R5, R21, R2 ;  /* 0x0000000215057220 */ /* 0x000fe20000410000 */
[----:B------:R-:W-:Y:S01]  /*c7b0*/  HADD2.F32 R9, -RZ, R14.H0_H0 ;  /* 0x2000000eff097230 */ /* 0x000fe20000004100 */
[----:B------:R-:W-:Y:S01]  /*c7c0*/  FMUL.FTZ R4, R20, R0 ;  /* 0x0000000014047220 */ /* 0x000fe20000410000 */
[----:B------:R-:W-:Y:S01]  /*c7d0*/  HADD2.F32 R6, -RZ, R48.H1_H1 ;  /* 0x30000030ff067230 */ /* 0x000fe20000004100 */
[C---:B------:R-:W-:Y:S01]  /*c7e0*/  FFMA.FTZ R34, R10.reuse, R8, R5 ;  /* 0x000000080a227223 */ /* 0x040fe20000010005 */
[----:B------:R-:W-:Y:S01]  /*c7f0*/  HADD2.F32 R3, -RZ, R43.H1_H1 ;  /* 0x3000002bff037230 */ /* 0x000fe20000004100 */
[----:B------:R-:W-:Y:S01]  /*c800*/  FMUL.FTZ R30, R10, R2 ;  /* 0x000000020a1e7220 */ /* 0x000fe20000410000 */
[----:B------:R-:W-:Y:S01]  /*c810*/  HADD2.F32 R14, -RZ, R14.H1_H1 ;  /* 0x3000000eff0e7230 */ /* 0x000fe20000004100 */
[----:B------:R-:W-:Y:S01]  /*c820*/  FFMA.FTZ R32, R9, R6, R4 ;  /* 0x0000000609207223 */ /* 0x000fe20000010004 */
[----:B------:R-:W-:Y:S01]  /*c830*/  HADD2.F32 R5, -RZ, R50.H0_H0 ;  /* 0x20000032ff057230 */ /* 0x000fe20000004100 */
[----:B------:R-:W-:Y:S01]  /*c840*/  FMUL.FTZ R4, R17, R3 ;  /* 0x0000000311047220 */ /* 0x000fe20000410000 */
[--C-:B------:R-:W-:Y:S01]  /*c850*/  HADD2.F32 R2, -RZ, R44.reuse.H1_H1 ;  /* 0x3000002cff027230 */ /* 0x100fe20000004100 */
[----:B------:R-:W-:Y:S01]  /*c860*/  FMUL.FTZ R28, R9, R0 ;  /* 0x00000000091c7220 */ /* 0x000fe20000410000 */
[----:B------:R-:W-:Y:S01]  /*c870*/  HADD2.F32 R0, -RZ, R44.H0_H0 ;  /* 0x2000002cff007230 */ /* 0x000fe20000004100 */
[----:B------:R-:W-:Y:S01]  /*c880*/  FFMA.FTZ R29, R14, R5, R4 ;  /* 0x000000050e1d7223 */ /* 0x000fe20000010004 */
[----:B------:R-:W-:Y:S01]  /*c890*/  HADD2.F32 R4, -RZ, R49.H1_H1 ;  /* 0x30000031ff047230 */ /* 0x000fe20000004100 */
[----:B------:R-:W-:-:S02]  /*c8a0*/  FMUL.FTZ R10, R19, R2 ;  /* 0x00000002130a7220 */ /* 0x000fc40000410000 */
[----:B------:R-:W-:Y:S01]  /*c8b0*/  FMUL.FTZ R27, R14, R3 ;  /* 0x000000030e1b7220 */ /* 0x000fe20000410000 */
[----:B------:R-:W-:Y:S01]  /*c8c0*/  HADD2.F32 R3, -RZ, R47.H0_H0 ;  /* 0x2000002fff037230 */ /* 0x000fe20000004100 */
[----:B------:R-:W-:Y:S02]  /*c8d0*/  FMUL.FTZ R9, R18, R0 ;  /* 0x0000000012097220 */ /* 0x000fe40000410000 */
[C---:B------:R-:W-:Y:S02]  /*c8e0*/  FFMA.FTZ R31, R16.reuse, R4, R10 ;  /* 0x00000004101f7223 */ /* 0x040fe4000001000a */
[----:B------:R-:W-:Y:S02]  /*c8f0*/  FMUL.FTZ R25, R16, R2 ;  /* 0x0000000210197220 */ /* 0x000fe40000410000 */
[----:B------:R-:W-:Y:S02]  /*c900*/  FMUL.FTZ R10, R15, R0 ;  /* 0x000000000f0a7220 */ /* 0x000fe40000410000 */
[----:B------:R-:W-:-:S02]  /*c910*/  FFMA.FTZ R14, R24, R13, -R36 ;  /* 0x0000000d180e7223 */ /* 0x000fc40000010824 */
[----:B------:R-:W-:Y:S01]  /*c920*/  FFMA.FTZ R16, R15, R3, R9 ;  /* 0x000000030f107223 */ /* 0x000fe20000010009 */
[----:B------:R-:W-:Y:S01]  /*c930*/  F2FP.PACK_AB R9, R34, R37 ;  /* 0x000000252209723e */ /* 0x000fe200000000ff */
[----:B------:R-:W-:Y:S01]  /*c940*/  FFMA.FTZ R13, R22, R11, -R33 ;  /* 0x0000000b160d7223 */ /* 0x000fe20000010821 */
[----:B------:R-:W-:Y:S01]  /*c950*/  F2FP.PACK_AB R12, R12, R14 ;  /* 0x0000000e0c0c723e */ /* 0x000fe200000000ff */
[----:B------:R-:W-:Y:S01]  /*c960*/  FFMA.FTZ R11, R21, R8, -R30 ;  /* 0x00000008150b7223 */ /* 0x000fe2000001081e */
[----:B------:R-:W-:Y:S01]  /*c970*/  F2FP.PACK_AB R8, R38, R39 ;  /* 0x000000272608723e */ /* 0x000fe200000000ff */
[----:B------:R-:W-:Y:S02]  /*c980*/  FFMA.FTZ R6, R20, R6, -R28 ;  /* 0x0000000614067223 */ /* 0x000fe4000001081c */
[----:B------:R-:W-:Y:S01]  /*c990*/  FFMA.FTZ R2, R17, R5, -R27 ;  /* 0x0000000511027223 */ /* 0x000fe2000001081b */
[----:B------:R-:W-:Y:S01]  /*c9a0*/  F2FP.PACK_AB R13, R11, R13 ;  /* 0x0000000d0b0d723e */ /* 0x000fe200000000ff */
[----:B------:R-:W-:Y:S01]  /*c9b0*/  FFMA.FTZ R0, R19, R4, -R25 ;  /* 0x0000000413007223 */ /* 0x000fe20000010819 */
[----:B------:R-:W-:Y:S01]  /*c9c0*/  F2FP.PACK_AB R11, R16, R31 ;  /* 0x0000001f100b723e */ /* 0x000fe200000000ff */
[----:B------:R-:W-:Y:S01]  /*c9d0*/  FFMA.FTZ R3, R18, R3, -R10 ;  /* 0x0000000312037223 */ /* 0x000fe2000001080a */
[----:B------:R-:W-:-:S02]  /*c9e0*/  F2FP.PACK_AB R14, R2, R6 ;  /* 0x00000006020e723e */ /* 0x000fc400000000ff */
[----:B------:R-:W-:Y:S02]  /*c9f0*/  F2FP.PACK_AB R10, R29, R32 ;  /* 0x000000201d0a723e */ /* 0x000fe400000000ff */
[----:B------:R-:W-:-:S05]  /*ca00*/  F2FP.PACK_AB R15, R3, R0 ;  /* 0x00000000030f723e */ /* 0x000fca00000000ff */
[----:B------:R2:W-:Y:S04]  /*ca10*/  STS.128 [R68], R12 ;  /* 0x0000000c44007388 */ /* 0x0005e80000000c00 */
[----:B------:R2:W-:Y:S02]  /*ca20*/  STS.128 [R26+0x6080], R8 ;  /* 0x006080081a007388 */ /* 0x0005e40000000c00 */
.L_x_288:
[----:B------:R-:W-:Y:S05]  /*ca30*/  BSYNC B0 ;  /* 0x0000000000007941 */ /* 0x000fea0003800000 */
.L_x_287:
[----:B------:R-:W-:Y:S01]  /*ca40*/  IADD3 R0, R104, 0x10, RZ ;  /* 0x0000001068007810 */ /* 0x000fe20007ffe0ff */
[----:B------:R-:W-:Y:S03]  /*ca50*/  BSSY B0, `(.L_x_289) ;  /* 0x000005c000007945 */ /* 0x000fe60003800000 */
[----:B------:R-:W-:-:S13]  /*ca60*/  ISETP.GE.AND P0, PT, R0, c[0x0][0x27c], PT ;  /* 0x00009f0000007a0c */ /* 0x000fda0003f06270 */
[----:B------:R-:W-:Y:S05]  /*ca70*/  @P0 BRA `(.L_x_290) ;  /* 0x0000059000000947 */ /* 0x000fea0003800000 */
[----:B------:R-:W3:Y:S04]  /*ca80*/  LDL R2, [R1] ;  /* 0x0000000001027983 */ /* 0x000ee80000100800 */
[----:B--2---:R-:W2:Y:S01]  /*ca90*/  LDL R68, [R1+0xf4] ;  /* 0x0000f40001447983 */ /* 0x004ea20000100800 */
[----:B------:R-:W-:Y:S01]  /*caa0*/  MOV R0, c[0x0][0x27c] ;  /* 0x00009f0000007a02 */ /* 0x000fe20000000f00 */
[----:B------:R-:W-:-:S03]  /*cab0*/  HADD2.F32 R5, -RZ, R48.H0_H0 ;  /* 0x20000030ff057230 */ /* 0x000fc60000004100 */
[----:B---3--:R-:W-:-:S04]  /*cac0*/  LEA.HI R0, R0, R2, RZ, 0x1d ;  /* 0x0000000200007211 */ /* 0x008fc800078fe8ff */
[----:B------:R-:W-:Y:S01]  /*cad0*/  SHF.R.S32.HI R2, RZ, 0x1f, R0 ;  /* 0x0000001fff027819 */ /* 0x000fe20000011400 */
[----:B--2---:R-:W2:Y:S01]  /*cae0*/  LDS.128 R8, [R68] ;  /* 0x0000000044087984 */ /* 0x004ea20000000c00 */
        /* <DEDUP_REMOVED lines=9> */
[----:B------:R-:W-:-:S04]  /*cb80*/  HADD2.F32 R0, -RZ, R46.H0_H0 ;  /* 0x2000002eff007230 */ /* 0x000fc80000004100 */
[----:B------:R-:W3:Y:S01]  /*cb90*/  LDS.128 R12, [R26+0x6080] ;  /* 0x006080001a0c7984 */ /* 0x000ee20000000c00 */
[--C-:B--2---:R-:W-:Y:S02]  /*cba0*/  HADD2.F32 R24, -RZ, R8.reuse.H0_H0 ;  /* 0x20000008ff187230 */ /* 0x104fe40000004100 */
[----:B------:R-:W-:Y:S02]  /*cbb0*/  HADD2.F32 R23, -RZ, R8.H1_H1 ;  /* 0x30000008ff177230 */ /* 0x000fe40000004100 */
[--C-:B------:R-:W-:Y:S01]  /*cbc0*/  HADD2.F32 R20, -RZ, R10.reuse.H0_H0 ;  /* 0x2000000aff147230 */ /* 0x100fe20000004100 */
[----:B------:R-:W-:Y:S01]  /*cbd0*/  FMUL.FTZ R8, R24, R2 ;  /* 0x0000000218087220 */ /* 0x000fe20000410000 */
[----:B------:R-:W-:Y:S02]  /*cbe0*/  HADD2.F32 R17, -RZ, R10.H1_H1 ;  /* 0x3000000aff117230 */ /* 0x000fe40000004100 */
[----:B------:R-:W-:Y:S02]  /*cbf0*/  HADD2.F32 R22, -RZ, R9.H0_H0 ;  /* 0x20000009ff167230 */ /* 0x000fe40000004100 */
[----:B------:R-:W-:-:S02]  /*cc00*/  HADD2.F32 R19, -RZ, R11.H0_H0 ;  /* 0x2000000bff137230 */ /* 0x000fc40000004100 */
[----:B------:R-:W-:Y:S02]  /*cc10*/  HADD2.F32 R18, -RZ, R11.H1_H1 ;  /* 0x3000000bff127230 */ /* 0x000fe40000004100 */
[----:B------:R-:W-:Y:S02]  /*cc20*/  HADD2.F32 R11, -RZ, R54.H0_H0 ;  /* 0x20000036ff0b7230 */ /* 0x000fe40000004100 */
[----:B------:R-:W-:Y:S02]  /*cc30*/  HADD2.F32 R21, -RZ, R9.H1_H1 ;  /* 0x30000009ff157230 */ /* 0x000fe40000004100 */
[--C-:B---3--:R-:W-:Y:S02]  /*cc40*/  HADD2.F32 R4, -RZ, R12.reuse.H0_H0 ;  /* 0x2000000cff047230 */ /* 0x108fe40000004100 */
[----:B------:R-:W-:Y:S02]  /*cc50*/  HADD2.F32 R3, -RZ, R12.H1_H1 ;  /* 0x3000000cff037230 */ /* 0x000fe40000004100 */
[--C-:B------:R-:W-:Y:S01]  /*cc60*/  HADD2.F32 R6, -RZ, R13.reuse.H0_H0 ;  /* 0x2000000dff067230 */ /* 0x100fe20000004100 */
[----:B------:R-:W-:Y:S01]  /*cc70*/  FMUL.FTZ R36, R4, R2 ;  /* 0x0000000204247220 */ /* 0x000fe20000410000 */
[----:B------:R-:W-:Y:S01]  /*cc80*/  HADD2.F32 R10, -RZ, R13.H1_H1 ;  /* 0x3000000dff0a7230 */ /* 0x000fe20000004100 */
[-C--:B------:R-:W-:Y:S01]  /*cc90*/  FMUL.FTZ R2, R23, R0.reuse ;  /* 0x0000000017027220 */ /* 0x080fe20000410000 */
[--C-:B------:R-:W-:Y:S01]  /*cca0*/  HADD2.F32 R13, -RZ, R53.reuse.H0_H0 ;  /* 0x20000035ff0d7230 */ /* 0x100fe20000004100 */
[C---:B------:R-:W-:Y:S01]  /*ccb0*/  FMUL.FTZ R35, R3.reuse, R0 ;  /* 0x0000000003237220 */ /* 0x040fe20000410000 */
[----:B------:R-:W-:Y:S01]  /*ccc0*/  HADD2.F32 R12, -RZ, R53.H1_H1 ;  /* 0x30000035ff0c7230 */ /* 0x000fe20000004100 */
[----:B------:R-:W-:Y:S01]  /*ccd0*/  FMUL.FTZ R33, R6, R5 ;  /* 0x0000000506217220 */ /* 0x000fe20000410000 */
[----:B------:R-:W-:Y:S01]  /*cce0*/  HADD2.F32 R0, -RZ, R50.H1_H1 ;  /* 0x30000032ff007230 */ /* 0x000fe20000004100 */
[----:B------:R-:W-:Y:S01]  /*ccf0*/  FFMA.FTZ R39, R4, R13, R8 ;  /* 0x0000000d04277223 */ /* 0x000fe20000010008 */
[----:B------:R-:W-:Y:S01]  /*cd00*/  HADD2.F32 R8, -RZ, R54.H1_H1 ;  /* 0x30000036ff087230 */ /* 0x000fe20000004100 */
[-C--:B------:R-:W-:Y:S01]  /*cd10*/  FFMA.FTZ R38, R3, R12.reuse, R2 ;  /* 0x0000000c03267223 */ /* 0x080fe20000010002 */
[----:B------:R-:W-:Y:S01]  /*cd20*/  HADD2.F32 R2, -RZ, R49.H0_H0 ;  /* 0x20000031ff027230 */ /* 0x000fe20000004100 */
[----:B------:R-:W-:Y:S01]  /*cd30*/  FMUL.FTZ R4, R22, R5 ;  /* 0x0000000516047220 */ /* 0x000fe20000410000 */
[--C-:B------:R-:W-:Y:S01]  /*cd40*/  HADD2.F32 R9, -RZ, R14.reuse.H0_H0 ;  /* 0x2000000eff097230 */ /* 0x100fe20000004100 */
[----:B------:R-:W-:Y:S01]  /*cd50*/  FFMA.FTZ R12, R23, R12, -R35 ;  /* 0x0000000c170c7223 */ /* 0x000fe20000010823 */
[----:B------:R-:W-:Y:S01]  /*cd60*/  HADD2.F32 R3, -RZ, R51.H1_H1 ;  /* 0x30000033ff037230 */ /* 0x000fe20000004100 */
[----:B------:R-:W-:Y:S01]  /*cd70*/  FFMA.FTZ R37, R6, R11, R4 ;  /* 0x0000000b06257223 */ /* 0x000fe20000010004 */
[----:B------:R-:W-:Y:S01]  /*cd80*/  HADD2.F32 R6, -RZ, R55.H0_H0 ;  /* 0x20000037ff067230 */ /* 0x000fe20000004100 */
[----:B------:R-:W-:Y:S01]  /*cd90*/  FMUL.FTZ R5, R21, R2 ;  /* 0x0000000215057220 */ /* 0x000fe20000410000 */
[----:B------:R-:W-:Y:S01]  /*cda0*/  HADD2.F32 R14, -RZ, R14.H1_H1 ;  /* 0x3000000eff0e7230 */ /* 0x000fe20000004100 */
[----:B------:R-:W-:Y:S01]  /*cdb0*/  FMUL.FTZ R4, R20, R0 ;  /* 0x0000000014047220 */ /* 0x000fe20000410000 */
[----:B------:R-:W-:Y:S01]  /*cdc0*/  HADD2.F32 R16, -RZ, R15.H0_H0 ;  /* 0x2000000fff107230 */ /* 0x000fe20000004100 */
[C---:B------:R-:W-:Y:S01]  /*cdd0*/  FFMA.FTZ R34, R10.reuse, R8, R5 ;  /* 0x000000080a227223 */ /* 0x040fe20000010005 */
[----:B------:R-:W-:Y:S01]  /*cde0*/  HADD2.F32 R5, -RZ, R55.H1_H1 ;  /* 0x30000037ff057230 */ /* 0x000fe20000004100 */
[----:B------:R-:W-:Y:S01]  /*cdf0*/  FFMA.FTZ R32, R9, R6, R4 ;  /* 0x0000000609207223 */ /* 0x000fe20000010004 */
[----:B------:R-:W-:Y:S01]  /*ce00*/  HADD2.F32 R15, -RZ, R15.H1_H1 ;  /* 0x3000000fff0f7230 */ /* 0x000fe20000004100 */
[----:B------:R-:W-:Y:S01]  /*ce10*/  FMUL.FTZ R30, R10, R2 ;  /* 0x000000020a1e7220 */ /* 0x000fe20000410000 */
[----:B------:R-:W-:Y:S01]  /*ce20*/  HADD2.F32 R2, -RZ, R52.H1_H1 ;  /* 0x30000034ff027230 */ /* 0x000fe20000004100 */
[----:B------:R-:W-:-:S02]  /*ce30*/  FMUL.FTZ R4, R17, R3 ;  /* 0x0000000311047220 */ /* 0x000fc40000410000 */
[----:B------:R-:W-:Y:S01]  /*ce40*/  FMUL.FTZ R28, R9, R0 ;  /* 0x00000000091c7220 */ /* 0x000fe20000410000 */
[----:B------:R-:W-:Y:S01]  /*ce50*/  HADD2.F32 R0, -RZ, R52.H0_H0 ;  /* 0x20000034ff007230 */ /* 0x000fe20000004100 */
[C---:B------:R-:W-:Y:S01]  /*ce60*/  FFMA.FTZ R29, R14.reuse, R5, R4 ;  /* 0x000000050e1d7223 */ /* 0x040fe20000010004 */
[--C-:B------:R-:W-:Y:S01]  /*ce70*/  HADD2.F32 R4, -RZ, R56.reuse.H1_H1 ;  /* 0x30000038ff047230 */ /* 0x100fe20000004100 */
[----:B------:R-:W-:Y:S02]  /*ce80*/  FMUL.FTZ R10, R19, R2 ;  /* 0x00000002130a7220 */ /* 0x000fe40000410000 */
[----:B------:R-:W-:Y:S01]  /*ce90*/  FMUL.FTZ R27, R14, R3 ;  /* 0x000000030e1b7220 */ /* 0x000fe20000410000 */
[----:B------:R-:W-:Y:S01]  /*cea0*/  HADD2.F32 R3, -RZ, R56.H0_H0 ;  /* 0x20000038ff037230 */ /* 0x000fe20000004100 */
[----:B------:R-:W-:Y:S02]  /*ceb0*/  FMUL.FTZ R9, R18, R0 ;  /* 0x0000000012097220 */ /* 0x000fe40000410000 */
[----:B------:R-:W-:-:S02]  /*cec0*/  FFMA.FTZ R31, R16, R4, R10 ;  /* 0x00000004101f7223 */ /* 0x000fc4000001000a */
[----:B------:R-:W-:Y:S02]  /*ced0*/  FMUL.FTZ R25, R16, R2 ;  /* 0x0000000210197220 */ /* 0x000fe40000410000 */
[C---:B------:R-:W-:Y:S02]  /*cee0*/  FMUL.FTZ R10, R15.reuse, R0 ;  /* 0x000000000f0a7220 */ /* 0x040fe40000410000 */
[----:B------:R-:W-:Y:S02]  /*cef0*/  FFMA.FTZ R14, R24, R13, -R36 ;  /* 0x0000000d180e7223 */ /* 0x000fe40000010824 */
[----:B------:R-:W-:Y:S01]  /*cf00*/  FFMA.FTZ R16, R15, R3, R9 ;  /* 0x000000030f107223 */ /* 0x000fe20000010009 */
[----:B------:R-:W-:Y:S01]  /*cf10*/  F2FP.PACK_AB R9, R34, R37 ;  /* 0x000000252209723e */ /* 0x000fe200000000ff */
[----:B------:R-:W-:Y:S01]  /*cf20*/  FFMA.FTZ R13, R22, R11, -R33 ;  /* 0x0000000b160d7223 */ /* 0x000fe20000010821 */
[----:B------:R-:W-:Y:S01]  /*cf30*/  F2FP.PACK_AB R12, R12, R14 ;  /* 0x0000000e0c0c723e */ /* 0x000fe200000000ff */
[----:B------:R-:W-:Y:S01]  /*cf40*/  FFMA.FTZ R11, R21, R8, -R30 ;  /* 0x00000008150b7223 */ /* 0x000fe2000001081e */
[----:B------:R-:W-:Y:S01]  /*cf50*/  F2FP.PACK_AB R8, R38, R39 ;  /* 0x000000272608723e */ /* 0x000fe200000000ff */
[----:B------:R-:W-:-:S02]  /*cf60*/  FFMA.FTZ R6, R20, R6, -R28 ;  /* 0x0000000614067223 */ /* 0x000fc4000001081c */
[----:B------:R-:W-:Y:S01]  /*cf70*/  FFMA.FTZ R2, R17, R5, -R27 ;  /* 0x0000000511027223 */ /* 0x000fe2000001081b */
[----:B------:R-:W-:Y:S01]  /*cf80*/  F2FP.PACK_AB R13, R11, R13 ;  /* 0x0000000d0b0d723e */ /* 0x000fe200000000ff */
[----:B------:R-:W-:Y:S01]  /*cf90*/  FFMA.FTZ R0, R19, R4, -R25 ;  /* 0x0000000413007223 */ /* 0x000fe20000010819 */
[----:B------:R-:W-:Y:S01]  /*cfa0*/  F2FP.PACK_AB R11, R16, R31 ;  /* 0x0000001f100b723e */ /* 0x000fe200000000ff */
[----:B------:R-:W-:Y:S01]  /*cfb0*/  FFMA.FTZ R3, R18, R3, -R10 ;  /* 0x0000000312037223 */ /* 0x000fe2000001080a */
[----:B------:R-:W-:Y:S02]  /*cfc0*/  F2FP.PACK_AB R14, R2, R6 ;  /* 0x00000006020e723e */ /* 0x000fe400000000ff */
[----:B------:R-:W-:Y:S02]  /*cfd0*/  F2FP.PACK_AB R10, R29, R32 ;  /* 0x000000201d0a723e */ /* 0x000fe400000000ff */
[----:B------:R-:W-:-:S05]  /*cfe0*/  F2FP.PACK_AB R15, R3, R0 ;  /* 0x00000000030f723e */ /* 0x000fca00000000ff */
[----:B------:R2:W-:Y:S04]  /*cff0*/  STS.128 [R68], R12 ;  /* 0x0000000c44007388 */ /* 0x0005e80000000c00 */
[----:B------:R2:W-:Y:S02]  /*d000*/  STS.128 [R26+0x6080], R8 ;  /* 0x006080081a007388 */ /* 0x0005e40000000c00 */
.L_x_290:
[----:B------:R-:W-:Y:S05]  /*d010*/  BSYNC B0 ;  /* 0x0000000000007941 */ /* 0x000fea0003800000 */
.L_x_289:
[----:B------:R-:W-:-:S04]  /*d020*/  IADD3 R0, R104, 0x20, RZ ;  /* 0x0000002068007810 */ /* 0x000fc80007ffe0ff */
[----:B------:R-:W-:-:S13]  /*d030*/  ISETP.GE.AND P0, PT, R0, c[0x0][0x27c], PT ;  /* 0x00009f0000007a0c */ /* 0x000fda0003f06270 */
[----:B------:R-:W-:Y:S05]  /*d040*/  @P0 BRA `(.L_x_286) ;  /* 0x0000058000000947 */ /* 0x000fea0003800000 */
[----:B--2---:R-:W2:Y:S01]  /*d050*/  LDL R68, [R1+0xec] ;  /* 0x0000ec0001447983 */ /* 0x004ea20000100800 */
        /* <DEDUP_REMOVED lines=32> */
[----:B------:R-:W-:Y:S01]  /*d260*/  HADD2.F32 R13, -RZ, R61.H0_H0 ;  /* 0x2000003dff0d7230 */ /* 0x000fe20000004100 */
[-C--:B------:R-:W-:Y:S01]  /*d270*/  FFMA.FTZ R38, R3, R12.reuse, R2 ;  /* 0x0000000c03267223 */ /* 0x080fe20000010002 */
[----:B------:R-:W-:Y:S01]  /*d280*/  HADD2.F32 R22, -RZ, R9.H0_H0 ;  /* 0x20000009ff167230 */ /* 0x000fe20000004100 */
[----:B------:R-:W-:Y:S01]  /*d290*/  FFMA.FTZ R12, R23, R12, -R35 ;  /* 0x0000000c170c7223 */ /* 0x000fe20000010823 */
[--C-:B------:R-:W-:Y:S01]  /*d2a0*/  HADD2.F32 R19, -RZ, R11.reuse.H0_H0 ;  /* 0x2000000bff137230 */ /* 0x100fe20000004100 */
[----:B------:R-:W-:Y:S01]  /*d2b0*/  FFMA.FTZ R39, R4, R13, R8 ;  /* 0x0000000d04277223 */ /* 0x000fe20000010008 */
[----:B------:R-:W-:Y:S01]  /*d2c0*/  HADD2.F32 R18, -RZ, R11.H1_H1 ;  /* 0x3000000bff127230 */ /* 0x000fe20000004100 */
[----:B------:R-:W-:Y:S01]  /*d2d0*/  FMUL.FTZ R4, R22, R5 ;  /* 0x0000000516047220 */ /* 0x000fe20000410000 */
[----:B------:R-:W-:-:S02]  /*d2e0*/  HADD2.F32 R11, -RZ, R62.H0_H0 ;  /* 0x2000003eff0b7230 */ /* 0x000fc40000004100 */
[----:B------:R-:W-:Y:S02]  /*d2f0*/  HADD2.F32 R21, -RZ, R9.H1_H1 ;  /* 0x30000009ff157230 */ /* 0x000fe40000004100 */
[----:B------:R-:W-:Y:S01]  /*d300*/  HADD2.F32 R2, -RZ, R58.H1_H1 ;  /* 0x3000003aff027230 */ /* 0x000fe20000004100 */
[----:B------:R-:W-:Y:S01]  /*d310*/  FFMA.FTZ R37, R6, R11, R4 ;  /* 0x0000000b06257223 */ /* 0x000fe20000010004 */
[----:B------:R-:W-:Y:S02]  /*d320*/  HADD2.F32 R0, -RZ, R59.H0_H0 ;  /* 0x2000003bff007230 */ /* 0x000fe40000004100 */
[----:B------:R-:W-:Y:S01]  /*d330*/  HADD2.F32 R8, -RZ, R62.H1_H1 ;  /* 0x3000003eff087230 */ /* 0x000fe20000004100 */
[----:B------:R-:W-:Y:S01]  /*d340*/  FMUL.FTZ R5, R21, R2 ;  /* 0x0000000215057220 */ /* 0x000fe20000410000 */
[--C-:B------:R-:W-:Y:S01]  /*d350*/  HADD2.F32 R9, -RZ, R14.reuse.H0_H0 ;  /* 0x2000000eff097230 */ /* 0x100fe20000004100 */
[----:B------:R-:W-:Y:S01]  /*d360*/  FMUL.FTZ R4, R20, R0 ;  /* 0x0000000014047220 */ /* 0x000fe20000410000 */
[----:B------:R-:W-:Y:S01]  /*d370*/  HADD2.F32 R6, -RZ, R63.H0_H0 ;  /* 0x2000003fff067230 */ /* 0x000fe20000004100 */
[C---:B------:R-:W-:Y:S01]  /*d380*/  FFMA.FTZ R34, R10.reuse, R8, R5 ;  /* 0x000000080a227223 */ /* 0x040fe20000010005 */
[----:B------:R-:W-:Y:S01]  /*d390*/  HADD2.F32 R3, -RZ, R59.H1_H1 ;  /* 0x3000003bff037230 */ /* 0x000fe20000004100 */
[----:B------:R-:W-:Y:S01]  /*d3a0*/  FMUL.FTZ R30, R10, R2 ;  /* 0x000000020a1e7220 */ /* 0x000fe20000410000 */
[----:B------:R-:W-:Y:S01]  /*d3b0*/  HADD2.F32 R14, -RZ, R14.H1_H1 ;  /* 0x3000000eff0e7230 */ /* 0x000fe20000004100 */
[----:B------:R-:W-:Y:S01]  /*d3c0*/  FFMA.FTZ R32, R9, R6, R4 ;  /* 0x0000000609207223 */ /* 0x000fe20000010004 */
[----:B------:R-:W-:Y:S01]  /*d3d0*/  HADD2.F32 R5, -RZ, R63.H1_H1 ;  /* 0x3000003fff057230 */ /* 0x000fe20000004100 */
        /* <DEDUP_REMOVED lines=31> */
.L_x_286:
[----:B------:R-:W-:Y:S05]  /*d5d0*/  BSYNC B1 ;  /* 0x0000000000017941 */ /* 0x000fea0003800000 */
.L_x_285:
[----:B------:R-:W-:-:S04]  /*d5e0*/  IADD3 R0, R112, 0x40, RZ ;  /* 0x0000004070007810 */ /* 0x000fc80007ffe0ff */
[----:B------:R-:W-:-:S13]  /*d5f0*/  ISETP.GE.AND P0, PT, R0, R40, PT ;  /* 0x000000280000720c */ /* 0x000fda0003f06270 */
[----:B------:R-:W-:Y:S05]  /*d600*/  @P0 BRA `(.L_x_272) ;  /* 0x0000118000000947 */ /* 0x000fea0003800000 */
[----:B-----5:R3:W5:Y:S04]  /*d610*/  LDL R70, [R1+0xd8] ;  /* 0x0000d80001467983 */ /* 0x0207680000100800 */
[----:B------:R3:W5:Y:S04]  /*d620*/  LDL R69, [R1+0xdc] ;  /* 0x0000dc0001457983 */ /* 0x0007680000100800 */
[----:B--2---:R3:W5:Y:S01]  /*d630*/  LDL R68, [R1+0xe0] ;  /* 0x0000e00001447983 */ /* 0x0047620000100800 */
        /* <DEDUP_REMOVED lines=18> */
[----:B------:R-:W4:Y:S02]  /*d760*/  LDS.128 R12, [R26+0x6080] ;  /* 0x006080001a0c7984 */ /* 0x000f240000000c00 */
[--C-:B----4-:R-:W-:Y:S02]  /*d770*/  HADD2.F32 R4, -RZ, R12.reuse.H0_H0 ;  /* 0x2000000cff047230 */ /* 0x110fe40000004100 */
        /* <DEDUP_REMOVED lines=17> */
[C---:B------:R-:W-:Y:S01]  /*d890*/  FFMA.FTZ R38, R12.reuse, R3, R2 ;  /* 0x000000030c267223 */ /* 0x040fe20000010002 */
        /* <DEDUP_REMOVED lines=16> */
[-C--:B------:R-:W-:Y:S01]  /*d9a0*/  FFMA.FTZ R34, R8, R10.reuse, R5 ;  /* 0x0000000a08227223 */ /* 0x080fe20000010005 */
        /* <DEDUP_REMOVED lines=15> */
[-C--:B------:R-:W-:Y:S02]  /*daa0*/  FFMA.FTZ R31, R4, R16.reuse, R10 ;  /* 0x00000010041f7223 */ /* 0x080fe4000001000a */
        /* <DEDUP_REMOVED lines=20> */
.L_x_292:
[----:B------:R-:W-:Y:S05]  /*dbf0*/  BSYNC B0 ;  /* 0x0000000000007941 */ /* 0x000fea0003800000 */
.L_x_291:
[----:B------:R-:W-:Y:S01]  /*dc00*/  IADD3 R0, R104, 0x10, RZ ;  /* 0x0000001068007810 */ /* 0x000fe20007ffe0ff */
[----:B------:R-:W-:Y:S03]  /*dc10*/  BSSY B0, `(.L_x_293) ;  /* 0x000005c000007945 */ /* 0x000fe60003800000 */
[----:B------:R-:W-:-:S13]  /*dc20*/  ISETP.GE.AND P0, PT, R0, c[0x0][0x27c], PT ;  /* 0x00009f0000007a0c */ /* 0x000fda0003f06270 */
[----:B------:R-:W-:Y:S05]  /*dc30*/  @P0 BRA `(.L_x_294) ;  /* 0x0000059000000947 */ /* 0x000fea0003800000 */
[----:B------:R-:W4:Y:S04]  /*dc40*/  LDL R2, [R1] ;  /* 0x0000000001027983 */ /* 0x000f280000100800 */
[----:B--2---:R-:W2:Y:S01]  /*dc50*/  LDL R40, [R1+0xf0] ;  /* 0x0000f00001287983 */ /* 0x004ea20000100800 */
[----:B------:R-:W-:Y:S01]  /*dc60*/  MOV R0, c[0x0][0x27c] ;  /* 0x00009f0000007a02 */ /* 0x000fe20000000f00 */
[----:B------:R-:W-:-:S03]  /*dc70*/  HADD2.F32 R5, -RZ, R48.H0_H0 ;  /* 0x20000030ff057230 */ /* 0x000fc60000004100 */
[----:B----4-:R-:W-:-:S04]  /*dc80*/  LEA.HI R0, R0, R2, RZ, 0x1d ;  /* 0x0000000200007211 */ /* 0x010fc800078fe8ff */
        /* <DEDUP_REMOVED lines=12> */
[----:B------:R-:W4:Y:S01]  /*dd50*/  LDS.128 R12, [R26+0x6080] ;  /* 0x006080001a0c7984 */ /* 0x000f220000000c00 */
        /* <DEDUP_REMOVED lines=10> */
[--C-:B----4-:R-:W-:Y:S02]  /*de00*/  HADD2.F32 R4, -RZ, R12.reuse.H0_H0 ;  /* 0x2000000cff047230 */ /* 0x110fe40000004100 */
[----:B------:R-:W-:Y:S02]  /*de10*/  HADD2.F32 R3, -RZ, R12.H1_H1 ;  /* 0x3000000cff037230 */ /* 0x000fe40000004100 */
[--C-:B------:R-:W-:Y:S01]  /*de20*/  HADD2.F32 R6, -RZ, R13.reuse.H0_H0 ;  /* 0x2000000dff067230 */ /* 0x100fe20000004100 */
[----:B------:R-:W-:Y:S01]  /*de30*/  FMUL.FTZ R36, R2, R4 ;  /* 0x0000000402247220 */ /* 0x000fe20000410000 */
[----:B------:R-:W-:Y:S01]  /*de40*/  HADD2.F32 R10, -RZ, R13.H1_H1 ;  /* 0x3000000dff0a7230 */ /* 0x000fe20000004100 */
[C---:B------:R-:W-:Y:S01]  /*de50*/  FMUL.FTZ R2, R0.reuse, R23 ;  /* 0x0000001700027220 */ /* 0x040fe20000410000 */
[--C-:B------:R-:W-:Y:S01]  /*de60*/  HADD2.F32 R13, -RZ, R53.reuse.H0_H0 ;  /* 0x20000035ff0d7230 */ /* 0x100fe20000004100 */
[-C--:B------:R-:W-:Y:S01]  /*de70*/  FMUL.FTZ R35, R0, R3.reuse ;  /* 0x0000000300237220 */ /* 0x080fe20000410000 */
[----:B------:R-:W-:Y:S01]  /*de80*/  HADD2.F32 R12, -RZ, R53.H1_H1 ;  /* 0x30000035ff0c7230 */ /* 0x000fe20000004100 */
[----:B------:R-:W-:Y:S01]  /*de90*/  FMUL.FTZ R33, R5, R6 ;  /* 0x0000000605217220 */ /* 0x000fe20000410000 */
[----:B------:R-:W-:Y:S01]  /*dea0*/  HADD2.F32 R0, -RZ, R50.H1_H1 ;  /* 0x30000032ff007230 */ /* 0x000fe20000004100 */
[----:B------:R-:W-:Y:S01]  /*deb0*/  FFMA.FTZ R39, R13, R4, R8 ;  /* 0x000000040d277223 */ /* 0x000fe20000010008 */
[----:B------:R-:W-:Y:S01]  /*dec0*/  HADD2.F32 R8, -RZ, R54.H1_H1 ;  /* 0x30000036ff087230 */ /* 0x000fe20000004100 */
[C---:B------:R-:W-:Y:S01]  /*ded0*/  FFMA.FTZ R38, R12.reuse, R3, R2 ;  /* 0x000000030c267223 */ /* 0x040fe20000010002 */
        /* <DEDUP_REMOVED lines=11> */
[-C--:B------:R-:W-:Y:S01]  /*df90*/  FFMA.FTZ R34, R8, R10.reuse, R5 ;  /* 0x0000000a08227223 */ /* 0x080fe20000010005 */
        /* <DEDUP_REMOVED lines=8> */
[-C--:B------:R-:W-:Y:S01]  /*e020*/  FFMA.FTZ R29, R5, R14.reuse, R4 ;  /* 0x0000000e051d7223 */ /* 0x080fe20000010004 */
[--C-:B------:R-:W-:Y:S01]  /*e030*/  HADD2.F32 R4, -RZ, R56.reuse.H1_H1 ;  /* 0x30000038ff047230 */ /* 0x100fe20000004100 */
[----:B------:R-:W-:Y:S02]  /*e040*/  FMUL.FTZ R10, R2, R19 ;  /* 0x00000013020a7220 */ /* 0x000fe40000410000 */
[----:B------:R-:W-:Y:S01]  /*e050*/  FMUL.FTZ R27, R3, R14 ;  /* 0x0000000e031b7220 */ /* 0x000fe20000410000 */
[----:B------:R-:W-:Y:S01]  /*e060*/  HADD2.F32 R3, -RZ, R56.H0_H0 ;  /* 0x20000038ff037230 */ /* 0x000fe20000004100 */
[----:B------:R-:W-:Y:S02]  /*e070*/  FMUL.FTZ R9, R0, R18 ;  /* 0x0000001200097220 */ /* 0x000fe40000410000 */
[----:B------:R-:W-:-:S02]  /*e080*/  FFMA.FTZ R31, R4, R16, R10 ;  /* 0x00000010041f7223 */ /* 0x000fc4000001000a */
[----:B------:R-:W-:Y:S02]  /*e090*/  FMUL.FTZ R25, R2, R16 ;  /* 0x0000001002197220 */ /* 0x000fe40000410000 */
[-C--:B------:R-:W-:Y:S02]  /*e0a0*/  FMUL.FTZ R10, R0, R15.reuse ;  /* 0x0000000f000a7220 */ /* 0x080fe40000410000 */
        /* <DEDUP_REMOVED lines=18> */
.L_x_294:
[----:B------:R-:W-:Y:S05]  /*e1d0*/  BSYNC B0 ;  /* 0x0000000000007941 */ /* 0x000fea0003800000 */
.L_x_293:
        /* <DEDUP_REMOVED lines=37> */
[C---:B------:R-:W-:Y:S01]  /*e430*/  FFMA.FTZ R38, R12.reuse, R3, R2 ;  /* 0x000000030c267223 */ /* 0x040fe20000010002 */
        /* <DEDUP_REMOVED lines=16> */
[-C--:B------:R-:W-:Y:S01]  /*e540*/  FFMA.FTZ R34, R8, R10.reuse, R5 ;  /* 0x0000000a08227223 */ /* 0x080fe20000010005 */
        /* <DEDUP_REMOVED lines=36> */
.L_x_272:
[----:B------:R-:W-:Y:S05]  /*e790*/  BSYNC B2 ;  /* 0x0000000000027941 */ /* 0x000fea0003800000 */
.L_x_256:
[----:B--2---:R-:W-:Y:S01]  /*e7a0*/  IMAD R0, R66, c[0x0][0x208], RZ ;  /* 0x0000820042007a24 */ /* 0x004fe200078e02ff */
[----:B------:R-:W-:-:S04]  /*e7b0*/  DEPBAR.LE SB0, 0x0 ;  /* 0x000080000000791a */ /* 0x000fc80000000000 */
[C---:B------:R-:W-:Y:S01]  /*e7c0*/  IMAD.WIDE.U32 R2, R227.reuse, c[0x0][0x208], RZ ;  /* 0x00008200e3027a25 */ /* 0x040fe200078e00ff */
[----:B------:R-:W-:Y:S01]  /*e7d0*/  BAR.SYNC.DEFER_BLOCKING 0x0 ;  /* 0x0000000000007b1d */ /* 0x000fe20000010000 */
[----:B------:R-:W-:Y:S02]  /*e7e0*/  ISETP.GE.AND P6, PT, R228, c[0x0][0x1d4], PT ;  /* 0x00007500e4007a0c */ /* 0x000fe40003fc6270 */
[----:B------:R-:W-:Y:S01]  /*e7f0*/  IMAD R0, R227, c[0x0][0x20c], R0 ;  /* 0x00008300e3007a24 */ /* 0x000fe200078e0200 */
[----:B------:R-:W-:Y:S01]  /*e800*/  ISETP.GE.AND P2, PT, R238, c[0x0][0x1d4], PT ;  /* 0x00007500ee007a0c */ /* 0x000fe20003f46270 */
[----:B-1----:R-:W-:Y:S01]  /*e810*/  IMAD.WIDE.U32 R8, R65, c[0x0][0x210], RZ ;  /* 0x0000840041087a25 */ /* 0x002fe200078e00ff */
[----:B------:R-:W-:Y:S03]  /*e820*/  BSSY B0, `(.L_x_295) ;  /* 0x000003f000007945 */ /* 0x000fe60003800000 */
[----:B------:R-:W-:Y:S01]  /*e830*/  IMAD.IADD R3, R3, 0x1, R0 ;  /* 0x0000000103037824 */ /* 0x000fe200078e0200 */
[----:B------:R-:W-:Y:S01]  /*e840*/  STL.64 [R1+0x18], R8 ;  /* 0x0000180801007387 */ /* 0x000fe20000100a00 */
[----:B------:R-:W-:-:S02]  /*e850*/  IMAD R0, R67, c[0x0][0x218], RZ ;  /* 0x0000860043007a24 */ /* 0x000fc400078e02ff */
[----:B------:R-:W-:-:S04]  /*e860*/  IMAD.WIDE.U32 R2, R218, c[0x0][0x218], R2 ;  /* 0x00008600da027a25 */ /* 0x000fc800078e0002 */
[----:B------:R-:W-:Y:S01]  /*e870*/  IMAD R4, R218, c[0x0][0x21c], R0 ;  /* 0x00008700da047a24 */ /* 0x000fe200078e0200 */
[----:B------:R-:W-:Y:S01]  /*e880*/  IADD3 R0, P0, R2, R8, RZ ;  /* 0x0000000802007210 */ /* 0x000fe20007f1e0ff */
[----:B------:R-:W-:Y:S02]  /*e890*/  IMAD R5, R65, c[0x0][0x214], R9 ;  /* 0x0000850041057a24 */ /* 0x000fe400078e0209 */
[----:B------:R-:W-:-:S03]  /*e8a0*/  IMAD.SHL.U32 R207, R248, 0x2, RZ ;  /* 0x00000002f8cf7824 */ /* 0x000fc600078e00ff */
[----:B------:R-:W-:Y:S01]  /*e8b0*/  IADD3.X R2, R5, R3, R4, P0, !PT ;  /* 0x0000000305027210 */ /* 0x000fe200007fe404 */
[----:B------:R-:W-:Y:S01]  /*e8c0*/  IMAD.IADD R4, R140, 0x1, -R247 ;  /* 0x000000018c047824 */ /* 0x000fe200078e0af7 */
[C---:B------:R-:W-:Y:S01]  /*e8d0*/  LEA R6, P0, R0.reuse, c[0x0][0x1f8], 0x1 ;  /* 0x00007e0000067a11 */ /* 0x040fe200078008ff */
[----:B------:R1:W-:Y:S03]  /*e8e0*/  STL [R1+0x20], R5 ;  /* 0x0000200501007387 */ /* 0x0003e60000100800 */
[----:B------:R-:W-:Y:S01]  /*e8f0*/  LEA.HI.X R3, R0, c[0x0][0x1fc], R2, 0x1, P0 ;  /* 0x00007f0000037a11 */ /* 0x000fe200000f0c02 */
[----:B------:R-:W-:Y:S01]  /*e900*/  LDSM.16.M88.4 R16, [R196] ;  /* 0x00000000c410783b */ /* 0x000fe20000000200 */
[----:B------:R-:W-:-:S03]  /*e910*/  ISETP.LT.OR P1, PT, R4, 0x1, P6 ;  /* 0x000000010400780c */ /* 0x000fc60003721670 */
[----:B------:R-:W2:Y:S04]  /*e920*/  SHFL.IDX PT, R0, R6, RZ, 0x1c1f ;  /* 0x001c1fff06007589 */ /* 0x000ea800000e0000 */
[----:B------:R-:W4:Y:S04]  /*e930*/  SHFL.IDX PT, R2, R3, RZ, 0x1c1f ;  /* 0x001c1fff03027589 */ /* 0x000f2800000e0000 */
[----:B------:R3:W3:Y:S04]  /*e940*/  LDSM.16.M88.4 R12, [R196+0x1000] ;  /* 0x00100000c40c783b */ /* 0x0006e80000000200 */
[----:B------:R3:W3:Y:S04]  /*e950*/  LDSM.16.M88.4 R24, [R169] ;  /* 0x00000000a918783b */ /* 0x0006e80000000200 */
[----:B------:R3:W3:Y:S04]  /*e960*/  LDSM.16.M88.4 R28, [R169+0x400] ;  /* 0x00040000a91c783b */ /* 0x0006e80000000200 */
[----:B-1----:R-:W1:Y:S01]  /*e970*/  S2R R5, SR_TID.X ;  /* 0x0000000000057919 */ /* 0x002e620000002100 */
[----:B--2---:R-:W-:-:S03]  /*e980*/  LEA R22, P0, R228, R0, 0x1 ;  /* 0x00000000e4167211 */ /* 0x004fc600078008ff */
[----:B------:R2:W1:Y:S01]  /*e990*/  LDSM.16.M88.4 R44, [R169+0x800] ;  /* 0x00080000a92c783b */ /* 0x0004620000000200 */
[----:B----4-:R-:W-:-:S03]  /*e9a0*/  LEA.HI.X R23, R228, R2, R229, 0x1, P0 ;  /* 0x00000002e4177211 */ /* 0x010fc600000f0ce5 */
[----:B------:R2:W4:Y:S01]  /*e9b0*/  LDSM.16.M88.4 R40, [R197] ;  /* 0x00000000c528783b */ /* 0x0005220000000200 */
[----:B------:R-:W-:-:S03]  /*e9c0*/  LEA R20, P0, R238, R0, 0x1 ;  /* 0x00000000ee147211 */ /* 0x000fc600078008ff */
[----:B------:R2:W1:Y:S01]  /*e9d0*/  LDSM.16.M88.4 R8, [R197+0x1000] ;  /* 0x00100000c508783b */ /* 0x0004620000000200 */
[----:B------:R-:W-:Y:S02]  /*e9e0*/  LEA.HI.X R21, R238, R2, R250, 0x1, P0 ;  /* 0x00000002ee157211 */ /* 0x000fe400000f0cfa */
[----:B------:R-:W-:Y:S01]  /*e9f0*/  ISETP.LT.OR P0, PT, R4, 0x1, P2 ;  /* 0x000000010400780c */ /* 0x000fe20001701670 */
[----:B------:R2:W1:Y:S04]  /*ea00*/  LDSM.16.M88.4 R48, [R198] ;  /* 0x00000000c630783b */ /* 0x0004680000000200 */
[----:B------:R2:W1:Y:S04]  /*ea10*/  LDSM.16.M88.4 R80, [R206] ;  /* 0x00000000ce50783b */ /* 0x0004680000000200 */
[----:B------:R2:W1:Y:S04]  /*ea20*/  LDSM.16.M88.4 R96, [R205] ;  /* 0x00000000cd60783b */ /* 0x0004680000000200 */
[----:B------:R-:W-:Y:S01]  /*ea30*/  @!PT LDS RZ, [RZ] ;  /* 0x00000000fffff984 */ /* 0x000fe20000000800 */
[----:B------:R-:W-:Y:S01]  /*ea40*/  @!PT LDS RZ, [RZ] ;  /* 0x00000000fffff984 */ /* 0x000fe20000000800 */
[----:B------:R-:W-:Y:S01]  /*ea50*/  @!PT LDS RZ, [RZ] ;  /* 0x00000000fffff984 */ /* 0x000fe20000000800 */
[----:B------:R2:W-:Y:S01]  /*ea60*/  LDGSTS.E.BYPASS.LTC128B.128 [R207+0x1880], [R22.64], !P1 ;  /* 0x0188000016cf7fae */ /* 0x0005e2000c901d48 */
[----:B------:R-:W-:-:S03]  /*ea70*/  ISETP.GE.AND P1, PT, R230, c[0x0][0x1d4], PT ;  /* 0x00007500e6007a0c */ /* 0x000fc60003f26270 */
[----:B------:R2:W-:Y:S02]  /*ea80*/  LDGSTS.E.BYPASS.LTC128B.128 [R207+0x2480], [R20.64], !P0 ;  /* 0x0248000014cf7fae */ /* 0x0005e4000c101d48 */
        /* <DEDUP_REMOVED lines=8> */
[----:B------:R1:W4:Y:S02]  /*eb10*/  SHFL.IDX PT, R0, R6, 0x1, 0x1c1f ;  /* 0x003c1f0006007f89 */ /* 0x00032400000e0000 */
.L_x_396:
[----:B----4-:R-:W-:Y:S02]  /*eb20*/  LEA R2, P0, R228, R0, 0x1 ;  /* 0x00000000e4027211 */ /* 0x010fe400078008ff */
[----:B------:R-:W-:Y:S02]  /*eb30*/  ISETP.LT.OR P2, PT, R4, 0x21, P2 ;  /* 0x000000210400780c */ /* 0x000fe40001741670 */
[----:B-1-3--:R-:W-:Y:S02]  /*eb40*/  LEA.HI.X R3, R228, R5, R229, 0x1, P0 ;  /* 0x00000005e4037211 */ /* 0x00afe400000f0ce5 */
[----:B------:R-:W-:-:S02]  /*eb50*/  ISETP.LT.OR P0, PT, R4, 0x21, P6 ;  /* 0x000000210400780c */ /* 0x000fc40003701670 */
[----:B------:R-:W-:-:S11]  /*eb60*/  ISETP.LT.OR P1, PT, R4, 0x21, P1 ;  /* 0x000000210400780c */ /* 0x000fd60000f21670 */
[----:B------:R-:W-:Y:S01]  /*eb70*/  @!PT LDS RZ, [RZ] ;  /* 0x00000000fffff984 */ /* 0x000fe20000000800 */
[----:B------:R-:W-:Y:S01]  /*eb80*/  @!PT LDS RZ, [RZ] ;  /* 0x00000000fffff984 */ /* 0x000fe20000000800 */
[----:B------:R-:W-:Y:S01]  /*eb90*/  @!PT LDS RZ, [RZ] ;  /* 0x00000000fffff984 */ /* 0x000fe20000000800 */
[----:B------:R1:W-:Y:S01]  /*eba0*/  LDGSTS.E.BYPASS.LTC128B.128 [R207+0x2080], [R2.64], !P0 ;  /* 0x0208000002cf7fae */ /* 0x0003e2000c101d48 */
[----:B--2---:R-:W-:-:S04]  /*ebb0*/  LEA R20, P0, R238, R0, 0x1 ;  /* 0x00000000ee147211 */ /* 0x004fc800078008ff */
[----:B------:R-:W-:-:S05]  /*ebc0*/  LEA.HI.X R21, R238, R5, R250, 0x1, P0 ;  /* 0x00000005ee157211 */ /* 0x000fca00000f0cfa */
[----:B------:R2:W-:Y:S01]  /*ebd0*/  LDGSTS.E.BYPASS.LTC128B.128 [R207+0x2c80], [R20.64], !P2 ;  /* 0x02c8000014cf7fae */ /* 0x0005e2000d101d48 */
[----:B-1----:R-:W-:-:S04]  /*ebe0*/  LEA R2, P0, R230, R0, 0x1 ;  /* 0x00000000e6027211 */ /* 0x002fc800078008ff */
[----:B------:R-:W-:-:S05]  /*ebf0*/  LEA.HI.X R3, R230, R5, R249, 0x1, P0 ;  /* 0x00000005e6037211 */ /* 0x000fca00000f0cf9 */
[----:B------:R2:W-:Y:S04]  /*ec00*/  LDGSTS.E.BYPASS.LTC128B.128 [R207+0x3880], [R2.64], !P1 ;  /* 0x0388000002cf7fae */ /* 0x0005e8000c901d48 */
.L_x_296:
[----:B---34-:R-:W-:Y:S05]  /*ec10*/  BSYNC B0 ;  /* 0x0000000000007941 */ /* 0x018fea0003800000 */
.L_x_295:
[----:B------:R-:W0:Y:S01]  /*ec20*/  LDGDEPBAR ;  /* 0x00000000000079af */ /* 0x000e220000000000 */
[----:B------:R-:W-:Y:S01]  /*ec30*/  WARPSYNC 0xffffffff ;  /* 0xffffffff00007948 */ /* 0x000fe20003800000 */
[-C--:B--2---:R-:W-:Y:S01]  /*ec40*/  HMMA.16816.F32 R20, R16, R24.reuse, RZ ;  /* 0x000000181014723c */ /* 0x084fe200000018ff */
[----:B------:R-:W-:Y:S01]  /*ec50*/  ISETP.GT.AND P0, PT, R143, R251, PT ;  /* 0x000000fb8f00720c */ /* 0x000fe20003f04270 */
[----:B------:R-:W-:Y:S01]  /*ec60*/  LDSM.16.M88.4 R60, [R169+0xc00] ;  /* 0x000c0000a93c783b */ /* 0x000fe20000000200 */
[----:B------:R-:W-:Y:S03]  /*ec70*/  BSSY B1, `(.L_x_298) ;  /* 0x000010f000017945 */ /* 0x000fe60003800000 */
[----:B------:R-:W1:Y:S02]  /*ec80*/  LDSM.16.M88.4 R36, [R196+0x2000] ;  /* 0x00200000c424783b */ /* 0x000e640000000200 */
[C---:B------:R-:W-:Y:S02]  /*ec90*/  HMMA.16816.F32 R56, R12.reuse, R24, RZ ;  /* 0x000000180c38723c */ /* 0x040fe400000018ff */
[----:B------:R-:W2:Y:S04]  /*eca0*/  LDSM.16.M88.4 R32, [R196+0x3000] ;  /* 0x00300000c420783b */ /* 0x000ea80000000200 */
[----:B------:R-:W-:Y:S02]  /*ecb0*/  LDSM.16.M88.4 R52, [R204] ;  /* 0x00000000cc34783b */ /* 0x000fe40000000200 */
[C---:B------:R-:W-:Y:S08]  /*ecc0*/  HMMA.16816.F32 R88, R12.reuse, R28, RZ ;  /* 0x0000001c0c58723c */ /* 0x040ff000000018ff */
[C---:B------:R-:W-:Y:S08]  /*ecd0*/  HMMA.16816.F32 R72, R12.reuse, R44, RZ ;  /* 0x0000002c0c48723c */ /* 0x040ff000000018ff */
[C---:B------:R-:W-:Y:S08]  /*ece0*/  HMMA.16816.F32 R92, R12.reuse, R26, RZ ;  /* 0x0000001a0c5c723c */ /* 0x040ff000000018ff */
[C---:B------:R-:W-:Y:S08]  /*ecf0*/  HMMA.16816.F32 R84, R12.reuse, R30, RZ ;  /* 0x0000001e0c54723c */ /* 0x040ff000000018ff */
[----:B-----5:R-:W-:Y:S08]  /*ed00*/  HMMA.16816.F32 R68, R12, R46, RZ ;  /* 0x0000002e0c44723c */ /* 0x020ff000000018ff */
[----:B------:R-:W-:Y:S01]  /*ed10*/  HMMA.16816.F32 R12, R40, R48, R20 ;  /* 0x00000030280c723c */ /* 0x000fe20000001814 */
[----:B------:R-:W-:Y:S07]  /*ed20*/  LDSM.16.M88.4 R20, [R196+0x4000] ;  /* 0x00400000c414783b */ /* 0x000fee0000000200 */
[C---:B------:R-:W-:Y:S08]  /*ed30*/  HMMA.16816.F32 R64, R16.reuse, R28, RZ ;  /* 0x0000001c1040723c */ /* 0x040ff000000018ff */
[----:B------:R-:W-:Y:S01]  /*ed40*/  HMMA.16816.F32 R116, R16, R30, RZ ;  /* 0x0000001e1074723c */ /* 0x000fe200000018ff */
[----:B------:R-:W3:Y:S07]  /*ed50*/  LDSM.16.M88.4 R28, [R197+0x2000] ;  /* 0x00200000c51c783b */ /* 0x000eee0000000200 */
[----:B------:R-:W-:Y:S08]  /*ed60*/  HMMA.16816.F32 R56, R8, R48, R56 ;  /* 0x000000300838723c */ /* 0x000ff00000001838 */
[----:B------:R-:W-:Y:S01]  /*ed70*/  HMMA.16816.F32 R76, R16, R26, RZ ;  /* 0x0000001a104c723c */ /* 0x000fe200000018ff */
[----:B------:R-:W4:Y:S07]  /*ed80*/  LDSM.16.M88.4 R24, [R197+0x3000] ;  /* 0x00300000c518783b */ /* 0x000f2e0000000200 */
[C---:B------:R-:W-:Y:S08]  /*ed90*/  HMMA.16816.F32 R124, R8.reuse, R80, R88 ;  /* 0x00000050087c723c */ /* 0x040ff00000001858 */
[C---:B------:R-:W-:Y:S08]  /*eda0*/  HMMA.16816.F32 R132, R8.reuse, R96, R72 ;  /* 0x000000600884723c */ /* 0x040ff00000001848 */
[C---:B------:R-:W-:Y:S08]  /*edb0*/  HMMA.16816.F32 R92, R8.reuse, R50, R92 ;  /* 0x00000032085c723c */ /* 0x040ff0000000185c */
[C---:B------:R-:W-:Y:S08]  /*edc0*/  HMMA.16816.F32 R128, R8.reuse, R82, R84 ;  /* 0x000000520880723c */ /* 0x040ff00000001854 */
[----:B------:R-:W-:Y:S08]  /*edd0*/  HMMA.16816.F32 R136, R8, R98, R68 ;  /* 0x000000620888723c */ /* 0x000ff00000001844 */
[----:B-1----:R-:W-:Y:S01]  /*ede0*/  HMMA.16816.F32 R8, R36, R60, R12 ;  /* 0x0000003c2408723c */ /* 0x002fe2000000180c */
[----:B------:R-:W-:Y:S07]  /*edf0*/  LDSM.16.M88.4 R12, [R197+0x4000] ;  /* 0x00400000c50c783b */ /* 0x000fee0000000200 */
[C---:B------:R-:W-:Y:S08]  /*ee00*/  HMMA.16816.F32 R100, R16.reuse, R44, RZ ;  /* 0x0000002c1064723c */ /* 0x040ff000000018ff */
[----:B------:R-:W-:Y:S01]  /*ee10*/  HMMA.16816.F32 R120, R16, R46, RZ ;  /* 0x0000002e1078723c */ /* 0x000fe200000018ff */
[----:B------:R-:W1:Y:S04]  /*ee20*/  LDSM.16.M88.4 R44, [R169+0x1800] ;  /* 0x00180000a92c783b */ /* 0x000e680000000200 */
[----:B------:R-:W1:Y:S03]  /*ee30*/  LDSM.16.M88.4 R16, [R196+0x5000] ;  /* 0x00500000c410783b */ /* 0x000e660000000200 */
[----:B--2---:R-:W-:Y:S08]  /*ee40*/  HMMA.16816.F32 R56, R32, R60, R56 ;  /* 0x0000003c2038723c */ /* 0x004ff00000001838 */
[----:B------:R-:W-:Y:S01]  /*ee50*/  HMMA.16816.F32 R76, R40, R50, R76 ;  /* 0x00000032284c723c */ /* 0x000fe2000000184c */
[----:B------:R-:W2:Y:S07]  /*ee60*/  LDSM.16.M88.4 R48, [R201] ;  /* 0x00000000c930783b */ /* 0x000eae0000000200 */
[----:B---3--:R-:W-:Y:S01]  /*ee70*/  HMMA.16816.F32 R68, R28, R52, R8 ;  /* 0x000000341c44723c */ /* 0x008fe20000001808 */
[----:B------:R-:W-:Y:S07]  /*ee80*/  LDSM.16.M88.4 R8, [R197+0x5000] ;  /* 0x00500000c508783b */ /* 0x000fee0000000200 */
[----:B------:R-:W-:Y:S08]  /*ee90*/  HMMA.16816.F32 R108, R40, R80, R64 ;  /* 0x00000050286c723c */ /* 0x000ff00000001840 */
[----:B----4-:R-:W-:Y:S01]  /*eea0*/  HMMA.16816.F32 R64, R24, R52, R56 ;  /* 0x000000341840723c */ /* 0x010fe20000001838 */
[----:B------:R-:W3:Y:S07]  /*eeb0*/  LDSM.16.M88.4 R56, [R169+0x1000] ;  /* 0x00100000a938783b */ /* 0x000eee0000000200 */
[----:B------:R-:W-:Y:S08]  /*eec0*/  HMMA.16816.F32 R76, R36, R62, R76 ;  /* 0x0000003e244c723c */ /* 0x000ff0000000184c */
[----:B------:R-:W-:Y:S08]  /*eed0*/  HMMA.16816.F32 R88, R40, R82, R116 ;  /* 0x000000522858723c */ /* 0x000ff00000001874 */
[----:B------:R-:W-:Y:S01]  /*eee0*/  HMMA.16816.F32 R80, R32, R62, R92 ;  /* 0x0000003e2050723c */ /* 0x000fe2000000185c */
[----:B------:R-:W4:Y:S07]  /*eef0*/  LDSM.16.M88.4 R60, [R203] ;  /* 0x00000000cb3c783b */ /* 0x000f2e0000000200 */
[-C--:B-1----:R-:W-:Y:S08]  /*ef00*/  HMMA.16816.F32 R72, R20, R44.reuse, R68 ;  /* 0x0000002c1448723c */ /* 0x082ff00000001844 */
[----:B------:R-:W-:Y:S08]  /*ef10*/  HMMA.16816.F32 R64, R16, R44, R64 ;  /* 0x0000002c1040723c */ /* 0x000ff00000001840 */
[-C--:B------:R-:W-:Y:S08]  /*ef20*/  HMMA.16816.F32 R68, R28, R54.reuse, R76 ;  /* 0x000000361c44723c */ /* 0x080ff0000000184c */
[----:B------:R-:W-:Y:S01]  /*ef30*/  HMMA.16816.F32 R76, R24, R54, R80 ;  /* 0x00000036184c723c */ /* 0x000fe20000001850 */
[----:B------:R-:W1:Y:S07]  /*ef40*/  LDSM.16.M88.4 R52, [R169+0x1c00] ;  /* 0x001c0000a934783b */ /* 0x000e6e0000000200 */
[----:B--2---:R-:W-:Y:S08]  /*ef50*/  HMMA.16816.F32 R84, R12, R48, R72 ;  /* 0x000000300c54723c */ /* 0x004ff00000001848 */
[----:B---3--:R-:W-:Y:S08]  /*ef60*/  HMMA.16816.F32 R72, R36, R56, R108 ;  /* 0x000000382448723c */ /* 0x008ff0000000186c */
[C---:B------:R-:W-:Y:S08]  /*ef70*/  HMMA.16816.F32 R100, R40.reuse, R96, R100 ;  /* 0x000000602864723c */ /* 0x040ff00000001864 */
[----:B------:R-:W-:Y:S01]  /*ef80*/  HMMA.16816.F32 R120, R40, R98, R120 ;  /* 0x000000622878723c */ /* 0x000fe20000001878 */
[----:B------:R-:W-:-:S04]  /*ef90*/  FMUL.FTZ R0, R84, c[0x0][0x320] ;  /* 0x0000c80054007a20 */ /* 0x000fc80000410000 */
[----:B------:R2:W3:Y:S03]  /*efa0*/  MUFU.TANH R109, R0 ;  /* 0x00000000006d7308 */ /* 0x0004e60000002400 */
[----:B------:R-:W-:Y:S08]  /*efb0*/  HMMA.16816.F32 R80, R8, R48, R64 ;  /* 0x000000300850723c */ /* 0x000ff00000001840 */
[----:B------:R-:W-:Y:S01]  /*efc0*/  HMMA.16816.F32 R40, R32, R56, R124 ;  /* 0x000000382028723c */ /* 0x000fe2000000187c */
[----:B--2---:R-:W-:-:S07]  /*efd0*/  FMUL.FTZ R0, R85, c[0x0][0x320] ;  /* 0x0000c80055007a20 */ /* 0x004fce0000410000 */
[-C--:B------:R-:W-:Y:S01]  /*efe0*/  HMMA.16816.F32 R64, R20, R46.reuse, R68 ;  /* 0x0000002e1440723c */ /* 0x080fe20000001844 */
[----:B------:R2:W1:Y:S07]  /*eff0*/  MUFU.TANH R108, R0 ;  /* 0x00000000006c7308 */ /* 0x00046e0000002400 */
[----:B------:R-:W-:Y:S08]  /*f000*/  HMMA.16816.F32 R68, R16, R46, R76 ;  /* 0x0000002e1044723c */ /* 0x000ff0000000184c */
[----:B----4-:R-:W-:Y:S01]  /*f010*/  HMMA.16816.F32 R72, R28, R60, R72 ;  /* 0x0000003c1c48723c */ /* 0x010fe20000001848 */
[----:B--2---:R-:W-:-:S04]  /*f020*/  FMUL.FTZ R0, R86, c[0x0][0x320] ;  /* 0x0000c80056007a20 */ /* 0x004fc80000410000 */
[----:B------:R2:W4:Y:S03]  /*f030*/  MUFU.TANH R107, R0 ;  /* 0x00000000006b7308 */ /* 0x0005260000002400 */
[----:B------:R-:W-:Y:S01]  /*f040*/  HMMA.16816.F32 R44, R24, R60, R40 ;  /* 0x0000003c182c723c */ /* 0x000fe20000001828 */
[----:B------:R-:W-:Y:S07]  /*f050*/  LDSM.16.M88.4 R40, [R200] ;  /* 0x00000000c828783b */ /* 0x000fee0000000200 */
[----:B------:R-:W-:Y:S01]  /*f060*/  HMMA.16816.F32 R76, R12, R50, R64 ;  /* 0x000000320c4c723c */ /* 0x000fe20000001840 */
[----:B--2---:R-:W-:-:S07]  /*f070*/  FMUL.FTZ R0, R87, c[0x0][0x320] ;  /* 0x0000c80057007a20 */ /* 0x004fce0000410000 */
[----:B------:R-:W-:Y:S01]  /*f080*/  HMMA.16816.F32 R64, R36, R58, R88 ;  /* 0x0000003a2440723c */ /* 0x000fe20000001858 */
[----:B------:R2:W2:Y:S07]  /*f090*/  MUFU.TANH R106, R0 ;  /* 0x00000000006a7308 */ /* 0x0004ae0000002400 */
[----:B------:R-:W-:Y:S01]  /*f0a0*/  HMMA.16816.F32 R84, R8, R50, R68 ;  /* 0x000000320854723c */ /* 0x000fe20000001844 */
[----:B------:R-:W3:Y:S07]  /*f0b0*/  LDSM.16.M88.4 R48, [R169+0x1400] ;  /* 0x00140000a930783b */ /* 0x000eee0000000200 */
[----:B-1----:R-:W-:Y:S01]  /*f0c0*/  HMMA.16816.F32 R68, R20, R52, R72 ;  /* 0x000000341444723c */ /* 0x002fe20000001848 */
[----:B--2---:R-:W-:-:S04]  /*f0d0*/  FMUL.FTZ R0, R80, c[0x0][0x320] ;  /* 0x0000c80050007a20 */ /* 0x004fc80000410000 */
[----:B------:R1:W2:Y:S03]  /*f0e0*/  MUFU.TANH R99, R0 ;  /* 0x0000000000637308 */ /* 0x0002a60000002400 */
[----:B------:R-:W-:Y:S01]  /*f0f0*/  HMMA.16816.F32 R72, R32, R58, R128 ;  /* 0x0000003a2048723c */ /* 0x000fe20000001880 */
[----:B------:R-:W2:Y:S07]  /*f100*/  LDSM.16.M88.4 R56, [R202] ;  /* 0x00000000ca38783b */ /* 0x000eae0000000200 */
        /* <DEDUP_REMOVED lines=8> */
[----:B---3--:R-:W-:Y:S08]  /*f190*/  HMMA.16816.F32 R64, R32, R48, R132 ;  /* 0x000000302040723c */ /* 0x008ff00000001884 */
[----:B------:R-:W-:Y:S01]  /*f1a0*/  HMMA.16816.F32 R72, R16, R54, R72 ;  /* 0x000000361048723c */ /* 0x000fe20000001848 */
[----:B-1----:R-:W-:-:S07]  /*f1b0*/  FMUL.FTZ R0, R83, c[0x0][0x320] ;  /* 0x0000c80053007a20 */ /* 0x002fce0000410000 */
[----:B------:R-:W-:Y:S01]  /*f1c0*/  HMMA.16816.F32 R80, R8, R40, R44 ;  /* 0x000000280850723c */ /* 0x000fe2000000182c */
[----:B------:R1:W3:Y:S01]  /*f1d0*/  MUFU.TANH R95, R0 ;  /* 0x00000000005f7308 */ /* 0x0002e20000002400 */
[----:B------:R-:W3:Y:S06]  /*f1e0*/  LDSM.16.M88.4 R44, [R169+0x2000] ;  /* 0x00200000a92c783b */ /* 0x000eec0000000200 */
[----:B--2---:R-:W-:Y:S08]  /*f1f0*/  HMMA.16816.F32 R64, R24, R56, R64 ;  /* 0x000000381840723c */ /* 0x004ff00000001840 */
[----:B------:R-:W-:Y:S01]  /*f200*/  HMMA.16816.F32 R72, R8, R42, R72 ;  /* 0x0000002a0848723c */ /* 0x000fe20000001848 */
[----:B-1----:R-:W-:-:S04]  /*f210*/  FMUL.FTZ R0, R76, c[0x0][0x320] ;  /* 0x0000c8004c007a20 */ /* 0x002fc80000410000 */
[----:B------:R1:W2:Y:S03]  /*f220*/  MUFU.TANH R96, R0 ;  /* 0x0000000000607308 */ /* 0x0002a60000002400 */
        /* <DEDUP_REMOVED lines=9> */
[----:B-1----:R-:W-:-:S04]  /*f2c0*/  FMUL.FTZ R0, R84, c[0x0][0x320] ;  /* 0x0000c80054007a20 */ /* 0x002fc80000410000 */
[----:B------:R1:W1:Y:S11]  /*f2d0*/  MUFU.TANH R91, R0 ;  /* 0x00000000005b7308 */ /* 0x0002760000002400 */
[----:B------:R-:W-:Y:S08]  /*f2e0*/  @!UPT UIADD3 URZ, URZ, URZ, URZ ;  /* 0x0000003f3f3ff290 */ /* 0x000ff0000fffe03f */
[----:B------:R-:W-:Y:S01]  /*f2f0*/  HMMA.16816.F32 R52, R28, R56, R68 ;  /* 0x000000381c34723c */ /* 0x000fe20000001844 */
[----:B-1----:R-:W-:-:S07]  /*f300*/  FMUL.FTZ R0, R85, c[0x0][0x320] ;  /* 0x0000c80055007a20 */ /* 0x002fce0000410000 */
[----:B------:R-:W-:Y:S01]  /*f310*/  HMMA.16816.F32 R68, R12, R42, R60 ;  /* 0x0000002a0c44723c */ /* 0x000fe2000000183c */
[----:B------:R1:W1:Y:S07]  /*f320*/  MUFU.TANH R90, R0 ;  /* 0x00000000005a7308 */ /* 0x00026e0000002400 */
[----:B------:R-:W-:Y:S01]  /*f330*/  HMMA.16816.F32 R60, R36, R50, R120 ;  /* 0x00000032243c723c */ /* 0x000fe20000001878 */
[----:B------:R-:W2:Y:S01]  /*f340*/  LDSM.16.M88.4 R36, [R199] ;  /* 0x00000000c724783b */ /* 0x000ea20000000200 */
[----:B------:R-:W-:-:S06]  /*f350*/  DEPBAR.LE SB0, 0x0 ;  /* 0x000080000000791a */ /* 0x000fcc0000000000 */
[----:B---3--:R-:W-:Y:S01]  /*f360*/  HMMA.16816.F32 R52, R20, R44, R52 ;  /* 0x0000002c1434723c */ /* 0x008fe20000001834 */
[----:B-1----:R-:W-:-:S04]  /*f370*/  FMUL.FTZ R0, R86, c[0x0][0x320] ;  /* 0x0000c80056007a20 */ /* 0x002fc80000410000 */
[----:B------:R1:W3:Y:S03]  /*f380*/  MUFU.TANH R89, R0 ;  /* 0x0000000000597308 */ /* 0x0002e60000002400 */
[----:B------:R-:W-:Y:S08]  /*f390*/  HMMA.16816.F32 R40, R16, R44, R64 ;  /* 0x0000002c1028723c */ /* 0x000ff00000001840 */
[----:B------:R-:W-:Y:S01]  /*f3a0*/  HMMA.16816.F32 R28, R28, R58, R60 ;  /* 0x0000003a1c1c723c */ /* 0x000fe2000000183c */
[----:B-1----:R-:W-:-:S07]  /*f3b0*/  FMUL.FTZ R0, R87, c[0x0][0x320] ;  /* 0x0000c80057007a20 */ /* 0x002fce0000410000 */
[----:B------:R-:W-:Y:S01]  /*f3c0*/  HMMA.16816.F32 R56, R24, R58, R32 ;  /* 0x0000003a1838723c */ /* 0x000fe20000001820 */
[----:B------:R1:W1:Y:S07]  /*f3d0*/  MUFU.TANH R86, R0 ;  /* 0x0000000000567308 */ /* 0x00026e0000002400 */
[----:B--2---:R-:W-:Y:S08]  /*f3e0*/  HMMA.16816.F32 R52, R12, R36, R52 ;  /* 0x000000240c34723c */ /* 0x004ff00000001834 */
[----:B------:R-:W-:Y:S01]  /*f3f0*/  HMMA.16816.F32 R20, R20, R46, R28 ;  /* 0x0000002e1414723c */ /* 0x000fe2000000181c */
[----:B-1----:R-:W-:-:S04]  /*f400*/  FMUL.FTZ R0, R76, c[0x0][0x320] ;  /* 0x0000c8004c007a20 */ /* 0x002fc80000410000 */
[----:B------:R1:W2:Y:S03]  /*f410*/  MUFU.TANH R88, R0 ;  /* 0x0000000000587308 */ /* 0x0002a60000002400 */
[----:B------:R-:W-:Y:S08]  /*f420*/  HMMA.16816.F32 R24, R8, R36, R40 ;  /* 0x000000240818723c */ /* 0x000ff00000001828 */
[----:B------:R-:W-:Y:S01]  /*f430*/  HMMA.16816.F32 R16, R16, R46, R56 ;  /* 0x0000002e1010723c */ /* 0x000fe20000001838 */
[----:B-1----:R-:W-:-:S07]  /*f440*/  FMUL.FTZ R0, R77, c[0x0][0x320] ;  /* 0x0000c8004d007a20 */ /* 0x002fce0000410000 */
[-C--:B------:R-:W-:Y:S01]  /*f450*/  HMMA.16816.F32 R12, R12, R38.reuse, R20 ;  /* 0x000000260c0c723c */ /* 0x080fe20000001814 */
[----:B------:R1:W1:Y:S11]  /*f460*/  MUFU.TANH R87, R0 ;  /* 0x0000000000577308 */ /* 0x0002760000002400 */
[----:B------:R-:W-:Y:S04]  /*f470*/  @!UPT UIADD3 URZ, URZ, URZ, URZ ;  /* 0x0000003f3f3ff290 */ /* 0x000fe8000fffe03f */
        /* <DEDUP_REMOVED lines=63> */
[----:B--234-:R-:W2:Y:S04]  /*f870*/  LDL R3, [R1+0x40] ;  /* 0x0000400001037983 */ /* 0x01cea80000100800 */
[----:B------:R-:W3:Y:S04]  /*f880*/  LDL.64 R148, [R1+0x30] ;  /* 0x0000300001947983 */ /* 0x000ee80000100a00 */
[----:B------:R-:W4:Y:S04]  /*f890*/  LDL R4, [R1+0x3c] ;  /* 0x00003c0001047983 */ /* 0x000f280000100800 */
[----:B------:R-:W5:Y:S01]  /*f8a0*/  S2R R5, SR_TID.X ;  /* 0x0000000000057919 */ /* 0x000f620000002100 */
[----:B-1----:R-:W-:-:S03]  /*f8b0*/  IMAD.MOV.U32 R0, RZ, RZ, 0x1 ;  /* 0x00000001ff007424 */ /* 0x002fc600078e00ff */
[----:B------:R-:W3:Y:S02]  /*f8c0*/  LDL.64 R146, [R1+0x28] ;  /* 0x0000280001927983 */ /* 0x000ee40000100a00 */
[----:B------:R-:W-:Y:S02]  /*f8d0*/  ISETP.NE.AND P0, PT, R0, c[0x0][0x2b8], PT ;  /* 0x0000ae0000007a0c */ /* 0x000fe40003f05270 */
[----:B------:R-:W4:Y:S01]  /*f8e0*/  LDL R144, [R1+0x38] ;  /* 0x0000380001907983 */ /* 0x000f220000100800 */
[----:B-----5:R-:W-:-:S04]  /*f8f0*/  SHF.R.S32.HI R2, RZ, 0x1f, R5 ;  /* 0x0000001fff027819 */ /* 0x020fc80000011405 */
[----:B------:R-:W-:-:S04]  /*f900*/  LEA.HI R2, R2, R5, RZ, 0x2 ;  /* 0x0000000502027211 */ /* 0x000fc800078f10ff */
[----:B------:R-:W-:-:S05]  /*f910*/  LOP3.LUT R2, R2, 0xfffffffc, RZ, 0xc0, !PT ;  /* 0xfffffffc02027812 */ /* 0x000fca00078ec0ff */
[----:B------:R-:W-:-:S04]  /*f920*/  IMAD.IADD R2, R5, 0x1, -R2 ;  /* 0x0000000105027824 */ /* 0x000fc800078e0a02 */
[----:B------:R-:W-:Y:S02]  /*f930*/  IMAD R2, R2, 0x20, R247 ;  /* 0x0000002002027824 */ /* 0x000fe400078e02f7 */
[----:B------:R-:W-:-:S03]  /*f940*/  IMAD.MOV.U32 R218, RZ, RZ, RZ ;  /* 0x000000ffffda7224 */ /* 0x000fc600078e00ff */
[----:B--2---:R-:W-:-:S04]  /*f950*/  IADD3 R2, R2, R142, R3 ;  /* 0x0000008e02027210 */ /* 0x004fc80007ffe003 */
[----:B------:R-:W-:-:S05]  /*f960*/  IADD3 R2, R2, -0x30, RZ ;  /* 0xffffffd002027810 */ /* 0x000fca0007ffe0ff */
[----:B------:R-:W-:-:S04]  /*f970*/  @P0 IMAD.HI.U32 R3, R2, c[0x0][0x2bc], RZ ;  /* 0x0000af0002030a27 */ /* 0x000fc800078e00ff */
[----:B------:R-:W-:Y:S01]  /*f980*/  IMAD.MOV.U32 R0, RZ, RZ, R2 ;  /* 0x000000ffff007224 */ /* 0x000fe200078e0002 */
[----:B------:R-:W-:-:S04]  /*f990*/  @P0 SHF.R.U32.HI R0, RZ, c[0x0][0x2c0], R3 ;  /* 0x0000b000ff000a19 */ /* 0x000fc80000011603 */
[----:B---3--:R-:W-:-:S04]  /*f9a0*/  @!P3 IADD3 R3, P0, R0, R148, RZ ;  /* 0x000000940003b210 */ /* 0x008fc80007f1e0ff */
[----:B----4-:R-:W-:Y:S02]  /*f9b0*/  @!P3 LEA.HI.X.SX32 R5, R0, R4, 0x1, P0 ;  /* 0x000000040005b211 */ /* 0x010fe400000f0eff */
[----:B------:R-:W-:-:S04]  /*f9c0*/  @!P3 LEA R4, P0, R3, c[0x0][0x2a0], 0x2 ;  /* 0x0000a8000304ba11 */ /* 0x000fc800078010ff */
[----:B------:R-:W-:-:S05]  /*f9d0*/  @!P3 LEA.HI.X R5, R3, c[0x0][0x2a4], R5, 0x2, P0 ;  /* 0x0000a9000305ba11 */ /* 0x000fca00000f1405 */
[----:B------:R-:W2:Y:S01]  /*f9e0*/  @!P3 LDG.E R218, [R4.64] ;  /* 0x0000000804dab981 */ /* 0x000ea2000c1e1900 */
[----:B------:R-:W-:-:S04]  /*f9f0*/  IMAD.MOV R0, RZ, RZ, -R0 ;  /* 0x000000ffff007224 */ /* 0x000fc800078e0a00 */
[----:B------:R-:W-:-:S05]  /*fa00*/  IMAD R227, R0, c[0x0][0x2b8], R2 ;  /* 0x0000ae0000e37a24 */ /* 0x000fca00078e0202 */
[----:B------:R-:W-:Y:S01]  /*fa10*/  SHF.R.S32.HI R0, RZ, 0x1f, R227 ;  /* 0x0000001fff007819 */ /* 0x000fe200000114e3 */
[----:B------:R-:W-:-:S04]  /*fa20*/  IMAD.WIDE.U32 R2, R227, c[0x0][0x1e0], RZ ;  /* 0x00007800e3027a25 */ /* 0x000fc800078e00ff */
[----:B------:R-:W-:-:S04]  /*fa30*/  IMAD R0, R0, c[0x0][0x1e0], RZ ;  /* 0x0000780000007a24 */ /* 0x000fc800078e02ff */
[----:B------:R-:W-:-:S04]  /*fa40*/  IMAD R0, R227, c[0x0][0x1e4], R0 ;  /* 0x00007900e3007a24 */ /* 0x000fc800078e0200 */
[----:B------:R-:W-:Y:S01]  /*fa50*/  IMAD.IADD R3, R3, 0x1, R0 ;  /* 0x0000000103037824 */ /* 0x000fe200078e0200 */
[----:B------:R-:W-:-:S04]  /*fa60*/  IADD3 R12, -R247, 0x30, RZ ;  /* 0x00000030f70c7810 */ /* 0x000fc80007ffe1ff */
[----:B------:R-:W-:Y:S02]  /*fa70*/  ISETP.GE.AND P0, PT, R12, 0x1, PT ;  /* 0x000000010c00780c */ /* 0x000fe40003f06270 */
[----:B--2---:R-:W-:Y:S01]  /*fa80*/  SHF.R.S32.HI R0, RZ, 0x1f, R218 ;  /* 0x0000001fff007819 */ /* 0x004fe200000114da */
        /* <DEDUP_REMOVED lines=9> */
.L_x_397:
[----:B------:R-:W-:Y:S05]  /*fb20*/  BRA.DIV ~URZ, `(.L_x_301) ;  /* 0x0000a3f27f007947 */ /* 0x000fea000b800000 */
[----:B------:R3:W4:Y:S02]  /*fb30*/  SHFL.IDX PT, R0, R6, RZ, 0x1c1f ;  /* 0x001c1fff06007589 */ /* 0x00072400000e0000 */
.L_x_398:
[----:B------:R-:W-:Y:S01]  /*fb40*/  BSSY B0, `(.L_x_302) ;  /* 0x000000f000007945 */ /* 0x000fe20003800000 */
[----:B------:R-:W-:Y:S05]  /*fb50*/  @!P0 BRA `(.L_x_303) ;  /* 0x000000d000008947 */ /* 0x000fea0003800000 */
[----:B------:R-:W-:Y:S02]  /*fb60*/  ISETP.NE.AND P6, PT, R141, RZ, PT ;  /* 0x000000ff8d00720c */ /* 0x000fe40003fc5270 */
[-C--:B----4-:R-:W-:Y:S02]  /*fb70*/  LEA R10, P2, R228, R0.reuse, 0x1 ;  /* 0x00000000e40a7211 */ /* 0x090fe400078408ff */
[-C--:B------:R-:W-:Y:S02]  /*fb80*/  LEA R8, P1, R238, R0.reuse, 0x1 ;  /* 0x00000000ee087211 */ /* 0x080fe400078208ff */
[----:B------:R-:W-:Y:S02]  /*fb90*/  LEA R2, P0, R230, R0, 0x1 ;  /* 0x00000000e6027211 */ /* 0x000fe400078008ff */
[----:B--2---:R-:W-:-:S02]  /*fba0*/  LEA.HI.X R11, R228, R4, R229, 0x1, P2 ;  /* 0x00000004e40b7211 */ /* 0x004fc400010f0ce5 */
        /* <DEDUP_REMOVED lines=8> */
.L_x_303:
[----:B------:R-:W-:Y:S05]  /*fc30*/  BSYNC B0 ;  /* 0x0000000000007941 */ /* 0x000fea0003800000 */
.L_x_302:
[----:B------:R-:W-:Y:S01]  /*fc40*/  ISETP.GE.AND P0, PT, R12, 0x21, PT ;  /* 0x000000210c00780c */ /* 0x000fe20003f06270 */
[----:B------:R-:W-:Y:S06]  /*fc50*/  BRA.DIV ~URZ, `(.L_x_304) ;  /* 0x0000a3227f007947 */ /* 0x000fec000b800000 */
[----:B--2---:R2:W1:Y:S04]  /*fc60*/  SHFL.IDX PT, R4, R5, 0x1, 0x1c1f ;  /* 0x003c1f0005047f89 */ /* 0x00446800000e0000 */
[----:B----4-:R2:W4:Y:S02]  /*fc70*/  SHFL.IDX PT, R0, R6, 0x1, 0x1c1f ;  /* 0x003c1f0006007f89 */ /* 0x01052400000e0000 */
.L_x_399:
[----:B------:R-:W-:Y:S05]  /*fc80*/  @!P0 BRA `(.L_x_299) ;  /* 0x000000d000008947 */ /* 0x000fea0003800000 */
[----:B------:R-:W-:Y:S02]  /*fc90*/  ISETP.NE.AND P6, PT, R141, RZ, PT ;  /* 0x000000ff8d00720c */ /* 0x000fe40003fc5270 */
[----:B----4-:R-:W-:-:S02]  /*fca0*/  LEA R10, P2, R228, R0, 0x1 ;  /* 0x00000000e40a7211 */ /* 0x010fc400078408ff */
[-C--:B------:R-:W-:Y:S02]  /*fcb0*/  LEA R8, P1, R238, R0.reuse, 0x1 ;  /* 0x00000000ee087211 */ /* 0x080fe400078208ff */
[----:B------:R-:W-:Y:S02]  /*fcc0*/  LEA R2, P0, R230, R0, 0x1 ;  /* 0x00000000e6027211 */ /* 0x000fe400078008ff */
        /* <DEDUP_REMOVED lines=9> */
.L_x_299:
[----:B--234-:R-:W-:Y:S05]  /*fd60*/  BSYNC B1 ;  /* 0x0000000000017941 */ /* 0x01cfea0003800000 */
.L_x_298:
[----:B-1----:R-:W2:Y:S04]  /*fd70*/  LDL R0, [R1+0x9c] ;  /* 0x00009c0001007983 */ /* 0x002ea80000100800 */
[----:B------:R-:W0:Y:S01]  /*fd80*/  LDGDEPBAR ;  /* 0x00000000000079af */ /* 0x000e220000000000 */
[----:B--2---:R-:W-:-:S05]  /*fd90*/  IMAD.IADD R0, R140, 0x1, -R0 ;  /* 0x000000018c007824 */ /* 0x004fca00078e0a00 */
[C---:B------:R-:W-:Y:S02]  /*fda0*/  ISETP.GT.AND P1, PT, R0.reuse, RZ, PT ;  /* 0x000000ff0000720c */ /* 0x040fe40003f24270 */
[----:B------:R-:W-:Y:S02]  /*fdb0*/  ISETP.GT.AND P0, PT, R0, 0x1, PT ;  /* 0x000000010000780c */ /* 0x000fe40003f04270 */
        /* <DEDUP_REMOVED lines=10> */
[----:B------:R-:W-:Y:S02]  /*fe60*/  ISETP.GT.AND P6, PT, R0, 0x8, PT ;  /* 0x000000080000780c */ /* 0x000fe40003fc4270 */
        /* <DEDUP_REMOVED lines=93> */
.L_x_400:
[----:B-12---:R-:W-:Y:S01]  /*10440*/  FMNMX.FTZ R4, R4, R0, !PT ;  /* 0x0000000004047209 */ /* 0x006fe20007810000 */
[----:B------:R-:W-:Y:S05]  /*10450*/  BRA.DIV ~URZ, `(.L_x_306) ;  /* 0x00009c227f007947 */ /* 0x000fea000b800000 */
[----:B------:R-:W1:Y:S04]  /*10460*/  SHFL.BFLY PT, R0, R5, 0x2, 0x1f ;  /* 0x0c401f0005007f89 */ /* 0x000e6800000e0000 */
        /* <DEDUP_REMOVED lines=12> */
.L_x_401:
        /* <DEDUP_REMOVED lines=14> */
[----:B------:R-:W2:Y:S01]  /*10610*/  LDSM.16.MT88.4 R52, [R170] ;  /* 0x00000000aa34783b */ /* 0x000ea20000004200 */
[--C-:B------:R-:W-:Y:S02]  /*10620*/  FFMA.FTZ R5, R25, c[0x0][0x2d0], -R3.reuse ;  /* 0x0000b40019057a23 */ /* 0x100fe40000010803 */
[--C-:B------:R-:W-:Y:S01]  /*10630*/  FFMA.FTZ R61, R61, c[0x0][0x2d0], -R3.reuse ;  /* 0x0000b4003d3d7a23 */ /* 0x100fe20000010803 */
[----:B------:R-:W-:Y:S01]  /*10640*/  LDSM.16.MT88.4 R88, [R170+0xc00] ;  /* 0x000c0000aa58783b */ /* 0x000fe20000004200 */
[----:B------:R-:W-:-:S02]  /*10650*/  FFMA.FTZ R60, R60, c[0x0][0x2d0], -R3 ;  /* 0x0000b4003c3c7a23 */ /* 0x000fc40000010803 */
[----:B------:R4:W-:Y:S01]  /*10660*/  MUFU.EX2 R147, R2 ;  /* 0x0000000200937308 */ /* 0x0009e20000000800 */
[----:B------:R-:W-:Y:S01]  /*10670*/  LDSM.16.MT88.4 R76, [R171+0x400] ;  /* 0x00040000ab4c783b */ /* 0x000fe20000004200 */
[--C-:B------:R-:W-:Y:S02]  /*10680*/  FFMA.FTZ R63, R47, c[0x0][0x2d0], -R4.reuse ;  /* 0x0000b4002f3f7a23 */ /* 0x100fe40000010804 */
[--C-:B------:R-:W-:Y:S01]  /*10690*/  FFMA.FTZ R62, R46, c[0x0][0x2d0], -R4.reuse ;  /* 0x0000b4002e3e7a23 */ /* 0x100fe20000010804 */
[----:B------:R-:W5:Y:S01]  /*106a0*/  LDSM.16.MT88.4 R64, [R170+0x400] ;  /* 0x00040000aa40783b */ /* 0x000f620000004200 */
[----:B-1----:R-:W-:Y:S02]  /*106b0*/  FFMA.FTZ R0, R11, c[0x0][0x2d0], -R4 ;  /* 0x0000b4000b007a23 */ /* 0x002fe40000010804 */
[----:B------:R1:W-:Y:S01]  /*106c0*/  MUFU.EX2 R145, R5 ;  /* 0x0000000500917308 */ /* 0x0003e20000000800 */
[----:B------:R-:W3:Y:S04]  /*106d0*/  LDSM.16.MT88.4 R80, [R170+0x1000] ;  /* 0x00100000aa50783b */ /* 0x000ee80000004200 */
[----:B------:R-:W2:Y:S01]  /*106e0*/  LDSM.16.MT88.4 R68, [R171+0xc00] ;  /* 0x000c0000ab44783b */ /* 0x000ea20000004200 */
[----:B----4-:R-:W-:-:S02]  /*106f0*/  FMUL.FTZ R2, R106, c[0x0][0x2d0] ;  /* 0x0000b4006a027a20 */ /* 0x010fc40000410000 */
[----:B------:R4:W-:Y:S03]  /*10700*/  MUFU.EX2 R110, R0 ;  /* 0x00000000006e7308 */ /* 0x0009e60000000800 */
[----:B------:R-:W-:Y:S02]  /*10710*/  FSEL R2, R2, RZ, P0 ;  /* 0x000000ff02027208 */ /* 0x000fe40000000000 */
[----:B------:R-:W-:-:S03]  /*10720*/  FSETP.NEU.FTZ.AND P0, PT, R6, -INF , PT ;  /* 0xff8000000600780b */ /* 0x000fc60003f1d000 */
[----:B------:R-:W-:Y:S01]  /*10730*/  MUFU.EX2 R63, R63 ;  /* 0x0000003f003f7308 */ /* 0x000fe20000000800 */
[----:B-1----:R-:W-:Y:S02]  /*10740*/  FFMA.FTZ R5, R32, c[0x0][0x2d0], -R2 ;  /* 0x0000b40020057a23 */ /* 0x002fe40000010802 */
[----:B----4-:R-:W-:-:S05]  /*10750*/  FFMA.FTZ R0, R12, c[0x0][0x2d0], -R4 ;  /* 0x0000b4000c007a23 */ /* 0x010fca0000010804 */
[----:B------:R1:W-:Y:S08]  /*10760*/  MUFU.EX2 R134, R5 ;  /* 0x0000000500867308 */ /* 0x0003f00000000800 */
[----:B------:R4:W-:Y:S01]  /*10770*/  MUFU.EX2 R117, R0 ;  /* 0x0000000000757308 */ /* 0x0009e20000000800 */
[----:B-1----:R-:W-:-:S07]  /*10780*/  FFMA.FTZ R5, R35, c[0x0][0x2d0], -R2 ;  /* 0x0000b40023057a23 */ /* 0x002fce0000010802 */
[----:B------:R-:W-:Y:S01]  /*10790*/  MUFU.EX2 R62, R62 ;  /* 0x0000003e003e7308 */ /* 0x000fe20000000800 */
[----:B----4-:R-:W-:-:S07]  /*107a0*/  FFMA.FTZ R0, R13, c[0x0][0x2d0], -R4 ;  /* 0x0000b4000d007a23 */ /* 0x010fce0000010804 */
[----:B------:R-:W-:Y:S08]  /*107b0*/  MUFU.EX2 R135, R5 ;  /* 0x0000000500877308 */ /* 0x000ff00000000800 */
[----:B------:R1:W-:Y:S02]  /*107c0*/  MUFU.EX2 R132, R0 ;  /* 0x0000000000847308 */ /* 0x0003e40000000800 */
[----:B-1----:R-:W-:-:S06]  /*107d0*/  FFMA.FTZ R0, R14, c[0x0][0x2d0], -R4 ;  /* 0x0000b4000e007a23 */ /* 0x002fcc0000010804 */
[----:B------:R1:W-:Y:S02]  /*107e0*/  MUFU.EX2 R133, R0 ;  /* 0x0000000000857308 */ /* 0x0003e40000000800 */
[----:B-1----:R-:W-:-:S06]  /*107f0*/  FFMA.FTZ R0, R15, c[0x0][0x2d0], -R4 ;  /* 0x0000b4000f007a23 */ /* 0x002fcc0000010804 */
[----:B------:R1:W4:Y:S02]  /*10800*/  MUFU.EX2 R144, R0 ;  /* 0x0000000000907308 */ /* 0x0003240000000800 */
[----:B-1----:R-:W-:Y:S01]  /*10810*/  FFMA.FTZ R0, R19, c[0x0][0x2d0], -R4 ;  /* 0x0000b40013007a23 */ /* 0x002fe20000010804 */
[----:B----4-:R-:W-:-:S05]  /*10820*/  F2FP.PACK_AB R12, R144, R133 ;  /* 0x00000085900c723e */ /* 0x010fca00000000ff */
[----:B------:R1:W4:Y:S02]  /*10830*/  MUFU.EX2 R152, R0 ;  /* 0x0000000000987308 */ /* 0x0003240000000800 */
[----:B-1----:R-:W-:Y:S01]  /*10840*/  FFMA.FTZ R0, R17, c[0x0][0x2d0], -R3 ;  /* 0x0000b40011007a23 */ /* 0x002fe20000010803 */
[----:B----4-:R-:W-:-:S05]  /*10850*/  F2FP.PACK_AB R14, R152, R147 ;  /* 0x00000093980e723e */ /* 0x010fca00000000ff */
[----:B------:R1:W-:Y:S02]  /*10860*/  MUFU.EX2 R102, R0 ;  /* 0x0000000000667308 */ /* 0x0003e40000000800 */
[----:B-1----:R-:W-:-:S06]  /*10870*/  FFMA.FTZ R0, R18, c[0x0][0x2d0], -R3 ;  /* 0x0000b40012007a23 */ /* 0x002fcc0000010803 */
[----:B------:R1:W4:Y:S02]  /*10880*/  MUFU.EX2 R101, R0 ;  /* 0x0000000000657308 */ /* 0x0003240000000800 */
[----:B-1----:R-:W-:Y:S01]  /*10890*/  FFMA.FTZ R0, R20, c[0x0][0x2d0], -R3 ;  /* 0x0000b40014007a23 */ /* 0x002fe20000010803 */
[----:B------:R-:W-:-:S05]  /*108a0*/  F2FP.PACK_AB R20, R110, R111 ;  /* 0x0000006f6e14723e */ /* 0x000fca00000000ff */
[----:B------:R1:W-:Y:S02]  /*108b0*/  MUFU.EX2 R103, R0 ;  /* 0x0000000000677308 */ /* 0x0003e40000000800 */
[----:B-1----:R-:W-:Y:S01]  /*108c0*/  FFMA.FTZ R0, R21, c[0x0][0x2d0], -R3 ;  /* 0x0000b40015007a23 */ /* 0x002fe20000010803 */
[----:B----4-:R-:W-:-:S05]  /*108d0*/  F2FP.PACK_AB R21, R101, R102 ;  /* 0x000000666515723e */ /* 0x010fca00000000ff */
[----:B------:R1:W4:Y:S02]  /*108e0*/  MUFU.EX2 R118, R0 ;  /* 0x0000000000767308 */ /* 0x0003240000000800 */
[----:B-1----:R-:W-:Y:S01]  /*108f0*/  FFMA.FTZ R0, R22, c[0x0][0x2d0], -R3 ;  /* 0x0000b40016007a23 */ /* 0x002fe20000010803 */
[----:B------:R-:W-:-:S05]  /*10900*/  F2FP.PACK_AB R22, R132, R117 ;  /* 0x000000758416723e */ /* 0x000fca00000000ff */
[----:B------:R1:W-:Y:S02]  /*10910*/  MUFU.EX2 R119, R0 ;  /* 0x0000000000777308 */ /* 0x0003e40000000800 */
[----:B-1----:R-:W-:Y:S01]  /*10920*/  FFMA.FTZ R0, R23, c[0x0][0x2d0], -R3 ;  /* 0x0000b40017007a23 */ /* 0x002fe20000010803 */
[----:B----4-:R-:W-:-:S05]  /*10930*/  F2FP.PACK_AB R23, R118, R103 ;  /* 0x000000677617723e */ /* 0x010fca00000000ff */
[----:B------:R1:W4:Y:S02]  /*10940*/  MUFU.EX2 R127, R0 ;  /* 0x00000000007f7308 */ /* 0x0003240000000800 */
[----:B--23--:R-:W-:Y:S01]  /*10950*/  HMMA.16816.F32 R8, R20, R52, RZ ;  /* 0x000000341408723c */ /* 0x00cfe200000018ff */
[----:B-1----:R-:W-:Y:S01]  /*10960*/  FFMA.FTZ R0, R27, c[0x0][0x2d0], -R3 ;  /* 0x0000b4001b007a23 */ /* 0x002fe20000010803 */
[----:B----4-:R-:W-:-:S04]  /*10970*/  F2FP.PACK_AB R13, R127, R119 ;  /* 0x000000777f0d723e */ /* 0x010fc800000000ff */
[----:B------:R1:W2:Y:S02]  /*10980*/  MUFU.EX2 R146, R0 ;  /* 0x0000000000927308 */ /* 0x0002a40000000800 */
[----:B-1----:R-:W-:Y:S01]  /*10990*/  FFMA.FTZ R0, R24, c[0x0][0x2d0], -R2 ;  /* 0x0000b40018007a23 */ /* 0x002fe20000010802 */
[----:B--2---:R-:W-:-:S05]  /*109a0*/  F2FP.PACK_AB R15, R146, R145 ;  /* 0x00000091920f723e */ /* 0x004fca00000000ff */
[----:B------:R1:W-:Y:S10]  /*109b0*/  MUFU.EX2 R96, R0 ;  /* 0x0000000000607308 */ /* 0x0003f40000000800 */
[----:B-----5:R-:W-:Y:S07]  /*109c0*/  HMMA.16816.F32 R140, R12, R64, R8 ;  /* 0x000000400c8c723c */ /* 0x020fee0000001808 */
[----:B------:R-:W-:Y:S01]  /*109d0*/  F2FP.PACK_AB R10, R135, R134 ;  /* 0x00000086870a723e */ /* 0x000fe200000000ff */
[----:B-1----:R-:W-:-:S04]  /*109e0*/  FFMA.FTZ R0, R26, c[0x0][0x2d0], -R2 ;  /* 0x0000b4001a007a23 */ /* 0x002fc80000010802 */
        /* <DEDUP_REMOVED lines=11> */
[----:B-1----:R-:W-:Y:S01]  /*10aa0*/  FMUL.FTZ R0, R6, c[0x0][0x2d0] ;  /* 0x0000b40006007a20 */ /* 0x002fe20000410000 */
[----:B--2---:R-:W-:-:S04]  /*10ab0*/  F2FP.PACK_AB R8, R116, R109 ;  /* 0x0000006d7408723e */ /* 0x004fc800000000ff */
[----:B------:R-:W-:Y:S02]  /*10ac0*/  FSEL R0, R0, RZ, P0 ;  /* 0x000000ff00007208 */ /* 0x000fe40000000000 */
[----:B------:R-:W-:-:S03]  /*10ad0*/  ISETP.GE.AND P0, PT, R219, R251, PT ;  /* 0x000000fbdb00720c */ /* 0x000fc60003f06270 */
[----:B------:R-:W-:-:S04]  /*10ae0*/  FFMA.FTZ R5, R33, c[0x0][0x2d0], -R0 ;  /* 0x0000b40021057a23 */ /* 0x000fc80000010800 */
[----:B------:R1:W-:Y:S02]  /*10af0*/  MUFU.EX2 R93, R5 ;  /* 0x00000005005d7308 */ /* 0x0003e40000000800 */
[----:B-1----:R-:W-:-:S06]  /*10b00*/  FFMA.FTZ R5, R34, c[0x0][0x2d0], -R0 ;  /* 0x0000b40022057a23 */ /* 0x002fcc0000010800 */
[----:B------:R1:W2:Y:S02]  /*10b10*/  MUFU.EX2 R92, R5 ;  /* 0x00000005005c7308 */ /* 0x0002a40000000800 */
[----:B-1----:R-:W-:Y:S01]  /*10b20*/  FFMA.FTZ R5, R37, c[0x0][0x2d0], -R0 ;  /* 0x0000b40025057a23 */ /* 0x002fe20000010800 */
[----:B--2---:R-:W-:-:S05]  /*10b30*/  F2FP.PACK_AB R17, R92, R93 ;  /* 0x0000005d5c11723e */ /* 0x004fca00000000ff */
[----:B------:R1:W-:Y:S02]  /*10b40*/  MUFU.EX2 R94, R5 ;  /* 0x00000005005e7308 */ /* 0x0003e40000000800 */
[--C-:B-1----:R-:W-:Y:S02]  /*10b50*/  FFMA.FTZ R5, R39, c[0x0][0x2d0], -R0.reuse ;  /* 0x0000b40027057a23 */ /* 0x102fe40000010800 */
[----:B------:R-:W-:Y:S04]  /*10b60*/  HMMA.16816.F32 R36, R20, R88, RZ ;  /* 0x000000581424723c */ /* 0x000fe800000018ff */
[----:B------:R1:W2:Y:S02]  /*10b70*/  MUFU.EX2 R97, R5 ;  /* 0x0000000500617308 */ /* 0x0002a40000000800 */
[----:B-1----:R-:W-:Y:S01]  /*10b80*/  FFMA.FTZ R5, R41, c[0x0][0x2d0], -R0 ;  /* 0x0000b40029057a23 */ /* 0x002fe20000010800 */
[----:B--2---:R-:W-:-:S05]  /*10b90*/  F2FP.PACK_AB R19, R97, R94 ;  /* 0x0000005e6113723e */ /* 0x004fca00000000ff */
[----:B------:R1:W-:Y:S11]  /*10ba0*/  MUFU.EX2 R99, R5 ;  /* 0x0000000500637308 */ /* 0x0003f60000000800 */
[----:B------:R-:W-:Y:S01]  /*10bb0*/  @!UPT UIADD3 URZ, URZ, URZ, URZ ;  /* 0x0000003f3f3ff290 */ /* 0x000fe2000fffe03f */
[----:B------:R-:W-:Y:S01]  /*10bc0*/  HMMA.16816.F32 R156, R12, R80, R36 ;  /* 0x000000500c9c723c */ /* 0x000fe20000001824 */
[----:B------:R-:W-:Y:S07]  /*10bd0*/  LDSM.16.MT88.4 R36, [R170+0x1800] ;  /* 0x00180000aa24783b */ /* 0x000fee0000004200 */
[----:B------:R-:W-:Y:S01]  /*10be0*/  HMMA.16816.F32 R28, R16, R56, RZ ;  /* 0x00000038101c723c */ /* 0x000fe200000018ff */
[----:B-1----:R-:W-:-:S07]  /*10bf0*/  FFMA.FTZ R5, R43, c[0x0][0x2d0], -R0 ;  /* 0x0000b4002b057a23 */ /* 0x002fce0000010800 */
[----:B------:R-:W-:Y:S01]  /*10c00*/  HMMA.16816.F32 R40, R20, R56, RZ ;  /* 0x000000381428723c */ /* 0x000fe200000018ff */
[----:B------:R1:W2:Y:S06]  /*10c10*/  MUFU.EX2 R125, R5 ;  /* 0x00000005007d7308 */ /* 0x0002ac0000000800 */
[--C-:B------:R-:W-:Y:S01]  /*10c20*/  FFMA.FTZ R57, R45, c[0x0][0x2d0], -R3.reuse ;  /* 0x0000b4002d397a23 */ /* 0x100fe20000010803 */
[----:B------:R-:W-:Y:S01]  /*10c30*/  HMMA.16816.F32 R24, R16, R88, RZ ;  /* 0x000000581018723c */ /* 0x000fe200000018ff */
[----:B------:R-:W-:Y:S02]  /*10c40*/  FFMA.FTZ R56, R44, c[0x0][0x2d0], -R3 ;  /* 0x0000b4002c387a23 */ /* 0x000fe40000010803 */
[----:B------:R-:W-:-:S02]  /*10c50*/  FADD.FTZ R3, R111, R110 ;  /* 0x0000006e6f037221 */ /* 0x000fc40000010000 */
[----:B------:R-:W-:Y:S02]  /*10c60*/  MUFU.EX2 R57, R57 ;  /* 0x0000003900397308 */ /* 0x000fe40000000800 */
[----:B------:R-:W-:Y:S01]  /*10c70*/  FADD.FTZ R3, R117, R3 ;  /* 0x0000000375037221 */ /* 0x000fe20000010000 */
[----:B------:R-:W-:Y:S01]  /*10c80*/  HMMA.16816.F32 R32, R16, R52, RZ ;  /* 0x000000341020723c */ /* 0x000fe200000018ff */
[----:B-1----:R-:W-:Y:S01]  /*10c90*/  FFMA.FTZ R5, R49, c[0x0][0x2d0], -R0 ;  /* 0x0000b40031057a23 */ /* 0x002fe20000010800 */
[----:B--2---:R-:W-:Y:S01]  /*10ca0*/  F2FP.PACK_AB R9, R125, R99 ;  /* 0x000000637d09723e */ /* 0x004fe200000000ff */
[----:B------:R-:W-:Y:S02]  /*10cb0*/  FADD.FTZ R3, R132, R3 ;  /* 0x0000000384037221 */ /* 0x000fe40000010000 */
[----:B------:R-:W-:Y:S02]  /*10cc0*/  MUFU.EX2 R56, R56 ;  /* 0x0000003800387308 */ /* 0x000fe40000000800 */
[--C-:B------:R-:W-:Y:S01]  /*10cd0*/  FFMA.FTZ R53, R75, c[0x0][0x2d0], -R2.reuse ;  /* 0x0000b4004b357a23 */ /* 0x100fe20000010802 */
[----:B------:R-:W-:Y:S01]  /*10ce0*/  HMMA.16816.F32 R148, R12, R76, R40 ;  /* 0x0000004c0c94723c */ /* 0x000fe20000001828 */
[----:B------:R-:W1:Y:S01]  /*10cf0*/  LDSM.16.MT88.4 R40, [R171+0x1000] ;  /* 0x00100000ab28783b */ /* 0x000e620000004200 */
[----:B------:R-:W-:-:S02]  /*10d00*/  FFMA.FTZ R52, R74, c[0x0][0x2d0], -R2 ;  /* 0x0000b4004a347a23 */ /* 0x000fc40000010802 */
[----:B------:R-:W-:Y:S01]  /*10d10*/  FADD.FTZ R3, R133, R3 ;  /* 0x0000000385037221 */ /* 0x000fe20000010000 */
[----:B------:R2:W-:Y:S08]  /*10d20*/  MUFU.EX2 R124, R5 ;  /* 0x00000005007c7308 */ /* 0x0005f00000000800 */
[----:B------:R-:W-:Y:S01]  /*10d30*/  MUFU.EX2 R53, R53 ;  /* 0x0000003500357308 */ /* 0x000fe20000000800 */
[----:B--2---:R-:W-:-:S07]  /*10d40*/  FFMA.FTZ R5, R50, c[0x0][0x2d0], -R0 ;  /* 0x0000b40032057a23 */ /* 0x004fce0000010800 */
[----:B------:R-:W-:Y:S08]  /*10d50*/  MUFU.EX2 R52, R52 ;  /* 0x0000003400347308 */ /* 0x000ff00000000800 */
[----:B------:R-:W2:Y:S02]  /*10d60*/  MUFU.EX2 R126, R5 ;  /* 0x00000005007e7308 */ /* 0x000ea40000000800 */
[----:B--2---:R-:W-:Y:S01]  /*10d70*/  F2FP.PACK_AB R11, R126, R124 ;  /* 0x0000007c7e0b723e */ /* 0x004fe200000000ff */
[----:B------:R-:W-:-:S06]  /*10d80*/  FADD.FTZ R5, R144, R3 ;  /* 0x0000000390057221 */ /* 0x000fcc0000010000 */
[----:B------:R-:W-:Y:S08]  /*10d90*/  HMMA.16816.F32 R128, R8, R76, R28 ;  /* 0x0000004c0880723c */ /* 0x000ff0000000181c */
[----:B------:R-:W-:Y:S08]  /*10da0*/  HMMA.16816.F32 R28, R20, R68, RZ ;  /* 0x00000044141c723c */ /* 0x000ff000000018ff */
[C---:B------:R-:W-:Y:S08]  /*10db0*/  HMMA.16816.F32 R120, R8.reuse, R80, R24 ;  /* 0x000000500878723c */ /* 0x040ff00000001818 */
[----:B------:R-:W-:Y:S07]  /*10dc0*/  HMMA.16816.F32 R136, R8, R64, R32 ;  /* 0x000000400888723c */ /* 0x000fee0000001820 */
[--C-:B------:R-:W-:Y:S01]  /*10dd0*/  FFMA.FTZ R65, R51, c[0x0][0x2d0], -R4.reuse ;  /* 0x0000b40033417a23 */ /* 0x100fe20000010804 */
[----:B-1----:R-:W-:Y:S01]  /*10de0*/  HMMA.16816.F32 R188, R12, R40, R28 ;  /* 0x000000280cbc723c */ /* 0x002fe2000000181c */
[----:B------:R-:W1:Y:S01]  /*10df0*/  LDSM.16.MT88.4 R28, [R170+0x1c00] ;  /* 0x001c0000aa1c783b */ /* 0x000e620000004200 */
[----:B------:R-:W-:-:S02]  /*10e00*/  FFMA.FTZ R64, R48, c[0x0][0x2d0], -R4 ;  /* 0x0000b40030407a23 */ /* 0x000fc40000010804 */
[----:B------:R-:W-:-:S04]  /*10e10*/  FADD.FTZ R4, R93, R92 ;  /* 0x0000005c5d047221 */ /* 0x000fc80000010000 */
[----:B------:R-:W-:Y:S01]  /*10e20*/  HMMA.16816.F32 R24, R16, R68, RZ ;  /* 0x000000441018723c */ /* 0x000fe200000018ff */
[----:B------:R-:W-:-:S06]  /*10e30*/  FADD.FTZ R4, R94, R4 ;  /* 0x000000045e047221 */ /* 0x000fcc0000010000 */
[--C-:B------:R-:W-:Y:S01]  /*10e40*/  FFMA.FTZ R68, R87, c[0x0][0x2d0], -R0.reuse ;  /* 0x0000b40057447a23 */ /* 0x100fe20000010800 */
[----:B------:R-:W-:Y:S01]  /*10e50*/  HMMA.16816.F32 R32, R20, R36, RZ ;  /* 0x000000241420723c */ /* 0x000fe200000018ff */
[----:B------:R-:W-:Y:S11]  /*10e60*/  FFMA.FTZ R69, R86, c[0x0][0x2d0], -R0 ;  /* 0x0000b40056457a23 */ /* 0x000ff60000010800 */
[----:B------:R-:W-:Y:S04]  /*10e70*/  @!UPT UIADD3 URZ, URZ, URZ, URZ ;  /* 0x0000003f3f3ff290 */ /* 0x000fe8000fffe03f */
[----:B------:R-:W-:Y:S07]  /*10e80*/  HMMA.16816.F32 R184, R8, R40, R24 ;  /* 0x0000002808b8723c */ /* 0x000fee0000001818 */
[--C-:B------:R-:W-:Y:S01]  /*10e90*/  FFMA.FTZ R41, R73, c[0x0][0x2d0], -R2.reuse ;  /* 0x0000b40049297a23 */ /* 0x100fe20000010802 */
[----:B------:R-:W-:Y:S01]  /*10ea0*/  HMMA.16816.F32 R24, R16, R36, RZ ;  /* 0x000000241018723c */ /* 0x000fe200000018ff */
[----:B------:R-:W-:Y:S01]  /*10eb0*/  FFMA.FTZ R40, R72, c[0x0][0x2d0], -R2 ;  /* 0x0000b40048287a23 */ /* 0x000fe20000010802 */
[----:B------:R-:W-:Y:S01]  /*10ec0*/  MUFU.EX2 R37, R65 ;  /* 0x0000004100257308 */ /* 0x000fe20000000800 */
[----:B------:R-:W-:-:S02]  /*10ed0*/  FFMA.FTZ R72, R85, c[0x0][0x2d0], -R0 ;  /* 0x0000b40055487a23 */ /* 0x000fc40000010800 */
[----:B------:R-:W-:Y:S02]  /*10ee0*/  FFMA.FTZ R73, R84, c[0x0][0x2d0], -R0 ;  /* 0x0000b40054497a23 */ /* 0x000fe40000010800 */
[----:B------:R-:W-:Y:S01]  /*10ef0*/  FADD.FTZ R0, R96, R95 ;  /* 0x0000005f60007221 */ /* 0x000fe20000010000 */
[----:B-1----:R-:W-:Y:S01]  /*10f00*/  HMMA.16816.F32 R176, R12, R28, R32 ;  /* 0x0000001c0cb0723c */ /* 0x002fe20000001820 */
[----:B------:R-:W1:Y:S01]  /*10f10*/  LDSM.16.MT88.4 R32, [R171+0x1800] ;  /* 0x00180000ab20783b */ /* 0x000e620000004200 */
[----:B------:R-:W-:Y:S01]  /*10f20*/  FADD.FTZ R2, R102, R101 ;  /* 0x0000006566027221 */ /* 0x000fe20000010000 */
[----:B------:R-:W2:Y:S01]  /*10f30*/  MUFU.EX2 R36, R64 ;  /* 0x0000004000247308 */ /* 0x000ea20000000800 */
[----:B------:R-:W-:Y:S01]  /*10f40*/  FADD.FTZ R0, R98, R0 ;  /* 0x0000000062007221 */ /* 0x000fe20000010000 */
[----:B------:R-:W-:Y:S01]  /*10f50*/  F2FP.PACK_AB R102, R62, R63 ;  /* 0x0000003f3e66723e */ /* 0x000fe200000000ff */
[----:B------:R-:W-:Y:S01]  /*10f60*/  FADD.FTZ R2, R103, R2 ;  /* 0x0000000267027221 */ /* 0x000fe20000010000 */
[----:B------:R-:W-:Y:S01]  /*10f70*/  F2FP.PACK_AB R103, R56, R57 ;  /* 0x000000393867723e */ /* 0x000fe200000000ff */
[----:B------:R-:W-:Y:S01]  /*10f80*/  FADD.FTZ R0, R100, R0 ;  /* 0x0000000064007221 */ /* 0x000fe20000010000 */
[----:B------:R-:W-:Y:S01]  /*10f90*/  HMMA.16816.F32 R84, R16, R54, RZ ;  /* 0x000000361054723c */ /* 0x000fe200000018ff */
[----:B------:R-:W-:Y:S01]  /*10fa0*/  FADD.FTZ R2, R118, R2 ;  /* 0x0000000276027221 */ /* 0x000fe20000010000 */
[----:B------:R-:W-:Y:S01]  /*10fb0*/  MUFU.EX2 R41, R41 ;  /* 0x0000002900297308 */ /* 0x000fe20000000800 */
[----:B------:R-:W-:Y:S01]  /*10fc0*/  FADD.FTZ R0, R109, R0 ;  /* 0x000000006d007221 */ /* 0x000fe20000010000 */
[----:B------:R-:W-:Y:S01]  /*10fd0*/  F2FP.PACK_AB R96, R52, R53 ;  /* 0x000000353460723e */ /* 0x000fe200000000ff */
[----:B------:R-:W-:-:S02]  /*10fe0*/  FADD.FTZ R2, R119, R2 ;  /* 0x0000000277027221 */ /* 0x000fc40000010000 */
[----:B------:R-:W-:Y:S01]  /*10ff0*/  FADD.FTZ R3, R116, R0 ;  /* 0x0000000074037221 */ /* 0x000fe20000010000 */
[----:B------:R-:W-:Y:S01]  /*11000*/  HMMA.16816.F32 R180, R8, R28, R24 ;  /* 0x0000001c08b4723c */ /* 0x000fe20000001818 */
[----:B------:R-:W3:Y:S01]  /*11010*/  LDSM.16.MT88.4 R24, [R171+0x1c00] ;  /* 0x001c0000ab18783b */ /* 0x000ee20000004200 */
[----:B------:R-:W-:Y:S01]  /*11020*/  FADD.FTZ R0, R147, R5 ;  /* 0x0000000593007221 */ /* 0x000fe20000010000 */
[----:B--2---:R-:W-:Y:S01]  /*11030*/  F2FP.PACK_AB R100, R36, R37 ;  /* 0x000000252464723e */ /* 0x004fe200000000ff */
[----:B------:R-:W-:Y:S01]  /*11040*/  FADD.FTZ R5, R134, R3 ;  /* 0x0000000386057221 */ /* 0x000fe20000010000 */
[----:B------:R-:W-:Y:S01]  /*11050*/  LDSM.16.MT88.4 R116, [R170+0x1400] ;  /* 0x00140000aa74783b */ /* 0x000fe20000004200 */
[----:B------:R-:W-:Y:S01]  /*11060*/  FADD.FTZ R0, R152, R0 ;  /* 0x0000000098007221 */ /* 0x000fe20000010000 */
[----:B------:R-:W2:Y:S01]  /*11070*/  MUFU.EX2 R29, R40 ;  /* 0x00000028001d7308 */ /* 0x000ea20000000800 */
[----:B------:R-:W-:Y:S02]  /*11080*/  FADD.FTZ R28, R97, R4 ;  /* 0x00000004611c7221 */ /* 0x000fe40000010000 */
[----:B------:R-:W-:-:S02]  /*11090*/  FADD.FTZ R0, R37, R0 ;  /* 0x0000000025007221 */ /* 0x000fc40000010000 */
[----:B------:R-:W-:Y:S02]  /*110a0*/  FADD.FTZ R4, R127, R2 ;  /* 0x000000027f047221 */ /* 0x000fe40000010000 */
[----:B------:R-:W-:Y:S02]  /*110b0*/  FADD.FTZ R2, R99, R28 ;  /* 0x0000001c63027221 */ /* 0x000fe40000010000 */
[----:B------:R-:W-:Y:S01]  /*110c0*/  FADD.FTZ R0, R36, R0 ;  /* 0x0000000024007221 */ /* 0x000fe20000010000 */
[----:B------:R-:W-:Y:S01]  /*110d0*/  HMMA.16816.F32 R84, R8, R66, R84 ;  /* 0x000000420854723c */ /* 0x000fe20000001854 */
[----:B------:R-:W-:Y:S01]  /*110e0*/  FADD.FTZ R2, R125, R2 ;  /* 0x000000027d027221 */ /* 0x000fe20000010000 */
[----:B------:R-:W-:Y:S01]  /*110f0*/  MUFU.EX2 R28, R68 ;  /* 0x00000044001c7308 */ /* 0x000fe20000000800 */
[----:B------:R-:W-:Y:S02]  /*11100*/  FADD.FTZ R4, R145, R4 ;  /* 0x0000000491047221 */ /* 0x000fe40000010000 */
[----:B------:R-:W-:Y:S01]  /*11110*/  FADD.FTZ R0, R63, R0 ;  /* 0x000000003f007221 */ /* 0x000fe20000010000 */
[----:B--2---:R-:W-:Y:S01]  /*11120*/  F2FP.PACK_AB R98, R29, R41 ;  /* 0x000000291d62723e */ /* 0x004fe200000000ff */
[----:B------:R-:W-:Y:S01]  /*11130*/  FADD.FTZ R3, R124, R2 ;  /* 0x000000027c037221 */ /* 0x000fe20000010000 */
[----:B-1----:R-:W-:Y:S01]  /*11140*/  HMMA.16816.F32 R48, R20, R32, RZ ;  /* 0x000000201430723c */ /* 0x002fe200000018ff */
[----:B------:R-:W-:-:S02]  /*11150*/  FADD.FTZ R2, R146, R4 ;  /* 0x0000000492027221 */ /* 0x000fc40000010000 */
[----:B------:R-:W-:Y:S01]  /*11160*/  FADD.FTZ R220, R62, R0 ;  /* 0x000000003edc7221 */ /* 0x000fe20000010000 */
[----:B------:R-:W-:Y:S01]  /*11170*/  MUFU.EX2 R4, R73 ;  /* 0x0000004900047308 */ /* 0x000fe20000000800 */
[----:B------:R-:W-:Y:S02]  /*11180*/  FADD.FTZ R5, R135, R5 ;  /* 0x0000000587057221 */ /* 0x000fe40000010000 */
[----:B------:R-:W-:Y:S01]  /*11190*/  FADD.FTZ R3, R126, R3 ;  /* 0x000000037e037221 */ /* 0x000fe20000010000 */
[----:B------:R-:W-:Y:S01]  /*111a0*/  HMMA.16816.F32 R44, R16, R32, RZ ;  /* 0x00000020102c723c */ /* 0x000fe200000018ff */
[----:B------:R-:W1:Y:S01]  /*111b0*/  LDSM.16.MT88.4 R132, [R170+0x800] ;  /* 0x00080000aa84783b */ /* 0x000e620000004200 */
[----:B------:R-:W-:Y:S02]  /*111c0*/  FADD.FTZ R0, R53, R5 ;  /* 0x0000000535007221 */ /* 0x000fe40000010000 */
[----:B------:R-:W2:Y:S01]  /*111d0*/  MUFU.EX2 R33, R61 ;  /* 0x0000003d00217308 */ /* 0x000ea20000000800 */
[----:B------:R-:W4:Y:S01]  /*111e0*/  LDSM.16.MT88.4 R124, [R171+0x800] ;  /* 0x00080000ab7c783b */ /* 0x000f220000004200 */
[----:B------:R-:W-:-:S04]  /*111f0*/  FADD.FTZ R0, R52, R0 ;  /* 0x0000000034007221 */ /* 0x000fc80000010000 */
[----:B------:R-:W-:Y:S02]  /*11200*/  FADD.FTZ R0, R41, R0 ;  /* 0x0000000029007221 */ /* 0x000fe40000010000 */
[----:B------:R-:W5:Y:S02]  /*11210*/  MUFU.EX2 R32, R60 ;  /* 0x0000003c00207308 */ /* 0x000f640000000800 */
[----:B------:R-:W-:Y:S02]  /*11220*/  FADD.FTZ R232, R29, R0 ;  /* 0x000000001de87221 */ /* 0x000fe40000010000 */
[----:B---3--:R-:W-:Y:S01]  /*11230*/  HMMA.16816.F32 R92, R12, R24, R48 ;  /* 0x000000180c5c723c */ /* 0x008fe20000001830 */
[----:B--2---:R-:W-:-:S07]  /*11240*/  FADD.FTZ R2, R33, R2 ;  /* 0x0000000221027221 */ /* 0x004fce0000010000 */
[----:B------:R-:W-:Y:S01]  /*11250*/  HMMA.16816.F32 R172, R8, R24, R44 ;  /* 0x0000001808ac723c */ /* 0x000fe2000000182c */
[----:B------:R-:W2:Y:S01]  /*11260*/  MUFU.EX2 R24, R72 ;  /* 0x0000004800187308 */ /* 0x000ea20000000800 */
[C---:B-----5:R-:W-:Y:S01]  /*11270*/  F2FP.PACK_AB R101, R32.reuse, R33 ;  /* 0x000000212065723e */ /* 0x060fe200000000ff */
[----:B------:R-:W-:-:S05]  /*11280*/  FADD.FTZ R2, R32, R2 ;  /* 0x0000000220027221 */ /* 0x000fca0000010000 */
[----:B------:R-:W-:Y:S01]  /*11290*/  HMMA.16816.F32 R60, R16, R90, RZ ;  /* 0x0000005a103c723c */ /* 0x000fe200000018ff */
[----:B------:R-:W3:Y:S01]  /*112a0*/  MUFU.EX2 R25, R69 ;  /* 0x0000004500197308 */ /* 0x000ee20000000800 */
[----:B------:R-:W-:-:S04]  /*112b0*/  FADD.FTZ R2, R57, R2 ;  /* 0x0000000239027221 */ /* 0x000fc80000010000 */
[----:B------:R-:W-:Y:S02]  /*112c0*/  FADD.FTZ R231, R56, R2 ;  /* 0x0000000238e77221 */ /* 0x000fe40000010000 */
[----:B------:R-:W-:Y:S01]  /*112d0*/  HMMA.16816.F32 R48, R16, R70, RZ ;  /* 0x000000461030723c */ /* 0x000fe200000018ff */
[----:B--2---:R-:W-:Y:S01]  /*112e0*/  F2FP.PACK_AB R99, R4, R24 ;  /* 0x000000180463723e */ /* 0x004fe200000000ff */
[----:B------:R-:W-:-:S06]  /*112f0*/  FADD.FTZ R2, R28, R3 ;  /* 0x000000031c027221 */ /* 0x000fcc0000010000 */
[----:B------:R-:W-:Y:S01]  /*11300*/  HMMA.16816.F32 R72, R16, R58, RZ ;  /* 0x0000003a1048723c */ /* 0x000fe200000018ff */
[C---:B---3--:R-:W-:Y:S01]  /*11310*/  F2FP.PACK_AB R97, R25.reuse, R28 ;  /* 0x0000001c1961723e */ /* 0x048fe200000000ff */
[----:B------:R-:W-:-:S04]  /*11320*/  FADD.FTZ R2, R25, R2 ;  /* 0x0000000219027221 */ /* 0x000fc80000010000 */
[----:B------:R-:W-:Y:S02]  /*11330*/  FADD.FTZ R0, R24, R2 ;  /* 0x0000000218007221 */ /* 0x000fe40000010000 */
[----:B------:R-:W-:Y:S02]  /*11340*/  HMMA.16816.F32 R44, R16, R38, RZ ;  /* 0x00000026102c723c */ /* 0x000fe400000018ff */
[----:B------:R-:W-:-:S06]  /*11350*/  FADD.FTZ R233, R4, R0 ;  /* 0x0000000004e97221 */ /* 0x000fcc0000010000 */
[----:B------:R-:W-:Y:S08]  /*11360*/  HMMA.16816.F32 R16, R16, R34, RZ ;  /* 0x000000221010723c */ /* 0x000ff000000018ff */
[C---:B------:R-:W-:Y:S08]  /*11370*/  HMMA.16816.F32 R72, R8.reuse, R78, R72 ;  /* 0x0000004e0848723c */ /* 0x040ff00000001848 */
[C---:B------:R-:W-:Y:S08]  /*11380*/  HMMA.16816.F32 R60, R8.reuse, R82, R60 ;  /* 0x00000052083c723c */ /* 0x040ff0000000183c */
[C---:B------:R-:W-:Y:S08]  /*11390*/  HMMA.16816.F32 R48, R8.reuse, R42, R48 ;  /* 0x0000002a0830723c */ /* 0x040ff00000001830 */
[C---:B------:R-:W-:Y:S08]  /*113a0*/  HMMA.16816.F32 R44, R8.reuse, R30, R44 ;  /* 0x0000001e082c723c */ /* 0x040ff0000000182c */
[----:B------:R-:W-:Y:S08]  /*113b0*/  HMMA.16816.F32 R16, R8, R26, R16 ;  /* 0x0000001a0810723c */ /* 0x000ff00000001810 */
[C---:B------:R-:W-:Y:S08]  /*113c0*/  HMMA.16816.F32 R8, R20.reuse, R54, RZ ;  /* 0x000000361408723c */ /* 0x040ff000000018ff */
[----:B------:R-:W-:Y:S08]  /*113d0*/  HMMA.16816.F32 R36, R20, R38, RZ ;  /* 0x000000261424723c */ /* 0x000ff000000018ff */
[----:B-1----:R-:W-:Y:S08]  /*113e0*/  HMMA.16816.F32 R140, R100, R132, R140 ;  /* 0x00000084648c723c */ /* 0x002ff0000000188c */
[----:B------:R-:W-:Y:S01]  /*113f0*/  HMMA.16816.F32 R144, R12, R66, R8 ;  /* 0x000000420c90723c */ /* 0x000fe20000001808 */
[----:B------:R-:W1:Y:S07]  /*11400*/  LDSM.16.MT88.4 R64, [R171+0x1400] ;  /* 0x00140000ab40783b */ /* 0x000e6e0000004200 */
[----:B------:R-:W-:Y:S08]  /*11410*/  HMMA.16816.F32 R8, R20, R58, RZ ;  /* 0x0000003a1408723c */ /* 0x000ff000000018ff */
[----:B------:R-:W-:Y:S08]  /*11420*/  HMMA.16816.F32 R36, R12, R30, R36 ;  /* 0x0000001e0c24723c */ /* 0x000ff00000001824 */
[----:B------:R-:W-:Y:S08]  /*11430*/  HMMA.16816.F32 R136, R96, R132, R136 ;  /* 0x000000846088723c */ /* 0x000ff00000001888 */
[----:B------:R-:W-:Y:S08]  /*11440*/  HMMA.16816.F32 R152, R12, R78, R8 ;  /* 0x0000004e0c98723c */ /* 0x000ff00000001808 */
[----:B------:R-:W-:Y:S08]  /*11450*/  HMMA.16816.F32 R8, R20, R90, RZ ;  /* 0x0000005a1408723c */ /* 0x000ff000000018ff */
[C---:B------:R-:W-:Y:S08]  /*11460*/  HMMA.16816.F32 R144, R100.reuse, R134, R144 ;  /* 0x000000866490723c */ /* 0x040ff00000001890 */
[----:B----4-:R-:W-:Y:S08]  /*11470*/  HMMA.16816.F32 R148, R100, R124, R148 ;  /* 0x0000007c6494723c */ /* 0x010ff00000001894 */
[----:B------:R-:W-:Y:S01]  /*11480*/  HMMA.16816.F32 R160, R12, R82, R8 ;  /* 0x000000520ca0723c */ /* 0x000fe20000001808 */
[----:B------:R-:W2:Y:S07]  /*11490*/  LDSM.16.MT88.4 R80, [R170+0x2000] ;  /* 0x00200000aa50783b */ /* 0x000eae0000004200 */
[C---:B------:R-:W-:Y:S08]  /*114a0*/  HMMA.16816.F32 R8, R20.reuse, R70, RZ ;  /* 0x000000461408723c */ /* 0x040ff000000018ff */
[----:B------:R-:W-:Y:S08]  /*114b0*/  HMMA.16816.F32 R20, R20, R34, RZ ;  /* 0x000000221414723c */ /* 0x000ff000000018ff */
[----:B------:R-:W-:Y:S08]  /*114c0*/  HMMA.16816.F32 R128, R96, R124, R128 ;  /* 0x0000007c6080723c */ /* 0x000ff00000001880 */
[C---:B------:R-:W-:Y:S08]  /*114d0*/  HMMA.16816.F32 R8, R12.reuse, R42, R8 ;  /* 0x0000002a0c08723c */ /* 0x040ff00000001808 */
[----:B------:R-:W-:Y:S08]  /*114e0*/  HMMA.16816.F32 R20, R12, R26, R20 ;  /* 0x0000001a0c14723c */ /* 0x000ff00000001814 */
[C---:B------:R-:W-:Y:S08]  /*114f0*/  HMMA.16816.F32 R152, R100.reuse, R126, R152 ;  /* 0x0000007e6498723c */ /* 0x040ff00000001898 */
[C---:B-1----:R-:W-:Y:S01]  /*11500*/  HMMA.16816.F32 R68, R100.reuse, R66, R8 ;  /* 0x000000426444723c */ /* 0x042fe20000001808 */
[----:B------:R-:W1:Y:S07]  /*11510*/  LDSM.16.MT88.4 R8, [R171+0x2000] ;  /* 0x00200000ab08783b */ /* 0x000e6e0000004200 */
[-C--:B------:R-:W-:Y:S08]  /*11520*/  HMMA.16816.F32 R156, R100, R116.reuse, R156 ;  /* 0x00000074649c723c */ /* 0x080ff0000000189c */
[----:B------:R-:W-:Y:S08]  /*11530*/  HMMA.16816.F32 R120, R96, R116, R120 ;  /* 0x000000746078723c */ /* 0x000ff00000001878 */
[----:B------:R-:W-:Y:S08]  /*11540*/  HMMA.16816.F32 R160, R100, R118, R160 ;  /* 0x0000007664a0723c */ /* 0x000ff000000018a0 */
[C---:B------:R-:W-:Y:S08]  /*11550*/  HMMA.16816.F32 R132, R96.reuse, R134, R84 ;  /* 0x000000866084723c */ /* 0x040ff00000001854 */
[C---:B------:R-:W-:Y:S08]  /*11560*/  HMMA.16816.F32 R124, R96.reuse, R126, R72 ;  /* 0x0000007e607c723c */ /* 0x040ff00000001848 */
[----:B------:R-:W-:Y:S08]  /*11570*/  HMMA.16816.F32 R116, R96, R118, R60 ;  /* 0x000000766074723c */ /* 0x000ff0000000183c */
[-C--:B------:R-:W-:Y:S08]  /*11580*/  HMMA.16816.F32 R56, R100, R64.reuse, R188 ;  /* 0x000000406438723c */ /* 0x080ff000000018bc */
[----:B------:R-:W-:Y:S08]  /*11590*/  HMMA.16816.F32 R60, R96, R64, R184 ;  /* 0x00000040603c723c */ /* 0x000ff000000018b8 */
[C---:B--2---:R-:W-:Y:S08]  /*115a0*/  HMMA.16816.F32 R72, R100.reuse, R80, R176 ;  /* 0x000000506448723c */ /* 0x044ff000000018b0 */
[C---:B-1----:R-:W-:Y:S08]  /*115b0*/  HMMA.16816.F32 R88, R100.reuse, R8, R92 ;  /* 0x000000086458723c */ /* 0x042ff0000000185c */
[----:B------:R-:W-:Y:S08]  /*115c0*/  HMMA.16816.F32 R84, R100, R82, R36 ;  /* 0x000000526454723c */ /* 0x000ff00000001824 */
[C---:B------:R-:W-:Y:S08]  /*115d0*/  HMMA.16816.F32 R76, R96.reuse, R80, R180 ;  /* 0x00000050604c723c */ /* 0x040ff000000018b4 */
[C---:B------:R-:W-:Y:S08]  /*115e0*/  HMMA.16816.F32 R64, R96.reuse, R66, R48 ;  /* 0x000000426040723c */ /* 0x040ff00000001830 */
[C---:B------:R-:W-:Y:S08]  /*115f0*/  HMMA.16816.F32 R80, R96.reuse, R82, R44 ;  /* 0x000000526050723c */ /* 0x040ff0000000182c */
[----:B------:R-:W-:Y:S08]  /*11600*/  HMMA.16816.F32 R92, R96, R8, R172 ;  /* 0x00000008605c723c */ /* 0x000ff000000018ac */
[-C--:B------:R-:W-:Y:S08]  /*11610*/  HMMA.16816.F32 R100, R100, R10.reuse, R20 ;  /* 0x0000000a6464723c */ /* 0x080ff00000001814 */
[----:B------:R-:W-:Y:S01]  /*11620*/  HMMA.16816.F32 R96, R96, R10, R16 ;  /* 0x0000000a6060723c */ /* 0x000fe20000001810 */
[----:B------:R-:W-:Y:S07]  /*11630*/  @!UPT UIADD3 URZ, URZ, URZ, URZ ;  /* 0x0000003f3f3ff290 */ /* 0x000fee000fffe03f */
[----:B------:R-:W-:Y:S11]  /*11640*/  @!P0 BRA `(.L_x_307) ;  /* 0x000030e000008947 */ /* 0x000ff60003800000 */
.L_x_319:
[----:B------:R-:W2:Y:S01]  /*11650*/  LDL.64 R8, [R1+0x18] ;  /* 0x0000180001087983 */ /* 0x000ea20000100a00 */
[----:B------:R-:W-:Y:S04]  /*11660*/  DEPBAR.LE SB0, 0x0 ;  /* 0x000080000000791a */ /* 0x000fe80000000000 */
[----:B------:R-:W3:Y:S01]  /*11670*/  LDL R5, [R1+0x20] ;  /* 0x0000200001057983 */ /* 0x000ee20000100800 */
[----:B------:R-:W-:Y:S01]  /*11680*/  WARPSYNC 0xffffffff ;  /* 0xffffffff00007948 */ /* 0x000fe20003800000 */
[----:B------:R-:W-:Y:S01]  /*11690*/  SHF.R.S32.HI R0, RZ, 0x1f, R227 ;  /* 0x0000001fff007819 */ /* 0x000fe200000114e3 */
[C---:B------:R-:W-:Y:S01]  /*116a0*/  IMAD.WIDE.U32 R2, R227.reuse, c[0x0][0x208], RZ ;  /* 0x00008200e3027a25 */ /* 0x040fe200078e00ff */
[----:B------:R-:W-:Y:S01]  /*116b0*/  BAR.SYNC.DEFER_BLOCKING 0x0 ;  /* 0x0000000000007b1d */ /* 0x000fe20000010000 */
[----:B------:R-:W-:Y:S02]  /*116c0*/  SHF.R.S32.HI R4, RZ, 0x1f, R218 ;  /* 0x0000001fff047819 */ /* 0x000fe400000114da */
[----:B------:R-:W-:Y:S01]  /*116d0*/  IMAD R0, R0, c[0x0][0x208], RZ ;  /* 0x0000820000007a24 */ /* 0x000fe200078e02ff */
[----:B------:R-:W-:Y:S01]  /*116e0*/  ISETP.GE.AND P2, PT, R230, c[0x0][0x1d4], PT ;  /* 0x00007500e6007a0c */ /* 0x000fe20003f46270 */
[----:B------:R-:W-:Y:S01]  /*116f0*/  IMAD.MOV.U32 R109, RZ, RZ, R108 ;  /* 0x000000ffff6d7224 */ /* 0x000fe200078e006c */
[----:B------:R-:W-:Y:S01]  /*11700*/  MOV R110, R107 ;  /* 0x0000006b006e7202 */ /* 0x000fe20000000f00 */
[----:B------:R-:W-:Y:S01]  /*11710*/  IMAD R0, R227, c[0x0][0x20c], R0 ;  /* 0x00008300e3007a24 */ /* 0x000fe200078e0200 */
[----:B------:R-:W-:Y:S01]  /*11720*/  MOV R111, R106 ;  /* 0x0000006a006f7202 */ /* 0x000fe20000000f00 */
[----:B------:R-:W-:Y:S02]  /*11730*/  IMAD R4, R4, c[0x0][0x218], RZ ;  /* 0x0000860004047a24 */ /* 0x000fe400078e02ff */
[----:B------:R-:W-:Y:S02]  /*11740*/  IMAD.IADD R3, R3, 0x1, R0 ;  /* 0x0000000103037824 */ /* 0x000fe400078e0200 */
[C---:B------:R-:W-:Y:S02]  /*11750*/  IMAD R4, R218.reuse, c[0x0][0x21c], R4 ;  /* 0x00008700da047a24 */ /* 0x040fe400078e0204 */
[----:B------:R-:W-:Y:S01]  /*11760*/  IMAD.WIDE.U32 R2, R218, c[0x0][0x218], R2 ;  /* 0x00008600da027a25 */ /* 0x000fe200078e0002 */
[----:B------:R1:W4:Y:S04]  /*11770*/  LDSM.16.M88.4 R52, [R196] ;  /* 0x00000000c434783b */ /* 0x0003280000000200 */
[----:B------:R1:W1:Y:S04]  /*11780*/  LDSM.16.M88.4 R48, [R196+0x1000] ;  /* 0x00100000c430783b */ /* 0x0002680000000200 */
[----:B------:R1:W1:Y:S04]  /*11790*/  LDSM.16.M88.4 R20, [R169] ;  /* 0x00000000a914783b */ /* 0x0002680000000200 */
[----:B------:R1:W1:Y:S04]  /*117a0*/  LDSM.16.M88.4 R36, [R169+0x400] ;  /* 0x00040000a924783b */ /* 0x0002680000000200 */
[----:B------:R1:W1:Y:S04]  /*117b0*/  LDSM.16.M88.4 R172, [R169+0x800] ;  /* 0x00080000a9ac783b */ /* 0x0002680000000200 */
[----:B------:R1:W1:Y:S04]  /*117c0*/  LDSM.16.M88.4 R176, [R197] ;  /* 0x00000000c5b0783b */ /* 0x0002680000000200 */
[----:B------:R1:W1:Y:S04]  /*117d0*/  LDSM.16.M88.4 R184, [R197+0x1000] ;  /* 0x00100000c5b8783b */ /* 0x0002680000000200 */
[----:B------:R1:W1:Y:S04]  /*117e0*/  LDSM.16.M88.4 R180, [R198] ;  /* 0x00000000c6b4783b */ /* 0x0002680000000200 */
[----:B------:R1:W1:Y:S04]  /*117f0*/  LDSM.16.M88.4 R188, [R206] ;  /* 0x00000000cebc783b */ /* 0x0002680000000200 */
[----:B------:R1:W1:Y:S01]  /*11800*/  LDSM.16.M88.4 R192, [R205] ;  /* 0x00000000cdc0783b */ /* 0x0002620000000200 */
[----:B--2---:R-:W-:Y:S04]  /*11810*/  IADD3 R0, P0, R8, R2, RZ ;  /* 0x0000000208007210 */ /* 0x004fe80007f1e0ff */
[----:B---3--:R-:W-:Y:S02]  /*11820*/  IADD3.X R2, R5, R3, R4, P0, !PT ;  /* 0x0000000305027210 */ /* 0x008fe400007fe404 */
[C---:B------:R-:W-:Y:S04]  /*11830*/  LEA R9, P0, R0.reuse, c[0x0][0x1f8], 0x1 ;  /* 0x00007e0000097a11 */ /* 0x040fe800078008ff */
[----:B------:R-:W-:Y:S01]  /*11840*/  LEA.HI.X R8, R0, c[0x0][0x1fc], R2, 0x1, P0 ;  /* 0x00007f0000087a11 */ /* 0x000fe200000f0c02 */
[----:B------:R-:W-:-:S06]  /*11850*/  BRA.DIV ~URZ, `(.L_x_308) ;  /* 0x00008a527f007947 */ /* 0x000fcc000b800000 */
[----:B-1--4-:R1:W2:Y:S02]  /*11860*/  SHFL.IDX PT, R0, R8, RZ, 0x1c1f ;  /* 0x001c1fff08007589 */ /* 0x0122a400000e0000 */
.L_x_402:
[----:B------:R-:W3:Y:S01]  /*11870*/  SHFL.IDX PT, R2, R9, RZ, 0x1c1f ;  /* 0x001c1fff09027589 */ /* 0x000ee200000e0000 */
[----:B------:R-:W-:Y:S03]  /*11880*/  BSSY B0, `(.L_x_309) ;  /* 0x000001e000007945 */ /* 0x000fe60003800000 */
[----:B------:R-:W4:Y:S01]  /*11890*/  S2R R10, SR_TID.X ;  /* 0x00000000000a7919 */ /* 0x000f220000002100 */
[C---:B---3--:R-:W-:Y:S04]  /*118a0*/  LEA R4, P0, R228.reuse, R2, 0x1 ;  /* 0x00000002e4047211 */ /* 0x048fe800078008ff */
[----:B--2---:R-:W-:Y:S05]  /*118b0*/  LEA.HI.X R5, R228, R0, R229, 0x1, P0 ;  /* 0x00000000e4057211 */ /* 0x004fea00000f0ce5 */
[----:B------:R-:W-:Y:S01]  /*118c0*/  @!PT LDS RZ, [RZ] ;  /* 0x00000000fffff984 */ /* 0x000fe20000000800 */
[----:B------:R-:W-:Y:S01]  /*118d0*/  @!PT LDS RZ, [RZ] ;  /* 0x00000000fffff984 */ /* 0x000fe20000000800 */
[----:B------:R2:W-:Y:S02]  /*118e0*/  LDGSTS.E.BYPASS.LTC128B.128 [R207+0x1880], [R4.64], !P5 ;  /* 0x0188000004cf7fae */ /* 0x0005e4000e901d48 */
[C---:B--2---:R-:W-:Y:S04]  /*118f0*/  LEA R4, P0, R238.reuse, R2, 0x1 ;  /* 0x00000002ee047211 */ /* 0x044fe800078008ff */
[----:B------:R-:W-:Y:S02]  /*11900*/  LEA.HI.X R5, R238, R0, R250, 0x1, P0 ;  /* 0x00000000ee057211 */ /* 0x000fe400000f0cfa */
[C---:B------:R-:W-:Y:S03]  /*11910*/  LEA R2, P0, R230.reuse, R2, 0x1 ;  /* 0x00000002e6027211 */ /* 0x040fe600078008ff */
[----:B------:R2:W-:Y:S01]  /*11920*/  LDGSTS.E.BYPASS.LTC128B.128 [R207+0x2480], [R4.64], !P4 ;  /* 0x0248000004cf7fae */ /* 0x0005e2000e101d48 */
[----:B------:R-:W-:Y:S02]  /*11930*/  LEA.HI.X R3, R230, R0, R249, 0x1, P0 ;  /* 0x00000000e6037211 */ /* 0x000fe400000f0cf9 */
[----:B----4-:R-:W-:Y:S03]  /*11940*/  ISETP.GT.AND P0, PT, R10, 0x3f, PT ;  /* 0x0000003f0a00780c */ /* 0x010fe60003f04270 */
[----:B------:R2:W-:Y:S10]  /*11950*/  LDGSTS.E.BYPASS.LTC128B.128 [R207+0x3080], [R2.64], !P2 ;  /* 0x0308000002cf7fae */ /* 0x0005f4000d101d48 */
[----:B------:R-:W-:-:S05]  /*11960*/  @P0 BRA `(.L_x_310) ;  /* 0x000000f000000947 */ /* 0x000fca0003800000 */
[----:B------:R-:W-:-:S05]  /*11970*/  BRA.DIV ~URZ, `(.L_x_311) ;  /* 0x000089927f007947 */ /* 0x000fca000b800000 */
[----:B--2---:R2:W3:Y:S04]  /*11980*/  SHFL.IDX PT, R4, R8, 0x1, 0x1c1f ;  /* 0x003c1f0008047f89 */ /* 0x0044e800000e0000 */
[----:B------:R2:W4:Y:S02]  /*11990*/  SHFL.IDX PT, R0, R9, 0x1, 0x1c1f ;  /* 0x003c1f0009007f89 */ /* 0x00052400000e0000 */
.L_x_403:
[C---:B----4-:R-:W-:Y:S04]  /*119a0*/  LEA R2, P0, R228.reuse, R0, 0x1 ;  /* 0x00000000e4027211 */ /* 0x050fe800078008ff */
[----:B---3--:R-:W-:Y:S02]  /*119b0*/  LEA.HI.X R3, R228, R4, R229, 0x1, P0 ;  /* 0x00000004e4037211 */ /* 0x008fe400000f0ce5 */
[C---:B-12---:R-:W-:Y:S03]  /*119c0*/  LEA R8, P0, R238.reuse, R0, 0x1 ;  /* 0x00000000ee087211 */ /* 0x046fe600078008ff */
[----:B------:R-:W-:Y:S01]  /*119d0*/  @!PT LDS RZ, [RZ] ;  /* 0x00000000fffff984 */ /* 0x000fe20000000800 */
[----:B------:R-:W-:Y:S01]  /*119e0*/  @!PT LDS RZ, [RZ] ;  /* 0x00000000fffff984 */ /* 0x000fe20000000800 */
[----:B------:R-:W-:Y:S01]  /*119f0*/  @!PT LDS RZ, [RZ] ;  /* 0x00000000fffff984 */ /* 0x000fe20000000800 */
[----:B------:R1:W-:Y:S01]  /*11a00*/  LDGSTS.E.BYPASS.LTC128B.128 [R207+0x2080], [R2.64], !P5 ;  /* 0x0208000002cf7fae */ /* 0x0003e2000e901d48 */
[----:B------:R-:W-:Y:S05]  /*11a10*/  LEA.HI.X R9, R238, R4, R250, 0x1, P0 ;  /* 0x00000004ee097211 */ /* 0x000fea00000f0cfa */
[----:B------:R2:W-:Y:S01]  /*11a20*/  LDGSTS.E.BYPASS.LTC128B.128 [R207+0x2c80], [R8.64], !P4 ;  /* 0x02c8000008cf7fae */ /* 0x0005e2000e101d48 */
[C---:B-1----:R-:W-:Y:S04]  /*11a30*/  LEA R2, P0, R230.reuse, R0, 0x1 ;  /* 0x00000000e6027211 */ /* 0x042fe800078008ff */
[----:B------:R-:W-:Y:S05]  /*11a40*/  LEA.HI.X R3, R230, R4, R249, 0x1, P0 ;  /* 0x00000004e6037211 */ /* 0x000fea00000f0cf9 */
[----:B------:R2:W-:Y:S04]  /*11a50*/  LDGSTS.E.BYPASS.LTC128B.128 [R207+0x3880], [R2.64], !P2 ;  /* 0x0388000002cf7fae */ /* 0x0005e8000d101d48 */
.L_x_310:
[----:B------:R-:W-:Y:S05]  /*11a60*/  BSYNC B0 ;  /* 0x0000000000007941 */ /* 0x000fea0003800000 */
.L_x_309:
[----:B------:R-:W0:Y:S01]  /*11a70*/  LDGDEPBAR ;  /* 0x00000000000079af */ /* 0x000e220000000000 */
[----:B------:R-:W-:Y:S01]  /*11a80*/  WARPSYNC 0xffffffff ;  /* 0xffffffff00007948 */ /* 0x000fe20003800000 */
[-C--:B-12---:R-:W-:Y:S01]  /*11a90*/  HMMA.16816.F32 R8, R52, R20.reuse, RZ ;  /* 0x000000143408723c */ /* 0x086fe200000018ff */
[----:B------:R-:W-:Y:S02]  /*11aa0*/  BSSY B0, `(.L_x_312) ;  /* 0x000010c000007945 */ /* 0x000fe40003800000 */
[----:B------:R-:W-:Y:S05]  /*11ab0*/  ISETP.GT.AND P0, PT, R219, R251, PT ;  /* 0x000000fbdb00720c */ /* 0x000fea0003f04270 */
        /* <DEDUP_REMOVED lines=89> */
[----:B------:R1:W1:Y:S02]  /*12050*/  MUFU.TANH R193, R0 ;  /* 0x0000000000c17308 */ /* 0x0002640000002400 */
[----:B------:R-:W-:Y:S08]  /*12060*/  FMUL.FTZ R4, R21, c[0x0][0x320] ;  /* 0x0000c80015047a20 */ /* 0x000ff00000410000 */
[----:B------:R5:W2:Y:S01]  /*12070*/  MUFU.TANH R216, R2 ;  /* 0x0000000200d87308 */ /* 0x000aa20000002400 */
[----:B---3--:R-:W-:Y:S09]  /*12080*/  FMUL.FTZ R3, R22, c[0x0][0x320] ;  /* 0x0000c80016037a20 */ /* 0x008ff20000410000 */
[----:B------:R-:W3:Y:S01]  /*12090*/  MUFU.TANH R188, R3 ;  /* 0x0000000300bc7308 */ /* 0x000ee20000002400 */
[----:B-1----:R-:W-:Y:S09]  /*120a0*/  FMUL.FTZ R0, R10, c[0x0][0x320] ;  /* 0x0000c8000a007a20 */ /* 0x002ff20000410000 */
[----:B------:R1:W1:Y:S01]  /*120b0*/  MUFU.TANH R210, R0 ;  /* 0x0000000000d27308 */ /* 0x0002620000002400 */
[----:B-----5:R-:W-:Y:S09]  /*120c0*/  FMUL.FTZ R2, R23, c[0x0][0x320] ;  /* 0x0000c80017027a20 */ /* 0x020ff20000410000 */
[----:B------:R-:W2:Y:S10]  /*120d0*/  MUFU.TANH R189, R2 ;  /* 0x0000000200bd7308 */ /* 0x000eb40000002400 */
[----:B------:R-:W2:Y:S01]  /*120e0*/  MUFU.TANH R181, R4 ;  /* 0x0000000400b57308 */ /* 0x000ea20000002400 */
[----:B-1----:R-:W-:Y:S02]  /*120f0*/  FMUL.FTZ R0, R11, c[0x0][0x320] ;  /* 0x0000c8000b007a20 */ /* 0x002fe40000410000 */
[----:B------:R-:W1:Y:S07]  /*12100*/  LDSM.16.M88.4 R8, [R200] ;  /* 0x00000000c808783b */ /* 0x000e6e0000000200 */
[----:B------:R5:W1:Y:S02]  /*12110*/  MUFU.TANH R209, R0 ;  /* 0x0000000000d17308 */ /* 0x000a640000002400 */
[----:B-----5:R-:W-:Y:S08]  /*12120*/  FMUL.FTZ R0, R12, c[0x0][0x320] ;  /* 0x0000c8000c007a20 */ /* 0x020ff00000410000 */
[----:B------:R5:W2:Y:S01]  /*12130*/  MUFU.TANH R215, R0 ;  /* 0x0000000000d77308 */ /* 0x000aa20000002400 */
[-C--:B-1----:R-:W-:Y:S08]  /*12140*/  HMMA.16816.F32 R24, R176, R8.reuse, R24 ;  /* 0x00000008b018723c */ /* 0x082ff00000001818 */
[C---:B------:R-:W-:Y:S04]  /*12150*/  HMMA.16816.F32 R28, R184.reuse, R8, R28 ;  /* 0x00000008b81c723c */ /* 0x040fe8000000181c */
[----:B-----5:R-:W-:Y:S04]  /*12160*/  FMUL.FTZ R0, R13, c[0x0][0x320] ;  /* 0x0000c8000d007a20 */ /* 0x020fe80000410000 */
[-C--:B------:R-:W-:Y:S01]  /*12170*/  HMMA.16816.F32 R32, R184, R10.reuse, R32 ;  /* 0x0000000ab820723c */ /* 0x080fe20000001820 */
[----:B------:R-:W1:Y:S01]  /*12180*/  LDSM.16.M88.4 R12, [R199] ;  /* 0x00000000c70c783b */ /* 0x000e620000000200 */
[----:B------:R-:W-:Y:S04]  /*12190*/  DEPBAR.LE SB0, 0x0 ;  /* 0x000080000000791a */ /* 0x000fe80000000000 */
[----:B------:R5:W1:Y:S02]  /*121a0*/  MUFU.TANH R214, R0 ;  /* 0x0000000000d67308 */ /* 0x000a640000002400 */
[C---:B------:R-:W-:Y:S01]  /*121b0*/  HMMA.16816.F32 R36, R176.reuse, R10, R36 ;  /* 0x0000000ab024723c */ /* 0x040fe20000001824 */
[----:B------:R-:W-:Y:S07]  /*121c0*/  BAR.SYNC.DEFER_BLOCKING 0x0 ;  /* 0x0000000000007b1d */ /* 0x000fee0000010000 */
[----:B------:R-:W-:Y:S04]  /*121d0*/  FMUL.FTZ R3, R30, c[0x0][0x320] ;  /* 0x0000c8001e037a20 */ /* 0x000fe80000410000 */
[----:B------:R-:W-:Y:S01]  /*121e0*/  FMUL.FTZ R2, R31, c[0x0][0x320] ;  /* 0x0000c8001f027a20 */ /* 0x000fe20000410000 */
[----:B------:R2:W2:Y:S10]  /*121f0*/  MUFU.TANH R192, R3 ;  /* 0x0000000300c07308 */ /* 0x0004b40000002400 */
[----:B------:R3:W3:Y:S01]  /*12200*/  MUFU.TANH R190, R2 ;  /* 0x0000000200be7308 */ /* 0x0006e20000002400 */
[----:B-----5:R-:W-:Y:S02]  /*12210*/  FMUL.FTZ R0, R16, c[0x0][0x320] ;  /* 0x0000c80010007a20 */ /* 0x020fe40000410000 */
[----:B------:R-:W-:Y:S07]  /*12220*/  FMUL.FTZ R4, R37, c[0x0][0x320] ;  /* 0x0000c80025047a20 */ /* 0x000fee0000410000 */
[----:B------:R5:W4:Y:S01]  /*12230*/  MUFU.TANH R195, R0 ;  /* 0x0000000000c37308 */ /* 0x000b220000002400 */
[-C--:B-1----:R-:W-:Y:S03]  /*12240*/  HMMA.16816.F32 R40, R176, R12.reuse, R40 ;  /* 0x0000000cb028723c */ /* 0x082fe60000001828 */
[----:B--2---:R-:W-:Y:S06]  /*12250*/  FMUL.FTZ R3, R38, c[0x0][0x320] ;  /* 0x0000c80026037a20 */ /* 0x004fec0000410000 */
[----:B------:R1:W2:Y:S01]  /*12260*/  MUFU.TANH R31, R3 ;  /* 0x00000003001f7308 */ /* 0x0002a20000002400 */
[C---:B------:R-:W-:Y:S04]  /*12270*/  HMMA.16816.F32 R44, R184.reuse, R12, R44 ;  /* 0x0000000cb82c723c */ /* 0x040fe8000000182c */
[----:B---3--:R-:W-:Y:S04]  /*12280*/  FMUL.FTZ R2, R39, c[0x0][0x320] ;  /* 0x0000c80027027a20 */ /* 0x008fe80000410000 */
[-C--:B------:R-:W-:Y:S01]  /*12290*/  HMMA.16816.F32 R48, R184, R14.reuse, R48 ;  /* 0x0000000eb830723c */ /* 0x080fe20000001830 */
[----:B------:R3:W1:Y:S03]  /*122a0*/  MUFU.TANH R30, R2 ;  /* 0x00000002001e7308 */ /* 0x0006660000002400 */
[----:B-----5:R-:W-:Y:S04]  /*122b0*/  FMUL.FTZ R0, R17, c[0x0][0x320] ;  /* 0x0000c80011007a20 */ /* 0x020fe80000410000 */
[----:B------:R-:W-:Y:S03]  /*122c0*/  HMMA.16816.F32 R52, R176, R14, R52 ;  /* 0x0000000eb034723c */ /* 0x000fe60000001834 */
[----:B------:R5:W2:Y:S11]  /*122d0*/  MUFU.TANH R208, R0 ;  /* 0x0000000000d07308 */ /* 0x000ab60000002400 */
[----:B------:R-:W-:Y:S10]  /*122e0*/  @!UPT UIADD3 URZ, URZ, URZ, URZ ;  /* 0x0000003f3f3ff290 */ /* 0x000ff4000fffe03f */
[----:B-1----:R-:W-:Y:S02]  /*122f0*/  FMUL.FTZ R3, R52, c[0x0][0x320] ;  /* 0x0000c80034037a20 */ /* 0x002fe40000410000 */
[----:B---3--:R-:W-:Y:S02]  /*12300*/  FMUL.FTZ R2, R53, c[0x0][0x320] ;  /* 0x0000c80035027a20 */ /* 0x008fe40000410000 */
[----:B------:R-:W1:Y:S01]  /*12310*/  MUFU.TANH R13, R3 ;  /* 0x00000003000d7308 */ /* 0x000e620000002400 */
[----:B-----5:R-:W-:Y:S09]  /*12320*/  FMUL.FTZ R0, R18, c[0x0][0x320] ;  /* 0x0000c80012007a20 */ /* 0x020ff20000410000 */
[----:B------:R3:W1:Y:S10]  /*12330*/  MUFU.TANH R213, R0 ;  /* 0x0000000000d57308 */ /* 0x0006740000002400 */
[----:B------:R-:W1:Y:S01]  /*12340*/  MUFU.TANH R12, R2 ;  /* 0x00000002000c7308 */ /* 0x000e620000002400 */
[----:B---3--:R-:W-:Y:S09]  /*12350*/  FMUL.FTZ R0, R19, c[0x0][0x320] ;  /* 0x0000c80013007a20 */ /* 0x008ff20000410000 */
[----:B------:R3:W1:Y:S02]  /*12360*/  MUFU.TANH R212, R0 ;  /* 0x0000000000d47308 */ /* 0x0006640000002400 */
[----:B---3--:R-:W-:Y:S08]  /*12370*/  FMUL.FTZ R0, R20, c[0x0][0x320] ;  /* 0x0000c80014007a20 */ /* 0x008ff00000410000 */
        /* <DEDUP_REMOVED lines=8> */
[----:B------:R-:W3:Y:S10]  /*12400*/  MUFU.TANH R27, R4 ;  /* 0x00000004001b7308 */ /* 0x000ef40000002400 */
[----:B------:R5:W1:Y:S02]  /*12410*/  MUFU.TANH R175, R0 ;  /* 0x0000000000af7308 */ /* 0x000a640000002400 */
[----:B-----5:R-:W-:Y:S08]  /*12420*/  FMUL.FTZ R0, R28, c[0x0][0x320] ;  /* 0x0000c8001c007a20 */ /* 0x020ff00000410000 */
        /* <DEDUP_REMOVED lines=40> */
[----:B------:R1:W1:Y:S01]  /*126b0*/  MUFU.TANH R14, R0 ;  /* 0x00000000000e7308 */ /* 0x0002620000002400 */
[----:B------:R-:W-:-:S05]  /*126c0*/  @!P0 BRA `(.L_x_313) ;  /* 0x0000049000008947 */ /* 0x000fca0003800000 */
[----:B-1234-:R-:W-:Y:S01]  /*126d0*/  IMAD.MOV.U32 R0, RZ, RZ, 0x1 ;  /* 0x00000001ff007424 */ /* 0x01efe200078e00ff */
[----:B------:R-:W2:Y:S01]  /*126e0*/  LDL R226, [R1+0x40] ;  /* 0x0000400001e27983 */ /* 0x000ea20000100800 */
[----:B------:R-:W-:Y:S03]  /*126f0*/  IMAD.MOV.U32 R218, RZ, RZ, RZ ;  /* 0x000000ffffda7224 */ /* 0x000fe600078e00ff */
[----:B------:R-:W-:Y:S01]  /*12700*/  ISETP.NE.AND P0, PT, R0, c[0x0][0x2b8], PT ;  /* 0x0000ae0000007a0c */ /* 0x000fe20003f05270 */
[----:B------:R-:W3:Y:S04]  /*12710*/  LDL.64 R224, [R1+0x30] ;  /* 0x0000300001e07983 */ /* 0x000ee80000100a00 */
[----:B------:R-:W4:Y:S04]  /*12720*/  LDL R217, [R1+0x3c] ;  /* 0x00003c0001d97983 */ /* 0x000f280000100800 */
[----:B------:R-:W1:Y:S04]  /*12730*/  S2R R234, SR_TID.X ;  /* 0x0000000000ea7919 */ /* 0x000e680000002100 */
[----:B------:R-:W5:Y:S04]  /*12740*/  LDL.64 R222, [R1+0x28] ;  /* 0x0000280001de7983 */ /* 0x000f680000100a00 */
[----:B------:R-:W4:Y:S01]  /*12750*/  LDL R5, [R1+0x38] ;  /* 0x0000380001057983 */ /* 0x000f220000100800 */
[----:B-1----:R-:W-:Y:S04]  /*12760*/  SHF.R.S32.HI R221, RZ, 0x1f, R234 ;  /* 0x0000001fffdd7819 */ /* 0x002fe800000114ea */
[----:B------:R-:W-:Y:S04]  /*12770*/  LEA.HI R221, R221, R234, RZ, 0x2 ;  /* 0x000000eadddd7211 */ /* 0x000fe800078f10ff */
[----:B------:R-:W-:Y:S05]  /*12780*/  LOP3.LUT R221, R221, 0xfffffffc, RZ, 0xc0, !PT ;  /* 0xfffffffcdddd7812 */ /* 0x000fea00078ec0ff */
[----:B------:R-:W-:Y:S04]  /*12790*/  IMAD.IADD R221, R234, 0x1, -R221 ;  /* 0x00000001eadd7824 */ /* 0x000fe800078e0add */
[----:B------:R-:W-:Y:S02]  /*127a0*/  IMAD R0, R221, 0x20, R247 ;  /* 0x00000020dd007824 */ /* 0x000fe400078e02f7 */
[----:B--2---:R-:W-:Y:S05]  /*127b0*/  IMAD R2, R219, 0x30, R226 ;  /* 0x00000030db027824 */ /* 0x004fea00078e02e2 */
[----:B------:R-:W-:Y:S05]  /*127c0*/  IADD3 R2, R2, -0x30, R0 ;  /* 0xffffffd002027810 */ /* 0x000fea0007ffe000 */
[----:B------:R-:W-:Y:S04]  /*127d0*/  @P0 IMAD.HI.U32 R3, R2, c[0x0][0x2bc], RZ ;  /* 0x0000af0002030a27 */ /* 0x000fe800078e00ff */
[----:B------:R-:W-:Y:S01]  /*127e0*/  IMAD.MOV.U32 R0, RZ, RZ, R2 ;  /* 0x000000ffff007224 */ /* 0x000fe200078e0002 */
[----:B------:R-:W-:Y:S04]  /*127f0*/  @P0 SHF.R.U32.HI R0, RZ, c[0x0][0x2c0], R3 ;  /* 0x0000b000ff000a19 */ /* 0x000fe80000011603 */
[C---:B---3--:R-:W-:Y:S01]  /*12800*/  @!P3 IADD3 R3, P0, R0.reuse, R224, RZ ;  /* 0x000000e00003b210 */ /* 0x048fe20007f1e0ff */
[----:B------:R-:W-:Y:S03]  /*12810*/  IMAD.MOV R4, RZ, RZ, -R0 ;  /* 0x000000ffff047224 */ /* 0x000fe600078e0a00 */
[----:B----4-:R-:W-:Y:S01]  /*12820*/  @!P3 LEA.HI.X.SX32 R0, R0, R217, 0x1, P0 ;  /* 0x000000d90000b211 */ /* 0x010fe200000f0eff */
[----:B------:R-:W-:Y:S01]  /*12830*/  IMAD R227, R4, c[0x0][0x2b8], R2 ;  /* 0x0000ae0004e37a24 */ /* 0x000fe200078e0202 */
[C---:B------:R-:W-:Y:S04]  /*12840*/  @!P3 LEA R2, P0, R3.reuse, c[0x0][0x2a0], 0x2 ;  /* 0x0000a8000302ba11 */ /* 0x040fe800078010ff */
[----:B------:R-:W-:Y:S02]  /*12850*/  @!P3 LEA.HI.X R3, R3, c[0x0][0x2a4], R0, 0x2, P0 ;  /* 0x0000a9000303ba11 */ /* 0x000fe400000f1400 */
[----:B------:R-:W-:Y:S03]  /*12860*/  SHF.R.S32.HI R0, RZ, 0x1f, R227 ;  /* 0x0000001fff007819 */ /* 0x000fe600000114e3 */
[----:B------:R1:W2:Y:S02]  /*12870*/  @!P3 LDG.E R218, [R2.64] ;  /* 0x0000000802dab981 */ /* 0x0002a4000c1e1900 */
[----:B------:R-:W-:Y:S04]  /*12880*/  IMAD R0, R0, c[0x0][0x1e0], RZ ;  /* 0x0000780000007a24 */ /* 0x000fe800078e02ff */
[C---:B------:R-:W-:Y:S02]  /*12890*/  IMAD R0, R227.reuse, c[0x0][0x1e4], R0 ;  /* 0x00007900e3007a24 */ /* 0x040fe400078e0200 */
[----:B-1----:R-:W-:Y:S04]  /*128a0*/  IMAD.WIDE.U32 R2, R227, c[0x0][0x1e0], RZ ;  /* 0x00007800e3027a25 */ /* 0x002fe800078e00ff */
[----:B------:R-:W-:Y:S01]  /*128b0*/  IMAD.IADD R3, R3, 0x1, R0 ;  /* 0x0000000103037824 */ /* 0x000fe200078e0200 */
[----:B--2---:R-:W-:Y:S03]  /*128c0*/  SHF.R.S32.HI R0, RZ, 0x1f, R218 ;  /* 0x0000001fff007819 */ /* 0x004fe600000114da */
[----:B------:R-:W-:Y:S04]  /*128d0*/  IMAD.WIDE.U32 R2, R218, c[0x0][0x1f0], R2 ;  /* 0x00007c00da027a25 */ /* 0x000fe800078e0002 */
[----:B------:R-:W-:Y:S01]  /*128e0*/  IMAD R4, R0, c[0x0][0x1f0], RZ ;  /* 0x00007c0000047a24 */ /* 0x000fe200078e02ff */
[----:B-----5:R-:W-:Y:S03]  /*128f0*/  IADD3 R0, P0, R222, R2, RZ ;  /* 0x00000002de007210 */ /* 0x020fe60007f1e0ff */
[----:B------:R-:W-:Y:S05]  /*12900*/  IMAD R4, R218, c[0x0][0x1f4], R4 ;  /* 0x00007d00da047a24 */ /* 0x000fea00078e0204 */
[----:B------:R-:W-:Y:S02]  /*12910*/  IADD3.X R2, R5, R3, R4, P0, !PT ;  /* 0x0000000305027210 */ /* 0x000fe400007fe404 */
[C---:B------:R-:W-:Y:S02]  /*12920*/  LEA R11, P0, R0.reuse, c[0x0][0x1c8], 0x1 ;  /* 0x00007200000b7a11 */ /* 0x040fe400078008ff */
[----:B------:R-:W-:Y:S02]  /*12930*/  IADD3 R5, -R247, 0x30, RZ ;  /* 0x00000030f7057810 */ /* 0x000fe40007ffe1ff */
[----:B------:R-:W-:Y:S02]  /*12940*/  LEA.HI.X R10, R0, c[0x0][0x1cc], R2, 0x1, P0 ;  /* 0x00007300000a7a11 */ /* 0x000fe400000f0c02 */
[----:B------:R-:W-:Y:S01]  /*12950*/  ISETP.GE.AND P0, PT, R5, 0x1, PT ;  /* 0x000000010500780c */ /* 0x000fe20003f06270 */
[----:B------:R-:W-:-:S10]  /*12960*/  BRA.DIV ~URZ, `(.L_x_314) ;  /* 0x00007a627f007947 */ /* 0x000fd4000b800000 */
[----:B------:R1:W2:Y:S02]  /*12970*/  SHFL.IDX PT, R4, R10, RZ, 0x1c1f ;  /* 0x001c1fff0a047589 */ /* 0x0002a400000e0000 */
.L_x_404:
[----:B------:R-:W-:-:S05]  /*12980*/  BRA.DIV ~URZ, `(.L_x_315) ;  /* 0x00007ab27f007947 */ /* 0x000fca000b800000 */
[----:B------:R3:W4:Y:S02]  /*12990*/  SHFL.IDX PT, R0, R11, RZ, 0x1c1f ;  /* 0x001c1fff0b007589 */ /* 0x00072400000e0000 */
.L_x_405:
[C---:B----4-:R-:W-:Y:S04]  /*129a0*/  @P0 LEA R2, P1, R228.reuse, R0, 0x1 ;  /* 0x00000000e4020211 */ /* 0x050fe800078208ff */
[----:B--2---:R-:W-:Y:S02]  /*129b0*/  @P0 LEA.HI.X R3, R228, R4, R229, 0x1, P1 ;  /* 0x00000004e4030211 */ /* 0x004fe400008f0ce5 */
[C---:B------:R-:W-:Y:S03]  /*129c0*/  @P0 LEA R8, P1, R238.reuse, R0, 0x1 ;  /* 0x00000000ee080211 */ /* 0x040fe600078208ff */
[----:B------:R-:W-:Y:S01]  /*129d0*/  @!PT LDS RZ, [RZ] ;  /* 0x00000000fffff984 */ /* 0x000fe20000000800 */
[----:B------:R-:W-:Y:S01]  /*129e0*/  @!PT LDS RZ, [RZ] ;  /* 0x00000000fffff984 */ /* 0x000fe20000000800 */
[----:B------:R-:W-:Y:S01]  /*129f0*/  @!PT LDS RZ, [RZ] ;  /* 0x00000000fffff984 */ /* 0x000fe20000000800 */
[----:B------:R2:W-:Y:S01]  /*12a00*/  @P0 LDGSTS.E.BYPASS.LTC128B.128 [R207+0x3c80], [R2.64], !P5 ;  /* 0x03c8000002cf0fae */ /* 0x0005e2000e901d48 */
[----:B------:R-:W-:Y:S05]  /*12a10*/  @P0 LEA.HI.X R9, R238, R4, R250, 0x1, P1 ;  /* 0x00000004ee090211 */ /* 0x000fea00008f0cfa */
[----:B------:R4:W-:Y:S01]  /*12a20*/  @P0 LDGSTS.E.BYPASS.LTC128B.128 [R207+0x4880], [R8.64], !P4 ;  /* 0x0488000008cf0fae */ /* 0x0009e2000e101d48 */
[C---:B--2---:R-:W-:Y:S04]  /*12a30*/  @P0 LEA R2, P1, R230.reuse, R0, 0x1 ;  /* 0x00000000e6020211 */ /* 0x044fe800078208ff */
[----:B------:R-:W-:Y:S05]  /*12a40*/  @P0 LEA.HI.X R3, R230, R4, R249, 0x1, P1 ;  /* 0x00000004e6030211 */ /* 0x000fea00008f0cf9 */
[----:B------:R4:W-:Y:S01]  /*12a50*/  @P0 LDGSTS.E.BYPASS.LTC128B.128 [R207+0x5480], [R2.64], !P2 ;  /* 0x0548000002cf0fae */ /* 0x0009e2000d101d48 */
[----:B------:R-:W-:Y:S01]  /*12a60*/  ISETP.GE.AND P0, PT, R5, 0x21, PT ;  /* 0x000000210500780c */ /* 0x000fe20003f06270 */
[----:B------:R-:W-:-:S06]  /*12a70*/  BRA.DIV ~URZ, `(.L_x_316) ;  /* 0x00007a227f007947 */ /* 0x000fcc000b800000 */
[----:B------:R2:W1:Y:S04]  /*12a80*/  SHFL.IDX PT, R4, R10, 0x1, 0x1c1f ;  /* 0x003c1f000a047f89 */ /* 0x00046800000e0000 */
[----:B------:R2:W3:Y:S02]  /*12a90*/  SHFL.IDX PT, R0, R11, 0x1, 0x1c1f ;  /* 0x003c1f000b007f89 */ /* 0x0004e400000e0000 */
.L_x_406:
[C---:B---34-:R-:W-:Y:S04]  /*12aa0*/  @P0 LEA R2, P1, R228.reuse, R0, 0x1 ;  /* 0x00000000e4020211 */ /* 0x058fe800078208ff */
[----:B-1----:R-:W-:Y:S02]  /*12ab0*/  @P0 LEA.HI.X R3, R228, R4, R229, 0x1, P1 ;  /* 0x00000004e4030211 */ /* 0x002fe400008f0ce5 */
[C---:B------:R-:W-:Y:S03]  /*12ac0*/  @P0 LEA R8, P1, R238.reuse, R0, 0x1 ;  /* 0x00000000ee080211 */ /* 0x040fe600078208ff */
[----:B------:R-:W-:Y:S01]  /*12ad0*/  @!PT LDS RZ, [RZ] ;  /* 0x00000000fffff984 */ /* 0x000fe20000000800 */
[----:B------:R-:W-:Y:S01]  /*12ae0*/  @!PT LDS RZ, [RZ] ;  /* 0x00000000fffff984 */ /* 0x000fe20000000800 */
[----:B------:R-:W-:Y:S01]  /*12af0*/  @!PT LDS RZ, [RZ] ;  /* 0x00000000fffff984 */ /* 0x000fe20000000800 */
[----:B------:R1:W-:Y:S01]  /*12b00*/  @P0 LDGSTS.E.BYPASS.LTC128B.128 [R207+0x4480], [R2.64], !P5 ;  /* 0x0448000002cf0fae */ /* 0x0003e2000e901d48 */
[----:B------:R-:W-:Y:S05]  /*12b10*/  @P0 LEA.HI.X R9, R238, R4, R250, 0x1, P1 ;  /* 0x00000004ee090211 */ /* 0x000fea00008f0cfa */
[----:B------:R3:W-:Y:S01]  /*12b20*/  @P0 LDGSTS.E.BYPASS.LTC128B.128 [R207+0x5080], [R8.64], !P4 ;  /* 0x0508000008cf0fae */ /* 0x0007e2000e101d48 */
[C---:B-1----:R-:W-:Y:S04]  /*12b30*/  @P0 LEA R2, P1, R230.reuse, R0, 0x1 ;  /* 0x00000000e6020211 */ /* 0x042fe800078208ff */
[----:B------:R-:W-:Y:S05]  /*12b40*/  @P0 LEA.HI.X R3, R230, R4, R249, 0x1, P1 ;  /* 0x00000004e6030211 */ /* 0x000fea00008f0cf9 */
[----:B------:R3:W-:Y:S04]  /*12b50*/  @P0 LDGSTS.E.BYPASS.LTC128B.128 [R207+0x5c80], [R2.64], !P2 ;  /* 0x05c8000002cf0fae */ /* 0x0007e8000d101d48 */
.L_x_313:
[----:B--234-:R-:W-:Y:S05]  /*12b60*/  BSYNC B0 ;  /* 0x0000000000007941 */ /* 0x01cfea0003800000 */
.L_x_312:
[----:B------:R-:W-:Y:S01]  /*12b70*/  FMNMX.FTZ R4, R194, R108, !PT ;  /* 0x0000006cc2047209 */ /* 0x000fe20007810000 */
[----:B------:R-:W0:Y:S01]  /*12b80*/  LDGDEPBAR ;  /* 0x00000000000079af */ /* 0x000e220000000000 */
[----:B------:R-:W-:Y:S02]  /*12b90*/  FMNMX.FTZ R3, R210, R107, !PT ;  /* 0x0000006bd2037209 */ /* 0x000fe40007810000 */
        /* <DEDUP_REMOVED lines=48> */
.L_x_407:
[----:B-12---:R-:W-:Y:S01]  /*12ea0*/  FMNMX.FTZ R4, R4, R0, !PT ;  /* 0x0000000004047209 */ /* 0x006fe20007810000 */
[----:B------:R-:W-:-:S05]  /*12eb0*/  BRA.DIV ~URZ, `(.L_x_318) ;  /* 0x000076e27f007947 */ /* 0x000fca000b800000 */
[----:B------:R-:W1:Y:S02]  /*12ec0*/  SHFL.BFLY PT, R0, R4, 0x1, 0x1f ;  /* 0x0c201f0004007f89 */ /* 0x000e6400000e0000 */
[----:B-1----:R-:W-:Y:S02]  /*12ed0*/  FMNMX.FTZ R108, R4, R0, !PT ;  /* 0x00000000046c7209 */ /* 0x002fe40007810000 */
[----:B------:R-:W1:Y:S02]  /*12ee0*/  SHFL.BFLY PT, R0, R5, 0x2, 0x1f ;  /* 0x0c401f0005007f89 */ /* 0x000e6400000e0000 */
[----:B-1----:R-:W-:Y:S05]  /*12ef0*/  FMNMX.FTZ R0, R5, R0, !PT ;  /* 0x0000000005007209 */ /* 0x002fea0007810000 */
        /* <DEDUP_REMOVED lines=8> */
[----:B------:R1:W2:Y:S02]  /*12f80*/  SHFL.BFLY PT, R0, R4, 0x1, 0x1f ;  /* 0x0c201f0004007f89 */ /* 0x0002a400000e0000 */
.L_x_408:
[----:B--2---:R-:W-:Y:S01]  /*12f90*/  FMNMX.FTZ R5, R0, R4, !PT ;  /* 0x0000000400057209 */ /* 0x004fe20007810000 */
[C---:B------:R-:W-:Y:S01]  /*12fa0*/  FMUL.FTZ R2, R108.reuse, c[0x0][0x2d0] ;  /* 0x0000b4006c027a20 */ /* 0x040fe20000410000 */
[----:B------:R-:W-:Y:S01]  /*12fb0*/  WARPSYNC 0xffffffff ;  /* 0xffffffff00007948 */ /* 0x000fe20003800000 */
[----:B------:R-:W-:Y:S01]  /*12fc0*/  FADD.FTZ R0, -R108, R109 ;  /* 0x0000006d6c007221 */ /* 0x000fe20000010100 */
[----:B------:R-:W-:Y:S01]  /*12fd0*/  LDSM.16.MT88.4 R40, [R171] ;  /* 0x00000000ab28783b */ /* 0x000fe20000004200 */
[--C-:B------:R-:W-:Y:S01]  /*12fe0*/  FFMA.FTZ R8, R194, c[0x0][0x2d0], -R2.reuse ;  /* 0x0000b400c2087a23 */ /* 0x100fe20000010802 */
[----:B------:R-:W-:Y:S01]  /*12ff0*/  ISETP.GT.AND P0, PT, R219, R251, PT ;  /* 0x000000fbdb00720c */ /* 0x000fe20003f04270 */
[----:B------:R-:W-:Y:S02]  /*13000*/  FMUL.FTZ R0, R0, c[0x0][0x2d0] ;  /* 0x0000b40000007a20 */ /* 0x000fe40000410000 */
[--C-:B------:R-:W-:Y:S02]  /*13010*/  FFMA.FTZ R3, R193, c[0x0][0x2d0], -R2.reuse ;  /* 0x0000b400c1037a23 */ /* 0x100fe40000010802 */
[--C-:B------:R-:W-:Y:S01]  /*13020*/  FFMA.FTZ R194, R29, c[0x0][0x2d0], -R2.reuse ;  /* 0x0000b4001dc27a23 */ /* 0x100fe20000010802 */
[----:B-1----:R-:W1:Y:S01]  /*13030*/  MUFU.EX2 R4, R0 ;  /* 0x0000000000047308 */ /* 0x002e620000000800 */
[--C-:B------:R-:W-:Y:S02]  /*13040*/  FFMA.FTZ R193, R27, c[0x0][0x2d0], -R2.reuse ;  /* 0x0000b4001bc17a23 */ /* 0x100fe40000010802 */
[--C-:B------:R-:W-:Y:S02]  /*13050*/  FFMA.FTZ R11, R182, c[0x0][0x2d0], -R2.reuse ;  /* 0x0000b400b60b7a23 */ /* 0x100fe40000010802 */
[--C-:B------:R-:W-:Y:S02]  /*13060*/  FFMA.FTZ R10, R181, c[0x0][0x2d0], -R2.reuse ;  /* 0x0000b400b50a7a23 */ /* 0x100fe40000010802 */
[--C-:B------:R-:W-:Y:S02]  /*13070*/  FFMA.FTZ R109, R173, c[0x0][0x2d0], -R2.reuse ;  /* 0x0000b400ad6d7a23 */ /* 0x100fe40000010802 */
[--C-:B------:R-:W-:Y:S01]  /*13080*/  FFMA.FTZ R217, R172, c[0x0][0x2d0], -R2.reuse ;  /* 0x0000b400acd97a23 */ /* 0x100fe20000010802 */
[----:B------:R-:W-:Y:S01]  /*13090*/  MUFU.EX2 R3, R3 ;  /* 0x0000000300037308 */ /* 0x000fe20000000800 */
[--C-:B------:R-:W-:Y:S02]  /*130a0*/  FFMA.FTZ R226, R21, c[0x0][0x2d0], -R2.reuse ;  /* 0x0000b40015e27a23 */ /* 0x100fe40000010802 */
[--C-:B------:R-:W-:Y:S02]  /*130b0*/  FFMA.FTZ R225, R20, c[0x0][0x2d0], -R2.reuse ;  /* 0x0000b40014e17a23 */ /* 0x100fe40000010802 */
[--C-:B------:R-:W-:Y:S02]  /*130c0*/  FFMA.FTZ R224, R13, c[0x0][0x2d0], -R2.reuse ;  /* 0x0000b4000de07a23 */ /* 0x100fe40000010802 */
[----:B------:R-:W-:Y:S03]  /*130d0*/  FFMA.FTZ R223, R12, c[0x0][0x2d0], -R2 ;  /* 0x0000b4000cdf7a23 */ /* 0x000fe60000010802 */
[----:B------:R-:W2:Y:S10]  /*130e0*/  MUFU.EX2 R2, R8 ;  /* 0x0000000800027308 */ /* 0x000eb40000000800 */
[----:B------:R-:W-:Y:S10]  /*130f0*/  MUFU.EX2 R13, R10 ;  /* 0x0000000a000d7308 */ /* 0x000ff40000000800 */
[----:B------:R-:W-:Y:S01]  /*13100*/  MUFU.EX2 R109, R109 ;  /* 0x0000006d006d7308 */ /* 0x000fe20000000800 */
[C---:B-1----:R-:W-:Y:S02]  /*13110*/  FMUL.FTZ R52, R4.reuse, R160 ;  /* 0x000000a004347220 */ /* 0x042fe40000410000 */
[C---:B------:R-:W-:Y:S01]  /*13120*/  FMUL.FTZ R53, R4.reuse, R161 ;  /* 0x000000a104357220 */ /* 0x040fe20000410000 */
[----:B--2---:R-:W-:Y:S01]  /*13130*/  F2FP.PACK_AB R172, R3, R2 ;  /* 0x0000000203ac723e */ /* 0x004fe200000000ff */
[----:B------:R-:W-:Y:S02]  /*13140*/  FFMA.FTZ R0, R4, R220, R2 ;  /* 0x000000dc04007223 */ /* 0x000fe40000010002 */
[----:B------:R-:W-:Y:S02]  /*13150*/  FMUL.FTZ R2, R107, c[0x0][0x2d0] ;  /* 0x0000b4006b027a20 */ /* 0x000fe40000410000 */
[----:B------:R-:W-:Y:S02]  /*13160*/  FADD.FTZ R12, R3, R0 ;  /* 0x00000000030c7221 */ /* 0x000fe40000010000 */
[----:B------:R-:W-:Y:S02]  /*13170*/  FADD.FTZ R0, -R107, R110 ;  /* 0x0000006e6b007221 */ /* 0x000fe40000010100 */
[--C-:B------:R-:W-:Y:S01]  /*13180*/  FFMA.FTZ R9, R210, c[0x0][0x2d0], -R2.reuse ;  /* 0x0000b400d2097a23 */ /* 0x100fe20000010802 */
[----:B------:R-:W-:Y:S01]  /*13190*/  MUFU.EX2 R110, R193 ;  /* 0x000000c1006e7308 */ /* 0x000fe20000000800 */
[----:B------:R-:W-:Y:S02]  /*131a0*/  FMUL.FTZ R0, R0, c[0x0][0x2d0] ;  /* 0x0000b40000007a20 */ /* 0x000fe40000410000 */
[--C-:B------:R-:W-:Y:S02]  /*131b0*/  FFMA.FTZ R8, R209, c[0x0][0x2d0], -R2.reuse ;  /* 0x0000b400d1087a23 */ /* 0x100fe40000010802 */
[--C-:B------:R-:W-:Y:S02]  /*131c0*/  FFMA.FTZ R27, R188, c[0x0][0x2d0], -R2.reuse ;  /* 0x0000b400bc1b7a23 */ /* 0x100fe40000010802 */
[--C-:B------:R-:W-:Y:S02]  /*131d0*/  FFMA.FTZ R36, R189, c[0x0][0x2d0], -R2.reuse ;  /* 0x0000b400bd247a23 */ /* 0x100fe40000010802 */
[--C-:B------:R-:W-:Y:S01]  /*131e0*/  FFMA.FTZ R185, R31, c[0x0][0x2d0], -R2.reuse ;  /* 0x0000b4001fb97a23 */ /* 0x100fe20000010802 */
[----:B------:R-:W1:Y:S01]  /*131f0*/  MUFU.EX2 R3, R0 ;  /* 0x0000000000037308 */ /* 0x000e620000000800 */
[--C-:B------:R-:W-:Y:S02]  /*13200*/  FFMA.FTZ R184, R30, c[0x0][0x2d0], -R2.reuse ;  /* 0x0000b4001eb87a23 */ /* 0x100fe40000010802 */
[--C-:B------:R-:W-:Y:S02]  /*13210*/  FFMA.FTZ R222, R24, c[0x0][0x2d0], -R2.reuse ;  /* 0x0000b40018de7a23 */ /* 0x100fe40000010802 */
[--C-:B------:R-:W-:Y:S02]  /*13220*/  FFMA.FTZ R187, R180, c[0x0][0x2d0], -R2.reuse ;  /* 0x0000b400b4bb7a23 */ /* 0x100fe40000010802 */
[--C-:B------:R-:W-:Y:S02]  /*13230*/  FFMA.FTZ R186, R175, c[0x0][0x2d0], -R2.reuse ;  /* 0x0000b400afba7a23 */ /* 0x100fe40000010802 */
[--C-:B------:R-:W-:Y:S01]  /*13240*/  FFMA.FTZ R221, R23, c[0x0][0x2d0], -R2.reuse ;  /* 0x0000b40017dd7a23 */ /* 0x100fe20000010802 */
[----:B------:R-:W2:Y:S01]  /*13250*/  MUFU.EX2 R9, R9 ;  /* 0x0000000900097308 */ /* 0x000ea20000000800 */
[--C-:B------:R-:W-:Y:S02]  /*13260*/  FFMA.FTZ R220, R15, c[0x0][0x2d0], -R2.reuse ;  /* 0x0000b4000fdc7a23 */ /* 0x100fe40000010802 */
[----:B------:R-:W-:Y:S02]  /*13270*/  FFMA.FTZ R210, R14, c[0x0][0x2d0], -R2 ;  /* 0x0000b4000ed27a23 */ /* 0x000fe40000010802 */
[C---:B------:R-:W-:Y:S02]  /*13280*/  FMUL.FTZ R56, R4.reuse, R56 ;  /* 0x0000003804387220 */ /* 0x040fe40000410000 */
[C---:B------:R-:W-:Y:S02]  /*13290*/  FMUL.FTZ R57, R4.reuse, R57 ;  /* 0x0000003904397220 */ /* 0x040fe40000410000 */
[C---:B------:R-:W-:Y:S01]  /*132a0*/  FMUL.FTZ R68, R4.reuse, R68 ;  /* 0x0000004404447220 */ /* 0x040fe20000410000 */
[----:B------:R-:W3:Y:S01]  /*132b0*/  MUFU.EX2 R2, R8 ;  /* 0x0000000800027308 */ /* 0x000ee20000000800 */
[C---:B------:R-:W-:Y:S02]  /*132c0*/  FMUL.FTZ R69, R4.reuse, R69 ;  /* 0x0000004504457220 */ /* 0x040fe40000410000 */
[----:B------:R-:W-:Y:S02]  /*132d0*/  FMUL.FTZ R72, R4, R72 ;  /* 0x0000004804487220 */ /* 0x000fe40000410000 */
[C---:B-1----:R-:W-:Y:S02]  /*132e0*/  FMUL.FTZ R38, R3.reuse, R154 ;  /* 0x0000009a03267220 */ /* 0x042fe40000410000 */
[C---:B------:R-:W-:Y:S02]  /*132f0*/  FMUL.FTZ R39, R3.reuse, R155 ;  /* 0x0000009b03277220 */ /* 0x040fe40000410000 */
[C---:B------:R-:W-:Y:S01]  /*13300*/  FMUL.FTZ R54, R3.reuse, R162 ;  /* 0x000000a203367220 */ /* 0x040fe20000410000 */
[----:B------:R-:W1:Y:S01]  /*13310*/  MUFU.EX2 R14, R11 ;  /* 0x0000000b000e7308 */ /* 0x000e620000000800 */
[C---:B------:R-:W-:Y:S02]  /*13320*/  FMUL.FTZ R55, R3.reuse, R163 ;  /* 0x000000a303377220 */ /* 0x040fe40000410000 */
[----:B------:R-:W-:Y:S01]  /*13330*/  LDSM.16.MT88.4 R160, [R170+0x1400] ;  /* 0x00140000aaa0783b */ /* 0x000fe20000004200 */
[C---:B--2---:R-:W-:Y:S02]  /*13340*/  FFMA.FTZ R0, R3.reuse, R231, R9 ;  /* 0x000000e703007223 */ /* 0x044fe40000010009 */
[C---:B------:R-:W-:Y:S02]  /*13350*/  FMUL.FTZ R58, R3.reuse, R58 ;  /* 0x0000003a033a7220 */ /* 0x040fe40000410000 */
[C---:B------:R-:W-:Y:S02]  /*13360*/  FMUL.FTZ R59, R3.reuse, R59 ;  /* 0x0000003b033b7220 */ /* 0x040fe40000410000 */
[C---:B------:R-:W-:Y:S01]  /*13370*/  FMUL.FTZ R70, R3.reuse, R70 ;  /* 0x0000004603467220 */ /* 0x040fe20000410000 */
[----:B------:R-:W-:Y:S01]  /*13380*/  MUFU.EX2 R234, R185 ;  /* 0x000000b900ea7308 */ /* 0x000fe20000000800 */
[----:B------:R-:W-:Y:S02]  /*13390*/  FMUL.FTZ R71, R3, R71 ;  /* 0x0000004703477220 */ /* 0x000fe40000410000 */
[C---:B---3--:R-:W-:Y:S01]  /*133a0*/  FADD.FTZ R37, R2.reuse, R0 ;  /* 0x0000000002257221 */ /* 0x048fe20000010000 */
[----:B------:R-:W-:Y:S01]  /*133b0*/  F2FP.PACK_AB R173, R2, R9 ;  /* 0x0000000902ad723e */ /* 0x000fe200000000ff */
[C---:B------:R-:W-:Y:S02]  /*133c0*/  FADD.FTZ R0, -R106.reuse, R111 ;  /* 0x0000006f6a007221 */ /* 0x040fe40000010100 */
[----:B------:R-:W-:Y:S02]  /*133d0*/  FMUL.FTZ R8, R106, c[0x0][0x2d0] ;  /* 0x0000b4006a087a20 */ /* 0x000fe40000410000 */
[----:B------:R-:W-:Y:S01]  /*133e0*/  FMUL.FTZ R0, R0, c[0x0][0x2d0] ;  /* 0x0000b40000007a20 */ /* 0x000fe20000410000 */
[----:B------:R-:W-:Y:S01]  /*133f0*/  MUFU.EX2 R111, R194 ;  /* 0x000000c2006f7308 */ /* 0x000fe20000000800 */
[--C-:B------:R-:W-:Y:S02]  /*13400*/  FFMA.FTZ R9, R215, c[0x0][0x2d0], -R8.reuse ;  /* 0x0000b400d7097a23 */ /* 0x100fe40000010808 */
[--C-:B------:R-:W-:Y:S02]  /*13410*/  FFMA.FTZ R23, R195, c[0x0][0x2d0], -R8.reuse ;  /* 0x0000b400c3177a23 */ /* 0x100fe40000010808 */
[--C-:B------:R-:W-:Y:S02]  /*13420*/  FFMA.FTZ R21, R208, c[0x0][0x2d0], -R8.reuse ;  /* 0x0000b400d0157a23 */ /* 0x100fe40000010808 */
[--C-:B------:R-:W-:Y:S02]  /*13430*/  FFMA.FTZ R177, R32, c[0x0][0x2d0], -R8.reuse ;  /* 0x0000b40020b17a23 */ /* 0x100fe40000010808 */
[--C-:B------:R-:W-:Y:S01]  /*13440*/  FFMA.FTZ R195, R28, c[0x0][0x2d0], -R8.reuse ;  /* 0x0000b4001cc37a23 */ /* 0x100fe20000010808 */
[----:B------:R2:W3:Y:S01]  /*13450*/  MUFU.EX2 R2, R0 ;  /* 0x0000000000027308 */ /* 0x0004e20000000800 */
[--C-:B------:R-:W-:Y:S02]  /*13460*/  FFMA.FTZ R189, R17, c[0x0][0x2d0], -R8.reuse ;  /* 0x0000b40011bd7a23 */ /* 0x100fe40000010808 */
[--C-:B------:R-:W-:Y:S02]  /*13470*/  FFMA.FTZ R208, R16, c[0x0][0x2d0], -R8.reuse ;  /* 0x0000b40010d07a23 */ /* 0x100fe40000010808 */
[--C-:B------:R-:W-:Y:S02]  /*13480*/  FFMA.FTZ R10, R214, c[0x0][0x2d0], -R8.reuse ;  /* 0x0000b400d60a7a23 */ /* 0x100fe40000010808 */
[--C-:B------:R-:W-:Y:S02]  /*13490*/  FFMA.FTZ R180, R191, c[0x0][0x2d0], -R8.reuse ;  /* 0x0000b400bfb47a23 */ /* 0x100fe40000010808 */
[--C-:B------:R-:W-:Y:S01]  /*134a0*/  FFMA.FTZ R179, R183, c[0x0][0x2d0], -R8.reuse ;  /* 0x0000b400b7b37a23 */ /* 0x100fe20000010808 */
[----:B------:R4:W5:Y:S01]  /*134b0*/  MUFU.EX2 R24, R9 ;  /* 0x0000000900187308 */ /* 0x0009620000000800 */
[--C-:B------:R-:W-:Y:S01]  /*134c0*/  FFMA.FTZ R178, R174, c[0x0][0x2d0], -R8.reuse ;  /* 0x0000b400aeb27a23 */ /* 0x100fe20000010808 */
[C---:B-1----:R-:W-:Y:S01]  /*134d0*/  F2FP.PACK_AB R174, R13.reuse, R14 ;  /* 0x0000000e0dae723e */ /* 0x042fe200000000ff */
[----:B------:R-:W-:Y:S02]  /*134e0*/  FFMA.FTZ R191, R22, c[0x0][0x2d0], -R8 ;  /* 0x0000b40016bf7a23 */ /* 0x000fe40000010808 */
[----:B------:R-:W-:Y:S02]  /*134f0*/  FADD.FTZ R8, R14, R12 ;  /* 0x0000000c0e087221 */ /* 0x000fe40000010000 */
[----:B------:R-:W-:Y:S02]  /*13500*/  FMUL.FTZ R73, R4, R73 ;  /* 0x0000004904497220 */ /* 0x000fe40000410000 */
[----:B------:R-:W-:Y:S01]  /*13510*/  FADD.FTZ R188, R13, R8 ;  /* 0x000000080dbc7221 */ /* 0x000fe20000010000 */
[----:B------:R-:W1:Y:S01]  /*13520*/  MUFU.EX2 R22, R10 ;  /* 0x0000000a00167308 */ /* 0x000e620000000800 */
[C---:B------:R-:W-:Y:S02]  /*13530*/  FMUL.FTZ R74, R3.reuse, R74 ;  /* 0x0000004a034a7220 */ /* 0x040fe40000410000 */
[----:B------:R-:W-:Y:S02]  /*13540*/  FMUL.FTZ R75, R3, R75 ;  /* 0x0000004b034b7220 */ /* 0x000fe40000410000 */
[C---:B--2---:R-:W-:Y:S02]  /*13550*/  FADD.FTZ R0, -R5.reuse, R6 ;  /* 0x0000000605007221 */ /* 0x044fe40000010100 */
[----:B------:R-:W-:Y:S02]  /*13560*/  FMUL.FTZ R6, R5, c[0x0][0x2d0] ;  /* 0x0000b40005067a20 */ /* 0x000fe40000410000 */
[----:B------:R-:W-:Y:S01]  /*13570*/  FMUL.FTZ R0, R0, c[0x0][0x2d0] ;  /* 0x0000b40000007a20 */ /* 0x000fe20000410000 */
[----:B------:R-:W-:Y:S01]  /*13580*/  MUFU.EX2 R214, R36 ;  /* 0x0000002400d67308 */ /* 0x000fe20000000800 */
[C---:B---3--:R-:W-:Y:S02]  /*13590*/  FMUL.FTZ R16, R2.reuse, R132 ;  /* 0x0000008402107220 */ /* 0x048fe40000410000 */
[C---:B------:R-:W-:Y:S02]  /*135a0*/  FMUL.FTZ R17, R2.reuse, R133 ;  /* 0x0000008502117220 */ /* 0x040fe40000410000 */
[----:B----4-:R-:W-:Y:S02]  /*135b0*/  FFMA.FTZ R9, R211, c[0x0][0x2d0], -R6 ;  /* 0x0000b400d3097a23 */ /* 0x010fe40000010806 */
[C---:B-----5:R-:W-:Y:S02]  /*135c0*/  FFMA.FTZ R8, R2.reuse, R232, R24 ;  /* 0x000000e802087223 */ /* 0x060fe40000010018 */
[C---:B------:R-:W-:Y:S01]  /*135d0*/  FMUL.FTZ R28, R2.reuse, R128 ;  /* 0x00000080021c7220 */ /* 0x040fe20000410000 */
[----:B------:R-:W2:Y:S01]  /*135e0*/  MUFU.EX2 R0, R0 ;  /* 0x0000000000007308 */ /* 0x000ea20000000800 */
[C---:B------:R-:W-:Y:S02]  /*135f0*/  FMUL.FTZ R29, R2.reuse, R129 ;  /* 0x00000081021d7220 */ /* 0x040fe40000410000 */
[C---:B------:R-:W-:Y:S02]  /*13600*/  FMUL.FTZ R32, R2.reuse, R124 ;  /* 0x0000007c02207220 */ /* 0x040fe40000410000 */
[C---:B------:R-:W-:Y:S02]  /*13610*/  FMUL.FTZ R44, R2.reuse, R120 ;  /* 0x00000078022c7220 */ /* 0x040fe40000410000 */
[C---:B------:R-:W-:Y:S02]  /*13620*/  FMUL.FTZ R45, R2.reuse, R121 ;  /* 0x00000079022d7220 */ /* 0x040fe40000410000 */
[--C-:B------:R-:W-:Y:S01]  /*13630*/  FFMA.FTZ R183, R33, c[0x0][0x2d0], -R6.reuse ;  /* 0x0000b40021b77a23 */ /* 0x100fe20000010806 */
[----:B------:R-:W-:Y:S01]  /*13640*/  MUFU.EX2 R239, R21 ;  /* 0x0000001500ef7308 */ /* 0x000fe20000000800 */
[C---:B------:R-:W-:Y:S02]  /*13650*/  FMUL.FTZ R33, R2.reuse, R125 ;  /* 0x0000007d02217220 */ /* 0x040fe40000410000 */
[----:B------:R-:W-:Y:S01]  /*13660*/  FMUL.FTZ R48, R2, R116 ;  /* 0x0000007402307220 */ /* 0x000fe20000410000 */
[----:B-1----:R-:W-:Y:S01]  /*13670*/  F2FP.PACK_AB R116, R22, R24 ;  /* 0x000000181674723e */ /* 0x002fe200000000ff */
[C---:B------:R-:W-:Y:S02]  /*13680*/  FMUL.FTZ R49, R2.reuse, R117 ;  /* 0x0000007502317220 */ /* 0x040fe40000410000 */
[C---:B------:R-:W-:Y:S02]  /*13690*/  FMUL.FTZ R60, R2.reuse, R60 ;  /* 0x0000003c023c7220 */ /* 0x040fe40000410000 */
[C---:B------:R-:W-:Y:S01]  /*136a0*/  FMUL.FTZ R61, R2.reuse, R61 ;  /* 0x0000003d023d7220 */ /* 0x040fe20000410000 */
[----:B------:R-:W-:Y:S01]  /*136b0*/  MUFU.EX2 R237, R184 ;  /* 0x000000b800ed7308 */ /* 0x000fe20000000800 */
[C---:B------:R-:W-:Y:S02]  /*136c0*/  FMUL.FTZ R64, R2.reuse, R64 ;  /* 0x0000004002407220 */ /* 0x040fe40000410000 */
[C---:B------:R-:W-:Y:S02]  /*136d0*/  FMUL.FTZ R65, R2.reuse, R65 ;  /* 0x0000004102417220 */ /* 0x040fe40000410000 */
        /* <DEDUP_REMOVED lines=11> */
[----:B------:R-:W-:Y:S02]  /*13790*/  FMUL.FTZ R97, R2, R97 ;  /* 0x0000006102617220 */ /* 0x000fe40000410000 */
[C---:B--2---:R-:W-:Y:S02]  /*137a0*/  FMUL.FTZ R30, R0.reuse, R130 ;  /* 0x00000082001e7220 */ /* 0x044fe40000410000 */
[C---:B------:R-:W-:Y:S02]  /*137b0*/  FMUL.FTZ R31, R0.reuse, R131 ;  /* 0x00000083001f7220 */ /* 0x040fe40000410000 */
[C---:B------:R-:W-:Y:S01]  /*137c0*/  FMUL.FTZ R35, R0.reuse, R127 ;  /* 0x0000007f00237220 */ /* 0x040fe20000410000 */
[----:B------:R-:W-:Y:S01]  /*137d0*/  MUFU.EX2 R2, R9 ;  /* 0x0000000900027308 */ /* 0x000fe20000000800 */
[C---:B------:R-:W-:Y:S01]  /*137e0*/  FMUL.FTZ R46, R0.reuse, R122 ;  /* 0x0000007a002e7220 */ /* 0x040fe20000410000 */
[----:B------:R-:W-:Y:S01]  /*137f0*/  LDSM.16.MT88.4 R128, [R171+0x400] ;  /* 0x00040000ab80783b */ /* 0x000fe20000004200 */
[----:B------:R-:W-:Y:S02]  /*13800*/  FMUL.FTZ R47, R0, R123 ;  /* 0x0000007b002f7220 */ /* 0x000fe40000410000 */
[--C-:B------:R-:W-:Y:S02]  /*13810*/  FFMA.FTZ R20, R216, c[0x0][0x2d0], -R6.reuse ;  /* 0x0000b400d8147a23 */ /* 0x100fe40000010806 */
[--C-:B------:R-:W-:Y:S02]  /*13820*/  FFMA.FTZ R176, R192, c[0x0][0x2d0], -R6.reuse ;  /* 0x0000b400c0b07a23 */ /* 0x100fe40000010806 */
[--C-:B------:R-:W-:Y:S01]  /*13830*/  FFMA.FTZ R192, R25, c[0x0][0x2d0], -R6.reuse ;  /* 0x0000b40019c07a23 */ /* 0x100fe20000010806 */
[----:B------:R-:W1:Y:S01]  /*13840*/  MUFU.EX2 R211, R20 ;  /* 0x0000001400d37308 */ /* 0x000e620000000800 */
[--C-:B------:R-:W-:Y:S01]  /*13850*/  FFMA.FTZ R181, R190, c[0x0][0x2d0], -R6.reuse ;  /* 0x0000b400beb57a23 */ /* 0x100fe20000010806 */
[----:B------:R-:W-:Y:S01]  /*13860*/  LDSM.16.MT88.4 R120, [R170+0xc00] ;  /* 0x000c0000aa78783b */ /* 0x000fe20000004200 */
[--C-:B------:R-:W-:Y:S02]  /*13870*/  FFMA.FTZ R190, R26, c[0x0][0x2d0], -R6.reuse ;  /* 0x0000b4001abe7a23 */ /* 0x100fe40000010806 */
[--C-:B------:R-:W-:Y:S02]  /*13880*/  FFMA.FTZ R182, R34, c[0x0][0x2d0], -R6.reuse ;  /* 0x0000b40022b67a23 */ /* 0x100fe40000010806 */
[C---:B------:R-:W-:Y:S02]  /*13890*/  FMUL.FTZ R34, R0.reuse, R126 ;  /* 0x0000007e00227220 */ /* 0x040fe40000410000 */
[----:B------:R-:W-:Y:S01]  /*138a0*/  FFMA.FTZ R209, R19, c[0x0][0x2d0], -R6 ;  /* 0x0000b40013d17a23 */ /* 0x000fe20000010806 */
[----:B------:R-:W-:Y:S01]  /*138b0*/  LDSM.16.MT88.4 R124, [R170+0x400] ;  /* 0x00040000aa7c783b */ /* 0x000fe20000004200 */
        /* <DEDUP_REMOVED lines=8> */
[C---:B------:R-:W-:Y:S01]  /*13940*/  FMUL.FTZ R63, R0.reuse, R63 ;  /* 0x0000003f003f7220 */ /* 0x040fe20000410000 */
[----:B-1----:R-:W-:Y:S01]  /*13950*/  F2FP.PACK_AB R117, R211, R2 ;  /* 0x00000002d375723e */ /* 0x002fe200000000ff */
        /* <DEDUP_REMOVED lines=12> */
[----:B------:R-:W-:Y:S02]  /*13a20*/  FFMA.FTZ R136, R0, R233, R2 ;  /* 0x000000e900887223 */ /* 0x000fe40000010002 */
[--C-:B------:R-:W-:Y:S02]  /*13a30*/  FFMA.FTZ R11, R213, c[0x0][0x2d0], -R6.reuse ;  /* 0x0000b400d50b7a23 */ /* 0x100fe40000010806 */
[--C-:B------:R-:W-:Y:S02]  /*13a40*/  FFMA.FTZ R10, R212, c[0x0][0x2d0], -R6.reuse ;  /* 0x0000b400d40a7a23 */ /* 0x100fe40000010806 */
[----:B------:R-:W-:Y:S01]  /*13a50*/  FFMA.FTZ R6, R18, c[0x0][0x2d0], -R6 ;  /* 0x0000b40012067a23 */ /* 0x000fe20000010806 */
[----:B------:R1:W-:Y:S01]  /*13a60*/  MUFU.EX2 R212, R11 ;  /* 0x0000000b00d47308 */ /* 0x0003e20000000800 */
[----:B------:R-:W-:Y:S02]  /*13a70*/  FMUL.FTZ R18, R0, R134 ;  /* 0x0000008600127220 */ /* 0x000fe40000410000 */
[----:B------:R-:W-:Y:S01]  /*13a80*/  FADD.FTZ R138, R22, R8 ;  /* 0x00000008168a7221 */ /* 0x000fe20000010000 */
[----:B------:R-:W-:Y:S01]  /*13a90*/  LDSM.16.MT88.4 R132, [R170+0x1000] ;  /* 0x00100000aa84783b */ /* 0x000fe20000004200 */
[C---:B------:R-:W-:Y:S02]  /*13aa0*/  FMUL.FTZ R9, R4.reuse, R141 ;  /* 0x0000008d04097220 */ /* 0x040fe40000410000 */
[C---:B------:R-:W-:Y:S02]  /*13ab0*/  FMUL.FTZ R8, R4.reuse, R140 ;  /* 0x0000008c04087220 */ /* 0x040fe40000410000 */
[C---:B------:R-:W-:Y:S01]  /*13ac0*/  FMUL.FTZ R20, R4.reuse, R144 ;  /* 0x0000009004147220 */ /* 0x040fe20000410000 */
[----:B------:R2:W3:Y:S01]  /*13ad0*/  MUFU.EX2 R0, R27 ;  /* 0x0000001b00007308 */ /* 0x0004e20000000800 */
[C---:B------:R-:W-:Y:S02]  /*13ae0*/  FMUL.FTZ R21, R4.reuse, R145 ;  /* 0x0000009104157220 */ /* 0x040fe40000410000 */
[C---:B------:R-:W-:Y:S02]  /*13af0*/  FMUL.FTZ R22, R3.reuse, R146 ;  /* 0x0000009203167220 */ /* 0x040fe40000410000 */
[C---:B------:R-:W-:Y:S02]  /*13b00*/  FMUL.FTZ R36, R4.reuse, R152 ;  /* 0x0000009804247220 */ /* 0x040fe40000410000 */
[C---:B------:R-:W-:Y:S02]  /*13b10*/  FMUL.FTZ R84, R4.reuse, R84 ;  /* 0x0000005404547220 */ /* 0x040fe40000410000 */
[C---:B------:R-:W-:Y:S01]  /*13b20*/  FMUL.FTZ R85, R4.reuse, R85 ;  /* 0x0000005504557220 */ /* 0x040fe20000410000 */
[----:B------:R-:W4:Y:S01]  /*13b30*/  MUFU.EX2 R240, R10 ;  /* 0x0000000a00f07308 */ /* 0x000f220000000800 */
[C---:B------:R-:W-:Y:S02]  /*13b40*/  FMUL.FTZ R86, R3.reuse, R86 ;  /* 0x0000005603567220 */ /* 0x040fe40000410000 */
[C---:B------:R-:W-:Y:S02]  /*13b50*/  FMUL.FTZ R87, R3.reuse, R87 ;  /* 0x0000005703577220 */ /* 0x040fe40000410000 */
[C---:B-1----:R-:W-:Y:S02]  /*13b60*/  FMUL.FTZ R11, R3.reuse, R143 ;  /* 0x0000008f030b7220 */ /* 0x042fe40000410000 */
[C---:B------:R-:W-:Y:S02]  /*13b70*/  FMUL.FTZ R100, R4.reuse, R100 ;  /* 0x0000006404647220 */ /* 0x040fe40000410000 */
[----:B------:R-:W-:Y:S01]  /*13b80*/  FMUL.FTZ R101, R4, R101 ;  /* 0x0000006504657220 */ /* 0x000fe20000410000 */
[----:B------:R1:W5:Y:S01]  /*13b90*/  MUFU.EX2 R213, R23 ;  /* 0x0000001700d57308 */ /* 0x0003620000000800 */
[C---:B------:R-:W-:Y:S02]  /*13ba0*/  FMUL.FTZ R102, R3.reuse, R102 ;  /* 0x0000006603667220 */ /* 0x040fe40000410000 */
[----:B------:R-:W-:Y:S01]  /*13bb0*/  FMUL.FTZ R103, R3, R103 ;  /* 0x0000006703677220 */ /* 0x000fe20000410000 */
[----:B--2---:R-:W2:Y:S01]  /*13bc0*/  LDSM.16.MT88.4 R24, [R170] ;  /* 0x00000000aa18783b */ /* 0x004ea20000004200 */
[----:B---3--:R-:W-:Y:S01]  /*13bd0*/  F2FP.PACK_AB R175, R214, R0 ;  /* 0x00000000d6af723e */ /* 0x008fe200000000ff */
[----:B------:R-:W-:Y:S02]  /*13be0*/  FADD.FTZ R137, R0, R37 ;  /* 0x0000002500897221 */ /* 0x000fe40000010000 */
[C---:B------:R-:W-:Y:S02]  /*13bf0*/  FMUL.FTZ R37, R4.reuse, R153 ;  /* 0x0000009904257220 */ /* 0x040fe40000410000 */
[----:B------:R-:W-:Y:S01]  /*13c00*/  MUFU.EX2 R140, R187 ;  /* 0x000000bb008c7308 */ /* 0x000fe20000000800 */
[----:B------:R-:W-:Y:S01]  /*13c10*/  FADD.FTZ R0, R109, R188 ;  /* 0x000000bc6d007221 */ /* 0x000fe20000010000 */
[----:B------:R-:W-:Y:S01]  /*13c20*/  LDSM.16.MT88.4 R152, [R171+0x800] ;  /* 0x00080000ab98783b */ /* 0x000fe20000004200 */
[----:B------:R-:W-:Y:S01]  /*13c30*/  FMUL.FTZ R88, R4, R88 ;  /* 0x0000005804587220 */ /* 0x000fe20000410000 */
[----:B----4-:R-:W-:Y:S01]  /*13c40*/  F2FP.PACK_AB R119, R240, R212 ;  /* 0x000000d4f077723e */ /* 0x010fe200000000ff */
[C---:B------:R-:W-:Y:S02]  /*13c50*/  FMUL.FTZ R10, R3.reuse, R142 ;  /* 0x0000008e030a7220 */ /* 0x040fe40000410000 */
[----:B------:R-:W-:Y:S02]  /*13c60*/  FMUL.FTZ R89, R4, R89 ;  /* 0x0000005904597220 */ /* 0x000fe40000410000 */
[C---:B------:R-:W-:Y:S01]  /*13c70*/  FMUL.FTZ R90, R3.reuse, R90 ;  /* 0x0000005a035a7220 */ /* 0x040fe20000410000 */
[----:B------:R-:W3:Y:S01]  /*13c80*/  MUFU.EX2 R2, R217 ;  /* 0x000000d900027308 */ /* 0x000ee20000000800 */
[C---:B------:R-:W-:Y:S02]  /*13c90*/  FMUL.FTZ R91, R3.reuse, R91 ;  /* 0x0000005b035b7220 */ /* 0x040fe40000410000 */
[----:B-1----:R-:W-:Y:S01]  /*13ca0*/  FMUL.FTZ R23, R3, R147 ;  /* 0x0000009303177220 */ /* 0x002fe20000410000 */
[----:B-----5:R-:W-:Y:S01]  /*13cb0*/  F2FP.PACK_AB R118, R239, R213 ;  /* 0x000000d5ef76723e */ /* 0x020fe200000000ff */
[----:B------:R-:W-:Y:S05]  /*13cc0*/  LDSM.16.MT88.4 R144, [R170+0x800] ;  /* 0x00080000aa90783b */ /* 0x000fea0000004200 */
[----:B------:R-:W-:Y:S10]  /*13cd0*/  MUFU.EX2 R233, R186 ;  /* 0x000000ba00e97308 */ /* 0x000ff40000000800 */
[----:B------:R-:W-:Y:S01]  /*13ce0*/  MUFU.EX2 R217, R181 ;  /* 0x000000b500d97308 */ /* 0x000fe20000000800 */
[-C--:B--2---:R-:W-:Y:S05]  /*13cf0*/  HMMA.16816.F32 R8, R172, R24.reuse, R8 ;  /* 0x00000018ac08723c */ /* 0x084fea0000001808 */
[----:B---3--:R-:W-:Y:S04]  /*13d00*/  FADD.FTZ R0, R2, R0 ;  /* 0x0000000002007221 */ /* 0x008fe80000010000 */
[----:B------:R-:W-:Y:S01]  /*13d10*/  MUFU.EX2 R215, R183 ;  /* 0x000000b700d77308 */ /* 0x000fe20000000800 */
[C---:B------:R-:W-:Y:S04]  /*13d20*/  HMMA.16816.F32 R12, R116.reuse, R24, R12 ;  /* 0x00000018740c723c */ /* 0x040fe8000000180c */
[----:B------:R-:W-:Y:S03]  /*13d30*/  FADD.FTZ R0, R111, R0 ;  /* 0x000000006f007221 */ /* 0x000fe60000010000 */
[C---:B------:R-:W-:Y:S01]  /*13d40*/  FMUL.FTZ R24, R4.reuse, R148 ;  /* 0x0000009404187220 */ /* 0x040fe20000410000 */
[-C--:B------:R-:W-:Y:S01]  /*13d50*/  HMMA.16816.F32 R16, R116, R26.reuse, R16 ;  /* 0x0000001a7410723c */ /* 0x080fe20000001810 */
[----:B------:R-:W-:Y:S03]  /*13d60*/  MUFU.EX2 R184, R222 ;  /* 0x000000de00b87308 */ /* 0x000fe60000000800 */
[C---:B------:R-:W-:Y:S04]  /*13d70*/  FMUL.FTZ R25, R4.reuse, R149 ;  /* 0x0000009504197220 */ /* 0x040fe80000410000 */
[C---:B------:R-:W-:Y:S03]  /*13d80*/  HMMA.16816.F32 R20, R172.reuse, R26, R20 ;  /* 0x0000001aac14723c */ /* 0x040fe60000001814 */
[----:B------:R-:W-:Y:S04]  /*13d90*/  MUFU.EX2 R188, R221 ;  /* 0x000000dd00bc7308 */ /* 0x000fe80000000800 */
[C---:B------:R-:W-:Y:S02]  /*13da0*/  FMUL.FTZ R26, R3.reuse, R150 ;  /* 0x00000096031a7220 */ /* 0x040fe40000410000 */
[C---:B------:R-:W-:Y:S04]  /*13db0*/  FMUL.FTZ R27, R3.reuse, R151 ;  /* 0x00000097031b7220 */ /* 0x040fe80000410000 */
[----:B------:R-:W-:Y:S03]  /*13dc0*/  MUFU.EX2 R193, R220 ;  /* 0x000000dc00c17308 */ /* 0x000fe60000000800 */
[-C--:B------:R-:W-:Y:S07]  /*13dd0*/  HMMA.16816.F32 R24, R172, R40.reuse, R24 ;  /* 0x00000028ac18723c */ /* 0x080fee0000001818 */
[----:B------:R-:W-:Y:S01]  /*13de0*/  MUFU.EX2 R194, R210 ;  /* 0x000000d200c27308 */ /* 0x000fe20000000800 */
[C---:B------:R-:W-:Y:S07]  /*13df0*/  HMMA.16816.F32 R28, R116.reuse, R40, R28 ;  /* 0x00000028741c723c */ /* 0x040fee000000181c */
[C---:B------:R-:W-:Y:S01]  /*13e00*/  FMUL.FTZ R40, R4.reuse, R156 ;  /* 0x0000009c04287220 */ /* 0x040fe20000410000 */
[-C--:B------:R-:W-:Y:S01]  /*13e10*/  HMMA.16816.F32 R32, R116, R42.reuse, R32 ;  /* 0x0000002a7420723c */ /* 0x080fe20000001820 */
[----:B------:R-:W-:Y:S03]  /*13e20*/  MUFU.EX2 R185, R195 ;  /* 0x000000c300b97308 */ /* 0x000fe60000000800 */
[----:B------:R-:W-:Y:S04]  /*13e30*/  FMUL.FTZ R41, R4, R157 ;  /* 0x0000009d04297220 */ /* 0x000fe80000410000 */
[C---:B------:R-:W-:Y:S03]  /*13e40*/  HMMA.16816.F32 R36, R172.reuse, R42, R36 ;  /* 0x0000002aac24723c */ /* 0x040fe60000001824 */
[----:B------:R-:W1:Y:S04]  /*13e50*/  MUFU.EX2 R186, R191 ;  /* 0x000000bf00ba7308 */ /* 0x000e680000000800 */
[C---:B------:R-:W-:Y:S02]  /*13e60*/  FMUL.FTZ R42, R3.reuse, R158 ;  /* 0x0000009e032a7220 */ /* 0x040fe40000410000 */
[----:B------:R-:W-:Y:S03]  /*13e70*/  FMUL.FTZ R43, R3, R159 ;  /* 0x0000009f032b7220 */ /* 0x000fe60000410000 */
[----:B------:R-:W-:Y:S01]  /*13e80*/  FADD.FTZ R3, R214, R137 ;  /* 0x00000089d6037221 */ /* 0x000fe20000010000 */
[----:B------:R-:W-:Y:S03]  /*13e90*/  MUFU.EX2 R187, R189 ;  /* 0x000000bd00bb7308 */ /* 0x000fe60000000800 */
[-C--:B------:R-:W-:Y:S07]  /*13ea0*/  HMMA.16816.F32 R40, R172, R120.reuse, R40 ;  /* 0x00000078ac28723c */ /* 0x080fee0000001828 */
[----:B------:R-:W-:Y:S01]  /*13eb0*/  MUFU.EX2 R137, R224 ;  /* 0x000000e000897308 */ /* 0x000fe20000000800 */
[C---:B------:R-:W-:Y:S04]  /*13ec0*/  HMMA.16816.F32 R44, R116.reuse, R120, R44 ;  /* 0x00000078742c723c */ /* 0x040fe8000000182c */
[----:B-1----:R-:W-:Y:S04]  /*13ed0*/  F2FP.PACK_AB R176, R186, R185 ;  /* 0x000000b9bab0723e */ /* 0x002fe800000000ff */
[-C--:B------:R-:W-:Y:S01]  /*13ee0*/  HMMA.16816.F32 R48, R116, R122.reuse, R48 ;  /* 0x0000007a7430723c */ /* 0x080fe20000001830 */
[----:B------:R-:W1:Y:S07]  /*13ef0*/  MUFU.EX2 R183, R208 ;  /* 0x000000d000b77308 */ /* 0x000e6e0000000800 */
[C---:B------:R-:W-:Y:S01]  /*13f00*/  HMMA.16816.F32 R52, R172.reuse, R122, R52 ;  /* 0x0000007aac34723c */ /* 0x040fe20000001834 */
[----:B------:R-:W2:Y:S02]  /*13f10*/  LDSM.16.MT88.4 R120, [R171+0xc00] ;  /* 0x000c0000ab78783b */ /* 0x000ea40000004200 */
[----:B------:R-:W-:Y:S10]  /*13f20*/  MUFU.EX2 R182, R190 ;  /* 0x000000be00b67308 */ /* 0x000ff40000000800 */
[----:B------:R-:W3:Y:S01]  /*13f30*/  MUFU.EX2 R181, R192 ;  /* 0x000000c000b57308 */ /* 0x000ee20000000800 */
[----:B-1----:R-:W-:Y:S09]  /*13f40*/  F2FP.PACK_AB R178, R183, R187 ;  /* 0x000000bbb7b2723e */ /* 0x002ff200000000ff */
[----:B------:R-:W-:Y:S10]  /*13f50*/  MUFU.EX2 R180, R209 ;  /* 0x000000d100b47308 */ /* 0x000ff40000000800 */
[----:B------:R-:W1:Y:S01]  /*13f60*/  MUFU.EX2 R6, R6 ;  /* 0x0000000600067308 */ /* 0x000e620000000800 */
[----:B---3--:R-:W-:Y:S01]  /*13f70*/  F2FP.PACK_AB R177, R181, R182 ;  /* 0x000000b6b5b1723e */ /* 0x008fe200000000ff */
[-C--:B--2---:R-:W-:Y:S08]  /*13f80*/  HMMA.16816.F32 R56, R172, R120.reuse, R56 ;  /* 0x00000078ac38723c */ /* 0x084ff00000001838 */
[C---:B------:R-:W-:Y:S08]  /*13f90*/  HMMA.16816.F32 R60, R116.reuse, R120, R60 ;  /* 0x00000078743c723c */ /* 0x040ff0000000183c */
[-C--:B------:R-:W-:Y:S04]  /*13fa0*/  HMMA.16816.F32 R64, R116, R122.reuse, R64 ;  /* 0x0000007a7440723c */ /* 0x080fe80000001840 */
[----:B-1----:R-:W-:Y:S04]  /*13fb0*/  F2FP.PACK_AB R179, R6, R180 ;  /* 0x000000b406b3723e */ /* 0x002fe800000000ff */
[C---:B------:R-:W-:Y:S01]  /*13fc0*/  HMMA.16816.F32 R68, R172.reuse, R122, R68 ;  /* 0x0000007aac44723c */ /* 0x040fe20000001844 */
[----:B------:R-:W1:Y:S07]  /*13fd0*/  LDSM.16.MT88.4 R120, [R170+0x1800] ;  /* 0x00180000aa78783b */ /* 0x000e6e0000004200 */
[-C--:B-1----:R-:W-:Y:S08]  /*13fe0*/  HMMA.16816.F32 R72, R172, R120.reuse, R72 ;  /* 0x00000078ac48723c */ /* 0x082ff00000001848 */
[C---:B------:R-:W-:Y:S08]  /*13ff0*/  HMMA.16816.F32 R76, R116.reuse, R120, R76 ;  /* 0x00000078744c723c */ /* 0x040ff0000000184c */
[-C--:B------:R-:W-:Y:S08]  /*14000*/  HMMA.16816.F32 R80, R116, R122.reuse, R80 ;  /* 0x0000007a7450723c */ /* 0x080ff00000001850 */
[C---:B------:R-:W-:Y:S01]  /*14010*/  HMMA.16816.F32 R84, R172.reuse, R122, R84 ;  /* 0x0000007aac54723c */ /* 0x040fe20000001854 */
[----:B------:R-:W1:Y:S07]  /*14020*/  LDSM.16.MT88.4 R120, [R171+0x1800] ;  /* 0x00180000ab78783b */ /* 0x000e6e0000004200 */
[-C--:B-1----:R-:W-:Y:S08]  /*14030*/  HMMA.16816.F32 R88, R172, R120.reuse, R88 ;  /* 0x00000078ac58723c */ /* 0x082ff00000001858 */
[C---:B------:R-:W-:Y:S07]  /*14040*/  HMMA.16816.F32 R92, R116.reuse, R120, R92 ;  /* 0x00000078745c723c */ /* 0x040fee000000185c */
[----:B------:R-:W-:Y:S01]  /*14050*/  F2FP.PACK_AB R120, R232, R139 ;  /* 0x0000008be878723e */ /* 0x000fe200000000ff */
[-C--:B------:R-:W-:Y:S04]  /*14060*/  HMMA.16816.F32 R96, R116, R122.reuse, R96 ;  /* 0x0000007a7460723c */ /* 0x080fe80000001860 */
[----:B------:R-:W-:Y:S03]  /*14070*/  F2FP.PACK_AB R121, R217, R231 ;  /* 0x000000e7d979723e */ /* 0x000fe600000000ff */
[----:B------:R-:W-:Y:S01]  /*14080*/  F2FP.PACK_AB R116, R2, R109 ;  /* 0x0000006d0274723e */ /* 0x000fe200000000ff */
[----:B------:R-:W-:Y:S04]  /*14090*/  HMMA.16816.F32 R100, R172, R122, R100 ;  /* 0x0000007aac64723c */ /* 0x000fe80000001864 */
[C---:B------:R-:W-:Y:S01]  /*140a0*/  F2FP.PACK_AB R118, R110.reuse, R111 ;  /* 0x0000006f6e76723e */ /* 0x040fe200000000ff */
[----:B------:R-:W-:Y:S01]  /*140b0*/  FADD.FTZ R109, R213, R138 ;  /* 0x0000008ad56d7221 */ /* 0x000fe20000010000 */
[----:B------:R-:W-:Y:S01]  /*140c0*/  F2FP.PACK_AB R117, R233, R140 ;  /* 0x0000008ce975723e */ /* 0x000fe200000000ff */
[----:B------:R-:W1:Y:S01]  /*140d0*/  MUFU.EX2 R111, R226 ;  /* 0x000000e2006f7308 */ /* 0x000e620000000800 */
[----:B------:R-:W-:Y:S01]  /*140e0*/  F2FP.PACK_AB R119, R237, R234 ;  /* 0x000000eaed77723e */ /* 0x000fe200000000ff */
[----:B------:R-:W-:Y:S03]  /*140f0*/  FADD.FTZ R2, R110, R0 ;  /* 0x000000006e027221 */ /* 0x000fe60000010000 */
[----:B------:R-:W-:Y:S01]  /*14100*/  F2FP.PACK_AB R122, R236, R235 ;  /* 0x000000ebec7a723e */ /* 0x000fe200000000ff */
[----:B------:R-:W-:Y:S01]  /*14110*/  FADD.FTZ R0, R211, R136 ;  /* 0x00000088d3007221 */ /* 0x000fe20000010000 */
[----:B------:R-:W-:Y:S01]  /*14120*/  F2FP.PACK_AB R123, R215, R216 ;  /* 0x000000d8d77b723e */ /* 0x000fe200000000ff */
[-C--:B------:R-:W-:Y:S02]  /*14130*/  HMMA.16816.F32 R8, R116, R124.reuse, R8 ;  /* 0x0000007c7408723c */ /* 0x080fe40000001808 */
[----:B------:R-:W2:Y:S03]  /*14140*/  MUFU.EX2 R136, R223 ;  /* 0x000000df00887308 */ /* 0x000ea60000000800 */
[----:B------:R-:W-:Y:S01]  /*14150*/  F2FP.PACK_AB R173, R188, R184 ;  /* 0x000000b8bcad723e */ /* 0x000fe200000000ff */
[----:B------:R-:W-:Y:S01]  /*14160*/  FADD.FTZ R4, R212, R0 ;  /* 0x00000000d4047221 */ /* 0x000fe20000010000 */
[----:B------:R-:W-:Y:S01]  /*14170*/  F2FP.PACK_AB R175, R194, R193 ;  /* 0x000000c1c2af723e */ /* 0x000fe200000000ff */
[C---:B------:R-:W-:Y:S04]  /*14180*/  HMMA.16816.F32 R12, R120.reuse, R124, R12 ;  /* 0x0000007c780c723c */ /* 0x040fe8000000180c */
[----:B------:R-:W3:Y:S04]  /*14190*/  MUFU.EX2 R110, R225 ;  /* 0x000000e1006e7308 */ /* 0x000ee80000000800 */
[-C--:B------:R-:W-:Y:S04]  /*141a0*/  HMMA.16816.F32 R16, R120, R126.reuse, R16 ;  /* 0x0000007e7810723c */ /* 0x080fe80000001810 */
[----:B-1----:R-:W-:Y:S02]  /*141b0*/  FADD.FTZ R0, R111, R2 ;  /* 0x000000026f007221 */ /* 0x002fe40000010000 */
[----:B------:R-:W-:Y:S02]  /*141c0*/  FADD.FTZ R2, R240, R4 ;  /* 0x00000004f0027221 */ /* 0x000fe40000010000 */
[C---:B------:R-:W-:Y:S01]  /*141d0*/  HMMA.16816.F32 R20, R116.reuse, R126, R20 ;  /* 0x0000007e7414723c */ /* 0x040fe20000001814 */
[----:B------:R-:W1:Y:S03]  /*141e0*/  LDSM.16.MT88.4 R124, [R171+0x1000] ;  /* 0x00100000ab7c783b */ /* 0x000e660000004200 */
[----:B--2---:R-:W-:Y:S01]  /*141f0*/  F2FP.PACK_AB R174, R136, R137 ;  /* 0x0000008988ae723e */ /* 0x004fe200000000ff */
[----:B------:R-:W-:Y:S02]  /*14200*/  FADD.FTZ R4, R140, R3 ;  /* 0x000000038c047221 */ /* 0x000fe40000010000 */
[----:B------:R-:W-:Y:S01]  /*14210*/  FADD.FTZ R2, R231, R2 ;  /* 0x00000002e7027221 */ /* 0x000fe20000010000 */
[-C--:B------:R-:W-:Y:S04]  /*14220*/  HMMA.16816.F32 R24, R116, R128.reuse, R24 ;  /* 0x000000807418723c */ /* 0x080fe80000001818 */
[C---:B---3--:R-:W-:Y:S01]  /*14230*/  F2FP.PACK_AB R172, R110.reuse, R111 ;  /* 0x0000006f6eac723e */ /* 0x048fe200000000ff */
[----:B------:R-:W-:Y:S02]  /*14240*/  FADD.FTZ R0, R110, R0 ;  /* 0x000000006e007221 */ /* 0x000fe40000010000 */
[----:B------:R-:W-:Y:S01]  /*14250*/  FADD.FTZ R2, R217, R2 ;  /* 0x00000002d9027221 */ /* 0x000fe20000010000 */
[C---:B------:R-:W-:Y:S04]  /*14260*/  HMMA.16816.F32 R28, R120.reuse, R128, R28 ;  /* 0x00000080781c723c */ /* 0x040fe8000000181c */
[----:B------:R-:W-:Y:S02]  /*14270*/  FADD.FTZ R0, R137, R0 ;  /* 0x0000000089007221 */ /* 0x000fe40000010000 */
[----:B------:R-:W-:Y:S02]  /*14280*/  FADD.FTZ R2, R216, R2 ;  /* 0x00000002d8027221 */ /* 0x000fe40000010000 */
[-C--:B------:R-:W-:Y:S04]  /*14290*/  HMMA.16816.F32 R32, R120, R130.reuse, R32 ;  /* 0x000000827820723c */ /* 0x080fe80000001820 */
[----:B------:R-:W-:Y:S02]  /*142a0*/  FADD.FTZ R220, R136, R0 ;  /* 0x0000000088dc7221 */ /* 0x000fe40000010000 */
[----:B------:R-:W-:Y:S02]  /*142b0*/  FADD.FTZ R0, R239, R109 ;  /* 0x0000006def007221 */ /* 0x000fe40000010000 */
[C---:B------:R-:W-:Y:S01]  /*142c0*/  HMMA.16816.F32 R36, R116.reuse, R130, R36 ;  /* 0x000000827424723c */ /* 0x040fe20000001824 */
[----:B------:R-:W2:Y:S03]  /*142d0*/  LDSM.16.MT88.4 R128, [R170+0x1c00] ;  /* 0x001c0000aa80783b */ /* 0x000ea60000004200 */
[----:B------:R-:W-:Y:S02]  /*142e0*/  FADD.FTZ R3, R139, R0 ;  /* 0x000000008b037221 */ /* 0x000fe40000010000 */
[----:B------:R-:W-:Y:S02]  /*142f0*/  FADD.FTZ R0, R233, R4 ;  /* 0x00000004e9007221 */ /* 0x000fe40000010000 */
[-C--:B------:R-:W-:Y:S04]  /*14300*/  HMMA.16816.F32 R40, R116, R132.reuse, R40 ;  /* 0x000000847428723c */ /* 0x080fe80000001828 */
[----:B------:R-:W-:Y:S02]  /*14310*/  FADD.FTZ R3, R232, R3 ;  /* 0x00000003e8037221 */ /* 0x000fe40000010000 */
[----:B------:R-:W-:Y:S02]  /*14320*/  FADD.FTZ R0, R234, R0 ;  /* 0x00000000ea007221 */ /* 0x000fe40000010000 */
[C---:B------:R-:W-:Y:S04]  /*14330*/  HMMA.16816.F32 R44, R120.reuse, R132, R44 ;  /* 0x00000084782c723c */ /* 0x040fe8000000182c */
[----:B------:R-:W-:Y:S02]  /*14340*/  FADD.FTZ R3, R235, R3 ;  /* 0x00000003eb037221 */ /* 0x000fe40000010000 */
[----:B------:R-:W-:Y:S02]  /*14350*/  FADD.FTZ R0, R237, R0 ;  /* 0x00000000ed007221 */ /* 0x000fe40000010000 */
[-C--:B------:R-:W-:Y:S04]  /*14360*/  HMMA.16816.F32 R48, R120, R134.reuse, R48 ;  /* 0x000000867830723c */ /* 0x080fe80000001830 */
[----:B------:R-:W-:Y:S02]  /*14370*/  FADD.FTZ R4, R236, R3 ;  /* 0x00000003ec047221 */ /* 0x000fe40000010000 */
[----:B------:R-:W-:Y:S02]  /*14380*/  FADD.FTZ R3, R215, R2 ;  /* 0x00000002d7037221 */ /* 0x000fe40000010000 */
[C---:B------:R-:W-:Y:S01]  /*14390*/  HMMA.16816.F32 R52, R116.reuse, R134, R52 ;  /* 0x000000867434723c */ /* 0x040fe20000001834 */
[----:B------:R-:W3:Y:S03]  /*143a0*/  LDSM.16.MT88.4 R132, [R171+0x1c00] ;  /* 0x001c0000ab84783b */ /* 0x000ee60000004200 */
[----:B------:R-:W-:Y:S02]  /*143b0*/  FADD.FTZ R2, R184, R0 ;  /* 0x00000000b8027221 */ /* 0x000fe40000010000 */
[----:B------:R-:W-:Y:S02]  /*143c0*/  FADD.FTZ R0, R185, R4 ;  /* 0x00000004b9007221 */ /* 0x000fe40000010000 */
[-C--:B-1----:R-:W-:Y:S04]  /*143d0*/  HMMA.16816.F32 R56, R116, R124.reuse, R56 ;  /* 0x0000007c7438723c */ /* 0x082fe80000001838 */
        /* <DEDUP_REMOVED lines=8> */
[C---:B------:R-:W-:Y:S04]  /*14460*/  HMMA.16816.F32 R68, R116.reuse, R126, R68 ;  /* 0x0000007e7444723c */ /* 0x040fe80000001844 */
[----:B------:R-:W-:Y:S01]  /*14470*/  FADD.FTZ R2, R180, R0 ;  /* 0x00000000b4027221 */ /* 0x000fe20000010000 */
[----:B------:R-:W-:Y:S01]  /*14480*/  IADD3 R0, R219, -0x1, RZ ;  /* 0xffffffffdb007810 */ /* 0x000fe20007ffe0ff */
[----:B------:R-:W-:Y:S02]  /*14490*/  FADD.FTZ R231, R194, R4 ;  /* 0x00000004c2e77221 */ /* 0x000fe40000010000 */
[-C--:B--2---:R-:W-:Y:S04]  /*144a0*/  HMMA.16816.F32 R72, R116, R128.reuse, R72 ;  /* 0x000000807448723c */ /* 0x084fe80000001848 */
[----:B------:R-:W-:Y:S01]  /*144b0*/  FADD.FTZ R232, R183, R3 ;  /* 0x00000003b7e87221 */ /* 0x000fe20000010000 */
[----:B------:R-:W-:Y:S01]  /*144c0*/  MOV R219, R0 ;  /* 0x0000000000db7202 */ /* 0x000fe20000000f00 */
[----:B------:R-:W-:Y:S01]  /*144d0*/  FADD.FTZ R233, R6, R2 ;  /* 0x0000000206e97221 */ /* 0x000fe20000010000 */
[----:B------:R-:W-:Y:S01]  /*144e0*/  MOV R6, R5 ;  /* 0x0000000500067202 */ /* 0x000fe20000000f00 */
[C---:B------:R-:W-:Y:S08]  /*144f0*/  HMMA.16816.F32 R76, R120.reuse, R128, R76 ;  /* 0x00000080784c723c */ /* 0x040ff0000000184c */
[-C--:B------:R-:W-:Y:S08]  /*14500*/  HMMA.16816.F32 R80, R120, R130.reuse, R80 ;  /* 0x000000827850723c */ /* 0x080ff00000001850 */
[C---:B------:R-:W-:Y:S08]  /*14510*/  HMMA.16816.F32 R84, R116.reuse, R130, R84 ;  /* 0x000000827454723c */ /* 0x040ff00000001854 */
[-C--:B---3--:R-:W-:Y:S08]  /*14520*/  HMMA.16816.F32 R88, R116, R132.reuse, R88 ;  /* 0x000000847458723c */ /* 0x088ff00000001858 */
[C---:B------:R-:W-:Y:S08]  /*14530*/  HMMA.16816.F32 R92, R120.reuse, R132, R92 ;  /* 0x00000084785c723c */ /* 0x040ff0000000185c */
[-C--:B------:R-:W-:Y:S08]  /*14540*/  HMMA.16816.F32 R96, R120, R134.reuse, R96 ;  /* 0x000000867860723c */ /* 0x080ff00000001860 */
[----:B------:R-:W-:Y:S08]  /*14550*/  HMMA.16816.F32 R100, R116, R134, R100 ;  /* 0x000000867464723c */ /* 0x000ff00000001864 */
[-C--:B------:R-:W-:Y:S01]  /*14560*/  HMMA.16816.F32 R140, R172, R144.reuse, R8 ;  /* 0x00000090ac8c723c */ /* 0x080fe20000001808 */
[----:B------:R-:W1:Y:S07]  /*14570*/  LDSM.16.MT88.4 R8, [R171+0x1400] ;  /* 0x00140000ab08783b */ /* 0x000e6e0000004200 */
[C---:B------:R-:W-:Y:S01]  /*14580*/  HMMA.16816.F32 R136, R176.reuse, R144, R12 ;  /* 0x00000090b088723c */ /* 0x040fe2000000180c */
[----:B------:R-:W2:Y:S07]  /*14590*/  LDSM.16.MT88.4 R12, [R170+0x2000] ;  /* 0x00200000aa0c783b */ /* 0x000eae0000004200 */
[-C--:B------:R-:W-:Y:S01]  /*145a0*/  HMMA.16816.F32 R132, R176, R146.reuse, R16 ;  /* 0x00000092b084723c */ /* 0x080fe20000001810 */
[----:B------:R-:W3:Y:S07]  /*145b0*/  LDSM.16.MT88.4 R16, [R171+0x2000] ;  /* 0x00200000ab10783b */ /* 0x000eee0000004200 */
        /* <DEDUP_REMOVED lines=20> */
[----:B------:R-:W-:Y:S01]  /*14700*/  HMMA.16816.F32 R100, R172, R18, R100 ;  /* 0x00000012ac64723c */ /* 0x000fe20000001864 */
[----:B------:R-:W-:Y:S07]  /*14710*/  @!UPT UIADD3 URZ, URZ, URZ, URZ ;  /* 0x0000003f3f3ff290 */ /* 0x000fee000fffe03f */
[----:B------:R-:W-:-:S11]  /*14720*/  @P0 BRA `(.L_x_319) ;  /* 0xffffcf2000000947 */ /* 0x000fd6000383ffff */
.L_x_307:
        /* <DEDUP_REMOVED lines=16> */
.L_x_409:
        /* <DEDUP_REMOVED lines=13> */
[----:B------:R-:W-:Y:S01]  /*14900*/  @P2 MUFU.RCP R3, R8 ;  /* 0x0000000800032308 */ /* 0x000fe20000001000 */
[----:B-1----:R-:W-:-:S07]  /*14910*/  FMUL.FTZ R110, R0, R72 ;  /* 0x00000048006e7220 */ /* 0x002fce0000410000 */
[----:B------:R-:W1:Y:S01]  /*14920*/  @P2 MUFU.LG2 R8, R8 ;  /* 0x0000000800082308 */ /* 0x000e620000000c00 */
[C---:B------:R-:W-:Y:S02]  /*14930*/  FMUL.FTZ R111, R0.reuse, R73 ;  /* 0x00000049006f7220 */ /* 0x040fe40000410000 */
[C---:B------:R-:W-:Y:S02]  /*14940*/  FMUL.FTZ R182, R0.reuse, R84 ;  /* 0x0000005400b67220 */ /* 0x040fe40000410000 */
[C---:B------:R-:W-:Y:S02]  /*14950*/  FMUL.FTZ R183, R0.reuse, R85 ;  /* 0x0000005500b77220 */ /* 0x040fe40000410000 */
[C---:B------:R-:W-:Y:S01]  /*14960*/  FMUL.FTZ R140, R0.reuse, R140 ;  /* 0x0000008c008c7220 */ /* 0x040fe20000410000 */
[----:B------:R-:W-:Y:S01]  /*14970*/  @P1 MUFU.RCP R2, R5 ;  /* 0x0000000500021308 */ /* 0x000fe20000001000 */
        /* <DEDUP_REMOVED lines=20> */
[----:B------:R2:W3:Y:S01]  /*14ac0*/  @P1 MUFU.LG2 R0, R5 ;  /* 0x0000000500001308 */ /* 0x0004e20000000c00 */
[----:B-1----:R-:W-:-:S02]  /*14ad0*/  @P2 FMUL.FTZ R10, R8, 0.69314718246459960938 ;  /* 0x3f317218080a2820 */ /* 0x002fc40000410000 */
[C---:B------:R-:W-:Y:S02]  /*14ae0*/  FMUL.FTZ R180, R3.reuse, R150 ;  /* 0x0000009603b47220 */ /* 0x040fe40000410000 */
[C---:B------:R-:W-:Y:S02]  /*14af0*/  FMUL.FTZ R181, R3.reuse, R151 ;  /* 0x0000009703b57220 */ /* 0x040fe40000410000 */
[C---:B------:R-:W-:Y:S02]  /*14b00*/  FMUL.FTZ R88, R3.reuse, R154 ;  /* 0x0000009a03587220 */ /* 0x040fe40000410000 */
[C---:B------:R-:W-:Y:S02]  /*14b10*/  FMUL.FTZ R89, R3.reuse, R155 ;  /* 0x0000009b03597220 */ /* 0x040fe40000410000 */
[C---:B------:R-:W-:Y:S02]  /*14b20*/  FMUL.FTZ R176, R3.reuse, R142 ;  /* 0x0000008e03b07220 */ /* 0x040fe40000410000 */
[----:B------:R-:W-:-:S02]  /*14b30*/  FMUL.FTZ R177, R3, R143 ;  /* 0x0000008f03b17220 */ /* 0x000fc40000410000 */
[C---:B------:R-:W-:Y:S01]  /*14b40*/  FMUL.FTZ R178, R3.reuse, R146 ;  /* 0x0000009203b27220 */ /* 0x040fe20000410000 */
[----:B--2---:R-:W-:Y:S01]  /*14b50*/  @P2 MOV R5, 0x3f317218 ;  /* 0x3f31721800052802 */ /* 0x004fe20000000f00 */
[----:B---3--:R-:W-:Y:S01]  /*14b60*/  @P1 FMUL.FTZ R8, R0, 0.69314718246459960938 ;  /* 0x3f31721800081820 */ /* 0x008fe20000410000 */
[----:B------:R-:W-:Y:S01]  /*14b70*/  MOV R0, RZ ;  /* 0x000000ff00007202 */ /* 0x000fe20000000f00 */
[C---:B------:R-:W-:Y:S02]  /*14b80*/  FMUL.FTZ R179, R3.reuse, R147 ;  /* 0x0000009303b37220 */ /* 0x040fe40000410000 */
[C---:B------:R-:W-:Y:S02]  /*14b90*/  FMUL.FTZ R100, R3.reuse, R158 ;  /* 0x0000009e03647220 */ /* 0x040fe40000410000 */
        /* <DEDUP_REMOVED lines=16> */
[----:B------:R-:W-:Y:S01]  /*14ca0*/  @P3 MOV R3, 0x3f317218 ;  /* 0x3f31721800033802 */ /* 0x000fe20000000f00 */
        /* <DEDUP_REMOVED lines=23> */
[----:B------:R-:W-:Y:S02]  /*14e20*/  FMUL.FTZ R27, R2, R97 ;  /* 0x00000061021b7220 */ /* 0x000fe40000410000 */
[----:B------:R2:W3:Y:S01]  /*14e30*/  @P0 MUFU.LG2 R2, R4 ;  /* 0x0000000400020308 */ /* 0x0004e20000000c00 */
[----:B------:R-:W-:Y:S02]  /*14e40*/  @P3 FMUL.FTZ R11, R9, 0.69314718246459960938 ;  /* 0x3f317218090b3820 */ /* 0x000fe40000410000 */
[----:B------:R-:W-:Y:S02]  /*14e50*/  @P3 FMUL.FTZ R9, R3, c[0x0][0x2d0] ;  /* 0x0000b40003093a20 */ /* 0x000fe40000410000 */
[----:B------:R-:W-:Y:S02]  /*14e60*/  @P1 FMUL.FTZ R3, R12, c[0x0][0x2d0] ;  /* 0x0000b4000c031a20 */ /* 0x000fe40000410000 */
[----:B------:R-:W-:Y:S02]  /*14e70*/  @P2 FMUL.FTZ R5, R5, c[0x0][0x2d0] ;  /* 0x0000b40005052a20 */ /* 0x000fe40000410000 */
[----:B------:R-:W-:Y:S01]  /*14e80*/  @P1 FFMA.FTZ R25, R3, R106, R8 ;  /* 0x0000006a03191223 */ /* 0x000fe20000010008 */
[----:B------:R-:W-:Y:S01]  /*14e90*/  @P0 MOV R3, 0x3f317218 ;  /* 0x3f31721800030802 */ /* 0x000fe20000000f00 */
[----:B-1----:R-:W-:-:S02]  /*14ea0*/  FMUL.FTZ R76, R0, R66 ;  /* 0x00000042004c7220 */ /* 0x002fc40000410000 */
[----:B------:R-:W-:Y:S02]  /*14eb0*/  FMUL.FTZ R77, R0, R67 ;  /* 0x00000043004d7220 */ /* 0x000fe40000410000 */
[----:B------:R-:W-:Y:S01]  /*14ec0*/  @P0 FMUL.FTZ R3, R3, c[0x0][0x2d0] ;  /* 0x0000b40003030a20 */ /* 0x000fe20000410000 */
[----:B--2---:R-:W-:Y:S01]  /*14ed0*/  MOV R4, 0x1 ;  /* 0x0000000100047802 */ /* 0x004fe20000000f00 */
[----:B---3--:R-:W-:Y:S02]  /*14ee0*/  @P0 FMUL.FTZ R2, R2, 0.69314718246459960938 ;  /* 0x3f31721802020820 */ /* 0x008fe40000410000 */
        /* <DEDUP_REMOVED lines=26> */
.L_x_242:
[----:B-1----:R1:W5:Y:S04]  /*15090*/  LDL R6, [R1+0x50] ;  /* 0x0000500001067983 */ /* 0x0023680000100800 */
[----:B------:R-:W4:Y:S01]  /*150a0*/  S2R R2, SR_TID.X ;  /* 0x0000000000027919 */ /* 0x000f220000002100 */
[----:B------:R-:W-:Y:S01]  /*150b0*/  BSSY B0, `(.L_x_321) ;  /* 0x0000011000007945 */ /* 0x000fe20003800000 */
[----:B----4-:R-:W-:-:S13]  /*150c0*/  LOP3.LUT P0, RZ, R2, 0x7f, RZ, 0xc0, !PT ;  /* 0x0000007f02ff7812 */ /* 0x010fda000780c0ff */
[----:B------:R-:W-:Y:S05]  /*150d0*/  @P0 BRA `(.L_x_322) ;  /* 0x000000e000000947 */ /* 0x000fea0003800000 */
[----:B-12---:R-:W1:Y:S01]  /*150e0*/  S2R R4, SR_LANEID ;  /* 0x0000000000047919 */ /* 0x006e620000000000 */
[----:B------:R-:W-:Y:S01]  /*150f0*/  VOTEU.ANY UR4, UPT, PT ;  /* 0x0000000000047886 */ /* 0x000fe200038e0100 */
[----:B---3--:R-:W-:Y:S01]  /*15100*/  IMAD.MOV.U32 R5, RZ, RZ, c[0x0][0x564] ;  /* 0x00015900ff057624 */ /* 0x008fe200078e00ff */
[----:B------:R-:W1:Y:S08]  /*15110*/  FLO.U32 R3, UR4 ;  /* 0x0000000400037d00 */ /* 0x000e7000080e0000 */
[----:B------:R-:W2:Y:S01]  /*15120*/  POPC R2, UR4 ;  /* 0x0000000400027d09 */ /* 0x000ea20008000000 */
[----:B-1----:R-:W-:Y:S01]  /*15130*/  ISETP.EQ.U32.AND P0, PT, R3, R4, PT ;  /* 0x000000040300720c */ /* 0x002fe20003f02070 */
[----:B------:R-:W-:-:S12]  /*15140*/  IMAD.MOV.U32 R4, RZ, RZ, c[0x0][0x560] ;  /* 0x00015800ff047624 */ /* 0x000fd800078e00ff */
[----:B--2---:R1:W2:Y:S04]  /*15150*/  @P0 ATOMG.E.ADD.STRONG.GPU PT, R2, [R4.64], R2 ;  /* 0x00000002040209a8 */ /* 0x0042a800081ee1c8 */
[----:B-1----:R-:W1:Y:S04]  /*15160*/  S2R R4, SR_LTMASK ;  /* 0x0000000000047919 */ /* 0x002e680000003900 */
[----:B--2---:R1:W2:Y:S02]  /*15170*/  SHFL.IDX PT, R3, R2, R3, 0x1f ;  /* 0x00001f0302037589 */ /* 0x0042a400000e0000 */
[----:B-1----:R-:W-:-:S06]  /*15180*/  LOP3.LUT R2, R4, UR4, RZ, 0xc0, !PT ;  /* 0x0000000404027c12 */ /* 0x002fcc000f8ec0ff */
[----:B------:R-:W2:Y:S02]  /*15190*/  POPC R2, R2 ;  /* 0x0000000200027309 */ /* 0x000ea40000000000 */
[----:B--2--5:R-:W-:-:S05]  /*151a0*/  IADD3 R6, R3, c[0x0][0xc], R2 ;  /* 0x0000030003067a10 */ /* 0x024fca0007ffe002 */
[----:B------:R1:W-:Y:S02]  /*151b0*/  STL [R1+0x50], R6 ;  /* 0x0000500601007387 */ /* 0x0003e40000100800 */
.L_x_322:
[----:B-1----:R-:W-:Y:S05]  /*151c0*/  BSYNC B0 ;  /* 0x0000000000007941 */ /* 0x002fea0003800000 */
.L_x_321:
[----:B------:R-:W-:Y:S01]  /*151d0*/  PRMT R0, R0, 0x9910, RZ ;  /* 0x0000991000007816 */ /* 0x000fe200000000ff */
[----:B------:R-:W-:Y:S01]  /*151e0*/  BSSY B1, `(.L_x_323) ;  /* 0x000038b000017945 */ /* 0x000fe20003800000 */
[----:B-----5:R-:W-:Y:S02]  /*151f0*/  IMAD.MOV.U32 R34, RZ, RZ, R6 ;  /* 0x000000ffff227224 */ /* 0x020fe400078e0006 */
[----:B------:R-:W-:-:S13]  /*15200*/  ISETP.NE.AND P0, PT, R0, RZ, PT ;  /* 0x000000ff0000720c */ /* 0x000fda0003f05270 */
[----:B------:R-:W-:Y:S05]  /*15210*/  @!P0 BRA `(.L_x_324) ;  /* 0x00002bb000008947 */ /* 0x000fea0003800000 */
[----:B------:R-:W4:Y:S04]  /*15220*/  LDL R6, [R1+0x60] ;  /* 0x0000600001067983 */ /* 0x000f280000100800 */
[----:B---3--:R-:W3:Y:S04]  /*15230*/  LDL R8, [R1+0x64] ;  /* 0x0000640001087983 */ /* 0x008ee80000100800 */
[----:B--2---:R-:W2:Y:S04]  /*15240*/  LDL R13, [R1+0x98] ;  /* 0x00009800010d7983 */ /* 0x004ea80000100800 */
[----:B------:R-:W2:Y:S04]  /*15250*/  LDL.LU R12, [R1+0x44] ;  /* 0x00004400010c7983 */ /* 0x000ea80000300800 */
[----:B------:R-:W2:Y:S04]  /*15260*/  LDL R11, [R1+0x94] ;  /* 0x00009400010b7983 */ /* 0x000ea80000100800 */
[----:B------:R-:W2:Y:S01]  /*15270*/  LDL.LU R10, [R1+0x48] ;  /* 0x00004800010a7983 */ /* 0x000ea20000300800 */
[----:B------:R-:W-:Y:S01]  /*15280*/  WARPSYNC 0xffffffff ;  /* 0xffffffff00007948 */ /* 0x000fe20003800000 */
[----:B------:R-:W-:-:S02]  /*15290*/  F2FP.PACK_AB R0, R141, R140 ;  /* 0x0000008c8d00723e */ /* 0x000fc400000000ff */
[----:B------:R-:W-:Y:S01]  /*152a0*/  BAR.SYNC.DEFER_BLOCKING 0x1, 0x80 ;  /* 0x0042000000007b1d */ /* 0x000fe20000010000 */
[----:B------:R-:W-:Y:S02]  /*152b0*/  F2FP.PACK_AB R3, R177, R176 ;  /* 0x000000b0b103723e */ /* 0x000fe400000000ff */
[----:B------:R-:W-:Y:S02]  /*152c0*/  F2FP.PACK_AB R2, R145, R144 ;  /* 0x000000909102723e */ /* 0x000fe400000000ff */
[----:B------:R-:W-:Y:S02]  /*152d0*/  F2FP.PACK_AB R4, R47, R46 ;  /* 0x0000002e2f04723e */ /* 0x000fe400000000ff */
[----:B------:R-:W-:Y:S02]  /*152e0*/  F2FP.PACK_AB R5, R77, R76 ;  /* 0x0000004c4d05723e */ /* 0x000fe400000000ff */
[----:B------:R-:W-:-:S04]  /*152f0*/  ISETP.NE.U32.AND P0, PT, RZ, c[0x0][0x508], PT ;  /* 0x00014200ff007a0c */ /* 0x000fc80003f05070 */
[----:B------:R-:W-:Y:S02]  /*15300*/  ISETP.NE.AND.EX P2, PT, RZ, c[0x0][0x50c], PT, P0 ;  /* 0x00014300ff007a0c */ /* 0x000fe40003f45300 */
[----:B------:R-:W-:-:S04]  /*15310*/  ISETP.NE.U32.AND P3, PT, RZ, c[0x0][0x500], PT ;  /* 0x00014000ff007a0c */ /* 0x000fc80003f65070 */
[----:B------:R-:W-:Y:S01]  /*15320*/  ISETP.NE.AND.EX P3, PT, RZ, c[0x0][0x504], PT, P3 ;  /* 0x00014100ff007a0c */ /* 0x000fe20003f65330 */
[----:B----4-:R1:W-:Y:S04]  /*15330*/  STS [R6+0x80], R0 ;  /* 0x0000800006007388 */ /* 0x0103e80000000800 */
[----:B------:R4:W-:Y:S04]  /*15340*/  STS [R6+0x280], R3 ;  /* 0x0002800306007388 */ /* 0x0009e80000000800 */
[----:B---3--:R3:W-:Y:S01]  /*15350*/  STS [R8], R2 ;  /* 0x0000000208007388 */ /* 0x0087e20000000800 */
[----:B-1----:R-:W-:-:S02]  /*15360*/  F2FP.PACK_AB R0, R179, R178 ;  /* 0x000000b2b300723e */ /* 0x002fc400000000ff */
[----:B----4-:R-:W-:-:S03]  /*15370*/  F2FP.PACK_AB R3, R29, R28 ;  /* 0x0000001c1d03723e */ /* 0x010fc600000000ff */
[----:B------:R1:W-:Y:S01]  /*15380*/  STS [R8+0x200], R0 ;  /* 0x0002000008007388 */ /* 0x0003e20000000800 */
[----:B---3--:R-:W-:-:S03]  /*15390*/  F2FP.PACK_AB R2, R59, R58 ;  /* 0x0000003a3b02723e */ /* 0x008fc600000000ff */
[----:B------:R3:W-:Y:S04]  /*153a0*/  STS [R6+0x1080], R3 ;  /* 0x0010800306007388 */ /* 0x0007e80000000800 */
[----:B------:R4:W-:Y:S01]  /*153b0*/  STS [R6+0x1280], R2 ;  /* 0x0012800206007388 */ /* 0x0009e20000000800 */
[----:B-1----:R-:W-:Y:S02]  /*153c0*/  F2FP.PACK_AB R0, R31, R30 ;  /* 0x0000001e1f00723e */ /* 0x002fe400000000ff */
[----:B---3--:R-:W-:-:S03]  /*153d0*/  F2FP.PACK_AB R3, R149, R148 ;  /* 0x000000949503723e */ /* 0x008fc600000000ff */
[----:B------:R1:W-:Y:S01]  /*153e0*/  STS [R8+0x1000], R0 ;  /* 0x0010000008007388 */ /* 0x0003e20000000800 */
[----:B----4-:R-:W-:-:S03]  /*153f0*/  F2FP.PACK_AB R2, R181, R180 ;  /* 0x000000b4b502723e */ /* 0x010fc600000000ff */
[----:B------:R3:W-:Y:S04]  /*15400*/  STS [R8+0x1200], R4 ;  /* 0x0012000408007388 */ /* 0x0007e80000000800 */
[----:B--2---:R2:W-:Y:S04]  /*15410*/  STS [R13+0x80], R3 ;  /* 0x000080030d007388 */ /* 0x0045e80000000800 */
[----:B------:R4:W-:Y:S01]  /*15420*/  STS [R13+0x280], R2 ;  /* 0x000280020d007388 */ /* 0x0009e20000000800 */
[----:B-1----:R-:W-:Y:S02]  /*15430*/  F2FP.PACK_AB R0, R153, R152 ;  /* 0x000000989900723e */ /* 0x002fe400000000ff */
[----:B---3--:R-:W-:-:S03]  /*15440*/  F2FP.PACK_AB R4, R33, R32 ;  /* 0x000000202104723e */ /* 0x008fc600000000ff */
[----:B------:R1:W-:Y:S01]  /*15450*/  STS [R11], R0 ;  /* 0x000000000b007388 */ /* 0x0003e20000000800 */
[----:B--2---:R-:W-:Y:S02]  /*15460*/  F2FP.PACK_AB R3, R89, R88 ;  /* 0x000000585903723e */ /* 0x004fe400000000ff */
[----:B----4-:R-:W-:-:S03]  /*15470*/  F2FP.PACK_AB R2, R75, R74 ;  /* 0x0000004a4b02723e */ /* 0x010fc600000000ff */
[----:B------:R2:W-:Y:S04]  /*15480*/  STS [R11+0x200], R3 ;  /* 0x000200030b007388 */ /* 0x0005e80000000800 */
[----:B------:R3:W-:Y:S04]  /*15490*/  STS [R13+0x1080], R4 ;  /* 0x001080040d007388 */ /* 0x0007e80000000800 */
[----:B------:R4:W-:Y:S01]  /*154a0*/  STS [R13+0x1280], R2 ;  /* 0x001280020d007388 */ /* 0x0009e20000000800 */
[----:B-1----:R-:W-:-:S05]  /*154b0*/  F2FP.PACK_AB R0, R37, R36 ;  /* 0x000000242500723e */ /* 0x002fca00000000ff */
[----:B------:R1:W-:Y:S01]  /*154c0*/  STS [R11+0x1000], R0 ;  /* 0x001000000b007388 */ /* 0x0003e20000000800 */
[----:B--2---:R-:W-:Y:S02]  /*154d0*/  F2FP.PACK_AB R3, R157, R156 ;  /* 0x0000009c9d03723e */ /* 0x004fe400000000ff */
[----:B---3--:R-:W-:Y:S02]  /*154e0*/  F2FP.PACK_AB R4, R65, R64 ;  /* 0x000000404104723e */ /* 0x008fe400000000ff */
        /* <DEDUP_REMOVED lines=18> */
[----:B------:R3:W-:Y:S01]  /*15610*/  STS [R13+0x2080], R3 ;  /* 0x002080030d007388 */ /* 0x0007e20000000800 */
[----:B-1----:R-:W-:-:S03]  /*15620*/  F2FP.PACK_AB R0, R175, R174 ;  /* 0x000000aeaf00723e */ /* 0x002fc600000000ff */
[----:B------:R1:W-:Y:S04]  /*15630*/  STS [R13+0x2280], R2 ;  /* 0x002280020d007388 */ /* 0x0003e80000000800 */
[----:B------:R4:W-:Y:S01]  /*15640*/  STS [R11+0x2000], R0 ;  /* 0x002000000b007388 */ /* 0x0009e20000000800 */
[----:B--2---:R-:W-:Y:S02]  /*15650*/  F2FP.PACK_AB R4, R41, R40 ;  /* 0x000000282904723e */ /* 0x004fe400000000ff */
[----:B---3--:R-:W-:Y:S02]  /*15660*/  F2FP.PACK_AB R3, R151, R150 ;  /* 0x000000969703723e */ /* 0x008fe400000000ff */
[----:B-1----:R-:W-:-:S03]  /*15670*/  F2FP.PACK_AB R2, R63, R62 ;  /* 0x0000003e3f02723e */ /* 0x002fc600000000ff */
[----:B------:R1:W-:Y:S01]  /*15680*/  STS [R11+0x2200], R3 ;  /* 0x002200030b007388 */ /* 0x0003e20000000800 */
[----:B----4-:R-:W-:-:S03]  /*15690*/  F2FP.PACK_AB R0, R43, R42 ;  /* 0x0000002a2b00723e */ /* 0x010fc600000000ff */
[----:B------:R2:W-:Y:S04]  /*156a0*/  STS [R13+0x3080], R4 ;  /* 0x003080040d007388 */ /* 0x0005e80000000800 */
[----:B------:R3:W-:Y:S04]  /*156b0*/  STS [R13+0x3280], R2 ;  /* 0x003280020d007388 */ /* 0x0007e80000000800 */
[----:B------:R4:W-:Y:S04]  /*156c0*/  STS [R11+0x3000], R0 ;  /* 0x003000000b007388 */ /* 0x0009e80000000800 */
[----:B------:R-:W-:Y:S01]  /*156d0*/  STS [R11+0x3200], R5 ;  /* 0x003200050b007388 */ /* 0x000fe20000000800 */
[----:B-1----:R-:W-:-:S02]  /*156e0*/  F2FP.PACK_AB R3, R159, R158 ;  /* 0x0000009e9f03723e */ /* 0x002fc400000000ff */
[----:B--2---:R-:W-:Y:S02]  /*156f0*/  F2FP.PACK_AB R4, R111, R110 ;  /* 0x0000006e6f04723e */ /* 0x004fe400000000ff */
[----:B---3--:R-:W-:-:S03]  /*15700*/  F2FP.PACK_AB R2, R183, R182 ;  /* 0x000000b6b702723e */ /* 0x008fc600000000ff */
[----:B------:R1:W-:Y:S01]  /*15710*/  STS [R6+0x4080], R4 ;  /* 0x0040800406007388 */ /* 0x0003e20000000800 */
[----:B----4-:R-:W-:-:S03]  /*15720*/  F2FP.PACK_AB R0, R155, R154 ;  /* 0x0000009a9b00723e */ /* 0x010fc600000000ff */
[----:B------:R2:W-:Y:S04]  /*15730*/  STS [R6+0x4280], R3 ;  /* 0x0042800306007388 */ /* 0x0005e80000000800 */
        /* <DEDUP_REMOVED lines=11> */
[----:B--2---:R-:W-:Y:S01]  /*157f0*/  F2FP.PACK_AB R3, R73, R72 ;  /* 0x000000484903723e */ /* 0x004fe200000000ff */
[----:B------:R-:W2:Y:S01]  /*15800*/  LDL.LU R6, [R1+0xa4] ;  /* 0x0000a40001067983 */ /* 0x000ea20000300800 */
[----:B---3--:R-:W-:Y:S02]  /*15810*/  F2FP.PACK_AB R2, R71, R70 ;  /* 0x000000464702723e */ /* 0x008fe400000000ff */
[----:B----4-:R-:W-:-:S02]  /*15820*/  F2FP.PACK_AB R0, R85, R84 ;  /* 0x000000545500723e */ /* 0x010fc400000000ff */
[----:B------:R-:W-:-:S03]  /*15830*/  @P2 IADD3 R8, P0, R12, c[0x0][0x508], RZ ;  /* 0x000142000c082a10 */ /* 0x000fc60007f1e0ff */
[----:B------:R1:W-:Y:S01]  /*15840*/  STS [R13+0x4080], R0 ;  /* 0x004080000d007388 */ /* 0x0003e20000000800 */
[----:B------:R-:W-:-:S03]  /*15850*/  @P2 IADD3.X R9, R10, c[0x0][0x50c], RZ, P0, !PT ;  /* 0x000143000a092a10 */ /* 0x000fc600007fe4ff */
[----:B------:R3:W-:Y:S04]  /*15860*/  STS [R13+0x4280], R4 ;  /* 0x004280040d007388 */ /* 0x0007e80000000800 */
[----:B------:R4:W-:Y:S04]  /*15870*/  STS [R11+0x4000], R3 ;  /* 0x004000030b007388 */ /* 0x0009e80000000800 */
[----:B------:R4:W-:Y:S01]  /*15880*/  STS [R11+0x4200], R2 ;  /* 0x004200020b007388 */ /* 0x0009e20000000800 */
[----:B-1----:R-:W-:Y:S02]  /*15890*/  F2FP.PACK_AB R0, R45, R44 ;  /* 0x0000002c2d00723e */ /* 0x002fe400000000ff */
[----:B---3--:R-:W-:-:S03]  /*158a0*/  IADD3 R4, P1, R12, c[0x0][0x500], RZ ;  /* 0x000140000c047a10 */ /* 0x008fc60007f3e0ff */
[----:B------:R1:W-:Y:S01]  /*158b0*/  STS [R13+0x5080], R0 ;  /* 0x005080000d007388 */ /* 0x0003e20000000800 */
[----:B------:R-:W-:Y:S01]  /*158c0*/  IMAD.MOV.U32 R12, RZ, RZ, c[0x0][0x388] ;  /* 0x0000e200ff0c7624 */ /* 0x000fe200078e00ff */
[----:B----4-:R-:W-:Y:S02]  /*158d0*/  F2FP.PACK_AB R3, R51, R50 ;  /* 0x000000323303723e */ /* 0x010fe400000000ff */
[----:B------:R-:W-:Y:S02]  /*158e0*/  IADD3.X R5, R10, c[0x0][0x504], RZ, P1, !PT ;  /* 0x000141000a057a10 */ /* 0x000fe40000ffe4ff */
[----:B------:R-:W-:-:S05]  /*158f0*/  F2FP.PACK_AB R2, R57, R56 ;  /* 0x000000383902723e */ /* 0x000fca00000000ff */
[----:B------:R3:W-:Y:S01]  /*15900*/  STS [R13+0x5280], R2 ;  /* 0x005280020d007388 */ /* 0x0007e20000000800 */
[----:B-1----:R-:W-:-:S05]  /*15910*/  F2FP.PACK_AB R0, R27, R26 ;  /* 0x0000001a1b00723e */ /* 0x002fca00000000ff */
[----:B------:R1:W-:Y:S04]  /*15920*/  STS [R11+0x5000], R0 ;  /* 0x005000000b007388 */ /* 0x0003e80000000800 */
[----:B------:R4:W-:Y:S01]  /*15930*/  STS [R11+0x5200], R3 ;  /* 0x005200030b007388 */ /* 0x0009e20000000800 */
[----:B---3--:R-:W-:-:S03]  /*15940*/  IMAD.MOV.U32 R2, RZ, RZ, RZ ;  /* 0x000000ffff027224 */ /* 0x008fc600078e00ff */
[----:B------:R-:W-:Y:S06]  /*15950*/  BAR.SYNC.DEFER_BLOCKING 0x1, 0x80 ;  /* 0x0042000000007b1d */ /* 0x000fec0000010000 */
[----:B------:R4:W5:Y:S04]  /*15960*/  @P2 LDG.E R12, [R8.64] ;  /* 0x00000008080c2981 */ /* 0x000968000c1e1900 */
[----:B------:R4:W5:Y:S01]  /*15970*/  @P3 LDG.E R2, [R4.64] ;  /* 0x0000000804023981 */ /* 0x000962000c1e1900 */
[----:B--2---:R-:W-:-:S04]  /*15980*/  ISETP.NE.AND P0, PT, R6, RZ, PT ;  /* 0x000000ff0600720c */ /* 0x004fc80003f05270 */
[----:B-1----:R-:W-:Y:S01]  /*15990*/  SEL R0, R6, c[0x0][0x3d4], P0 ;  /* 0x0000f50006007a07 */ /* 0x002fe20000000000 */
[----:B------:R-:W-:Y:S05]  /*159a0*/  @P2 BRA `(.L_x_325) ;  /* 0x0000004000002947 */ /* 0x000fea0003800000 */
[----:B----4-:R-:W-:Y:S05]  /*159b0*/  @!P3 BRA `(.L_x_325) ;  /* 0x000000300000b947 */ /* 0x010fea0003800000 */
[----:B-----5:R1:W2:Y:S04]  /*159c0*/  LDG.E R12, [R4.64] ;  /* 0x00000008040c7981 */ /* 0x0202a8000c1e1900 */
[----:B-1----:R-:W2:Y:S02]  /*159d0*/  LDG.E R4, [R4.64+0x4] ;  /* 0x0000040804047981 */ /* 0x002ea4000c1e1900 */
[----:B--2---:R-:W-:Y:S02]  /*159e0*/  IADD3 R12, -R12, R4, RZ ;  /* 0x000000040c0c7210 */ /* 0x004fe40007ffe1ff */
.L_x_325:
[----:B----4-:R-:W2:Y:S04]  /*159f0*/  LDL.LU R6, [R1+0x4c] ;  /* 0x00004c0001067983 */ /* 0x010ea80000300800 */
[----:B------:R-:W3:Y:S04]  /*15a00*/  LDL R3, [R1+0x12c] ;  /* 0x00012c0001037983 */ /* 0x000ee80000100800 */
[----:B------:R-:W4:Y:S04]  /*15a10*/  LDL.LU R4, [R1+0xa0] ;  /* 0x0000a00001047983 */ /* 0x000f280000300800 */
[----:B------:R-:W3:Y:S04]  /*15a20*/  LDL.LU R5, [R1+0x58] ;  /* 0x0000580001057983 */ /* 0x000ee80000300800 */
[----:B------:R-:W3:Y:S04]  /*15a30*/  LDL R35, [R1+0x54] ;  /* 0x0000540001237983 */ /* 0x000ee80000100800 */
[----:B------:R-:W3:Y:S04]  /*15a40*/  LDL R15, [R1+0xa8] ;  /* 0x0000a800010f7983 */ /* 0x000ee80000100800 */
[----:B------:R-:W3:Y:S01]  /*15a50*/  LDL R80, [R1+0x128] ;  /* 0x0001280001507983 */ /* 0x000ee20000100800 */
[----:B------:R-:W-:Y:S01]  /*15a60*/  IMAD.MOV.U32 R13, RZ, RZ, 0x368 ;  /* 0x00000368ff0d7424 */ /* 0x000fe200078e00ff */
[----:B------:R-:W-:-:S04]  /*15a70*/  ISETP.GT.AND P2, PT, R0, 0x1, PT ;  /* 0x000000010000780c */ /* 0x000fc80003f44270 */
[----:B------:R-:W-:-:S04]  /*15a80*/  SEL R13, R13, 0x328, P2 ;  /* 0x000003280d0d7807 */ /* 0x000fc80001000000 */
[----:B------:R-:W1:Y:S08]  /*15a90*/  LDC.64 R8, c[0x0][R13+0x170] ;  /* 0x00005c000d087b82 */ /* 0x000e700000000a00 */
[----:B------:R-:W1:Y:S08]  /*15aa0*/  LDC.64 R16, c[0x0][R13+0x168] ;  /* 0x00005a000d107b82 */ /* 0x000e700000000a00 */
[----:B------:R1:W1:Y:S08]  /*15ab0*/  LDC.64 R20, c[0x0][R13+0x178] ;  /* 0x00005e000d147b82 */ /* 0x0002700000000a00 */
[----:B------:R1:W1:Y:S01]  /*15ac0*/  LDC.64 R18, c[0x0][R13+0x160] ;  /* 0x000058000d127b82 */ /* 0x0002620000000a00 */
[----:B------:R-:W-:Y:S01]  /*15ad0*/  ISETP.NE.U32.AND P0, PT, RZ, c[0x0][0x500], PT ;  /* 0x00014000ff007a0c */ /* 0x000fe20003f05070 */
[----:B------:R-:W-:-:S03]  /*15ae0*/  IMAD.MOV.U32 R0, RZ, RZ, c[0x0][0x4e8] ;  /* 0x00013a00ff007624 */ /* 0x000fc600078e00ff */
[----:B------:R-:W-:Y:S02]  /*15af0*/  ISETP.NE.AND.EX P0, PT, RZ, c[0x0][0x504], PT, P0 ;  /* 0x00014100ff007a0c */ /* 0x000fe40003f05300 */
[----:B------:R-:W-:Y:S01]  /*15b00*/  ISETP.NE.AND P5, PT, R0, 0x1, PT ;  /* 0x000000010000780c */ /* 0x000fe20003fa5270 */
[----:B------:R-:W1:Y:S01]  /*15b10*/  S2R R81, SR_TID.X ;  /* 0x0000000000517919 */ /* 0x000e620000002100 */
[----:B------:R-:W-:-:S04]  /*15b20*/  LOP3.LUT R241, R241, 0xfffffffd, RZ, 0xc0, !PT ;  /* 0xfffffffdf1f17812 */ /* 0x000fc800078ec0ff */
[----:B------:R-:W-:Y:S02]  /*15b30*/  LOP3.LUT R241, R241, 0xfffffffe, RZ, 0xc0, !PT ;  /* 0xfffffffef1f17812 */ /* 0x000fe400078ec0ff */
[----:B--2---:R-:W-:Y:S02]  /*15b40*/  SEL R0, R6, RZ, !P0 ;  /* 0x000000ff06007207 */ /* 0x004fe40004000000 */
[----:B----4-:R-:W-:-:S03]  /*15b50*/  SEL R6, R4, RZ, !P0 ;  /* 0x000000ff04067207 */ /* 0x010fc60004000000 */
[----:B-1----:R-:W-:Y:S01]  /*15b60*/  IMAD R4, R9, R0, RZ ;  /* 0x0000000009047224 */ /* 0x002fe200078e02ff */
[----:B---3--:R-:W-:-:S03]  /*15b70*/  LOP3.LUT R5, R5, 0xffff, RZ, 0xc0, !PT ;  /* 0x0000ffff05057812 */ /* 0x008fc600078ec0ff */
[C---:B------:R-:W-:Y:S02]  /*15b80*/  IMAD R14, R8.reuse, R6, R4 ;  /* 0x00000006080e7224 */ /* 0x040fe400078e0204 */
[----:B------:R-:W-:Y:S02]  /*15b90*/  IMAD R3, R35, 0x80, R3 ;  /* 0x0000008023037824 */ /* 0x000fe400078e0203 */
[----:B------:R-:W-:-:S04]  /*15ba0*/  IMAD.WIDE.U32 R8, R8, R0, RZ ;  /* 0x0000000008087225 */ /* 0x000fc800078e00ff */
[----:B------:R-:W-:-:S04]  /*15bb0*/  @P5 IMAD.HI.U32 R6, R3, c[0x0][0x4ec], RZ ;  /* 0x00013b0003065a27 */ /* 0x000fc800078e00ff */
[----:B------:R-:W-:-:S04]  /*15bc0*/  IMAD.WIDE.U32 R10, R16, R5, RZ ;  /* 0x00000005100a7225 */ /* 0x000fc800078e00ff */
[----:B------:R-:W-:Y:S01]  /*15bd0*/  IMAD.MOV.U32 R4, RZ, RZ, R3 ;  /* 0x000000ffff047224 */ /* 0x000fe200078e0003 */
[----:B------:R-:W-:Y:S01]  /*15be0*/  @P5 SHF.R.U32.HI R4, RZ, c[0x0][0x4f0], R6 ;  /* 0x00013c00ff045a19 */ /* 0x000fe20000011606 */
[----:B------:R-:W-:Y:S01]  /*15bf0*/  IMAD R13, R17, R5, RZ ;  /* 0x00000005110d7224 */ /* 0x000fe200078e02ff */
[----:B------:R-:W-:Y:S01]  /*15c00*/  SEL R6, R15, RZ, P2 ;  /* 0x000000ff0f067207 */ /* 0x000fe20001000000 */
[----:B------:R-:W-:Y:S01]  /*15c10*/  IMAD.IADD R14, R9, 0x1, R14 ;  /* 0x00000001090e7824 */ /* 0x000fe200078e020e */
[--C-:B-----5:R-:W-:Y:S01]  /*15c20*/  IADD3 R15, P1, P0, R8, R10, R2.reuse ;  /* 0x0000000a080f7210 */ /* 0x120fe2000783e002 */
[----:B------:R-:W-:Y:S01]  /*15c30*/  IMAD.IADD R10, R11, 0x1, R13 ;  /* 0x000000010b0a7824 */ /* 0x000fe200078e020d */
[----:B------:R-:W-:Y:S01]  /*15c40*/  SHF.R.S32.HI R16, RZ, 0x1f, R2 ;  /* 0x0000001fff107819 */ /* 0x000fe20000011402 */
[----:B------:R-:W-:Y:S02]  /*15c50*/  IMAD.MOV R11, RZ, RZ, -R4 ;  /* 0x000000ffff0b7224 */ /* 0x000fe400078e0a04 */
[----:B------:R-:W-:-:S02]  /*15c60*/  IMAD R13, R21, R6, RZ ;  /* 0x00000006150d7224 */ /* 0x000fc400078e02ff */
        /* <DEDUP_REMOVED lines=14> */
[----:B------:R-:W-:Y:S01]  /*15d50*/  SHF.R.S32.HI R17, RZ, 0x1f, R81 ;  /* 0x0000001fff117819 */ /* 0x000fe20000011451 */
[----:B------:R-:W-:Y:S01]  /*15d60*/  IMAD.IADD R6, R11, 0x1, R4 ;  /* 0x000000010b067824 */ /* 0x000fe200078e0204 */
[C---:B------:R-:W-:Y:S02]  /*15d70*/  LEA R8, P0, R10.reuse, R8, 0x2 ;  /* 0x000000080a087211 */ /* 0x040fe400078010ff */
[----:B------:R-:W-:Y:S02]  /*15d80*/  SEL R9, R9, c[0x0][0x454], P2 ;  /* 0x0001150009097a07 */ /* 0x000fe40001000000 */
[----:B------:R-:W-:Y:S02]  /*15d90*/  LEA.HI R17, R17, R81, RZ, 0x5 ;  /* 0x0000005111117211 */ /* 0x000fe400078f28ff */
[----:B------:R-:W-:Y:S02]  /*15da0*/  LEA.HI.X R6, R10, R9, R6, 0x2, P0 ;  /* 0x000000090a067211 */ /* 0x000fe400000f1406 */
[----:B------:R-:W-:Y:S01]  /*15db0*/  LOP3.LUT R17, R17, 0xffffffe0, RZ, 0xc0, !PT ;  /* 0xffffffe011117812 */ /* 0x000fe200078ec0ff */
[----:B------:R-:W-:Y:S01]  /*15dc0*/  IMAD R4, R12, c[0x0][0x4e8], RZ ;  /* 0x00013a000c047a24 */ /* 0x000fe200078e02ff */
[----:B------:R-:W-:Y:S04]  /*15dd0*/  SHFL.IDX PT, R14, R8, RZ, 0x1c1f ;  /* 0x001c1fff080e7589 */ /* 0x000fe800000e0000 */
[----:B------:R-:W1:Y:S01]  /*15de0*/  SHFL.IDX PT, R15, R6, RZ, 0x1c1f ;  /* 0x001c1fff060f7589 */ /* 0x000e6200000e0000 */
[----:B------:R-:W-:-:S03]  /*15df0*/  IMAD.IADD R17, R81, 0x1, -R17 ;  /* 0x0000000151117824 */ /* 0x000fc600078e0a11 */
[----:B------:R-:W-:Y:S04]  /*15e00*/  SHFL.IDX PT, R12, R8, 0x1, 0x1c1f ;  /* 0x003c1f00080c7f89 */ /* 0x000fe800000e0000 */
[----:B------:R-:W2:Y:S04]  /*15e10*/  SHFL.IDX PT, R13, R6, 0x1, 0x1c1f ;  /* 0x003c1f00060d7f89 */ /* 0x000ea800000e0000 */
[----:B------:R-:W-:Y:S04]  /*15e20*/  SHFL.IDX PT, R11, R6, 0x2, 0x1c1f ;  /* 0x005c1f00060b7f89 */ /* 0x000fe800000e0000 */
[----:B------:R3:W-:Y:S01]  /*15e30*/  SHFL.IDX PT, R9, R6, 0x3, 0x1c1f ;  /* 0x007c1f0006097f89 */ /* 0x0007e200000e0000 */
[----:B------:R-:W-:-:S03]  /*15e40*/  LOP3.LUT P0, RZ, R17, 0x3, RZ, 0xc0, !PT ;  /* 0x0000000311ff7812 */ /* 0x000fc6000780c0ff */
[----:B------:R-:W4:Y:S04]  /*15e50*/  SHFL.IDX PT, R10, R8, 0x2, 0x1c1f ;  /* 0x005c1f00080a7f89 */ /* 0x000f2800000e0000 */
[----:B------:R-:W1:Y:S01]  /*15e60*/  SHFL.IDX PT, R8, R8, 0x3, 0x1c1f ;  /* 0x007c1f0008087f89 */ /* 0x000e6200000e0000 */
[----:B---3--:R-:W-:-:S05]  /*15e70*/  IMAD R6, R35, 0x80, R80 ;  /* 0x0000008023067824 */ /* 0x008fca00078e0250 */
[C---:B------:R-:W-:Y:S02]  /*15e80*/  IADD3 R19, R6.reuse, 0x8, RZ ;  /* 0x0000000806137810 */ /* 0x040fe40007ffe0ff */
[CC--:B------:R-:W-:Y:S02]  /*15e90*/  ISETP.GE.OR P4, PT, R6.reuse, R4.reuse, P0 ;  /* 0x000000040600720c */ /* 0x0c0fe40000786670 */
[----:B------:R-:W-:Y:S02]  /*15ea0*/  IADD3 R18, R6, 0x40, RZ ;  /* 0x0000004006127810 */ /* 0x000fe40007ffe0ff */
[-C--:B------:R-:W-:Y:S02]  /*15eb0*/  ISETP.GE.OR P3, PT, R19, R4.reuse, P0 ;  /* 0x000000041300720c */ /* 0x080fe40000766670 */
[----:B------:R-:W-:Y:S02]  /*15ec0*/  ISETP.GE.OR P1, PT, R18, R4, P0 ;  /* 0x000000041200720c */ /* 0x000fe40000726670 */
[----:B------:R-:W-:-:S05]  /*15ed0*/  IADD3 R17, R6, 0x48, RZ ;  /* 0x0000004806117810 */ /* 0x000fca0007ffe0ff */
[----:B-1----:R1:W-:Y:S04]  /*15ee0*/  @!P4 ST.E [R14.64], R23 ;  /* 0x000000170e00c985 */ /* 0x0023e8000c101908 */
[----:B--2---:R1:W-:Y:S01]  /*15ef0*/  @!P3 ST.E [R12.64], R24 ;  /* 0x000000180c00b985 */ /* 0x0043e2000c101908 */
[-C--:B------:R-:W-:Y:S02]  /*15f00*/  ISETP.GE.AND P3, PT, R18, R4.reuse, PT ;  /* 0x000000041200720c */ /* 0x080fe40003f66270 */
[CC--:B------:R-:W-:Y:S01]  /*15f10*/  ISETP.GE.OR P0, PT, R17.reuse, R4.reuse, P0 ;  /* 0x000000041100720c */ /* 0x0c0fe20000706670 */
[----:B----4-:R1:W-:Y:S01]  /*15f20*/  @!P1 ST.E [R10.64], R25 ;  /* 0x000000190a009985 */ /* 0x0103e2000c101908 */
[-C--:B------:R-:W-:Y:S02]  /*15f30*/  ISETP.GE.AND P1, PT, R17, R4.reuse, PT ;  /* 0x000000041100720c */ /* 0x080fe40003f26270 */
[----:B------:R-:W-:-:S07]  /*15f40*/  ISETP.GE.AND P6, PT, R19, R4, PT ;  /* 0x000000041300720c */ /* 0x000fce0003fc6270 */
[----:B------:R-:W-:Y:S02]  /*15f50*/  @P3 LOP3.LUT R241, R241, 0x1, RZ, 0xfc, !PT ;  /* 0x00000001f1f13812 */ /* 0x000fe400078efcff */
[----:B------:R1:W-:Y:S01]  /*15f60*/  @!P0 ST.E [R8.64], R22 ;  /* 0x0000001608008985 */ /* 0x0003e2000c101908 */
[----:B------:R-:W-:Y:S02]  /*15f70*/  ISETP.GE.AND P0, PT, R6, R4, PT ;  /* 0x000000040600720c */ /* 0x000fe40003f06270 */
[----:B------:R-:W-:Y:S01]  /*15f80*/  @P1 LOP3.LUT R241, R241, 0x2, RZ, 0xfc, !PT ;  /* 0x00000002f1f11812 */ /* 0x000fe200078efcff */
[----:B------:R-:W-:Y:S05]  /*15f90*/  @P2 BRA `(.L_x_326) ;  /* 0x0000083000002947 */ /* 0x000fea0003800000 */
[----:B------:R-:W2:Y:S01]  /*15fa0*/  S2R R81, SR_TID.X ;  /* 0x0000000000517919 */ /* 0x000ea20000002100 */
[----:B------:R-:W-:Y:S01]  /*15fb0*/  IMAD R16, R16, c[0x0][0x3a0], RZ ;  /* 0x0000e80010107a24 */ /* 0x000fe200078e02ff */
[----:B-1----:R-:W-:Y:S01]  /*15fc0*/  LEA R12, R35, R247, 0x7 ;  /* 0x000000f7230c7211 */ /* 0x002fe200078e38ff */
[----:B------:R-:W-:-:S04]  /*15fd0*/  IMAD.WIDE.U32 R8, R2, c[0x0][0x3a0], RZ ;  /* 0x0000e80002087a25 */ /* 0x000fc800078e00ff */
[----:B------:R-:W-:-:S05]  /*15fe0*/  IMAD R2, R2, c[0x0][0x3a4], R16 ;  /* 0x0000e90002027a24 */ /* 0x000fca00078e0210 */
[----:B------:R-:W-:Y:S02]  /*15ff0*/  IADD3 R3, R9, R2, RZ ;  /* 0x0000000209037210 */ /* 0x000fe40007ffe0ff */
[----:B------:R-:W-:-:S05]  /*16000*/  MOV R2, R8 ;  /* 0x0000000800027202 */ /* 0x000fca0000000f00 */
[----:B------:R-:W-:Y:S01]  /*16010*/  IMAD.WIDE.U32 R8, R5, c[0x0][0x3e8], R2 ;  /* 0x0000fa0005087a25 */ /* 0x000fe200078e0002 */
[----:B------:R-:W-:-:S03]  /*16020*/  SHF.R.S32.HI R3, RZ, 0x1f, R0 ;  /* 0x0000001fff037819 */ /* 0x000fc60000011400 */
[----:B------:R-:W-:Y:S01]  /*16030*/  IMAD R9, R5, c[0x0][0x3ec], R9 ;  /* 0x0000fb0005097a24 */ /* 0x000fe200078e0209 */
[----:B--2---:R-:W-:Y:S01]  /*16040*/  SHF.R.S32.HI R80, RZ, 0x1f, R81 ;  /* 0x0000001fff507819 */ /* 0x004fe20000011451 */
[----:B------:R-:W-:Y:S01]  /*16050*/  IMAD R5, R3, c[0x0][0x3f0], RZ ;  /* 0x0000fc0003057a24 */ /* 0x000fe200078e02ff */
[----:B------:R-:W-:Y:S01]  /*16060*/  SHF.L.U32 R3, R248, 0x1, RZ ;  /* 0x00000001f8037819 */ /* 0x000fe200000006ff */
[----:B------:R-:W-:Y:S01]  /*16070*/  IMAD.WIDE.U32 R8, R0, c[0x0][0x3f0], R8 ;  /* 0x0000fc0000087a25 */ /* 0x000fe200078e0008 */
[----:B------:R-:W-:-:S03]  /*16080*/  LEA.HI R80, R80, R81, RZ, 0x2 ;  /* 0x0000005150507211 */ /* 0x000fc600078f10ff */
[----:B------:R-:W1:Y:S01]  /*16090*/  LDS.128 R24, [R3+0x80] ;  /* 0x0000800003187984 */ /* 0x000e620000000c00 */
[----:B------:R-:W-:-:S03]  /*160a0*/  LOP3.LUT R80, R80, 0xfffffffc, RZ, 0xc0, !PT ;  /* 0xfffffffc50507812 */ /* 0x000fc600078ec0ff */
[----:B------:R-:W2:Y:S01]  /*160b0*/  LDS.128 R40, [R3+0x880] ;  /* 0x0008800003287984 */ /* 0x000ea20000000c00 */
[----:B------:R-:W-:-:S03]  /*160c0*/  IADD3 R80, -R80, R81, RZ ;  /* 0x0000005150507210 */ /* 0x000fc60007ffe1ff */
[----:B------:R-:W3:Y:S01]  /*160d0*/  LDS.128 R52, [R3+0x1080] ;  /* 0x0010800003347984 */ /* 0x000ee20000000c00 */
[----:B------:R-:W-:-:S03]  /*160e0*/  LEA R6, R80, R247, 0x5 ;  /* 0x000000f750067211 */ /* 0x000fc600078e28ff */
[----:B------:R-:W4:Y:S01]  /*160f0*/  LDS.128 R64, [R3+0x1880] ;  /* 0x0018800003407984 */ /* 0x000f220000000c00 */
[----:B------:R-:W-:-:S03]  /*16100*/  LEA R6, R35, R6, 0x7 ;  /* 0x0000000623067211 */ /* 0x000fc600078e38ff */
[----:B------:R-:W1:Y:S02]  /*16110*/  LDS.128 R20, [R3+0x2080] ;  /* 0x0020800003147984 */ /* 0x000e640000000c00 */
[----:B------:R-:W-:Y:S02]  /*16120*/  @P5 IMAD.HI.U32 R10, R6, c[0x0][0x4ec], RZ ;  /* 0x00013b00060a5a27 */ /* 0x000fe400078e00ff */
[----:B------:R-:W1:Y:S02]  /*16130*/  LDS.128 R36, [R3+0x2880] ;  /* 0x0028800003247984 */ /* 0x000e640000000c00 */
[----:B------:R-:W-:Y:S01]  /*16140*/  IMAD.MOV.U32 R2, RZ, RZ, R6 ;  /* 0x000000ffff027224 */ /* 0x000fe200078e0006 */
[----:B------:R-:W-:Y:S01]  /*16150*/  @P5 SHF.R.U32.HI R2, RZ, c[0x0][0x4f0], R10 ;  /* 0x00013c00ff025a19 */ /* 0x000fe2000001160a */
[----:B------:R-:W-:Y:S01]  /*16160*/  IMAD R10, R0, c[0x0][0x3f4], R5 ;  /* 0x0000fd00000a7a24 */ /* 0x000fe200078e0205 */
[----:B------:R-:W1:Y:S02]  /*16170*/  LDS.128 R48, [R3+0x3080] ;  /* 0x0030800003307984 */ /* 0x000e640000000c00 */
[----:B------:R-:W-:Y:S01]  /*16180*/  SHF.R.S32.HI R5, RZ, 0x1f, R2 ;  /* 0x0000001fff057819 */ /* 0x000fe20000011402 */
[----:B------:R-:W-:Y:S01]  /*16190*/  IMAD.IADD R9, R9, 0x1, R10 ;  /* 0x0000000109097824 */ /* 0x000fe200078e020a */
[----:B------:R-:W-:Y:S01]  /*161a0*/  IADD3 R0, -R2, RZ, RZ ;  /* 0x000000ff02007210 */ /* 0x000fe20007ffe1ff */
[----:B------:R-:W1:Y:S04]  /*161b0*/  LDS.128 R60, [R3+0x3880] ;  /* 0x00388000033c7984 */ /* 0x000e680000000c00 */
[----:B------:R-:W1:Y:S01]  /*161c0*/  LDS.128 R16, [R3+0x4080] ;  /* 0x0040800003107984 */ /* 0x000e620000000c00 */
[----:B------:R-:W-:-:S03]  /*161d0*/  IMAD R0, R0, c[0x0][0x4e8], R6 ;  /* 0x00013a0000007a24 */ /* 0x000fc600078e0206 */
[----:B------:R-:W1:Y:S04]  /*161e0*/  LDS.128 R28, [R3+0x4880] ;  /* 0x00488000031c7984 */ /* 0x000e680000000c00 */
[----:B------:R-:W1:Y:S04]  /*161f0*/  LDS.128 R44, [R3+0x5080] ;  /* 0x00508000032c7984 */ /* 0x000e680000000c00 */
[----:B------:R5:W1:Y:S02]  /*16200*/  LDS.128 R56, [R3+0x5880] ;  /* 0x0058800003387984 */ /* 0x000a640000000c00 */
[----:B-----5:R-:W-:Y:S01]  /*16210*/  IMAD R3, R5, c[0x0][0x3e0], RZ ;  /* 0x0000f80005037a24 */ /* 0x020fe200078e02ff */
[----:B------:R-:W-:-:S03]  /*16220*/  SHF.R.S32.HI R5, RZ, 0x1f, R0 ;  /* 0x0000001fff057819 */ /* 0x000fc60000011400 */
[C---:B------:R-:W-:Y:S02]  /*16230*/  IMAD R6, R2.reuse, c[0x0][0x3e4], R3 ;  /* 0x0000f90002067a24 */ /* 0x040fe400078e0203 */
[----:B------:R-:W-:-:S04]  /*16240*/  IMAD.WIDE.U32 R2, R2, c[0x0][0x3e0], R8 ;  /* 0x0000f80002027a25 */ /* 0x000fc800078e0008 */
[----:B------:R-:W-:Y:S01]  /*16250*/  IMAD R5, R5, c[0x0][0x3d8], RZ ;  /* 0x0000f60005057a24 */ /* 0x000fe200078e02ff */
[----:B------:R-:W-:-:S05]  /*16260*/  IADD3 R3, R3, R6, RZ ;  /* 0x0000000603037210 */ /* 0x000fca0007ffe0ff */
[----:B------:R-:W-:-:S04]  /*16270*/  IMAD.WIDE.U32 R2, R0, c[0x0][0x3d8], R2 ;  /* 0x0000f60000027a25 */ /* 0x000fc800078e0002 */
[----:B------:R-:W-:Y:S01]  /*16280*/  IMAD R0, R0, c[0x0][0x3dc], R5 ;  /* 0x0000f70000007a24 */ /* 0x000fe200078e0205 */
[----:B------:R-:W-:-:S04]  /*16290*/  LEA R13, P0, R2, c[0x0][0x380], 0x1 ;  /* 0x0000e000020d7a11 */ /* 0x000fc800078008ff */
[----:B------:R-:W-:-:S04]  /*162a0*/  IADD3 R0, R3, R0, RZ ;  /* 0x0000000003007210 */ /* 0x000fc80007ffe0ff */
[----:B------:R-:W-:Y:S01]  /*162b0*/  LEA.HI.X R6, R2, c[0x0][0x384], R0, 0x1, P0 ;  /* 0x0000e10002067a11 */ /* 0x000fe200000f0c00 */
[----:B------:R-:W-:Y:S05]  /*162c0*/  BRA.DIV ~URZ, `(.L_x_327) ;  /* 0x000047327f007947 */ /* 0x000fea000b800000 */
[----:B-1234-:R1:W2:Y:S02]  /*162d0*/  SHFL.IDX PT, R5, R6, RZ, 0x1c1f ;  /* 0x001c1fff06057589 */ /* 0x01e2a400000e0000 */
.L_x_410:
[----:B------:R-:W-:Y:S05]  /*162e0*/  BRA.DIV ~URZ, `(.L_x_328) ;  /* 0x000047827f007947 */ /* 0x000fea000b800000 */
[----:B------:R3:W4:Y:S02]  /*162f0*/  SHFL.IDX PT, R0, R13, RZ, 0x1c1f ;  /* 0x001c1fff0d007589 */ /* 0x00072400000e0000 */
.L_x_411:
[----:B------:R-:W-:Y:S01]  /*16300*/  ISETP.GE.AND P0, PT, R12, R4, PT ;  /* 0x000000040c00720c */ /* 0x000fe20003f06270 */
[----:B------:R-:W-:-:S12]  /*16310*/  BSSY B0, `(.L_x_329) ;  /* 0x000000e000007945 */ /* 0x000fd80003800000 */
[----:B------:R-:W-:Y:S05]  /*16320*/  @P0 BRA `(.L_x_330) ;  /* 0x000000c000000947 */ /* 0x000fea0003800000 */
[----:B------:R-:W-:Y:S02]  /*16330*/  ISETP.GE.AND P2, PT, R228, c[0x0][0x3c8], PT ;  /* 0x0000f200e4007a0c */ /* 0x000fe40003f46270 */
[----:B------:R-:W-:Y:S02]  /*16340*/  ISETP.GE.AND P1, PT, R238, c[0x0][0x3c8], PT ;  /* 0x0000f200ee007a0c */ /* 0x000fe40003f26270 */
[----:B------:R-:W-:-:S09]  /*16350*/  ISETP.GE.AND P0, PT, R230, c[0x0][0x3c8], PT ;  /* 0x0000f200e6007a0c */ /* 0x000fd20003f06270 */
[-C--:B----4-:R-:W-:Y:S02]  /*16360*/  @!P2 LEA R10, P5, R228, R0.reuse, 0x1 ;  /* 0x00000000e40aa211 */ /* 0x090fe400078a08ff */
[-C--:B------:R-:W-:Y:S02]  /*16370*/  @!P1 LEA R8, P4, R238, R0.reuse, 0x1 ;  /* 0x00000000ee089211 */ /* 0x080fe400078808ff */
[----:B------:R-:W-:Y:S02]  /*16380*/  @!P0 LEA R2, P3, R230, R0, 0x1 ;  /* 0x00000000e6028211 */ /* 0x000fe400078608ff */
[-C--:B--2---:R-:W-:Y:S02]  /*16390*/  @!P2 LEA.HI.X R11, R228, R5.reuse, R229, 0x1, P5 ;  /* 0x00000005e40ba211 */ /* 0x084fe400028f0ce5 */
[-C--:B------:R-:W-:Y:S02]  /*163a0*/  @!P1 LEA.HI.X R9, R238, R5.reuse, R250, 0x1, P4 ;  /* 0x00000005ee099211 */ /* 0x080fe400020f0cfa */
[----:B------:R-:W-:Y:S01]  /*163b0*/  @!P0 LEA.HI.X R3, R230, R5, R249, 0x1, P3 ;  /* 0x00000005e6038211 */ /* 0x000fe200018f0cf9 */
[----:B------:R2:W-:Y:S04]  /*163c0*/  @!P2 ST.E.128 [R10.64], R24 ;  /* 0x000000180a00a985 */ /* 0x0005e8000c101d08 */
[----:B------:R2:W-:Y:S04]  /*163d0*/  @!P1 ST.E.128 [R8.64], R20 ;  /* 0x0000001408009985 */ /* 0x0005e8000c101d08 */
[----:B------:R2:W-:Y:S02]  /*163e0*/  @!P0 ST.E.128 [R2.64], R16 ;  /* 0x0000001002008985 */ /* 0x0005e4000c101d08 */
.L_x_330:
[----:B------:R-:W-:Y:S05]  /*163f0*/  BSYNC B0 ;  /* 0x0000000000007941 */ /* 0x000fea0003800000 */
.L_x_329:
[----:B------:R-:W-:Y:S05]  /*16400*/  BRA.DIV ~URZ, `(.L_x_331) ;  /* 0x000046c27f007947 */ /* 0x000fea000b800000 */
[----:B--2---:R2:W1:Y:S04]  /*16410*/  SHFL.IDX PT, R5, R6, 0x1, 0x1c1f ;  /* 0x003c1f0006057f89 */ /* 0x00446800000e0000 */
[----:B----4-:R2:W4:Y:S02]  /*16420*/  SHFL.IDX PT, R0, R13, 0x1, 0x1c1f ;  /* 0x003c1f000d007f89 */ /* 0x01052400000e0000 */
.L_x_412:
[----:B------:R-:W-:Y:S01]  /*16430*/  IADD3 R2, R12, 0x20, RZ ;  /* 0x000000200c027810 */ /* 0x000fe20007ffe0ff */
[----:B------:R-:W-:Y:S03]  /*16440*/  BSSY B0, `(.L_x_332) ;  /* 0x000000f000007945 */ /* 0x000fe60003800000 */
[----:B------:R-:W-:-:S13]  /*16450*/  ISETP.GE.AND P0, PT, R2, R4, PT ;  /* 0x000000040200720c */ /* 0x000fda0003f06270 */
[----:B------:R-:W-:Y:S05]  /*16460*/  @P0 BRA `(.L_x_333) ;  /* 0x000000c000000947 */ /* 0x000fea0003800000 */
[----:B------:R-:W-:Y:S02]  /*16470*/  ISETP.GE.AND P2, PT, R228, c[0x0][0x3c8], PT ;  /* 0x0000f200e4007a0c */ /* 0x000fe40003f46270 */
[----:B------:R-:W-:Y:S02]  /*16480*/  ISETP.GE.AND P1, PT, R238, c[0x0][0x3c8], PT ;  /* 0x0000f200ee007a0c */ /* 0x000fe40003f26270 */
[----:B------:R-:W-:-:S09]  /*16490*/  ISETP.GE.AND P0, PT, R230, c[0x0][0x3c8], PT ;  /* 0x0000f200e6007a0c */ /* 0x000fd20003f06270 */
[-C--:B----4-:R-:W-:Y:S02]  /*164a0*/  @!P2 LEA R10, P5, R228, R0.reuse, 0x1 ;  /* 0x00000000e40aa211 */ /* 0x090fe400078a08ff */
[-C--:B------:R-:W-:Y:S02]  /*164b0*/  @!P1 LEA R8, P4, R238, R0.reuse, 0x1 ;  /* 0x00000000ee089211 */ /* 0x080fe400078808ff */
[----:B------:R-:W-:Y:S02]  /*164c0*/  @!P0 LEA R2, P3, R230, R0, 0x1 ;  /* 0x00000000e6028211 */ /* 0x000fe400078608ff */
[-C--:B-1----:R-:W-:Y:S02]  /*164d0*/  @!P2 LEA.HI.X R11, R228, R5.reuse, R229, 0x1, P5 ;  /* 0x00000005e40ba211 */ /* 0x082fe400028f0ce5 */
[-C--:B------:R-:W-:Y:S02]  /*164e0*/  @!P1 LEA.HI.X R9, R238, R5.reuse, R250, 0x1, P4 ;  /* 0x00000005ee099211 */ /* 0x080fe400020f0cfa */
[----:B------:R-:W-:Y:S01]  /*164f0*/  @!P0 LEA.HI.X R3, R230, R5, R249, 0x1, P3 ;  /* 0x00000005e6038211 */ /* 0x000fe200018f0cf9 */
[----:B------:R1:W-:Y:S04]  /*16500*/  @!P2 ST.E.128 [R10.64], R40 ;  /* 0x000000280a00a985 */ /* 0x0003e8000c101d08 */
[----:B------:R1:W-:Y:S04]  /*16510*/  @!P1 ST.E.128 [R8.64], R36 ;  /* 0x0000002408009985 */ /* 0x0003e8000c101d08 */
[----:B------:R1:W-:Y:S02]  /*16520*/  @!P0 ST.E.128 [R2.64], R28 ;  /* 0x0000001c02008985 */ /* 0x0003e4000c101d08 */
.L_x_333:
[----:B------:R-:W-:Y:S05]  /*16530*/  BSYNC B0 ;  /* 0x0000000000007941 */ /* 0x000fea0003800000 */
.L_x_332:
[----:B------:R-:W-:Y:S05]  /*16540*/  BRA.DIV ~URZ, `(.L_x_334) ;  /* 0x000046427f007947 */ /* 0x000fea000b800000 */
[----:B-1----:R1:W2:Y:S02]  /*16550*/  SHFL.IDX PT, R5, R6, 0x2, 0x1c1f ;  /* 0x005c1f0006057f89 */ /* 0x0022a400000e0000 */
.L_x_413:
[----:B------:R-:W-:Y:S05]  /*16560*/  BRA.DIV ~URZ, `(.L_x_335) ;  /* 0x000046927f007947 */ /* 0x000fea000b800000 */
[----:B----4-:R4:W1:Y:S02]  /*16570*/  SHFL.IDX PT, R0, R13, 0x2, 0x1c1f ;  /* 0x005c1f000d007f89 */ /* 0x01086400000e0000 */
.L_x_414:
[----:B------:R-:W-:Y:S01]  /*16580*/  IADD3 R2, R12, 0x40, RZ ;  /* 0x000000400c027810 */ /* 0x000fe20007ffe0ff */
[----:B------:R-:W-:Y:S03]  /*16590*/  BSSY B0, `(.L_x_336) ;  /* 0x000000f000007945 */ /* 0x000fe60003800000 */
[----:B------:R-:W-:-:S13]  /*165a0*/  ISETP.GE.AND P0, PT, R2, R4, PT ;  /* 0x000000040200720c */ /* 0x000fda0003f06270 */
[----:B------:R-:W-:Y:S05]  /*165b0*/  @P0 BRA `(.L_x_337) ;  /* 0x000000c000000947 */ /* 0x000fea0003800000 */
[----:B------:R-:W-:Y:S02]  /*165c0*/  ISETP.GE.AND P2, PT, R228, c[0x0][0x3c8], PT ;  /* 0x0000f200e4007a0c */ /* 0x000fe40003f46270 */
[----:B------:R-:W-:Y:S02]  /*165d0*/  ISETP.GE.AND P1, PT, R238, c[0x0][0x3c8], PT ;  /* 0x0000f200ee007a0c */ /* 0x000fe40003f26270 */
[----:B------:R-:W-:-:S09]  /*165e0*/  ISETP.GE.AND P0, PT, R230, c[0x0][0x3c8], PT ;  /* 0x0000f200e6007a0c */ /* 0x000fd20003f06270 */
[-C--:B-1----:R-:W-:Y:S02]  /*165f0*/  @!P2 LEA R10, P5, R228, R0.reuse, 0x1 ;  /* 0x00000000e40aa211 */ /* 0x082fe400078a08ff */
        /* <DEDUP_REMOVED lines=8> */
.L_x_337:
[----:B------:R-:W-:Y:S05]  /*16680*/  BSYNC B0 ;  /* 0x0000000000007941 */ /* 0x000fea0003800000 */
.L_x_336:
[----:B------:R-:W-:Y:S05]  /*16690*/  BRA.DIV ~URZ, `(.L_x_338) ;  /* 0x000045c27f007947 */ /* 0x000fea000b800000 */
[----:B-12---:R-:W1:Y:S04]  /*166a0*/  SHFL.IDX PT, R6, R6, 0x3, 0x1c1f ;  /* 0x007c1f0006067f89 */ /* 0x006e6800000e0000 */
[----:B------:R2:W3:Y:S02]  /*166b0*/  SHFL.IDX PT, R0, R13, 0x3, 0x1c1f ;  /* 0x007c1f000d007f89 */ /* 0x0004e400000e0000 */
.L_x_415:
[----:B------:R-:W-:-:S04]  /*166c0*/  IADD3 R2, R12, 0x60, RZ ;  /* 0x000000600c027810 */ /* 0x000fc80007ffe0ff */
[----:B------:R-:W-:-:S13]  /*166d0*/  ISETP.GE.AND P0, PT, R2, R4, PT ;  /* 0x000000040200720c */ /* 0x000fda0003f06270 */
[----:B------:R-:W-:Y:S05]  /*166e0*/  @P0 BRA `(.L_x_339) ;  /* 0x000023a000000947 */ /* 0x000fea0003800000 */
[----:B------:R-:W-:Y:S02]  /*166f0*/  ISETP.GE.AND P1, PT, R228, c[0x0][0x3c8], PT ;  /* 0x0000f200e4007a0c */ /* 0x000fe40003f26270 */
[----:B------:R-:W-:-:S11]  /*16700*/  ISETP.GE.AND P0, PT, R238, c[0x0][0x3c8], PT ;  /* 0x0000f200ee007a0c */ /* 0x000fd60003f06270 */
[-C--:B---3--:R-:W-:Y:S02]  /*16710*/  @!P1 LEA R4, P3, R228, R0.reuse, 0x1 ;  /* 0x00000000e4049211 */ /* 0x088fe400078608ff */
[----:B------:R-:W-:Y:S02]  /*16720*/  @!P0 LEA R2, P2, R238, R0, 0x1 ;  /* 0x00000000ee028211 */ /* 0x000fe400078408ff */
[-C--:B-1----:R-:W-:Y:S02]  /*16730*/  @!P1 LEA.HI.X R5, R228, R6.reuse, R229, 0x1, P3 ;  /* 0x00000006e4059211 */ /* 0x082fe400018f0ce5 */
[----:B------:R-:W-:-:S03]  /*16740*/  @!P0 LEA.HI.X R3, R238, R6, R250, 0x1, P2 ;  /* 0x00000006ee038211 */ /* 0x000fc600010f0cfa */
[----:B------:R1:W-:Y:S04]  /*16750*/  @!P1 ST.E.128 [R4.64], R64 ;  /* 0x0000004004009985 */ /* 0x0003e8000c101d08 */
[----:B------:R1:W-:Y:S01]  /*16760*/  @!P0 ST.E.128 [R2.64], R60 ;  /* 0x0000003c02008985 */ /* 0x0003e2000c101d08 */
[----:B------:R-:W-:-:S13]  /*16770*/  ISETP.GE.AND P0, PT, R230, c[0x0][0x3c8], PT ;  /* 0x0000f200e6007a0c */ /* 0x000fda0003f06270 */
[----:B------:R-:W-:Y:S05]  /*16780*/  @P0 BRA `(.L_x_339) ;  /* 0x0000230000000947 */ /* 0x000fea0003800000 */
[----:B-1----:R-:W-:-:S04]  /*16790*/  LEA R2, P0, R230, R0, 0x1 ;  /* 0x00000000e6027211 */ /* 0x002fc800078008ff */
[----:B------:R-:W-:-:S05]  /*167a0*/  LEA.HI.X R3, R230, R6, R249, 0x1, P0 ;  /* 0x00000006e6037211 */ /* 0x000fca00000f0cf9 */
[----:B------:R1:W-:Y:S01]  /*167b0*/  ST.E.128 [R2.64], R56 ;  /* 0x0000003802007985 */ /* 0x0003e2000c101d08 */
[----:B------:R-:W-:Y:S05]  /*167c0*/  BRA `(.L_x_339) ;  /* 0x000022c000007947 */ /* 0x000fea0003800000 */
.L_x_326:
        /* <DEDUP_REMOVED lines=8> */
[----:B------:R-:W-:Y:S01]  /*16850*/  IMAD R2, R2, c[0x0][0x440], RZ ;  /* 0x0001100002027a24 */ /* 0x000fe200078e02ff */
[----:B------:R-:W-:Y:S01]  /*16860*/  MOV R4, R8 ;  /* 0x0000000800047202 */ /* 0x000fe20000000f00 */
[----:B------:R-:W-:Y:S02]  /*16870*/  IMAD R5, R5, c[0x0][0x43c], R9 ;  /* 0x00010f0005057a24 */ /* 0x000fe400078e0209 */
[C---:B------:R-:W-:Y:S02]  /*16880*/  IMAD R2, R0.reuse, c[0x0][0x444], R2 ;  /* 0x0001110000027a24 */ /* 0x040fe400078e0202 */
[----:B------:R-:W-:Y:S01]  /*16890*/  IMAD.WIDE.U32 R4, R0, c[0x0][0x440], R4 ;  /* 0x0001100000047a25 */ /* 0x000fe200078e0004 */
[----:B------:R-:W-:Y:S02]  /*168a0*/  MOV R0, R3 ;  /* 0x0000000300007202 */ /* 0x000fe40000000f00 */
[----:B------:R-:W-:Y:S02]  /*168b0*/  @P5 SHF.R.U32.HI R0, RZ, c[0x0][0x4f0], R6 ;  /* 0x00013c00ff005a19 */ /* 0x000fe40000011606 */
[----:B------:R-:W-:-:S02]  /*168c0*/  IADD3 R5, R5, R2, RZ ;  /* 0x0000000205057210 */ /* 0x000fc40007ffe0ff */
        /* <DEDUP_REMOVED lines=18> */
.L_x_416:
[----:B------:R-:W-:Y:S05]  /*169f0*/  BRA.DIV ~URZ, `(.L_x_341) ;  /* 0x000043927f007947 */ /* 0x000fea000b800000 */
[----:B------:R3:W4:Y:S02]  /*16a00*/  SHFL.IDX PT, R0, R5, RZ, 0x1c1f ;  /* 0x001c1fff05007589 */ /* 0x00072400000e0000 */
.L_x_417:
        /* <DEDUP_REMOVED lines=22> */
[----:B---3--:R-:W-:Y:S02]  /*16b70*/  ISETP.GE.AND P1, PT, R17, c[0x0][0x3c8], PT ;  /* 0x0000f20011007a0c */ /* 0x008fe40003f26270 */
[----:B----4-:R-:W-:-:S09]  /*16b80*/  ISETP.GE.AND P3, PT, R13, c[0x0][0x3c8], PT ;  /* 0x0000f2000d007a0c */ /* 0x010fd20003f66270 */
[----:B------:R-:W-:Y:S02]  /*16b90*/  @!P0 IMAD.MOV.U32 R2, RZ, RZ, R0 ;  /* 0x000000ffff028224 */ /* 0x000fe400078e0000 */
[----:B------:R-:W-:-:S04]  /*16ba0*/  @!P0 IMAD.MOV.U32 R3, RZ, RZ, R4 ;  /* 0x000000ffff038224 */ /* 0x000fc800078e0004 */
        /* <DEDUP_REMOVED lines=12> */
[----:B------:R-:W-:Y:S02]  /*16c70*/  ISETP.GE.AND P1, PT, R24, c[0x0][0x3c8], PT ;  /* 0x0000f20018007a0c */ /* 0x000fe40003f26270 */
[----:B------:R-:W-:Y:S01]  /*16c80*/  ISETP.GE.AND P2, PT, R10, c[0x0][0x3c8], PT ;  /* 0x0000f2000a007a0c */ /* 0x000fe20003f46270 */
[----:B------:R1:W-:Y:S06]  /*16c90*/  @!P3 ST.E.64 [R8.64], R148 ;  /* 0x000000940800b985 */ /* 0x0003ec000c101b08 */
[----:B-1----:R-:W-:-:S04]  /*16ca0*/  @!P4 LEA R2, P0, R35, R0, 0x2 ;  /* 0x000000002302c211 */ /* 0x002fc800078010ff */
[----:B------:R-:W-:Y:S02]  /*16cb0*/  @!P4 LEA.HI.X R3, R35, R4, R80, 0x2, P0 ;  /* 0x000000042303c211 */ /* 0x000fe400000f1450 */
[----:B------:R-:W-:-:S03]  /*16cc0*/  @!P1 LEA R8, P0, R24, R0, 0x2 ;  /* 0x0000000018089211 */ /* 0x000fc600078010ff */
[----:B------:R1:W-:Y:S01]  /*16cd0*/  @!P4 ST.E.64 [R2.64], R152 ;  /* 0x000000980200c985 */ /* 0x0003e2000c101b08 */
[----:B------:R-:W-:Y:S02]  /*16ce0*/  ISETP.GE.AND P4, PT, R22, c[0x0][0x3c8], PT ;  /* 0x0000f20016007a0c */ /* 0x000fe40003f86270 */
[----:B------:R-:W-:-:S05]  /*16cf0*/  @!P1 LEA.HI.X R9, R24, R4, R25, 0x2, P0 ;  /* 0x0000000418099211 */ /* 0x000fca00000f1419 */
[----:B------:R1:W-:Y:S01]  /*16d00*/  @!P1 ST.E.64 [R8.64], R156 ;  /* 0x0000009c08009985 */ /* 0x0003e2000c101b08 */
[----:B------:R-:W-:Y:S02]  /*16d10*/  ISETP.GE.AND P1, PT, R20, c[0x0][0x3c8], PT ;  /* 0x0000f20014007a0c */ /* 0x000fe40003f26270 */
[----:B------:R-:W-:Y:S02]  /*16d20*/  ISETP.GE.AND P3, PT, R18, c[0x0][0x3c8], PT ;  /* 0x0000f20012007a0c */ /* 0x000fe40003f66270 */
[----:B-1----:R-:W-:-:S04]  /*16d30*/  @!P2 LEA R2, P0, R10, R0, 0x2 ;  /* 0x000000000a02a211 */ /* 0x002fc800078010ff */
[----:B------:R-:W-:Y:S02]  /*16d40*/  @!P2 LEA.HI.X R3, R10, R4, R11, 0x2, P0 ;  /* 0x000000040a03a211 */ /* 0x000fe400000f140b */
[----:B------:R-:W-:-:S04]  /*16d50*/  @!P4 LEA R10, P0, R22, R0, 0x2 ;  /* 0x00000000160ac211 */ /* 0x000fc800078010ff */
[----:B------:R-:W-:Y:S01]  /*16d60*/  @!P4 LEA.HI.X R11, R22, R4, R23, 0x2, P0 ;  /* 0x00000004160bc211 */ /* 0x000fe200000f1417 */
[----:B------:R1:W-:Y:S01]  /*16d70*/  @!P2 ST.E.64 [R2.64], R160 ;  /* 0x000000a00200a985 */ /* 0x0003e2000c101b08 */
[----:B------:R-:W-:-:S03]  /*16d80*/  @!P1 LEA R8, P0, R20, R0, 0x2 ;  /* 0x0000000014089211 */ /* 0x000fc600078010ff */
[----:B------:R2:W-:Y:S01]  /*16d90*/  @!P4 ST.E.64 [R10.64], R172 ;  /* 0x000000ac0a00c985 */ /* 0x0005e2000c101b08 */
[----:B------:R-:W-:Y:S02]  /*16da0*/  ISETP.GE.AND P4, PT, R16, c[0x0][0x3c8], PT ;  /* 0x0000f20010007a0c */ /* 0x000fe40003f86270 */
[----:B------:R-:W-:Y:S02]  /*16db0*/  @!P1 LEA.HI.X R9, R20, R4, R21, 0x2, P0 ;  /* 0x0000000414099211 */ /* 0x000fe400000f1415 */
[----:B------:R-:W-:-:S03]  /*16dc0*/  ISETP.GE.AND P2, PT, R14, c[0x0][0x3c8], PT ;  /* 0x0000f2000e007a0c */ /* 0x000fc60003f46270 */
[----:B------:R2:W-:Y:S01]  /*16dd0*/  @!P1 ST.E.64 [R8.64], R174 ;  /* 0x000000ae08009985 */ /* 0x0005e2000c101b08 */
[----:B------:R-:W-:Y:S02]  /*16de0*/  ISETP.GE.AND P1, PT, R12, c[0x0][0x3c8], PT ;  /* 0x0000f2000c007a0c */ /* 0x000fe40003f26270 */
[----:B-1----:R-:W-:-:S04]  /*16df0*/  @!P3 LEA R2, P0, R18, R0, 0x2 ;  /* 0x000000001202b211 */ /* 0x002fc800078010ff */
[----:B--2---:R-:W-:Y:S02]  /*16e00*/  @!P3 LEA.HI.X R3, R18, R4, R19, 0x2, P0 ;  /* 0x000000041203b211 */ /* 0x004fe400000f1413 */
[----:B------:R-:W-:-:S04]  /*16e10*/  @!P4 LEA R10, P0, R16, R0, 0x2 ;  /* 0x00000000100ac211 */ /* 0x000fc800078010ff */
[----:B----4-:R-:W-:Y:S02]  /*16e20*/  @!P4 LEA.HI.X R11, R16, R4, R17, 0x2, P0 ;  /* 0x00000004100bc211 */ /* 0x010fe400000f1411 */
[C---:B------:R-:W-:Y:S01]  /*16e30*/  @!P2 LEA R8, P0, R14.reuse, R0, 0x2 ;  /* 0x000000000e08a211 */ /* 0x040fe200078010ff */
[----:B------:R1:W-:Y:S04]  /*16e40*/  @!P3 ST.E.64 [R2.64], R110 ;  /* 0x0000006e0200b985 */ /* 0x0003e8000c101b08 */
[----:B------:R2:W-:Y:S01]  /*16e50*/  @!P4 ST.E.64 [R10.64], R182 ;  /* 0x000000b60a00c985 */ /* 0x0005e2000c101b08 */
[----:B---3--:R-:W-:Y:S02]  /*16e60*/  @!P2 LEA.HI.X R9, R14, R4, R15, 0x2, P0 ;  /* 0x000000040e09a211 */ /* 0x008fe400000f140f */
[----:B-1----:R-:W-:-:S04]  /*16e70*/  @!P1 LEA R2, P0, R12, R0, 0x2 ;  /* 0x000000000c029211 */ /* 0x002fc800078010ff */
[----:B-----5:R-:W-:Y:S01]  /*16e80*/  @!P1 LEA.HI.X R3, R12, R4, R13, 0x2, P0 ;  /* 0x000000040c039211 */ /* 0x020fe200000f140d */
[----:B------:R2:W-:Y:S04]  /*16e90*/  @!P2 ST.E.64 [R8.64], R84 ;  /* 0x000000540800a985 */ /* 0x0005e8000c101b08 */
[----:B------:R2:W-:Y:S04]  /*16ea0*/  @!P1 ST.E.64 [R2.64], R72 ;  /* 0x0000004802009985 */ /* 0x0005e8000c101b08 */
.L_x_343:
[----:B------:R-:W-:Y:S05]  /*16eb0*/  BSYNC B0 ;  /* 0x0000000000007941 */ /* 0x000fea0003800000 */
.L_x_342:
[----:B------:R-:W-:Y:S05]  /*16ec0*/  BRA.DIV ~URZ, `(.L_x_344) ;  /* 0x00003f227f007947 */ /* 0x000fea000b800000 */
[----:B--2---:R2:W1:Y:S04]  /*16ed0*/  SHFL.IDX PT, R4, R6, 0x1, 0x1c1f ;  /* 0x003c1f0006047f89 */ /* 0x00446800000e0000 */
[----:B----4-:R2:W4:Y:S02]  /*16ee0*/  SHFL.IDX PT, R0, R5, 0x1, 0x1c1f ;  /* 0x003c1f0005007f89 */ /* 0x01052400000e0000 */
.L_x_418:
        /* <DEDUP_REMOVED lines=33> */
[----:B------:R-:W-:Y:S02]  /*17100*/  ISETP.GE.AND P4, PT, R35, c[0x0][0x3c8], PT ;  /* 0x0000f20023007a0c */ /* 0x000fe40003f86270 */
[----:B------:R-:W-:Y:S01]  /*17110*/  ISETP.GE.AND P2, PT, R24, c[0x0][0x3c8], PT ;  /* 0x0000f20018007a0c */ /* 0x000fe20003f46270 */
[----:B------:R1:W-:Y:S01]  /*17120*/  @!P1 ST.E.64 [R8.64], R176 ;  /* 0x000000b008009985 */ /* 0x0003e2000c101b08 */
[----:B------:R-:W-:-:S03]  /*17130*/  ISETP.GE.AND P1, PT, R22, c[0x0][0x3c8], PT ;  /* 0x0000f20016007a0c */ /* 0x000fc60003f26270 */
[----:B------:R4:W-:Y:S04]  /*17140*/  @!P0 ST.E.64 [R2.64], R178 ;  /* 0x000000b202008985 */ /* 0x0009e8000c101b08 */
[-C--:B-1----:R-:W-:Y:S02]  /*17150*/  @!P3 LEA R8, P5, R73, R0.reuse, 0x2 ;  /* 0x000000004908b211 */ /* 0x082fe400078a10ff */
[----:B----4-:R-:W-:Y:S02]  /*17160*/  @!P4 LEA R2, P0, R35, R0, 0x2 ;  /* 0x000000002302c211 */ /* 0x010fe400078010ff */
[-C--:B------:R-:W-:Y:S02]  /*17170*/  @!P3 LEA.HI.X R9, R73, R4.reuse, R80, 0x2, P5 ;  /* 0x000000044909b211 */ /* 0x080fe400028f1450 */
[----:B------:R-:W-:-:S02]  /*17180*/  @!P4 LEA.HI.X R3, R35, R4, R72, 0x2, P0 ;  /* 0x000000042303c211 */ /* 0x000fc400000f1448 */
[----:B------:R-:W-:Y:S01]  /*17190*/  ISETP.GE.AND P0, PT, R20, c[0x0][0x3c8], PT ;  /* 0x0000f20014007a0c */ /* 0x000fe20003f06270 */
[----:B------:R1:W-:Y:S04]  /*171a0*/  @!P3 ST.E.64 [R8.64], R180 ;  /* 0x000000b40800b985 */ /* 0x0003e8000c101b08 */
[----:B------:R4:W-:Y:S01]  /*171b0*/  @!P4 ST.E.64 [R2.64], R88 ;  /* 0x000000580200c985 */ /* 0x0009e2000c101b08 */
[----:B------:R-:W-:Y:S02]  /*171c0*/  ISETP.GE.AND P4, PT, R12, c[0x0][0x3c8], PT ;  /* 0x0000f2000c007a0c */ /* 0x000fe40003f86270 */
        /* <DEDUP_REMOVED lines=10> */
[----:B----4-:R-:W-:Y:S02]  /*17270*/  @!P4 LEA R2, P1, R12, R0, 0x2 ;  /* 0x000000000c02c211 */ /* 0x010fe400078210ff */
[----:B------:R-:W-:Y:S01]  /*17280*/  ISETP.GE.AND P2, PT, R16, c[0x0][0x3c8], PT ;  /* 0x0000f20010007a0c */ /* 0x000fe20003f46270 */
[----:B------:R1:W-:Y:S01]  /*17290*/  @!P0 ST.E.64 [R8.64], R146 ;  /* 0x0000009208008985 */ /* 0x0003e2000c101b08 */
[----:B------:R-:W-:Y:S02]  /*172a0*/  @!P4 LEA.HI.X R3, R12, R4, R13, 0x2, P1 ;  /* 0x000000040c03c211 */ /* 0x000fe400008f140d */
[----:B------:R-:W-:-:S03]  /*172b0*/  @!P5 LEA R12, P0, R10, R0, 0x2 ;  /* 0x000000000a0cd211 */ /* 0x000fc600078010ff */
[----:B------:R4:W-:Y:S01]  /*172c0*/  @!P4 ST.E.64 [R2.64], R150 ;  /* 0x000000960200c985 */ /* 0x0009e2000c101b08 */
[----:B--2---:R-:W-:Y:S02]  /*172d0*/  ISETP.GE.AND P1, PT, R14, c[0x0][0x3c8], PT ;  /* 0x0000f2000e007a0c */ /* 0x004fe40003f26270 */
[----:B---3--:R-:W-:Y:S02]  /*172e0*/  @!P5 LEA.HI.X R13, R10, R4, R11, 0x2, P0 ;  /* 0x000000040a0dd211 */ /* 0x008fe400000f140b */
        /* <DEDUP_REMOVED lines=10> */
.L_x_346:
[----:B------:R-:W-:Y:S05]  /*17390*/  BSYNC B0 ;  /* 0x0000000000007941 */ /* 0x000fea0003800000 */
.L_x_345:
[----:B------:R-:W-:Y:S05]  /*173a0*/  BRA.DIV ~URZ, `(.L_x_347) ;  /* 0x00003b027f007947 */ /* 0x000fea000b800000 */
[----:B-1----:R1:W2:Y:S02]  /*173b0*/  SHFL.IDX PT, R4, R6, 0x2, 0x1c1f ;  /* 0x005c1f0006047f89 */ /* 0x0022a400000e0000 */
.L_x_419:
[----:B------:R-:W-:Y:S05]  /*173c0*/  BRA.DIV ~URZ, `(.L_x_348) ;  /* 0x00003b527f007947 */ /* 0x000fea000b800000 */
[----:B----4-:R4:W1:Y:S02]  /*173d0*/  SHFL.IDX PT, R0, R5, 0x2, 0x1c1f ;  /* 0x005c1f0005007f89 */ /* 0x01086400000e0000 */
.L_x_420:
[----:B------:R-:W-:Y:S01]  /*173e0*/  LOP3.LUT P0, RZ, R241, 0x1, RZ, 0xc0, !PT ;  /* 0x00000001f1ff7812 */ /* 0x000fe2000780c0ff */
[----:B------:R-:W-:-:S12]  /*173f0*/  BSSY B0, `(.L_x_349) ;  /* 0x000004a000007945 */ /* 0x000fd80003800000 */
        /* <DEDUP_REMOVED lines=34> */
[----:B------:R-:W-:Y:S02]  /*17620*/  ISETP.GE.AND P1, PT, R35, c[0x0][0x3c8], PT ;  /* 0x0000f20023007a0c */ /* 0x000fe40003f26270 */
[----:B------:R-:W-:Y:S01]  /*17630*/  ISETP.GE.AND P0, PT, R24, c[0x0][0x3c8], PT ;  /* 0x0000f20018007a0c */ /* 0x000fe20003f06270 */
[----:B------:R2:W-:Y:S01]  /*17640*/  @!P2 ST.E.64 [R2.64], R30 ;  /* 0x0000001e0200a985 */ /* 0x0005e2000c101b08 */
[----:B------:R-:W-:-:S05]  /*17650*/  ISETP.GE.AND P6, PT, R22, c[0x0][0x3c8], PT ;  /* 0x0000f20016007a0c */ /* 0x000fca0003fc6270 */
[CC--:B-1----:R-:W-:Y:S02]  /*17660*/  @!P4 LEA R8, P5, R71.reuse, R0.reuse, 0x2 ;  /* 0x000000004708c211 */ /* 0x0c2fe400078a10ff */
[C---:B--2---:R-:W-:Y:S02]  /*17670*/  @!P3 LEA R2, P2, R10.reuse, R0, 0x2 ;  /* 0x000000000a02b211 */ /* 0x044fe400078410ff */
[-C--:B------:R-:W-:Y:S02]  /*17680*/  @!P4 LEA.HI.X R9, R71, R4.reuse, R72, 0x2, P5 ;  /* 0x000000044709c211 */ /* 0x080fe400028f1448 */
[----:B------:R-:W-:-:S03]  /*17690*/  @!P3 LEA.HI.X R3, R10, R4, R11, 0x2, P2 ;  /* 0x000000040a03b211 */ /* 0x000fc600010f140b */
[----:B------:R-:W-:Y:S01]  /*176a0*/  @!P4 ST.E.64 [R8.64], R32 ;  /* 0x000000200800c985 */ /* 0x000fe2000c101b08 */
[----:B------:R-:W-:Y:S02]  /*176b0*/  ISETP.GE.AND P4, PT, R12, c[0x0][0x3c8], PT ;  /* 0x0000f2000c007a0c */ /* 0x000fe40003f86270 */
[C---:B------:R-:W-:Y:S01]  /*176c0*/  @!P1 LEA R10, P5, R35.reuse, R0, 0x2 ;  /* 0x00000000230a9211 */ /* 0x040fe200078a10ff */
[----:B------:R1:W-:Y:S03]  /*176d0*/  @!P3 ST.E.64 [R2.64], R36 ;  /* 0x000000240200b985 */ /* 0x0003e6000c101b08 */
[----:B------:R-:W-:Y:S02]  /*176e0*/  @!P1 LEA.HI.X R11, R35, R4, R70, 0x2, P5 ;  /* 0x00000004230b9211 */ /* 0x000fe400028f1446 */
[----:B------:R-:W-:-:S03]  /*176f0*/  ISETP.GE.AND P3, PT, R20, c[0x0][0x3c8], PT ;  /* 0x0000f20014007a0c */ /* 0x000fc60003f66270 */
[----:B------:R-:W-:Y:S01]  /*17700*/  @!P1 ST.E.64 [R10.64], R52 ;  /* 0x000000340a009985 */ /* 0x000fe2000c101b08 */
[----:B------:R-:W-:Y:S02]  /*17710*/  ISETP.GE.AND P1, PT, R16, c[0x0][0x3c8], PT ;  /* 0x0000f20010007a0c */ /* 0x000fe40003f26270 */
[-C--:B-1----:R-:W-:Y:S02]  /*17720*/  @!P0 LEA R2, P2, R24, R0.reuse, 0x2 ;  /* 0x0000000018028211 */ /* 0x082fe400078410ff */
[----:B------:R-:W-:Y:S02]  /*17730*/  @!P6 LEA R8, P5, R22, R0, 0x2 ;  /* 0x000000001608e211 */ /* 0x000fe400078a10ff */
[-C--:B------:R-:W-:Y:S02]  /*17740*/  @!P0 LEA.HI.X R3, R24, R4.reuse, R25, 0x2, P2 ;  /* 0x0000000418038211 */ /* 0x080fe400010f1419 */
[----:B------:R-:W-:Y:S02]  /*17750*/  ISETP.GE.AND P2, PT, R18, c[0x0][0x3c8], PT ;  /* 0x0000f20012007a0c */ /* 0x000fe40003f46270 */
[----:B------:R-:W-:Y:S01]  /*17760*/  @!P6 LEA.HI.X R9, R22, R4, R23, 0x2, P5 ;  /* 0x000000041609e211 */ /* 0x000fe200028f1417 */
[----:B------:R1:W-:Y:S01]  /*17770*/  @!P0 ST.E.64 [R2.64], R38 ;  /* 0x0000002602008985 */ /* 0x0003e2000c101b08 */
[----:B------:R-:W-:-:S03]  /*17780*/  ISETP.GE.AND P0, PT, R14, c[0x0][0x3c8], PT ;  /* 0x0000f2000e007a0c */ /* 0x000fc60003f06270 */
[----:B------:R2:W-:Y:S01]  /*17790*/  @!P6 ST.E.64 [R8.64], R40 ;  /* 0x000000280800e985 */ /* 0x0005e2000c101b08 */
        /* <DEDUP_REMOVED lines=15> */
.L_x_350:
[----:B------:R-:W-:Y:S05]  /*17890*/  BSYNC B0 ;  /* 0x0000000000007941 */ /* 0x000fea0003800000 */
.L_x_349:
[----:B------:R-:W-:Y:S05]  /*178a0*/  BRA.DIV ~URZ, `(.L_x_351) ;  /* 0x000036d27f007947 */ /* 0x000fea000b800000 */
[----:B--2---:R2:W3:Y:S04]  /*178b0*/  SHFL.IDX PT, R4, R6, 0x3, 0x1c1f ;  /* 0x007c1f0006047f89 */ /* 0x0044e800000e0000 */
[----:B-1----:R2:W1:Y:S02]  /*178c0*/  SHFL.IDX PT, R0, R5, 0x3, 0x1c1f ;  /* 0x007c1f0005007f89 */ /* 0x00246400000e0000 */
.L_x_421:
[----:B------:R-:W-:-:S13]  /*178d0*/  LOP3.LUT P0, RZ, R241, 0x2, RZ, 0xc0, !PT ;  /* 0x00000002f1ff7812 */ /* 0x000fda000780c0ff */
[----:B------:R-:W-:Y:S05]  /*178e0*/  @P0 BRA `(.L_x_339) ;  /* 0x000011a000000947 */ /* 0x000fea0003800000 */
[----:B------:R-:W5:Y:S04]  /*178f0*/  LDL R14, [R1+0x9c] ;  /* 0x00009c00010e7983 */ /* 0x000f680000100800 */
[----:B--2---:R-:W2:Y:S04]  /*17900*/  LDL R10, [R1+0x90] ;  /* 0x00009000010a7983 */ /* 0x004ea80000100800 */
[----:B---34-:R-:W3:Y:S04]  /*17910*/  LDL R5, [R1+0x8c] ;  /* 0x00008c0001057983 */ /* 0x018ee80000100800 */
        /* <DEDUP_REMOVED lines=18> */
[----:B--2---:R-:W-:Y:S02]  /*17a40*/  ISETP.GE.AND P3, PT, R10, c[0x0][0x3c8], PT ;  /* 0x0000f2000a007a0c */ /* 0x004fe40003f66270 */
[----:B---3--:R-:W-:-:S09]  /*17a50*/  ISETP.GE.AND P2, PT, R5, c[0x0][0x3c8], PT ;  /* 0x0000f20005007a0c */ /* 0x008fd20003f46270 */
[----:B-1----:R-:W-:Y:S02]  /*17a60*/  @!P4 IMAD.MOV.U32 R8, RZ, RZ, R0 ;  /* 0x000000ffff08c224 */ /* 0x002fe400078e0000 */
[----:B------:R-:W-:Y:S01]  /*17a70*/  @!P4 IMAD.MOV.U32 R9, RZ, RZ, R4 ;  /* 0x000000ffff09c224 */ /* 0x000fe200078e0004 */
[----:B------:R-:W-:-:S03]  /*17a80*/  @!P3 LEA R2, P5, R10, R0, 0x2 ;  /* 0x000000000a02b211 */ /* 0x000fc600078a10ff */
[----:B------:R-:W-:Y:S01]  /*17a90*/  @!P4 IMAD.WIDE R8, R14, 0x4, R8 ;  /* 0x000000040e08c825 */ /* 0x000fe200078e0208 */
[----:B----4-:R-:W-:Y:S01]  /*17aa0*/  @!P3 LEA.HI.X R3, R10, R4, R11, 0x2, P5 ;  /* 0x000000040a03b211 */ /* 0x010fe200028f140b */
[----:B------:R-:W2:Y:S04]  /*17ab0*/  LDL R14, [R1+0xb0] ;  /* 0x0000b000010e7983 */ /* 0x000ea80000100800 */
[----:B------:R1:W-:Y:S04]  /*17ac0*/  @!P4 ST.E.64 [R8.64], R58 ;  /* 0x0000003a0800c985 */ /* 0x0003e8000c101b08 */
[----:B------:R3:W-:Y:S01]  /*17ad0*/  @!P3 ST.E.64 [R2.64], R46 ;  /* 0x0000002e0200b985 */ /* 0x0007e2000c101b08 */
[----:B------:R-:W-:-:S04]  /*17ae0*/  @!P2 LEA R10, P3, R5, R0, 0x2 ;  /* 0x00000000050aa211 */ /* 0x000fc800078610ff */
[----:B------:R-:W-:Y:S02]  /*17af0*/  @!P2 LEA.HI.X R11, R5, R4, R27, 0x2, P3 ;  /* 0x00000004050ba211 */ /* 0x000fe400018f141b */
[----:B------:R-:W4:Y:S01]  /*17b00*/  LDL R5, [R1+0x68] ;  /* 0x0000680001057983 */ /* 0x000f220000100800 */
[----:B------:R-:W-:Y:S02]  /*17b10*/  ISETP.GE.AND P1, PT, R25, c[0x0][0x3c8], PT ;  /* 0x0000f20019007a0c */ /* 0x000fe40003f26270 */
[----:B------:R-:W-:-:S11]  /*17b20*/  ISETP.GE.AND P0, PT, R23, c[0x0][0x3c8], PT ;  /* 0x0000f20017007a0c */ /* 0x000fd60003f06270 */
[-C--:B-1----:R-:W-:Y:S02]  /*17b30*/  @!P1 LEA R8, P4, R25, R0.reuse, 0x2 ;  /* 0x0000000019089211 */ /* 0x082fe400078810ff */
[----:B------:R-:W-:Y:S02]  /*17b40*/  ISETP.GE.AND P5, PT, R21, c[0x0][0x3c8], PT ;  /* 0x0000f20015007a0c */ /* 0x000fe40003fa6270 */
[----:B---3--:R-:W-:-:S09]  /*17b50*/  @!P0 LEA R2, P6, R23, R0, 0x2 ;  /* 0x0000000017028211 */ /* 0x008fd200078c10ff */
[----:B------:R-:W-:-:S04]  /*17b60*/  P2R R3, PR, RZ, 0x10 ;  /* 0x00000010ff037803 */ /* 0x000fc80000000000 */
[----:B------:R-:W-:Y:S02]  /*17b70*/  ISETP.NE.AND P3, PT, R3, RZ, PT ;  /* 0x000000ff0300720c */ /* 0x000fe40003f65270 */
[----:B------:R-:W-:Y:S02]  /*17b80*/  ISETP.GE.AND P4, PT, R12, c[0x0][0x3c8], PT ;  /* 0x0000f2000c007a0c */ /* 0x000fe40003f86270 */
[-C--:B------:R-:W-:Y:S02]  /*17b90*/  @!P1 LEA.HI.X R9, R25, R4.reuse, R26, 0x2, P3 ;  /* 0x0000000419099211 */ /* 0x080fe400018f141a */
[----:B------:R-:W-:Y:S01]  /*17ba0*/  @!P0 LEA.HI.X R3, R23, R4, R24, 0x2, P6 ;  /* 0x0000000417038211 */ /* 0x000fe200030f1418 */
[----:B------:R-:W-:Y:S01]  /*17bb0*/  @!P2 ST.E.64 [R10.64], R74 ;  /* 0x0000004a0a00a985 */ /* 0x000fe2000c101b08 */
[----:B------:R-:W-:-:S03]  /*17bc0*/  ISETP.GE.AND P3, PT, R19, c[0x0][0x3c8], PT ;  /* 0x0000f20013007a0c */ /* 0x000fc60003f66270 */
[----:B------:R1:W-:Y:S04]  /*17bd0*/  @!P1 ST.E.64 [R8.64], R64 ;  /* 0x0000004008009985 */ /* 0x0003e8000c101b08 */
[----:B------:R3:W-:Y:S01]  /*17be0*/  @!P0 ST.E.64 [R2.64], R48 ;  /* 0x0000003002008985 */ /* 0x0007e2000c101b08 */
[----:B------:R-:W-:Y:S02]  /*17bf0*/  ISETP.GE.AND P2, PT, R17, c[0x0][0x3c8], PT ;  /* 0x0000f20011007a0c */ /* 0x000fe40003f46270 */
[----:B------:R-:W-:Y:S02]  /*17c00*/  ISETP.GE.AND P1, PT, R15, c[0x0][0x3c8], PT ;  /* 0x0000f2000f007a0c */ /* 0x000fe40003f26270 */
[----:B-1----:R-:W-:-:S04]  /*17c10*/  @!P5 LEA R8, P0, R21, R0, 0x2 ;  /* 0x000000001508d211 */ /* 0x002fc800078010ff */
[----:B------:R-:W-:Y:S02]  /*17c20*/  @!P5 LEA.HI.X R9, R21, R4, R22, 0x2, P0 ;  /* 0x000000041509d211 */ /* 0x000fe400000f1416 */
[----:B---3--:R-:W-:-:S03]  /*17c30*/  @!P4 LEA R2, P6, R12, R0, 0x2 ;  /* 0x000000000c02c211 */ /* 0x008fc600078c10ff */
[----:B------:R-:W-:Y:S01]  /*17c40*/  @!P5 ST.E.64 [R8.64], R60 ;  /* 0x0000003c0800d985 */ /* 0x000fe2000c101b08 */
[----:B------:R-:W-:Y:S02]  /*17c50*/  @!P4 LEA.HI.X R3, R12, R4, R13, 0x2, P6 ;  /* 0x000000040c03c211 */ /* 0x000fe400030f140d */
[-C--:B------:R-:W-:Y:S02]  /*17c60*/  @!P3 LEA R12, P5, R19, R0.reuse, 0x2 ;  /* 0x00000000130cb211 */ /* 0x080fe400078a10ff */
[----:B------:R-:W-:Y:S01]  /*17c70*/  ISETP.GE.AND P0, PT, R6, c[0x0][0x3c8], PT ;  /* 0x0000f20006007a0c */ /* 0x000fe20003f06270 */
[----:B------:R1:W-:Y:S01]  /*17c80*/  @!P4 ST.E.64 [R2.64], R62 ;  /* 0x0000003e0200c985 */ /* 0x0003e2000c101b08 */
[----:B------:R-:W-:-:S04]  /*17c90*/  @!P2 LEA R10, P6, R17, R0, 0x2 ;  /* 0x00000000110aa211 */ /* 0x000fc800078c10ff */
[----:B------:R-:W-:-:S05]  /*17ca0*/  @!P2 LEA.HI.X R11, R17, R4, R18, 0x2, P6 ;  /* 0x00000004110ba211 */ /* 0x000fca00030f1412 */
[----:B-1----:R-:W-:-:S04]  /*17cb0*/  P2R R2, PR, RZ, 0x20 ;  /* 0x00000020ff027803 */ /* 0x002fc80000000000 */
[----:B------:R-:W-:Y:S02]  /*17cc0*/  ISETP.NE.AND P4, PT, R2, RZ, PT ;  /* 0x000000ff0200720c */ /* 0x000fe40003f85270 */
[----:B------:R-:W-:Y:S02]  /*17cd0*/  @!P1 LEA R8, P5, R15, R0, 0x2 ;  /* 0x000000000f089211 */ /* 0x000fe400078a10ff */
[----:B------:R-:W-:Y:S02]  /*17ce0*/  @!P3 LEA.HI.X R13, R19, R4, R20, 0x2, P4 ;  /* 0x00000004130db211 */ /* 0x000fe400020f1414 */
[C---:B------:R-:W-:Y:S02]  /*17cf0*/  @!P0 LEA R2, P4, R6.reuse, R0, 0x2 ;  /* 0x0000000006028211 */ /* 0x040fe400078810ff */
[-C--:B------:R-:W-:Y:S01]  /*17d00*/  @!P1 LEA.HI.X R9, R15, R4.reuse, R16, 0x2, P5 ;  /* 0x000000040f099211 */ /* 0x080fe200028f1410 */
[----:B------:R1:W-:Y:S04]  /*17d10*/  @!P3 ST.E.64 [R12.64], R76 ;  /* 0x0000004c0c00b985 */ /* 0x0003e8000c101b08 */
[----:B------:R1:W-:Y:S04]  /*17d20*/  @!P2 ST.E.64 [R10.64], R78 ;  /* 0x0000004e0a00a985 */ /* 0x0003e8000c101b08 */
[----:B------:R1:W-:Y:S01]  /*17d30*/  @!P1 ST.E.64 [R8.64], R66 ;  /* 0x0000004208009985 */ /* 0x0003e2000c101b08 */
[----:B--2---:R-:W-:-:S05]  /*17d40*/  @!P0 LEA.HI.X R3, R6, R4, R14, 0x2, P4 ;  /* 0x0000000406038211 */ /* 0x004fca00020f140e */
[----:B------:R1:W-:Y:S01]  /*17d50*/  @!P0 ST.E.64 [R2.64], R56 ;  /* 0x0000003802008985 */ /* 0x0003e2000c101b08 */
[----:B----4-:R-:W-:-:S13]  /*17d60*/  ISETP.GE.AND P0, PT, R5, c[0x0][0x3c8], PT ;  /* 0x0000f20005007a0c */ /* 0x010fda0003f06270 */
[----:B------:R-:W-:Y:S05]  /*17d70*/  @P0 BRA `(.L_x_339) ;  /* 0x00000d1000000947 */ /* 0x000fea0003800000 */
[----:B------:R-:W2:Y:S01]  /*17d80*/  LDL R6, [R1+0xac] ;  /* 0x0000ac0001067983 */ /* 0x000ea20000100800 */
[----:B-1----:R-:W-:-:S04]  /*17d90*/  LEA R2, P0, R5, R0, 0x2 ;  /* 0x0000000005027211 */ /* 0x002fc800078010ff */
[----:B--2---:R-:W-:-:S05]  /*17da0*/  LEA.HI.X R3, R5, R4, R6, 0x2, P0 ;  /* 0x0000000405037211 */ /* 0x004fca00000f1406 */
[----:B------:R1:W-:Y:S01]  /*17db0*/  ST.E.64 [R2.64], R50 ;  /* 0x0000003202007985 */ /* 0x0003e2000c101b08 */
[----:B------:R-:W-:Y:S05]  /*17dc0*/  BRA `(.L_x_339) ;  /* 0x00000cc000007947 */ /* 0x000fea0003800000 */
.L_x_324:
[----:B------:R-:W4:Y:S04]  /*17dd0*/  LDL.LU R0, [R1+0x44] ;  /* 0x0000440001007983 */ /* 0x000f280000300800 */
[----:B---3--:R-:W3:Y:S01]  /*17de0*/  LDL.LU R8, [R1+0x48] ;  /* 0x0000480001087983 */ /* 0x008ee20000300800 */
[----:B------:R-:W-:Y:S02]  /*17df0*/  ISETP.NE.U32.AND P0, PT, RZ, c[0x0][0x508], PT ;  /* 0x00014200ff007a0c */ /* 0x000fe40003f05070 */
[----:B------:R-:W-:Y:S01]  /*17e00*/  ISETP.NE.U32.AND P3, PT, RZ, c[0x0][0x500], PT ;  /* 0x00014000ff007a0c */ /* 0x000fe20003f65070 */
[----:B--2---:R-:W2:Y:S01]  /*17e10*/  LDL.LU R6, [R1+0xa4] ;  /* 0x0000a40001067983 */ /* 0x004ea20000300800 */
[----:B------:R-:W-:Y:S01]  /*17e20*/  ISETP.NE.AND.EX P2, PT, RZ, c[0x0][0x50c], PT, P0 ;  /* 0x00014300ff007a0c */ /* 0x000fe20003f45300 */
[----:B------:R-:W-:Y:S01]  /*17e30*/  IMAD.MOV.U32 R20, RZ, RZ, c[0x0][0x388] ;  /* 0x0000e200ff147624 */ /* 0x000fe200078e00ff */
[----:B------:R-:W-:-:S02]  /*17e40*/  ISETP.NE.AND.EX P3, PT, RZ, c[0x0][0x504], PT, P3 ;  /* 0x00014100ff007a0c */ /* 0x000fc40003f65330 */
[----:B----4-:R-:W-:-:S09]  /*17e50*/  IADD3 R2, P1, R0, c[0x0][0x500], RZ ;  /* 0x0001400000027a10 */ /* 0x010fd20007f3e0ff */
[----:B------:R-:W-:Y:S01]  /*17e60*/  @P2 IADD3 R4, P0, R0, c[0x0][0x508], RZ ;  /* 0x0001420000042a10 */ /* 0x000fe20007f1e0ff */
[----:B------:R-:W-:Y:S01]  /*17e70*/  IMAD.MOV.U32 R0, RZ, RZ, RZ ;  /* 0x000000ffff007224 */ /* 0x000fe200078e00ff */
[C---:B---3--:R-:W-:Y:S02]  /*17e80*/  IADD3.X R3, R8.reuse, c[0x0][0x504], RZ, P1, !PT ;  /* 0x0001410008037a10 */ /* 0x048fe40000ffe4ff */
[----:B------:R-:W-:-:S03]  /*17e90*/  @P2 IADD3.X R5, R8, c[0x0][0x50c], RZ, P0, !PT ;  /* 0x0001430008052a10 */ /* 0x000fc600007fe4ff */
[----:B------:R1:W5:Y:S04]  /*17ea0*/  @P3 LDG.E R0, [R2.64] ;  /* 0x0000000802003981 */ /* 0x000368000c1e1900 */
[----:B------:R1:W5:Y:S01]  /*17eb0*/  @P2 LDG.E R20, [R4.64] ;  /* 0x0000000804142981 */ /* 0x000362000c1e1900 */
[----:B--2---:R-:W-:-:S04]  /*17ec0*/  ISETP.NE.AND P0, PT, R6, RZ, PT ;  /* 0x000000ff0600720c */ /* 0x004fc80003f05270 */
[----:B------:R-:W-:Y:S01]  /*17ed0*/  SEL R19, R6, c[0x0][0x3d4], P0 ;  /* 0x0000f50006137a07 */ /* 0x000fe20000000000 */
[----:B------:R-:W-:Y:S05]  /*17ee0*/  @P2 BRA `(.L_x_352) ;  /* 0x0000004000002947 */ /* 0x000fea0003800000 */
[----:B------:R-:W-:Y:S05]  /*17ef0*/  @!P3 BRA `(.L_x_352) ;  /* 0x000000300000b947 */ /* 0x000fea0003800000 */
[----:B-1----:R1:W2:Y:S04]  /*17f00*/  LDG.E R4, [R2.64] ;  /* 0x0000000802047981 */ /* 0x0022a8000c1e1900 */
[----:B-1----:R-:W2:Y:S02]  /*17f10*/  LDG.E R2, [R2.64+0x4] ;  /* 0x0000040802027981 */ /* 0x002ea4000c1e1900 */
[----:B--2--5:R-:W-:Y:S02]  /*17f20*/  IADD3 R20, -R4, R2, RZ ;  /* 0x0000000204147210 */ /* 0x024fe40007ffe1ff */
.L_x_352:
[----:B-1----:R-:W2:Y:S04]  /*17f30*/  LDL.LU R5, [R1+0x58] ;  /* 0x0000580001057983 */ /* 0x002ea80000300800 */
[----:B------:R-:W3:Y:S04]  /*17f40*/  LDL.LU R3, [R1+0x4c] ;  /* 0x00004c0001037983 */ /* 0x000ee80000300800 */
[----:B------:R-:W4:Y:S01]  /*17f50*/  LDL.LU R2, [R1+0xa0] ;  /* 0x0000a00001027983 */ /* 0x000f220000300800 */
[----:B------:R-:W-:Y:S01]  /*17f60*/  BSSY B0, `(.L_x_353) ;  /* 0x0000039000007945 */ /* 0x000fe20003800000 */
[----:B-----5:R-:W-:-:S02]  /*17f70*/  SHF.R.S32.HI R18, RZ, 0x1f, R0 ;  /* 0x0000001fff127819 */ /* 0x020fc40000011400 */
[----:B------:R-:W1:Y:S02]  /*17f80*/  S2R R4, SR_TID.X ;  /* 0x0000000000047919 */ /* 0x000e640000002100 */
[----:B-1----:R-:W-:Y:S02]  /*17f90*/  ISETP.GT.AND P0, PT, R4, 0x7f, PT ;  /* 0x0000007f0400780c */ /* 0x002fe40003f04270 */
[----:B--2---:R-:W-:Y:S02]  /*17fa0*/  LOP3.LUT R6, R5, 0xffff, RZ, 0xc0, !PT ;  /* 0x0000ffff05067812 */ /* 0x004fe400078ec0ff */
[----:B---3--:R-:W-:Y:S02]  /*17fb0*/  SEL R10, R3, RZ, !P3 ;  /* 0x000000ff030a7207 */ /* 0x008fe40005800000 */
[----:B----4-:R-:W-:-:S07]  /*17fc0*/  SEL R22, R2, RZ, !P3 ;  /* 0x000000ff02167207 */ /* 0x010fce0005800000 */
        /* <DEDUP_REMOVED lines=21> */
[----:B------:R-:W-:-:S04]  /*18120*/  IMAD.WIDE.U32 R8, R8, R6, RZ ;  /* 0x0000000608087225 */ /* 0x000fc800078e00ff */
[----:B------:R-:W-:Y:S01]  /*18130*/  IMAD.IADD R13, R9, 0x1, R13 ;  /* 0x00000001090d7824 */ /* 0x000fe200078e020d */
[----:B------:R-:W-:Y:S01]  /*18140*/  IADD3 R9, R5, R12, RZ ;  /* 0x0000000c05097210 */ /* 0x000fe20007ffe0ff */
[----:B------:R-:W-:-:S05]  /*18150*/  @P0 IMAD.HI.U32 R21, R11, c[0x0][0x4ec], RZ ;  /* 0x00013b000b150a27 */ /* 0x000fca00078e00ff */
[----:B------:R-:W-:Y:S02]  /*18160*/  @P0 SHF.R.U32.HI R2, RZ, c[0x0][0x4f0], R21 ;  /* 0x00013c00ff020a19 */ /* 0x000fe40000011615 */
[----:B------:R-:W-:-:S03]  /*18170*/  IADD3 R21, P1, P0, R4, R8, R0 ;  /* 0x0000000804157210 */ /* 0x000fc6000783e000 */
[----:B------:R-:W-:Y:S01]  /*18180*/  IMAD.MOV R8, RZ, RZ, -R2 ;  /* 0x000000ffff087224 */ /* 0x000fe200078e0a02 */
[----:B--2---:R-:W-:-:S05]  /*18190*/  SEL R3, R23, RZ, P2 ;  /* 0x000000ff17037207 */ /* 0x004fca0001000000 */
[-C--:B-----5:R-:W-:Y:S02]  /*181a0*/  IMAD R12, R17, R3.reuse, RZ ;  /* 0x00000003110c7224 */ /* 0x0a0fe400078e02ff */
[----:B------:R-:W-:-:S04]  /*181b0*/  IMAD.WIDE.U32 R4, R16, R3, RZ ;  /* 0x0000000310047225 */ /* 0x000fc800078e00ff */
[----:B------:R-:W-:Y:S01]  /*181c0*/  IMAD R3, R8, c[0x0][0x4e8], R11 ;  /* 0x00013a0008037a24 */ /* 0x000fe200078e020b */
[----:B------:R-:W-:Y:S02]  /*181d0*/  IADD3.X R11, R9, R13, R18, P1, P0 ;  /* 0x0000000d090b7210 */ /* 0x000fe40000fe0412 */
[----:B------:R-:W-:Y:S02]  /*181e0*/  IADD3 R9, R5, R12, RZ ;  /* 0x0000000c05097210 */ /* 0x000fe40007ffe0ff */
[----:B------:R-:W-:Y:S02]  /*181f0*/  IADD3 R4, P1, P0, R2, R21, R4 ;  /* 0x0000001502047210 */ /* 0x000fe4000783e004 */
[----:B------:R-:W-:Y:S01]  /*18200*/  SHF.R.S32.HI R5, RZ, 0x1f, R2 ;  /* 0x0000001fff057819 */ /* 0x000fe20000011402 */
[----:B------:R-:W-:Y:S01]  /*18210*/  IMAD R2, R15, R3, RZ ;  /* 0x000000030f027224 */ /* 0x000fe200078e02ff */
[----:B------:R-:W-:Y:S02]  /*18220*/  SHF.R.S32.HI R8, RZ, 0x1f, R3 ;  /* 0x0000001fff087819 */ /* 0x000fe40000011403 */
[----:B------:R-:W-:Y:S01]  /*18230*/  IADD3.X R5, R5, R11, R9, P1, P0 ;  /* 0x0000000b05057210 */ /* 0x000fe20000fe0409 */
[----:B------:R-:W-:-:S02]  /*18240*/  IMAD.MOV.U32 R9, RZ, RZ, c[0x0][0x4a8] ;  /* 0x00012a00ff097624 */ /* 0x000fc400078e00ff */
[C---:B------:R-:W-:Y:S02]  /*18250*/  IMAD R8, R14.reuse, R8, R2 ;  /* 0x000000080e087224 */ /* 0x040fe400078e0202 */
        /* <DEDUP_REMOVED lines=9> */
.L_x_354:
[----:B------:R-:W-:Y:S05]  /*182f0*/  BSYNC B0 ;  /* 0x0000000000007941 */ /* 0x000fea0003800000 */
.L_x_353:
[----:B------:R-:W-:-:S13]  /*18300*/  ISETP.GT.AND P0, PT, R19, 0x1, PT ;  /* 0x000000011300780c */ /* 0x000fda0003f04270 */
[----:B------:R-:W-:Y:S05]  /*18310*/  @P0 BRA `(.L_x_339) ;  /* 0x0000077000000947 */ /* 0x000fea0003800000 */
[----:B-1----:R-:W2:Y:S01]  /*18320*/  LDL.LU R2, [R1+0x54] ;  /* 0x0000540001027983 */ /* 0x002ea20000300800 */
[----:B------:R-:W-:-:S03]  /*18330*/  IMAD R4, R18, c[0x0][0x3a0], RZ ;  /* 0x0000e80012047a24 */ /* 0x000fc600078e02ff */
[----:B------:R-:W1:Y:S02]  /*18340*/  S2R R3, SR_TID.X ;  /* 0x0000000000037919 */ /* 0x000e640000002100 */
[----:B-1----:R-:W-:-:S04]  /*18350*/  SHF.R.S32.HI R5, RZ, 0x1f, R3 ;  /* 0x0000001fff057819 */ /* 0x002fc80000011403 */
[----:B------:R-:W-:-:S04]  /*18360*/  LEA.HI R5, R5, R3, RZ, 0x2 ;  /* 0x0000000305057211 */ /* 0x000fc800078f10ff */
[----:B------:R-:W-:-:S04]  /*18370*/  LOP3.LUT R5, R5, 0xfffffffc, RZ, 0xc0, !PT ;  /* 0xfffffffc05057812 */ /* 0x000fc800078ec0ff */
[----:B------:R-:W-:Y:S02]  /*18380*/  IADD3 R5, -R5, R3, RZ ;  /* 0x0000000305057210 */ /* 0x000fe40007ffe1ff */
[----:B--2---:R-:W-:Y:S02]  /*18390*/  MOV R9, R2 ;  /* 0x0000000200097202 */ /* 0x004fe40000000f00 */
[----:B------:R-:W-:Y:S02]  /*183a0*/  MOV R2, c[0x0][0x4e8] ;  /* 0x00013a0000027a02 */ /* 0x000fe40000000f00 */
[----:B------:R-:W-:Y:S02]  /*183b0*/  LEA R12, R9, R247, 0x7 ;  /* 0x000000f7090c7211 */ /* 0x000fe400078e38ff */
[----:B------:R-:W-:Y:S01]  /*183c0*/  ISETP.NE.AND P0, PT, R2, 0x1, PT ;  /* 0x000000010200780c */ /* 0x000fe20003f05270 */
[----:B------:R-:W-:-:S04]  /*183d0*/  IMAD.WIDE.U32 R2, R0, c[0x0][0x3a0], RZ ;  /* 0x0000e80000027a25 */ /* 0x000fc800078e00ff */
[----:B------:R-:W-:Y:S01]  /*183e0*/  IMAD R0, R0, c[0x0][0x3a4], R4 ;  /* 0x0000e90000007a24 */ /* 0x000fe200078e0204 */
[----:B------:R-:W-:Y:S01]  /*183f0*/  LEA R4, R5, R247, 0x5 ;  /* 0x000000f705047211 */ /* 0x000fe200078e28ff */
[----:B------:R-:W-:Y:S02]  /*18400*/  IMAD R5, R22, c[0x0][0x3f0], RZ ;  /* 0x0000fc0016057a24 */ /* 0x000fe400078e02ff */
[----:B------:R-:W-:Y:S01]  /*18410*/  IMAD.IADD R3, R3, 0x1, R0 ;  /* 0x0000000103037824 */ /* 0x000fe200078e0200 */
[----:B------:R-:W-:-:S03]  /*18420*/  LEA R4, R9, R4, 0x7 ;  /* 0x0000000409047211 */ /* 0x000fc600078e38ff */
[----:B------:R-:W-:Y:S01]  /*18430*/  IMAD.WIDE.U32 R2, R6, c[0x0][0x3e8], R2 ;  /* 0x0000fa0006027a25 */ /* 0x000fe200078e0002 */
[----:B------:R-:W-:-:S03]  /*18440*/  MOV R0, R4 ;  /* 0x0000000400007202 */ /* 0x000fc60000000f00 */
[----:B------:R-:W-:-:S04]  /*18450*/  @P0 IMAD.HI.U32 R8, R4, c[0x0][0x4ec], RZ ;  /* 0x00013b0004080a27 */ /* 0x000fc800078e00ff */
[----:B------:R-:W-:Y:S01]  /*18460*/  IMAD R3, R6, c[0x0][0x3ec], R3 ;  /* 0x0000fb0006037a24 */ /* 0x000fe200078e0203 */
[----:B------:R-:W-:Y:S01]  /*18470*/  @P0 SHF.R.U32.HI R0, RZ, c[0x0][0x4f0], R8 ;  /* 0x00013c00ff000a19 */ /* 0x000fe20000011608 */
[C---:B------:R-:W-:Y:S02]  /*18480*/  IMAD R8, R10.reuse, c[0x0][0x3f4], R5 ;  /* 0x0000fd000a087a24 */ /* 0x040fe400078e0205 */
[----:B------:R-:W-:Y:S01]  /*18490*/  IMAD.WIDE.U32 R2, R10, c[0x0][0x3f0], R2 ;  /* 0x0000fc000a027a25 */ /* 0x000fe200078e0002 */
[----:B------:R-:W-:Y:S02]  /*184a0*/  SHF.R.S32.HI R6, RZ, 0x1f, R0 ;  /* 0x0000001fff067819 */ /* 0x000fe40000011400 */
[----:B------:R-:W-:Y:S01]  /*184b0*/  IADD3 R5, -R0, RZ, RZ ;  /* 0x000000ff00057210 */ /* 0x000fe20007ffe1ff */
[----:B------:R-:W-:Y:S02]  /*184c0*/  IMAD.IADD R3, R3, 0x1, R8 ;  /* 0x0000000103037824 */ /* 0x000fe400078e0208 */
[----:B------:R-:W-:-:S02]  /*184d0*/  IMAD R6, R6, c[0x0][0x3e0], RZ ;  /* 0x0000f80006067a24 */ /* 0x000fc400078e02ff */
        /* <DEDUP_REMOVED lines=13> */
.L_x_422:
[----:B------:R-:W-:Y:S05]  /*185b0*/  BRA.DIV ~URZ, `(.L_x_356) ;  /* 0x00002af27f007947 */ /* 0x000fea000b800000 */
[----:B------:R3:W4:Y:S02]  /*185c0*/  SHFL.IDX PT, R0, R13, RZ, 0x1c1f ;  /* 0x001c1fff0d007589 */ /* 0x00072400000e0000 */
.L_x_423:
[----:B------:R-:W-:Y:S01]  /*185d0*/  IMAD R6, R20, c[0x0][0x4e8], RZ ;  /* 0x00013a0014067a24 */ /* 0x000fe200078e02ff */
[----:B------:R-:W-:Y:S04]  /*185e0*/  BSSY B0, `(.L_x_357) ;  /* 0x000000f000007945 */ /* 0x000fe80003800000 */
        /* <DEDUP_REMOVED lines=11> */
[----:B------:R2:W-:Y:S04]  /*186a0*/  @!P2 ST.E.128 [R10.64], RZ ;  /* 0x000000ff0a00a985 */ /* 0x0005e8000c101d08 */
[----:B------:R2:W-:Y:S04]  /*186b0*/  @!P1 ST.E.128 [R8.64], RZ ;  /* 0x000000ff08009985 */ /* 0x0005e8000c101d08 */
[----:B------:R2:W-:Y:S02]  /*186c0*/  @!P0 ST.E.128 [R2.64], RZ ;  /* 0x000000ff02008985 */ /* 0x0005e4000c101d08 */
.L_x_358:
[----:B------:R-:W-:Y:S05]  /*186d0*/  BSYNC B0 ;  /* 0x0000000000007941 */ /* 0x000fea0003800000 */
.L_x_357:
[----:B------:R-:W-:Y:S05]  /*186e0*/  BRA.DIV ~URZ, `(.L_x_359) ;  /* 0x00002a227f007947 */ /* 0x000fea000b800000 */
[----:B--2---:R2:W1:Y:S04]  /*186f0*/  SHFL.IDX PT, R4, R5, 0x1, 0x1c1f ;  /* 0x003c1f0005047f89 */ /* 0x00446800000e0000 */
[----:B----4-:R2:W4:Y:S02]  /*18700*/  SHFL.IDX PT, R0, R13, 0x1, 0x1c1f ;  /* 0x003c1f000d007f89 */ /* 0x01052400000e0000 */
.L_x_424:
        /* <DEDUP_REMOVED lines=13> */
[----:B------:R1:W-:Y:S04]  /*187e0*/  @!P2 ST.E.128 [R10.64], RZ ;  /* 0x000000ff0a00a985 */ /* 0x0003e8000c101d08 */
[----:B------:R1:W-:Y:S04]  /*187f0*/  @!P1 ST.E.128 [R8.64], RZ ;  /* 0x000000ff08009985 */ /* 0x0003e8000c101d08 */
[----:B------:R1:W-:Y:S02]  /*18800*/  @!P0 ST.E.128 [R2.64], RZ ;  /* 0x000000ff02008985 */ /* 0x0003e4000c101d08 */
.L_x_361:
[----:B------:R-:W-:Y:S05]  /*18810*/  BSYNC B0 ;  /* 0x0000000000007941 */ /* 0x000fea0003800000 */
.L_x_360:
[----:B------:R-:W-:Y:S05]  /*18820*/  BRA.DIV ~URZ, `(.L_x_362) ;  /* 0x000029a27f007947 */ /* 0x000fea000b800000 */
[----:B-1----:R1:W2:Y:S02]  /*18830*/  SHFL.IDX PT, R4, R5, 0x2, 0x1c1f ;  /* 0x005c1f0005047f89 */ /* 0x0022a400000e0000 */
.L_x_425:
[----:B------:R-:W-:Y:S05]  /*18840*/  BRA.DIV ~URZ, `(.L_x_363) ;  /* 0x000029f27f007947 */ /* 0x000fea000b800000 */
[----:B----4-:R4:W1:Y:S02]  /*18850*/  SHFL.IDX PT, R0, R13, 0x2, 0x1c1f ;  /* 0x005c1f000d007f89 */ /* 0x01086400000e0000 */
.L_x_426:
        /* <DEDUP_REMOVED lines=16> */
.L_x_365:
[----:B------:R-:W-:Y:S05]  /*18960*/  BSYNC B0 ;  /* 0x0000000000007941 */ /* 0x000fea0003800000 */
.L_x_364:
[----:B------:R-:W-:Y:S05]  /*18970*/  BRA.DIV ~URZ, `(.L_x_366) ;  /* 0x000029227f007947 */ /* 0x000fea000b800000 */
[----:B--2---:R2:W3:Y:S04]  /*18980*/  SHFL.IDX PT, R4, R5, 0x3, 0x1c1f ;  /* 0x007c1f0005047f89 */ /* 0x0044e800000e0000 */
[----:B-1----:R2:W1:Y:S02]  /*18990*/  SHFL.IDX PT, R0, R13, 0x3, 0x1c1f ;  /* 0x007c1f000d007f89 */ /* 0x00246400000e0000 */
.L_x_427:
[----:B------:R-:W-:-:S04]  /*189a0*/  IADD3 R12, R12, 0x60, RZ ;  /* 0x000000600c0c7810 */ /* 0x000fc80007ffe0ff */
        /* <DEDUP_REMOVED lines=8> */
[-C--:B---3--:R-:W-:Y:S02]  /*18a30*/  @!P2 LEA.HI.X R11, R228, R4.reuse, R229, 0x1, P5 ;  /* 0x00000004e40ba211 */ /* 0x088fe400028f0ce5 */
[-C--:B------:R-:W-:Y:S02]  /*18a40*/  @!P1 LEA.HI.X R9, R238, R4.reuse, R250, 0x1, P4 ;  /* 0x00000004ee099211 */ /* 0x080fe400020f0cfa */
[----:B------:R-:W-:Y:S01]  /*18a50*/  @!P0 LEA.HI.X R3, R230, R4, R249, 0x1, P3 ;  /* 0x00000004e6038211 */ /* 0x000fe200018f0cf9 */
[----:B------:R1:W-:Y:S04]  /*18a60*/  @!P2 ST.E.128 [R10.64], RZ ;  /* 0x000000ff0a00a985 */ /* 0x0003e8000c101d08 */
[----:B------:R1:W-:Y:S04]  /*18a70*/  @!P1 ST.E.128 [R8.64], RZ ;  /* 0x000000ff08009985 */ /* 0x0003e8000c101d08 */
[----:B------:R1:W-:Y:S02]  /*18a80*/  @!P0 ST.E.128 [R2.64], RZ ;  /* 0x000000ff02008985 */ /* 0x0003e4000c101d08 */
.L_x_339:
[----:B------:R-:W-:Y:S05]  /*18a90*/  BSYNC B1 ;  /* 0x0000000000017941 */ /* 0x000fea0003800000 */
.L_x_323:
[----:B-1-3--:R-:W3:Y:S02]  /*18aa0*/  LDL R0, [R1+0x124] ;  /* 0x0001240001007983 */ /* 0x00aee40000100800 */
[----:B---3--:R-:W-:-:S13]  /*18ab0*/  ISETP.NE.AND P0, PT, R0, RZ, PT ;  /* 0x000000ff0000720c */ /* 0x008fda0003f05270 */
[----:B------:R-:W-:Y:S01]  /*18ac0*/  @P0 WARPSYNC 0xffffffff ;  /* 0xffffffff00000948 */ /* 0x000fe20003800000 */
[----:B------:R-:W-:Y:S06]  /*18ad0*/  @P0 BAR.SYNC.DEFER_BLOCKING 0x5, 0x80 ;  /* 0x0142000000000b1d */ /* 0x000fec0000010000 */
[----:B------:R-:W1:Y:S04]  /*18ae0*/  @P0 LDS.128 R8, [0xc080] ;  /* 0x00c08000ff080984 */ /* 0x000e680000000c00 */
[----:B-1----:R1:W-:Y:S04]  /*18af0*/  @P0 STL.64 [R1+0x50], R8 ;  /* 0x0000500801000387 */ /* 0x0023e80000100a00 */
[----:B------:R1:W-:Y:S04]  /*18b00*/  @P0 STL.64 [R1+0x58], R10 ;  /* 0x0000580a01000387 */ /* 0x0003e80000100a00 */
[----:B------:R-:W-:Y:S06]  /*18b10*/  @P0 BAR.ARV 0x4, 0x80 ;  /* 0x0102000000000b1d */ /* 0x000fec0000002000 */
[----:B------:R-:W-:Y:S05]  /*18b20*/  @P0 BRA `(.L_x_367) ;  /* 0x00000ba000000947 */ /* 0x000fea0003800000 */
[----:B------:R-:W3:Y:S01]  /*18b30*/  S2R R0, SR_TID.X ;  /* 0x0000000000007919 */ /* 0x000ee20000002100 */
[----:B-1----:R-:W-:Y:S01]  /*18b40*/  IMAD.MOV.U32 R8, RZ, RZ, RZ ;  /* 0x000000ffff087224 */ /* 0x002fe200078e00ff */
[----:B---3--:R-:W-:-:S04]  /*18b50*/  LOP3.LUT R14, R0, 0x1f, RZ, 0xc0, !PT ;  /* 0x0000001f000e7812 */ /* 0x008fc800078ec0ff */
[----:B------:R-:W-:Y:S01]  /*18b60*/  ISETP.NE.AND P6, PT, R14, 0x1f, PT ;  /* 0x0000001f0e00780c */ /* 0x000fe20003fc5270 */
[----:B------:R-:W-:Y:S10]  /*18b70*/  BRA.DIV ~URZ, `(.L_x_368) ;  /* 0x000027e27f007947 */ /* 0x000ff4000b800000 */
[----:B------:R1:W3:Y:S02]  /*18b80*/  SHFL.IDX PT, R10, R34, RZ, 0x1f ;  /* 0x00001fff220a7589 */ /* 0x0002e400000e0000 */
.L_x_428:
[----:B------:R-:W-:Y:S05]  /*18b90*/  BRA.DIV ~URZ, `(.L_x_369) ;  /* 0x000028327f007947 */ /* 0x000fea000b800000 */
[----:B------:R1:W2:Y:S02]  /*18ba0*/  SHFL.IDX PT, R9, R34, 0x1, 0x1f ;  /* 0x00201f0022097f89 */ /* 0x0002a400000e0000 */
.L_x_429:
[----:B------:R-:W5:Y:S01]  /*18bb0*/  LDL R0, [R1+0x5c] ;  /* 0x00005c0001007983 */ /* 0x000f620000100800 */
[----:B--2---:R-:W-:Y:S02]  /*18bc0*/  IMAD.MOV.U32 R6, RZ, RZ, RZ ;  /* 0x000000ffff067224 */ /* 0x004fe400078e00ff */
[----:B-----5:R-:W-:-:S05]  /*18bd0*/  IMAD.IADD R0, R0, 0x1, R14 ;  /* 0x0000000100007824 */ /* 0x020fca00078e020e */
[----:B------:R-:W-:-:S13]  /*18be0*/  ISETP.GE.OR P0, PT, R0, c[0x0][0x53c], !P6 ;  /* 0x00014f0000007a0c */ /* 0x000fda0007706670 */
[----:B------:R-:W-:Y:S01]  /*18bf0*/  @!P0 MOV R2, 0x4 ;  /* 0x0000000400028802 */ /* 0x000fe20000000f00 */
[----:B------:R-:W-:-:S04]  /*18c00*/  @!P0 IMAD.MOV.U32 R4, RZ, RZ, 0x4 ;  /* 0x00000004ff048424 */ /* 0x000fc800078e00ff */
[----:B----4-:R-:W-:-:S04]  /*18c10*/  @!P0 IMAD.WIDE R4, R0, R4, c[0x0][0x580] ;  /* 0x0001600000048625 */ /* 0x010fc800078e0204 */
[----:B------:R-:W-:Y:S01]  /*18c20*/  @!P0 IMAD.WIDE R2, R0, R2, c[0x0][0x578] ;  /* 0x00015e0000028625 */ /* 0x000fe200078e0202 */
[----:B------:R-:W2:Y:S04]  /*18c30*/  @!P0 LDG.E R6, [R4.64] ;  /* 0x0000000804068981 */ /* 0x000ea8000c1e1900 */
[----:B------:R-:W2:Y:S01]  /*18c40*/  @!P0 LDG.E R8, [R2.64] ;  /* 0x0000000802088981 */ /* 0x000ea2000c1e1900 */
[C---:B------:R-:W-:Y:S02]  /*18c50*/  ISETP.GE.U32.AND P4, PT, R14.reuse, 0x10, PT ;  /* 0x000000100e00780c */ /* 0x040fe40003f86070 */
[C---:B------:R-:W-:Y:S02]  /*18c60*/  ISETP.GE.U32.AND P3, PT, R14.reuse, 0x8, PT ;  /* 0x000000080e00780c */ /* 0x040fe40003f66070 */
[----:B------:R-:W-:-:S02]  /*18c70*/  ISETP.GE.U32.AND P2, PT, R14, 0x4, PT ;  /* 0x000000040e00780c */ /* 0x000fc40003f46070 */
[C---:B------:R-:W-:Y:S02]  /*18c80*/  ISETP.GE.U32.AND P1, PT, R14.reuse, 0x2, PT ;  /* 0x000000020e00780c */ /* 0x040fe40003f26070 */
[----:B------:R-:W-:Y:S02]  /*18c90*/  ISETP.NE.AND P5, PT, R14, RZ, PT ;  /* 0x000000ff0e00720c */ /* 0x000fe40003fa5270 */
[----:B------:R-:W-:Y:S01]  /*18ca0*/  MOV R13, RZ ;  /* 0x000000ff000d7202 */ /* 0x000fe20000000f00 */
[----:B--2---:R-:W-:Y:S01]  /*18cb0*/  IMAD R0, R8, R6, RZ ;  /* 0x0000000608007224 */ /* 0x004fe200078e02ff */
[----:B------:R-:W-:Y:S07]  /*18cc0*/  BRA.DIV ~URZ, `(.L_x_370) ;  /* 0x000027727f007947 */ /* 0x000fee000b800000 */
[----:B------:R2:W4:Y:S02]  /*18cd0*/  SHFL.UP PT, R4, R0, 0x1, RZ ;  /* 0x0420000000047989 */ /* 0x00052400000e00ff */
.L_x_430:
[----:B----4-:R-:W-:-:S04]  /*18ce0*/  SEL R4, R4, RZ, P5 ;  /* 0x000000ff04047207 */ /* 0x010fc80002800000 */
[----:B--2---:R-:W-:Y:S01]  /*18cf0*/  IADD3 R0, R0, R4, RZ ;  /* 0x0000000400007210 */ /* 0x004fe20007ffe0ff */
[----:B------:R-:W-:Y:S05]  /*18d00*/  BRA.DIV ~URZ, `(.L_x_371) ;  /* 0x000027727f007947 */ /* 0x000fea000b800000 */
        /* <DEDUP_REMOVED lines=12> */
[----:B------:R2:W4:Y:S02]  /*18dd0*/  SHFL.IDX PT, R0, R4, 0x1f, 0x1f ;  /* 0x03e01f0004007f89 */ /* 0x00052400000e0000 */
.L_x_431:
[----:B----4-:R-:W-:Y:S01]  /*18de0*/  IMAD R0, R0, c[0x0][0x538], RZ ;  /* 0x00014e0000007a24 */ /* 0x010fe200078e02ff */
[----:B------:R-:W-:Y:S04]  /*18df0*/  BSSY B1, `(.L_x_372) ;  /* 0x0000084000017945 */ /* 0x000fe80003800000 */
[----:B------:R-:W-:-:S04]  /*18e00*/  IADD3 R9, R0, R9, RZ ;  /* 0x0000000900097210 */ /* 0x000fc80007ffe0ff */
[----:B---3--:R-:W-:-:S13]  /*18e10*/  ISETP.GT.AND P0, PT, R9, R10, PT ;  /* 0x0000000a0900720c */ /* 0x008fda0003f04270 */
[----:B------:R-:W-:Y:S05]  /*18e20*/  @P0 BRA `(.L_x_373) ;  /* 0x0000026000000947 */ /* 0x000fea0003800000 */
.L_x_377:
[----:B------:R-:W3:Y:S02]  /*18e30*/  LDL.LU R0, [R1+0x5c] ;  /* 0x00005c0001007983 */ /* 0x000ee40000300800 */
[----:B---3--:R-:W-:-:S04]  /*18e40*/  IADD3 R0, R0, 0x1f, RZ ;  /* 0x0000001f00007810 */ /* 0x008fc80007ffe0ff */
[----:B------:R-:W-:-:S13]  /*18e50*/  ISETP.GE.AND P0, PT, R0, c[0x0][0x53c], PT ;  /* 0x00014f0000007a0c */ /* 0x000fda0003f06270 */
[----:B------:R-:W-:Y:S05]  /*18e60*/  @P0 BRA `(.L_x_374) ;  /* 0x0000077000000947 */ /* 0x000fea0003800000 */
[----:B------:R3:W-:Y:S01]  /*18e70*/  STL [R1+0x5c], R0 ;  /* 0x00005c0001007387 */ /* 0x0007e20000100800 */
[----:B------:R-:W-:Y:S02]  /*18e80*/  MOV R6, RZ ;  /* 0x000000ff00067202 */ /* 0x000fe40000000f00 */
[----:B------:R-:W-:Y:S02]  /*18e90*/  MOV R8, RZ ;  /* 0x000000ff00087202 */ /* 0x000fe40000000f00 */
[----:B---3--:R-:W-:-:S04]  /*18ea0*/  IADD3 R0, R0, R14, RZ ;  /* 0x0000000e00007210 */ /* 0x008fc80007ffe0ff */
[----:B------:R-:W-:-:S13]  /*18eb0*/  ISETP.GE.OR P0, PT, R0, c[0x0][0x53c], !P6 ;  /* 0x00014f0000007a0c */ /* 0x000fda0007706670 */
[----:B--2---:R-:W-:Y:S02]  /*18ec0*/  @!P0 MOV R4, 0x4 ;  /* 0x0000000400048802 */ /* 0x004fe40000000f00 */
[----:B------:R-:W-:-:S03]  /*18ed0*/  @!P0 MOV R2, 0x4 ;  /* 0x0000000400028802 */ /* 0x000fc60000000f00 */
[----:B------:R-:W-:-:S04]  /*18ee0*/  @!P0 IMAD.WIDE R4, R0, R4, c[0x0][0x580] ;  /* 0x0001600000048625 */ /* 0x000fc800078e0204 */
[----:B------:R-:W-:Y:S01]  /*18ef0*/  @!P0 IMAD.WIDE R2, R0, R2, c[0x0][0x578] ;  /* 0x00015e0000028625 */ /* 0x000fe200078e0202 */
[----:B------:R-:W2:Y:S04]  /*18f00*/  @!P0 LDG.E R6, [R4.64] ;  /* 0x0000000804068981 */ /* 0x000ea8000c1e1900 */
[----:B------:R-:W2:Y:S02]  /*18f10*/  @!P0 LDG.E R8, [R2.64] ;  /* 0x0000000802088981 */ /* 0x000ea4000c1e1900 */
[----:B--2---:R-:W-:Y:S01]  /*18f20*/  IMAD R0, R8, R6, RZ ;  /* 0x0000000608007224 */ /* 0x004fe200078e02ff */
[----:B------:R-:W-:Y:S05]  /*18f30*/  BRA.DIV ~URZ, `(.L_x_375) ;  /* 0x000026e27f007947 */ /* 0x000fea000b800000 */
[----:B------:R2:W3:Y:S02]  /*18f40*/  SHFL.UP PT, R2, R0, 0x1, RZ ;  /* 0x0420000000027989 */ /* 0x0004e400000e00ff */
.L_x_432:
[----:B---3--:R-:W-:-:S04]  /*18f50*/  SEL R2, R2, RZ, P5 ;  /* 0x000000ff02027207 */ /* 0x008fc80002800000 */
        /* <DEDUP_REMOVED lines=14> */
[----:B------:R2:W3:Y:S02]  /*19040*/  SHFL.IDX PT, R0, R4, 0x1f, 0x1f ;  /* 0x03e01f0004007f89 */ /* 0x0004e400000e0000 */
.L_x_433:
[----:B---3--:R-:W-:-:S05]  /*19050*/  IMAD R0, R0, c[0x0][0x538], RZ ;  /* 0x00014e0000007a24 */ /* 0x008fca00078e02ff */
[----:B------:R-:W-:-:S04]  /*19060*/  IADD3 R9, R0, R9, RZ ;  /* 0x0000000900097210 */ /* 0x000fc80007ffe0ff */
[----:B------:R-:W-:-:S13]  /*19070*/  ISETP.GT.AND P0, PT, R9, R10, PT ;  /* 0x0000000a0900720c */ /* 0x000fda0003f04270 */
[----:B-12---:R-:W-:Y:S05]  /*19080*/  @!P0 BRA `(.L_x_377) ;  /* 0xfffffda000008947 */ /* 0x006fea000383ffff */
.L_x_373:
[----:B------:R-:W-:-:S05]  /*19090*/  IADD3 R12, -R0, R9, RZ ;  /* 0x00000009000c7210 */ /* 0x000fca0007ffe1ff */
[----:B------:R-:W-:-:S05]  /*190a0*/  IMAD R0, R4, c[0x0][0x538], R12 ;  /* 0x00014e0004007a24 */ /* 0x000fca00078e020c */
[----:B------:R-:W-:Y:S01]  /*190b0*/  ISETP.GT.AND P0, PT, R0, R10, PT ;  /* 0x0000000a0000720c */ /* 0x000fe20003f04270 */
[----:B------:R-:W-:-:S12]  /*190c0*/  BRA.DIV ~URZ, `(.L_x_378) ;  /* 0x000027427f007947 */ /* 0x000fd8000b800000 */
[----:B------:R-:W-:-:S04]  /*190d0*/  VOTE.ANY R9, PT, !P0 ;  /* 0x0000000000097806 */ /* 0x000fc800040e0100 */
.L_x_434:
[----:B------:R3:W4:Y:S01]  /*190e0*/  POPC R11, R9 ;  /* 0x00000009000b7309 */ /* 0x0007220000000000 */
[----:B------:R-:W-:Y:S05]  /*190f0*/  BRA.DIV ~URZ, `(.L_x_379) ;  /* 0x000027627f007947 */ /* 0x000fea000b800000 */
[----:B----4-:R4:W1:Y:S04]  /*19100*/  SHFL.IDX PT, R6, R6, R11, 0x1f ;  /* 0x00001f0b06067589 */ /* 0x01086800000e0000 */
[----:B------:R4:W2:Y:S02]  /*19110*/  SHFL.IDX PT, R5, R8, R11, 0x1f ;  /* 0x00001f0b08057589 */ /* 0x0008a400000e0000 */
.L_x_435:
[----:B------:R-:W-:Y:S01]  /*19120*/  ISETP.NE.AND P0, PT, R9, RZ, PT ;  /* 0x000000ff0900720c */ /* 0x000fe20003f05270 */
[----:B------:R-:W-:-:S12]  /*19130*/  BSSY B0, `(.L_x_380) ;  /* 0x0000005000007945 */ /* 0x000fd80003800000 */
[----:B------:R-:W-:Y:S05]  /*19140*/  @!P0 BRA `(.L_x_381) ;  /* 0x0000003000008947 */ /* 0x000fea0003800000 */
[----:B------:R-:W-:Y:S01]  /*19150*/  IADD3 R0, R11, -0x1, RZ ;  /* 0xffffffff0b007810 */ /* 0x000fe20007ffe0ff */
[----:B------:R-:W-:Y:S05]  /*19160*/  BRA.DIV ~URZ, `(.L_x_382) ;  /* 0x000027c27f007947 */ /* 0x000fea000b800000 */
[----:B------:R3:W4:Y:S02]  /*19170*/  SHFL.IDX PT, R13, R4, R0, 0x1f ;  /* 0x00001f00040d7589 */ /* 0x00072400000e0000 */
.L_x_381:
[----:B------:R-:W-:Y:S05]  /*19180*/  BSYNC B0 ;  /* 0x0000000000007941 */ /* 0x000fea0003800000 */
.L_x_380:
[----:B--234-:R-:W-:Y:S01]  /*19190*/  IMAD R4, R13, c[0x0][0x538], R12 ;  /* 0x00014e000d047a24 */ /* 0x01cfe200078e020c */
[----:B-1----:R-:W-:Y:S02]  /*191a0*/  IABS R2, R6 ;  /* 0x0000000600027213 */ /* 0x002fe40000000000 */
[----:B------:R-:W-:Y:S01]  /*191b0*/  IABS R0, R5 ;  /* 0x0000000500007213 */ /* 0x000fe20000000000 */
[----:B------:R-:W-:Y:S01]  /*191c0*/  IMAD.IADD R10, R10, 0x1, -R4 ;  /* 0x000000010a0a7824 */ /* 0x000fe200078e0a04 */
[----:B------:R1:W-:Y:S01]  /*191d0*/  STL [R1+0x50], R4 ;  /* 0x0000500401007387 */ /* 0x0003e20000100800 */
        /* <DEDUP_REMOVED lines=64> */
.L_x_374:
[----:B------:R-:W-:Y:S01]  /*195e0*/  MOV R0, c[0x0][0x53c] ;  /* 0x00014f0000007a02 */ /* 0x000fe20000000f00 */
[----:B------:R3:W-:Y:S04]  /*195f0*/  STL [R1+0x50], R10 ;  /* 0x0000500a01007387 */ /* 0x0007e80000100800 */
[----:B------:R3:W-:Y:S04]  /*19600*/  STL [R1+0x54], RZ ;  /* 0x000054ff01007387 */ /* 0x0007e80000100800 */
[----:B------:R3:W-:Y:S04]  /*19610*/  STL [R1+0x58], RZ ;  /* 0x000058ff01007387 */ /* 0x0007e80000100800 */
[----:B------:R3:W-:Y:S02]  /*19620*/  STL [R1+0x5c], R0 ;  /* 0x00005c0001007387 */ /* 0x0007e40000100800 */
.L_x_383:
[----:B------:R-:W-:Y:S05]  /*19630*/  BSYNC B1 ;  /* 0x0000000000017941 */ /* 0x000fea0003800000 */
.L_x_372:
[----:B------:R-:W4:Y:S04]  /*19640*/  LDL R8, [R1+0x50] ;  /* 0x0000500001087983 */ /* 0x000f280000100800 */
[----:B------:R-:W4:Y:S04]  /*19650*/  LDL R9, [R1+0x54] ;  /* 0x0000540001097983 */ /* 0x000f280000100800 */
[----:B---3--:R-:W4:Y:S04]  /*19660*/  LDL R10, [R1+0x58] ;  /* 0x00005800010a7983 */ /* 0x008f280000100800 */
[----:B------:R-:W4:Y:S01]  /*19670*/  LDL R11, [R1+0x5c] ;  /* 0x00005c00010b7983 */ /* 0x000f220000100800 */
[----:B------:R-:W-:Y:S03]  /*19680*/  WARPSYNC 0xffffffff ;  /* 0xffffffff00007948 */ /* 0x000fe60003800000 */
[----:B------:R-:W-:Y:S01]  /*19690*/  BAR.SYNC.DEFER_BLOCKING 0x4, 0x80 ;  /* 0x0102000000007b1d */ /* 0x000fe20000010000 */
[----:B------:R-:W-:-:S13]  /*196a0*/  ISETP.NE.AND P0, PT, R14, RZ, PT ;  /* 0x000000ff0e00720c */ /* 0x000fda0003f05270 */
[----:B----4-:R3:W-:Y:S04]  /*196b0*/  @!P0 STS.128 [0xc080], R8 ;  /* 0x00c08008ff008388 */ /* 0x0107e80000000c00 */
[----:B------:R-:W-:Y:S06]  /*196c0*/  BAR.ARV 0x5, 0x80 ;  /* 0x0142000000007b1d */ /* 0x000fec0000002000 */
.L_x_367:
[----:B-1----:R-:W5:Y:S02]  /*196d0*/  LDL R0, [R1+0x5c] ;  /* 0x00005c0001007983 */ /* 0x002f640000100800 */
[----:B-----5:R-:W-:-:S13]  /*196e0*/  ISETP.GE.AND P0, PT, R0, c[0x0][0x53c], PT ;  /* 0x00014f0000007a0c */ /* 0x020fda0003f06270 */
[----:B--234-:R-:W-:Y:S01]  /*196f0*/  @P0 CALL.REL.NOINC `(.L_x_384) ;  /* 0x0000001000000944 */ /* 0x01cfe20003c00000 */
[----:B------:R-:W-:Y:S05]  /*19700*/  BRA `(.L_x_385) ;  /* 0xfffe88b000007947 */ /* 0x000fea000383ffff */
.L_x_384:
[----:B------:R-:W-:Y:S05]  /*19710*/  EXIT ;  /* 0x000000000000794d */ /* 0x000fea0003800000 */
.L_x_198:
[----:B------:R-:W-:Y:S01]  /*19720*/  IMAD.MOV.U32 R0, RZ, RZ, R5 ;  /* 0x000000ffff007224 */ /* 0x000fe200078e0005 */
[----:B------:R-:W-:Y:S02]  /*19730*/  MOV R3, 0x1 ;  /* 0x0000000100037802 */ /* 0x000fe40000000f00 */
[----:B------:R-:W-:Y:S02]  /*19740*/  MOV R2, 0x19760 ;  /* 0x0001976000027802 */ /* 0x000fe40000000f00 */
[----:B------:R-:W-:Y:S05]  /*19750*/  CALL.REL.NOINC `($__internal_6_$__cuda_sm70_shflsync_up_p) ;  /* 0x000022f000007944 */ /* 0x000fea0003c00000 */
[----:B------:R-:W-:Y:S01]  /*19760*/  MOV R0, R4 ;  /* 0x0000000400007202 */ /* 0x000fe20000000f00 */
[----:B------:R-:W-:Y:S05]  /*19770*/  BRA `(.L_x_386) ;  /* 0xfffe6cf000007947 */ /* 0x000fea000383ffff */
.L_x_199:
[----:B------:R-:W-:Y:S01]  /*19780*/  IMAD.MOV.U32 R0, RZ, RZ, R5 ;  /* 0x000000ffff007224 */ /* 0x000fe200078e0005 */
[----:B------:R-:W-:Y:S02]  /*19790*/  MOV R3, 0x2 ;  /* 0x0000000200037802 */ /* 0x000fe40000000f00 */
[----:B------:R-:W-:Y:S02]  /*197a0*/  MOV R2, 0x197c0 ;  /* 0x000197c000027802 */ /* 0x000fe40000000f00 */
[----:B------:R-:W-:Y:S05]  /*197b0*/  CALL.REL.NOINC `($__internal_6_$__cuda_sm70_shflsync_up_p) ;  /* 0x0000229000007944 */ /* 0x000fea0003c00000 */
[----:B------:R-:W-:Y:S01]  /*197c0*/  SEL R4, R4, RZ, P4 ;  /* 0x000000ff04047207 */ /* 0x000fe20002000000 */
[----:B------:R-:W-:Y:S01]  /*197d0*/  IMAD.MOV.U32 R3, RZ, RZ, 0x4 ;  /* 0x00000004ff037424 */ /* 0x000fe200078e00ff */
[----:B------:R-:W-:-:S03]  /*197e0*/  MOV R2, 0x19810 ;  /* 0x0001981000027802 */ /* 0x000fc60000000f00 */
[----:B------:R-:W-:Y:S02]  /*197f0*/  IMAD.IADD R0, R5, 0x1, R4 ;  /* 0x0000000105007824 */ /* 0x000fe400078e0204 */
        /* <DEDUP_REMOVED lines=14> */
[----:B------:R-:W-:Y:S01]  /*198e0*/  IMAD.IADD R4, R0, 0x1, R4 ;  /* 0x0000000100047824 */ /* 0x000fe200078e0204 */
[----:B------:R-:W-:-:S03]  /*198f0*/  MOV R0, 0x1f ;  /* 0x0000001f00007802 */ /* 0x000fc60000000f00 */
[----:B------:R-:W-:Y:S02]  /*19900*/  IMAD.MOV.U32 R35, RZ, RZ, R4 ;  /* 0x000000ffff237224 */ /* 0x000fe400078e0004 */
[----:B------:R-:W-:Y:S05]  /*19910*/  CALL.REL.NOINC `($__internal_5_$__cuda_sm70_shflsync_idx_p) ;  /* 0x000020e000007944 */ /* 0x000fea0003c00000 */
[----:B------:R-:W-:Y:S05]  /*19920*/  BRA `(.L_x_387) ;  /* 0xfffe6c4000007947 */ /* 0x000fea000383ffff */
.L_x_201:
[----:B------:R-:W-:Y:S02]  /*19930*/  SEL R0, RZ, 0x1, P0 ;  /* 0x00000001ff007807 */ /* 0x000fe40000000000 */
[----:B------:R-:W-:Y:S02]  /*19940*/  MOV R2, 0x19960 ;  /* 0x0001996000027802 */ /* 0x000fe40000000f00 */
[----:B------:R-:W-:Y:S05]  /*19950*/  CALL.REL.NOINC `($__internal_7_$__cuda_sm70_votesync_ballot) ;  /* 0x0000215000007944 */ /* 0x000fea0003c00000 */
[----:B------:R-:W-:Y:S01]  /*19960*/  MOV R5, R0 ;  /* 0x0000000000057202 */ /* 0x000fe20000000f00 */
[----:B------:R-:W-:Y:S05]  /*19970*/  BRA `(.L_x_388) ;  /* 0xfffe6c8000007947 */ /* 0x000fea000383ffff */
.L_x_202:
[----:B------:R-:W-:Y:S01]  /*19980*/  IMAD.MOV.U32 R35, RZ, RZ, R8 ;  /* 0x000000ffff237224 */ /* 0x000fe200078e0008 */
[----:B--2---:R-:W-:Y:S01]  /*19990*/  MOV R3, R13 ;  /* 0x0000000d00037202 */ /* 0x004fe20000000f00 */
[----:B------:R-:W-:Y:S01]  /*199a0*/  IMAD.MOV.U32 R0, RZ, RZ, 0x1f ;  /* 0x0000001fff007424 */ /* 0x000fe200078e00ff */
[----:B------:R-:W-:Y:S02]  /*199b0*/  MOV R2, 0x199d0 ;  /* 0x000199d000027802 */ /* 0x000fe40000000f00 */
[----:B-1----:R-:W-:Y:S05]  /*199c0*/  CALL.REL.NOINC `($__internal_5_$__cuda_sm70_shflsync_idx_p) ;  /* 0x0000203000007944 */ /* 0x002fea0003c00000 */
[----:B------:R-:W-:Y:S01]  /*199d0*/  IMAD.MOV.U32 R11, RZ, RZ, R0 ;  /* 0x000000ffff0b7224 */ /* 0x000fe200078e0000 */
[----:B------:R-:W-:Y:S01]  /*199e0*/  MOV R35, R7 ;  /* 0x0000000700237202 */ /* 0x000fe20000000f00 */
[----:B------:R-:W-:Y:S01]  /*199f0*/  IMAD.MOV.U32 R6, RZ, RZ, RZ ;  /* 0x000000ffff067224 */ /* 0x000fe200078e00ff */
[----:B------:R-:W-:Y:S01]  /*19a00*/  MOV R3, R13 ;  /* 0x0000000d00037202 */ /* 0x000fe20000000f00 */
[----:B------:R-:W-:Y:S01]  /*19a10*/  IMAD.MOV.U32 R0, RZ, RZ, 0x1f ;  /* 0x0000001fff007424 */ /* 0x000fe200078e00ff */
[----:B------:R-:W-:-:S02]  /*19a20*/  MOV R2, 0x19a40 ;  /* 0x00019a4000027802 */ /* 0x000fc40000000f00 */
[----:B------:R-:W-:Y:S05]  /*19a30*/  CALL.REL.NOINC `($__internal_5_$__cuda_sm70_shflsync_idx_p) ;  /* 0x00001fc000007944 */ /* 0x000fea0003c00000 */
[----:B------:R-:W-:Y:S01]  /*19a40*/  MOV R10, R0 ;  /* 0x00000000000a7202 */ /* 0x000fe20000000f00 */
[----:B------:R-:W-:Y:S05]  /*19a50*/  BRA `(.L_x_389) ;  /* 0xfffe6bf000007947 */ /* 0x000fea000383ffff */
.L_x_205:
[----:B------:R-:W-:Y:S01]  /*19a60*/  IMAD.MOV.U32 R35, RZ, RZ, R4 ;  /* 0x000000ffff237224 */ /* 0x000fe200078e0004 */
[----:B------:R-:W-:-:S02]  /*19a70*/  MOV R0, 0x1f ;  /* 0x0000001f00007802 */ /* 0x000fc40000000f00 */
[----:B------:R-:W-:Y:S02]  /*19a80*/  MOV R2, 0x19aa0 ;  /* 0x00019aa000027802 */ /* 0x000fe40000000f00 */
[----:B-1234-:R-:W-:Y:S05]  /*19a90*/  CALL.REL.NOINC `($__internal_5_$__cuda_sm70_shflsync_idx_p) ;  /* 0x00001f6000007944 */ /* 0x01efea0003c00000 */
[----:B------:R-:W-:Y:S01]  /*19aa0*/  MOV R6, R0 ;  /* 0x0000000000067202 */ /* 0x000fe20000000f00 */
[----:B------:R-:W-:Y:S05]  /*19ab0*/  BRA `(.L_x_204) ;  /* 0xfffe6bf000007947 */ /* 0x000fea000383ffff */
.L_x_243:
[----:B------:R-:W-:Y:S01]  /*19ac0*/  IMAD.MOV.U32 R35, RZ, RZ, R6 ;  /* 0x000000ffff237224 */ /* 0x000fe200078e0006 */
[----:B------:R-:W-:Y:S01]  /*19ad0*/  MOV R3, RZ ;  /* 0x000000ff00037202 */ /* 0x000fe20000000f00 */
[----:B------:R-:W-:Y:S01]  /*19ae0*/  IMAD.MOV.U32 R0, RZ, RZ, 0x1c1f ;  /* 0x00001c1fff007424 */ /* 0x000fe200078e00ff */
[----:B------:R-:W-:Y:S02]  /*19af0*/  MOV R2, 0x19b10 ;  /* 0x00019b1000027802 */ /* 0x000fe40000000f00 */
[----:B-----5:R-:W-:Y:S05]  /*19b00*/  CALL.REL.NOINC `($__internal_5_$__cuda_sm70_shflsync_idx_p) ;  /* 0x00001ef000007944 */ /* 0x020fea0003c00000 */
[----:B------:R-:W-:Y:S01]  /*19b10*/  MOV R4, R0 ;  /* 0x0000000000047202 */ /* 0x000fe20000000f00 */
[----:B------:R-:W-:Y:S05]  /*19b20*/  BRA `(.L_x_390) ;  /* 0xfffeea0000007947 */ /* 0x000fea000383ffff */
.L_x_244:
[----:B------:R-:W-:Y:S01]  /*19b30*/  IMAD.MOV.U32 R35, RZ, RZ, R12 ;  /* 0x000000ffff237224 */ /* 0x000fe200078e000c */
[----:B------:R-:W-:Y:S01]  /*19b40*/  MOV R3, RZ ;  /* 0x000000ff00037202 */ /* 0x000fe20000000f00 */
[----:B------:R-:W-:Y:S01]  /*19b50*/  IMAD.MOV.U32 R0, RZ, RZ, 0x1c1f ;  /* 0x00001c1fff007424 */ /* 0x000fe200078e00ff */
[----:B------:R-:W-:Y:S02]  /*19b60*/  MOV R2, 0x19b80 ;  /* 0x00019b8000027802 */ /* 0x000fe40000000f00 */
[----:B-12--5:R-:W-:Y:S05]  /*19b70*/  CALL.REL.NOINC `($__internal_5_$__cuda_sm70_shflsync_idx_p) ;  /* 0x00001e8000007944 */ /* 0x026fea0003c00000 */
[----:B------:R-:W-:Y:S05]  /*19b80*/  BRA `(.L_x_391) ;  /* 0xfffee9c000007947 */ /* 0x000fea000383ffff */
.L_x_247:
[----:B------:R-:W-:Y:S01]  /*19b90*/  IMAD.MOV.U32 R35, RZ, RZ, R6 ;  /* 0x000000ffff237224 */ /* 0x000fe200078e0006 */
[----:B--2---:R-:W-:Y:S01]  /*19ba0*/  MOV R3, 0x1 ;  /* 0x0000000100037802 */ /* 0x004fe20000000f00 */
[----:B----4-:R-:W-:Y:S01]  /*19bb0*/  IMAD.MOV.U32 R0, RZ, RZ, 0x1c1f ;  /* 0x00001c1fff007424 */ /* 0x010fe200078e00ff */
[----:B------:R-:W-:-:S02]  /*19bc0*/  MOV R2, 0x19be0 ;  /* 0x00019be000027802 */ /* 0x000fc40000000f00 */
[----:B-1-3-5:R-:W-:Y:S05]  /*19bd0*/  CALL.REL.NOINC `($__internal_5_$__cuda_sm70_shflsync_idx_p) ;  /* 0x00001e2000007944 */ /* 0x02afea0003c00000 */
[----:B------:R-:W-:Y:S01]  /*19be0*/  IMAD.MOV.U32 R4, RZ, RZ, R0 ;  /* 0x000000ffff047224 */ /* 0x000fe200078e0000 */
[----:B------:R-:W-:Y:S01]  /*19bf0*/  MOV R3, 0x1 ;  /* 0x0000000100037802 */ /* 0x000fe20000000f00 */
[----:B------:R-:W-:Y:S01]  /*19c00*/  IMAD.MOV.U32 R35, RZ, RZ, R12 ;  /* 0x000000ffff237224 */ /* 0x000fe200078e000c */
[----:B------:R-:W-:-:S02]  /*19c10*/  MOV R0, 0x1c1f ;  /* 0x00001c1f00007802 */ /* 0x000fc40000000f00 */
[----:B------:R-:W-:Y:S02]  /*19c20*/  MOV R2, 0x19c40 ;  /* 0x00019c4000027802 */ /* 0x000fe40000000f00 */
[----:B------:R-:W-:Y:S05]  /*19c30*/  CALL.REL.NOINC `($__internal_5_$__cuda_sm70_shflsync_idx_p) ;  /* 0x00001dc000007944 */ /* 0x000fea0003c00000 */
[----:B------:R-:W-:Y:S05]  /*19c40*/  BRA `(.L_x_392) ;  /* 0xfffeea5000007947 */ /* 0x000fea000383ffff */
.L_x_250:
[----:B------:R-:W-:Y:S01]  /*19c50*/  IMAD.MOV.U32 R35, RZ, RZ, R6 ;  /* 0x000000ffff237224 */ /* 0x000fe200078e0006 */
[----:B-1----:R-:W-:Y:S01]  /*19c60*/  MOV R3, 0x2 ;  /* 0x0000000200037802 */ /* 0x002fe20000000f00 */
[----:B----4-:R-:W-:Y:S01]  /*19c70*/  IMAD.MOV.U32 R0, RZ, RZ, 0x1c1f ;  /* 0x00001c1fff007424 */ /* 0x010fe200078e00ff */
[----:B------:R-:W-:Y:S02]  /*19c80*/  MOV R2, 0x19ca0 ;  /* 0x00019ca000027802 */ /* 0x000fe40000000f00 */
[----:B--23-5:R-:W-:Y:S05]  /*19c90*/  CALL.REL.NOINC `($__internal_5_$__cuda_sm70_shflsync_idx_p) ;  /* 0x00001d6000007944 */ /* 0x02cfea0003c00000 */
[----:B------:R-:W-:Y:S01]  /*19ca0*/  MOV R4, R0 ;  /* 0x0000000000047202 */ /* 0x000fe20000000f00 */
[----:B------:R-:W-:Y:S05]  /*19cb0*/  BRA `(.L_x_393) ;  /* 0xfffeeb2000007947 */ /* 0x000fea000383ffff */
.L_x_251:
[----:B------:R-:W-:Y:S01]  /*19cc0*/  IMAD.MOV.U32 R35, RZ, RZ, R12 ;  /* 0x000000ffff237224 */ /* 0x000fe200078e000c */
[----:B------:R-:W-:Y:S01]  /*19cd0*/  MOV R3, 0x2 ;  /* 0x0000000200037802 */ /* 0x000fe20000000f00 */
[----:B----4-:R-:W-:Y:S01]  /*19ce0*/  IMAD.MOV.U32 R0, RZ, RZ, 0x1c1f ;  /* 0x00001c1fff007424 */ /* 0x010fe200078e00ff */
[----:B------:R-:W-:Y:S02]  /*19cf0*/  MOV R2, 0x19d10 ;  /* 0x00019d1000027802 */ /* 0x000fe40000000f00 */
[----:B-123-5:R-:W-:Y:S05]  /*19d00*/  CALL.REL.NOINC `($__internal_5_$__cuda_sm70_shflsync_idx_p) ;  /* 0x00001cf000007944 */ /* 0x02efea0003c00000 */
[----:B------:R-:W-:Y:S05]  /*19d10*/  BRA `(.L_x_394) ;  /* 0xfffeeae000007947 */ /* 0x000fea000383ffff */
.L_x_254:
[----:B------:R-:W-:Y:S01]  /*19d20*/  IMAD.MOV.U32 R35, RZ, RZ, R6 ;  /* 0x000000ffff237224 */ /* 0x000fe200078e0006 */
[----:B-1----:R-:W-:Y:S01]  /*19d30*/  MOV R3, 0x3 ;  /* 0x0000000300037802 */ /* 0x002fe20000000f00 */
[----:B------:R-:W-:Y:S01]  /*19d40*/  IMAD.MOV.U32 R0, RZ, RZ, 0x1c1f ;  /* 0x00001c1fff007424 */ /* 0x000fe200078e00ff */
[----:B------:R-:W-:-:S02]  /*19d50*/  MOV R2, 0x19d70 ;  /* 0x00019d7000027802 */ /* 0x000fc40000000f00 */
[----:B--2345:R-:W-:Y:S05]  /*19d60*/  CALL.REL.NOINC `($__internal_5_$__cuda_sm70_shflsync_idx_p) ;  /* 0x00001c9000007944 */ /* 0x03cfea0003c00000 */
[----:B------:R-:W-:Y:S01]  /*19d70*/  IMAD.MOV.U32 R6, RZ, RZ, R0 ;  /* 0x000000ffff067224 */ /* 0x000fe200078e0000 */
[----:B------:R-:W-:Y:S01]  /*19d80*/  MOV R3, 0x3 ;  /* 0x0000000300037802 */ /* 0x000fe20000000f00 */
[----:B------:R-:W-:Y:S01]  /*19d90*/  IMAD.MOV.U32 R35, RZ, RZ, R12 ;  /* 0x000000ffff237224 */ /* 0x000fe200078e000c */
[----:B------:R-:W-:-:S02]  /*19da0*/  MOV R0, 0x1c1f ;  /* 0x00001c1f00007802 */ /* 0x000fc40000000f00 */
[----:B------:R-:W-:Y:S02]  /*19db0*/  MOV R2, 0x19dd0 ;  /* 0x00019dd000027802 */ /* 0x000fe40000000f00 */
[----:B------:R-:W-:Y:S05]  /*19dc0*/  CALL.REL.NOINC `($__internal_5_$__cuda_sm70_shflsync_idx_p) ;  /* 0x00001c3000007944 */ /* 0x000fea0003c00000 */
[----:B------:R-:W-:Y:S01]  /*19dd0*/  MOV R2, R0 ;  /* 0x0000000000027202 */ /* 0x000fe20000000f00 */
[----:B------:R-:W-:Y:S05]  /*19de0*/  BRA `(.L_x_395) ;  /* 0xfffeeb6000007947 */ /* 0x000fea000383ffff */
.L_x_297:
[----:B------:R-:W-:Y:S01]  /*19df0*/  IMAD.MOV.U32 R35, RZ, RZ, R3 ;  /* 0x000000ffff237224 */ /* 0x000fe200078e0003 */
[----:B------:R-:W-:Y:S01]  /*19e00*/  MOV R3, 0x1 ;  /* 0x0000000100037802 */ /* 0x000fe20000000f00 */
[----:B------:R-:W-:Y:S01]  /*19e10*/  IMAD.MOV.U32 R0, RZ, RZ, 0x1c1f ;  /* 0x00001c1fff007424 */ /* 0x000fe200078e00ff */
[----:B------:R-:W-:Y:S02]  /*19e20*/  MOV R2, 0x19e40 ;  /* 0x00019e4000027802 */ /* 0x000fe40000000f00 */
[----:B--2--5:R-:W-:Y:S05]  /*19e30*/  CALL.REL.NOINC `($__internal_5_$__cuda_sm70_shflsync_idx_p) ;  /* 0x00001bc000007944 */ /* 0x024fea0003c00000 */
[----:B------:R-:W-:Y:S01]  /*19e40*/  IMAD.MOV.U32 R5, RZ, RZ, R0 ;  /* 0x000000ffff057224 */ /* 0x000fe200078e0000 */
[----:B------:R-:W-:Y:S01]  /*19e50*/  MOV R3, 0x1 ;  /* 0x0000000100037802 */ /* 0x000fe20000000f00 */
[----:B------:R-:W-:Y:S01]  /*19e60*/  IMAD.MOV.U32 R35, RZ, RZ, R6 ;  /* 0x000000ffff237224 */ /* 0x000fe200078e0006 */
[----:B------:R-:W-:Y:S02]  /*19e70*/  MOV R0, 0x1c1f ;  /* 0x00001c1f00007802 */ /* 0x000fe40000000f00 */
[----:B------:R-:W-:Y:S02]  /*19e80*/  MOV R2, 0x19ea0 ;  /* 0x00019ea000027802 */ /* 0x000fe40000000f00 */
[----:B------:R-:W-:Y:S05]  /*19e90*/  CALL.REL.NOINC `($__internal_5_$__cuda_sm70_shflsync_idx_p) ;  /* 0x00001b6000007944 */ /* 0x000fea0003c00000 */
[----:B------:R-:W-:Y:S05]  /*19ea0*/  BRA `(.L_x_396) ;  /* 0xffff4c7000007947 */ /* 0x000fea000383ffff */
.L_x_300:
[----:B------:R-:W-:Y:S01]  /*19eb0*/  IMAD.MOV.U32 R35, RZ, RZ, R5 ;  /* 0x000000ffff237224 */ /* 0x000fe200078e0005 */
[----:B------:R-:W-:Y:S01]  /*19ec0*/  MOV R3, RZ ;  /* 0x000000ff00037202 */ /* 0x000fe20000000f00 */
[----:B------:R-:W-:Y:S01]  /*19ed0*/  IMAD.MOV.U32 R0, RZ, RZ, 0x1c1f ;  /* 0x00001c1fff007424 */ /* 0x000fe200078e00ff */
[----:B------:R-:W-:-:S02]  /*19ee0*/  MOV R2, 0x19f00 ;  /* 0x00019f0000027802 */ /* 0x000fc40000000f00 */
[----:B------:R-:W-:Y:S05]  /*19ef0*/  CALL.REL.NOINC `($__internal_5_$__cuda_sm70_shflsync_idx_p) ;  /* 0x00001b0000007944 */ /* 0x000fea0003c00000 */
[----:B------:R-:W-:Y:S01]  /*19f00*/  MOV R4, R0 ;  /* 0x0000000000047202 */ /* 0x000fe20000000f00 */
[----:B------:R-:W-:Y:S05]  /*19f10*/  BRA `(.L_x_397) ;  /* 0xffff5c0000007947 */ /* 0x000fea000383ffff */
.L_x_301:
[----:B------:R-:W-:Y:S01]  /*19f20*/  IMAD.MOV.U32 R35, RZ, RZ, R6 ;  /* 0x000000ffff237224 */ /* 0x000fe200078e0006 */
[----:B------:R-:W-:Y:S01]  /*19f30*/  MOV R3, RZ ;  /* 0x000000ff00037202 */ /* 0x000fe20000000f00 */
[----:B------:R-:W-:Y:S01]  /*19f40*/  IMAD.MOV.U32 R0, RZ, RZ, 0x1c1f ;  /* 0x00001c1fff007424 */ /* 0x000fe200078e00ff */
[----:B------:R-:W-:-:S02]  /*19f50*/  MOV R2, 0x19f70 ;  /* 0x00019f7000027802 */ /* 0x000fc40000000f00 */
[----:B-12---:R-:W-:Y:S05]  /*19f60*/  CALL.REL.NOINC `($__internal_5_$__cuda_sm70_shflsync_idx_p) ;  /* 0x00001a9000007944 */ /* 0x006fea0003c00000 */
[----:B------:R-:W-:Y:S05]  /*19f70*/  BRA `(.L_x_398) ;  /* 0xffff5bc000007947 */ /* 0x000fea000383ffff */
.L_x_304:
[----:B------:R-:W-:Y:S01]  /*19f80*/  IMAD.MOV.U32 R35, RZ, RZ, R5 ;  /* 0x000000ffff237224 */ /* 0x000fe200078e0005 */
[----:B--2---:R-:W-:Y:S01]  /*19f90*/  MOV R3, 0x1 ;  /* 0x0000000100037802 */ /* 0x004fe20000000f00 */
[----:B----4-:R-:W-:Y:S01]  /*19fa0*/  IMAD.MOV.U32 R0, RZ, RZ, 0x1c1f ;  /* 0x00001c1fff007424 */ /* 0x010fe200078e00ff */
[----:B------:R-:W-:-:S03]  /*19fb0*/  MOV R2, 0x19fd0 ;  /* 0x00019fd000027802 */ /* 0x000fc60000000f00 */
[----:B-1-3--:R-:W-:Y:S05]  /*19fc0*/  CALL.REL.NOINC `($__internal_5_$__cuda_sm70_shflsync_idx_p) ;  /* 0x00001a3000007944 */ /* 0x00afea0003c00000 */
[----:B------:R-:W-:Y:S01]  /*19fd0*/  IMAD.MOV.U32 R4, RZ, RZ, R0 ;  /* 0x000000ffff047224 */ /* 0x000fe200078e0000 */
[----:B------:R-:W-:Y:S01]  /*19fe0*/  MOV R3, 0x1 ;  /* 0x0000000100037802 */ /* 0x000fe20000000f00 */
[----:B------:R-:W-:Y:S01]  /*19ff0*/  IMAD.MOV.U32 R35, RZ, RZ, R6 ;  /* 0x000000ffff237224 */ /* 0x000fe200078e0006 */
[----:B------:R-:W-:-:S02]  /*1a000*/  MOV R0, 0x1c1f ;  /* 0x00001c1f00007802 */ /* 0x000fc40000000f00 */
[----:B------:R-:W-:Y:S02]  /*1a010*/  MOV R2, 0x1a030 ;  /* 0x0001a03000027802 */ /* 0x000fe40000000f00 */
[----:B------:R-:W-:Y:S05]  /*1a020*/  CALL.REL.NOINC `($__internal_5_$__cuda_sm70_shflsync_idx_p) ;  /* 0x000019d000007944 */ /* 0x000fea0003c00000 */
[----:B------:R-:W-:Y:S05]  /*1a030*/  BRA `(.L_x_399) ;  /* 0xffff5c4000007947 */ /* 0x000fea000383ffff */
.L_x_305:
[----:B------:R-:W-:Y:S02]  /*1a040*/  MOV R0, 0x2 ;  /* 0x0000000200007802 */ /* 0x000fe40000000f00 */
[----:B------:R-:W-:Y:S02]  /*1a050*/  MOV R2, 0x1a070 ;  /* 0x0001a07000027802 */ /* 0x000fe40000000f00 */
[----:B------:R-:W-:Y:S05]  /*1a060*/  CALL.REL.NOINC `($__internal_4_$__cuda_sm70_shflsync_bfly_p) ;  /* 0x0000193000007944 */ /* 0x000fea0003c00000 */
[----:B------:R-:W-:Y:S05]  /*1a070*/  BRA `(.L_x_400) ;  /* 0xffff63c000007947 */ /* 0x000fea000383ffff */
.L_x_306:
[----:B------:R-:W-:Y:S02]  /*1a080*/  MOV R0, 0x1 ;  /* 0x0000000100007802 */ /* 0x000fe40000000f00 */
[----:B------:R-:W-:Y:S02]  /*1a090*/  MOV R2, 0x1a0b0 ;  /* 0x0001a0b000027802 */ /* 0x000fe40000000f00 */
[----:B------:R-:W-:Y:S05]  /*1a0a0*/  CALL.REL.NOINC `($__internal_4_$__cuda_sm70_shflsync_bfly_p) ;  /* 0x000018f000007944 */ /* 0x000fea0003c00000 */
[----:B------:R-:W-:Y:S01]  /*1a0b0*/  FMNMX.FTZ R108, R4, R0, !PT ;  /* 0x00000000046c7209 */ /* 0x000fe20007810000 */
[----:B------:R-:W-:Y:S01]  /*1a0c0*/  IMAD.MOV.U32 R4, RZ, RZ, R5 ;  /* 0x000000ffff047224 */ /* 0x000fe200078e0005 */
[----:B------:R-:W-:Y:S01]  /*1a0d0*/  MOV R2, 0x1a100 ;  /* 0x0001a10000027802 */ /* 0x000fe20000000f00 */
[----:B------:R-:W-:Y:S02]  /*1a0e0*/  IMAD.MOV.U32 R0, RZ, RZ, 0x2 ;  /* 0x00000002ff007424 */ /* 0x000fe400078e00ff */
[----:B------:R-:W-:Y:S05]  /*1a0f0*/  CALL.REL.NOINC `($__internal_4_$__cuda_sm70_shflsync_bfly_p) ;  /* 0x000018a000007944 */ /* 0x000fea0003c00000 */
[----:B------:R-:W-:Y:S01]  /*1a100*/  FMNMX.FTZ R5, R5, R0, !PT ;  /* 0x0000000005057209 */ /* 0x000fe20007810000 */
[----:B------:R-:W-:Y:S01]  /*1a110*/  IMAD.MOV.U32 R0, RZ, RZ, 0x1 ;  /* 0x00000001ff007424 */ /* 0x000fe200078e00ff */
[----:B------:R-:W-:-:S03]  /*1a120*/  MOV R2, 0x1a150 ;  /* 0x0001a15000027802 */ /* 0x000fc60000000f00 */
[----:B------:R-:W-:Y:S02]  /*1a130*/  IMAD.MOV.U32 R4, RZ, RZ, R5 ;  /* 0x000000ffff047224 */ /* 0x000fe400078e0005 */
        /* <DEDUP_REMOVED lines=21> */
[----:B------:R-:W-:Y:S01]  /*1a290*/  MOV R9, R0 ;  /* 0x0000000000097202 */ /* 0x000fe20000000f00 */
[----:B------:R-:W-:Y:S05]  /*1a2a0*/  BRA `(.L_x_401) ;  /* 0xffff628000007947 */ /* 0x000fea000383ffff */
.L_x_308:
[----:B-1--4-:R-:W-:Y:S01]  /*1a2b0*/  MOV R3, RZ ;  /* 0x000000ff00037202 */ /* 0x012fe20000000f00 */
[----:B------:R-:W-:Y:S01]  /*1a2c0*/  IMAD.MOV.U32 R35, RZ, RZ, R8 ;  /* 0x000000ffff237224 */ /* 0x000fe200078e0008 */
[----:B------:R-:W-:Y:S01]  /*1a2d0*/  MOV R2, 0x1a300 ;  /* 0x0001a30000027802 */ /* 0x000fe20000000f00 */
[----:B------:R-:W-:Y:S02]  /*1a2e0*/  IMAD.MOV.U32 R0, RZ, RZ, 0x1c1f ;  /* 0x00001c1fff007424 */ /* 0x000fe400078e00ff */
[----:B------:R-:W-:Y:S05]  /*1a2f0*/  CALL.REL.NOINC `($__internal_5_$__cuda_sm70_shflsync_idx_p) ;  /* 0x0000170000007944 */ /* 0x000fea0003c00000 */
[----:B------:R-:W-:-:S05]  /*1a300*/  BRA `(.L_x_402) ;  /* 0xffff756000007947 */ /* 0x000fca000383ffff */
.L_x_311:
[----:B--2---:R-:W-:Y:S01]  /*1a310*/  MOV R3, 0x1 ;  /* 0x0000000100037802 */ /* 0x004fe20000000f00 */
[----:B------:R-:W-:Y:S01]  /*1a320*/  IMAD.MOV.U32 R35, RZ, RZ, R8 ;  /* 0x000000ffff237224 */ /* 0x000fe200078e0008 */
[----:B------:R-:W-:Y:S01]  /*1a330*/  MOV R2, 0x1a360 ;  /* 0x0001a36000027802 */ /* 0x000fe20000000f00 */
[----:B------:R-:W-:Y:S02]  /*1a340*/  IMAD.MOV.U32 R0, RZ, RZ, 0x1c1f ;  /* 0x00001c1fff007424 */ /* 0x000fe400078e00ff */
[----:B-1----:R-:W-:Y:S05]  /*1a350*/  CALL.REL.NOINC `($__internal_5_$__cuda_sm70_shflsync_idx_p) ;  /* 0x000016a000007944 */ /* 0x002fea0003c00000 */
[----:B------:R-:W-:Y:S01]  /*1a360*/  MOV R3, 0x1 ;  /* 0x0000000100037802 */ /* 0x000fe20000000f00 */
[----:B------:R-:W-:Y:S01]  /*1a370*/  IMAD.MOV.U32 R4, RZ, RZ, R0 ;  /* 0x000000ffff047224 */ /* 0x000fe200078e0000 */
[----:B------:R-:W-:Y:S01]  /*1a380*/  MOV R0, 0x1c1f ;  /* 0x00001c1f00007802 */ /* 0x000fe20000000f00 */
[----:B------:R-:W-:Y:S01]  /*1a390*/  IMAD.MOV.U32 R35, RZ, RZ, R9 ;  /* 0x000000ffff237224 */ /* 0x000fe200078e0009 */
[----:B------:R-:W-:Y:S02]  /*1a3a0*/  MOV R2, 0x1a3c0 ;  /* 0x0001a3c000027802 */ /* 0x000fe40000000f00 */
[----:B------:R-:W-:Y:S05]  /*1a3b0*/  CALL.REL.NOINC `($__internal_5_$__cuda_sm70_shflsync_idx_p) ;  /* 0x0000164000007944 */ /* 0x000fea0003c00000 */
[----:B------:R-:W-:-:S05]  /*1a3c0*/  BRA `(.L_x_403) ;  /* 0xffff75d000007947 */ /* 0x000fca000383ffff */
.L_x_314:
[----:B------:R-:W-:Y:S01]  /*1a3d0*/  MOV R3, RZ ;  /* 0x000000ff00037202 */ /* 0x000fe20000000f00 */
[----:B------:R-:W-:Y:S01]  /*1a3e0*/  IMAD.MOV.U32 R35, RZ, RZ, R10 ;  /* 0x000000ffff237224 */ /* 0x000fe200078e000a */
[----:B------:R-:W-:Y:S01]  /*1a3f0*/  MOV R2, 0x1a420 ;  /* 0x0001a42000027802 */ /* 0x000fe20000000f00 */
[----:B------:R-:W-:Y:S02]  /*1a400*/  IMAD.MOV.U32 R0, RZ, RZ, 0x1c1f ;  /* 0x00001c1fff007424 */ /* 0x000fe400078e00ff */
[----:B------:R-:W-:Y:S05]  /*1a410*/  CALL.REL.NOINC `($__internal_5_$__cuda_sm70_shflsync_idx_p) ;  /* 0x000015e000007944 */ /* 0x000fea0003c00000 */
[----:B------:R-:W-:Y:S01]  /*1a420*/  MOV R4, R0 ;  /* 0x0000000000047202 */ /* 0x000fe20000000f00 */
[----:B------:R-:W-:-:S05]  /*1a430*/  BRA `(.L_x_404) ;  /* 0xffff854000007947 */ /* 0x000fca000383ffff */
.L_x_315:
[----:B------:R-:W-:Y:S01]  /*1a440*/  MOV R3, RZ ;  /* 0x000000ff00037202 */ /* 0x000fe20000000f00 */
[----:B------:R-:W-:Y:S01]  /*1a450*/  IMAD.MOV.U32 R35, RZ, RZ, R11 ;  /* 0x000000ffff237224 */ /* 0x000fe200078e000b */
[----:B------:R-:W-:Y:S01]  /*1a460*/  MOV R2, 0x1a490 ;  /* 0x0001a49000027802 */ /* 0x000fe20000000f00 */
[----:B------:R-:W-:Y:S02]  /*1a470*/  IMAD.MOV.U32 R0, RZ, RZ, 0x1c1f ;  /* 0x00001c1fff007424 */ /* 0x000fe400078e00ff */
[----:B-12---:R-:W-:Y:S05]  /*1a480*/  CALL.REL.NOINC `($__internal_5_$__cuda_sm70_shflsync_idx_p) ;  /* 0x0000157000007944 */ /* 0x006fea0003c00000 */
[----:B------:R-:W-:-:S05]  /*1a490*/  BRA `(.L_x_405) ;  /* 0xffff850000007947 */ /* 0x000fca000383ffff */
.L_x_316:
[----:B----4-:R-:W-:Y:S01]  /*1a4a0*/  MOV R3, 0x1 ;  /* 0x0000000100037802 */ /* 0x010fe20000000f00 */
[----:B------:R-:W-:Y:S01]  /*1a4b0*/  IMAD.MOV.U32 R35, RZ, RZ, R10 ;  /* 0x000000ffff237224 */ /* 0x000fe200078e000a */
[----:B------:R-:W-:Y:S01]  /*1a4c0*/  MOV R2, 0x1a4f0 ;  /* 0x0001a4f000027802 */ /* 0x000fe20000000f00 */
[----:B------:R-:W-:Y:S03]  /*1a4d0*/  IMAD.MOV.U32 R0, RZ, RZ, 0x1c1f ;  /* 0x00001c1fff007424 */ /* 0x000fe600078e00ff */
[----:B-1-3--:R-:W-:Y:S05]  /*1a4e0*/  CALL.REL.NOINC `($__internal_5_$__cuda_sm70_shflsync_idx_p) ;  /* 0x0000151000007944 */ /* 0x00afea0003c00000 */
[----:B------:R-:W-:Y:S01]  /*1a4f0*/  MOV R3, 0x1 ;  /* 0x0000000100037802 */ /* 0x000fe20000000f00 */
[----:B------:R-:W-:Y:S01]  /*1a500*/  IMAD.MOV.U32 R4, RZ, RZ, R0 ;  /* 0x000000ffff047224 */ /* 0x000fe200078e0000 */
[----:B------:R-:W-:Y:S01]  /*1a510*/  MOV R0, 0x1c1f ;  /* 0x00001c1f00007802 */ /* 0x000fe20000000f00 */
[----:B------:R-:W-:Y:S01]  /*1a520*/  IMAD.MOV.U32 R35, RZ, RZ, R11 ;  /* 0x000000ffff237224 */ /* 0x000fe200078e000b */
[----:B------:R-:W-:Y:S02]  /*1a530*/  MOV R2, 0x1a550 ;  /* 0x0001a55000027802 */ /* 0x000fe40000000f00 */
[----:B------:R-:W-:Y:S05]  /*1a540*/  CALL.REL.NOINC `($__internal_5_$__cuda_sm70_shflsync_idx_p) ;  /* 0x000014b000007944 */ /* 0x000fea0003c00000 */
[----:B------:R-:W-:-:S05]  /*1a550*/  BRA `(.L_x_406) ;  /* 0xffff854000007947 */ /* 0x000fca000383ffff */
.L_x_317:
[----:B------:R-:W-:Y:S02]  /*1a560*/  MOV R0, 0x2 ;  /* 0x0000000200007802 */ /* 0x000fe40000000f00 */
[----:B------:R-:W-:Y:S02]  /*1a570*/  MOV R2, 0x1a590 ;  /* 0x0001a59000027802 */ /* 0x000fe40000000f00 */
[----:B------:R-:W-:Y:S05]  /*1a580*/  CALL.REL.NOINC `($__internal_4_$__cuda_sm70_shflsync_bfly_p) ;  /* 0x0000141000007944 */ /* 0x000fea0003c00000 */
[----:B------:R-:W-:-:S05]  /*1a590*/  BRA `(.L_x_407) ;  /* 0xffff890000007947 */ /* 0x000fca000383ffff */
.L_x_318:
        /* <DEDUP_REMOVED lines=30> */
[----:B------:R-:W-:-:S05]  /*1a780*/  BRA `(.L_x_408) ;  /* 0xffff880000007947 */ /* 0x000fca000383ffff */
.L_x_320:
[----:B------:R-:W-:Y:S01]  /*1a790*/  IMAD.MOV.U32 R4, RZ, RZ, R220 ;  /* 0x000000ffff047224 */ /* 0x000fe200078e00dc */
[----:B------:R-:W-:-:S02]  /*1a7a0*/  MOV R0, 0x2 ;  /* 0x0000000200007802 */ /* 0x000fc40000000f00 */
[----:B------:R-:W-:Y:S02]  /*1a7b0*/  MOV R2, 0x1a7d0 ;  /* 0x0001a7d000027802 */ /* 0x000fe40000000f00 */
[----:B------:R-:W-:Y:S05]  /*1a7c0*/  CALL.REL.NOINC `($__internal_4_$__cuda_sm70_shflsync_bfly_p) ;  /* 0x000011d000007944 */ /* 0x000fea0003c00000 */
[----:B------:R-:W-:Y:S01]  /*1a7d0*/  FADD.FTZ R4, R220, R0 ;  /* 0x00000000dc047221 */ /* 0x000fe20000010000 */
[----:B------:R-:W-:Y:S02]  /*1a7e0*/  MOV R0, 0x1 ;  /* 0x0000000100007802 */ /* 0x000fe40000000f00 */
[----:B------:R-:W-:Y:S02]  /*1a7f0*/  MOV R2, 0x1a810 ;  /* 0x0001a81000027802 */ /* 0x000fe40000000f00 */
[----:B------:R-:W-:Y:S05]  /*1a800*/  CALL.REL.NOINC `($__internal_4_$__cuda_sm70_shflsync_bfly_p) ;  /* 0x0000119000007944 */ /* 0x000fea0003c00000 */
[----:B------:R-:W-:Y:S01]  /*1a810*/  FADD.FTZ R9, R4, R0 ;  /* 0x0000000004097221 */ /* 0x000fe20000010000 */
[----:B------:R-:W-:Y:S02]  /*1a820*/  MOV R4, R231 ;  /* 0x000000e700047202 */ /* 0x000fe40000000f00 */
[----:B------:R-:W-:Y:S02]  /*1a830*/  MOV R0, 0x2 ;  /* 0x0000000200007802 */ /* 0x000fe40000000f00 */
[----:B------:R-:W-:Y:S02]  /*1a840*/  MOV R2, 0x1a860 ;  /* 0x0001a86000027802 */ /* 0x000fe40000000f00 */
[----:B------:R-:W-:Y:S05]  /*1a850*/  CALL.REL.NOINC `($__internal_4_$__cuda_sm70_shflsync_bfly_p) ;  /* 0x0000114000007944 */ /* 0x000fea0003c00000 */
[----:B------:R-:W-:Y:S01]  /*1a860*/  FADD.FTZ R8, R231, R0 ;  /* 0x00000000e7087221 */ /* 0x000fe20000010000 */
[----:B------:R-:W-:Y:S02]  /*1a870*/  MOV R0, 0x1 ;  /* 0x0000000100007802 */ /* 0x000fe40000000f00 */
[----:B------:R-:W-:-:S02]  /*1a880*/  MOV R2, 0x1a8b0 ;  /* 0x0001a8b000027802 */ /* 0x000fc40000000f00 */
[----:B------:R-:W-:Y:S02]  /*1a890*/  MOV R4, R8 ;  /* 0x0000000800047202 */ /* 0x000fe40000000f00 */
        /* <DEDUP_REMOVED lines=8> */
[----:B------:R-:W-:Y:S02]  /*1a920*/  MOV R2, 0x1a950 ;  /* 0x0001a95000027802 */ /* 0x000fe40000000f00 */
[----:B------:R-:W-:-:S02]  /*1a930*/  MOV R4, R5 ;  /* 0x0000000500047202 */ /* 0x000fc40000000f00 */
[----:B------:R-:W-:Y:S05]  /*1a940*/  CALL.REL.NOINC `($__internal_4_$__cuda_sm70_shflsync_bfly_p) ;  /* 0x0000105000007944 */ /* 0x000fea0003c00000 */
[----:B------:R-:W-:Y:S01]  /*1a950*/  FADD.FTZ R5, R5, R0 ;  /* 0x0000000005057221 */ /* 0x000fe20000010000 */
[----:B------:R-:W-:-:S02]  /*1a960*/  MOV R4, R233 ;  /* 0x000000e900047202 */ /* 0x000fc40000000f00 */
[----:B------:R-:W-:Y:S02]  /*1a970*/  MOV R0, 0x2 ;  /* 0x0000000200007802 */ /* 0x000fe40000000f00 */
[----:B------:R-:W-:Y:S02]  /*1a980*/  MOV R2, 0x1a9a0 ;  /* 0x0001a9a000027802 */ /* 0x000fe40000000f00 */
[----:B------:R-:W-:Y:S05]  /*1a990*/  CALL.REL.NOINC `($__internal_4_$__cuda_sm70_shflsync_bfly_p) ;  /* 0x0000100000007944 */ /* 0x000fea0003c00000 */
[----:B------:R-:W-:Y:S01]  /*1a9a0*/  FADD.FTZ R4, R233, R0 ;  /* 0x00000000e9047221 */ /* 0x000fe20000010000 */
[----:B------:R-:W-:Y:S02]  /*1a9b0*/  MOV R0, 0x1 ;  /* 0x0000000100007802 */ /* 0x000fe40000000f00 */
[----:B------:R-:W-:Y:S02]  /*1a9c0*/  MOV R2, 0x1a9e0 ;  /* 0x0001a9e000027802 */ /* 0x000fe40000000f00 */
[----:B------:R-:W-:Y:S05]  /*1a9d0*/  CALL.REL.NOINC `($__internal_4_$__cuda_sm70_shflsync_bfly_p) ;  /* 0x00000fc000007944 */ /* 0x000fea0003c00000 */
[----:B------:R-:W-:Y:S01]  /*1a9e0*/  MOV R11, R0 ;  /* 0x00000000000b7202 */ /* 0x000fe20000000f00 */
[----:B------:R-:W-:Y:S05]  /*1a9f0*/  BRA `(.L_x_409) ;  /* 0xffff9e3000007947 */ /* 0x000fea000383ffff */
.L_x_327:
[----:B-1234-:R-:W-:Y:S01]  /*1aa00*/  IMAD.MOV.U32 R35, RZ, RZ, R6 ;  /* 0x000000ffff237224 */ /* 0x01efe200078e0006 */
[----:B------:R-:W-:Y:S01]  /*1aa10*/  MOV R3, RZ ;  /* 0x000000ff00037202 */ /* 0x000fe20000000f00 */
[----:B------:R-:W-:Y:S01]  /*1aa20*/  IMAD.MOV.U32 R0, RZ, RZ, 0x1c1f ;  /* 0x00001c1fff007424 */ /* 0x000fe200078e00ff */
[----:B------:R-:W-:Y:S02]  /*1aa30*/  MOV R2, 0x1aa50 ;  /* 0x0001aa5000027802 */ /* 0x000fe40000000f00 */
[----:B------:R-:W-:Y:S05]  /*1aa40*/  CALL.REL.NOINC `($__internal_5_$__cuda_sm70_shflsync_idx_p) ;  /* 0x00000fb000007944 */ /* 0x000fea0003c00000 */
[----:B------:R-:W-:Y:S01]  /*1aa50*/  MOV R5, R0 ;  /* 0x0000000000057202 */ /* 0x000fe20000000f00 */
[----:B------:R-:W-:Y:S05]  /*1aa60*/  BRA `(.L_x_410) ;  /* 0xffffb87000007947 */ /* 0x000fea000383ffff */
.L_x_328:
[----:B------:R-:W-:Y:S01]  /*1aa70*/  IMAD.MOV.U32 R35, RZ, RZ, R13 ;  /* 0x000000ffff237224 */ /* 0x000fe200078e000d */
[----:B------:R-:W-:Y:S01]  /*1aa80*/  MOV R3, RZ ;  /* 0x000000ff00037202 */ /* 0x000fe20000000f00 */
[----:B------:R-:W-:Y:S01]  /*1aa90*/  IMAD.MOV.U32 R0, RZ, RZ, 0x1c1f ;  /* 0x00001c1fff007424 */ /* 0x000fe200078e00ff */
[----:B------:R-:W-:-:S02]  /*1aaa0*/  MOV R2, 0x1aac0 ;  /* 0x0001aac000027802 */ /* 0x000fc40000000f00 */
[----:B-12---:R-:W-:Y:S05]  /*1aab0*/  CALL.REL.NOINC `($__internal_5_$__cuda_sm70_shflsync_idx_p) ;  /* 0x00000f4000007944 */ /* 0x006fea0003c00000 */
[----:B------:R-:W-:Y:S05]  /*1aac0*/  BRA `(.L_x_411) ;  /* 0xffffb83000007947 */ /* 0x000fea000383ffff */
.L_x_331:
[----:B------:R-:W-:Y:S01]  /*1aad0*/  IMAD.MOV.U32 R35, RZ, RZ, R6 ;  /* 0x000000ffff237224 */ /* 0x000fe200078e0006 */
[----:B--2---:R-:W-:Y:S01]  /*1aae0*/  MOV R3, 0x1 ;  /* 0x0000000100037802 */ /* 0x004fe20000000f00 */
[----:B----4-:R-:W-:Y:S01]  /*1aaf0*/  IMAD.MOV.U32 R0, RZ, RZ, 0x1c1f ;  /* 0x00001c1fff007424 */ /* 0x010fe200078e00ff */
[----:B------:R-:W-:-:S02]  /*1ab00*/  MOV R2, 0x1ab20 ;  /* 0x0001ab2000027802 */ /* 0x000fc40000000f00 */
        /* <DEDUP_REMOVED lines=8> */
.L_x_334:
[----:B------:R-:W-:Y:S01]  /*1ab90*/  IMAD.MOV.U32 R35, RZ, RZ, R6 ;  /* 0x000000ffff237224 */ /* 0x000fe200078e0006 */
[----:B-1----:R-:W-:Y:S01]  /*1aba0*/  MOV R3, 0x2 ;  /* 0x0000000200037802 */ /* 0x002fe20000000f00 */
[----:B----4-:R-:W-:Y:S01]  /*1abb0*/  IMAD.MOV.U32 R0, RZ, RZ, 0x1c1f ;  /* 0x00001c1fff007424 */ /* 0x010fe200078e00ff */
[----:B------:R-:W-:Y:S02]  /*1abc0*/  MOV R2, 0x1abe0 ;  /* 0x0001abe000027802 */ /* 0x000fe40000000f00 */
[----:B--23--:R-:W-:Y:S05]  /*1abd0*/  CALL.REL.NOINC `($__internal_5_$__cuda_sm70_shflsync_idx_p) ;  /* 0x00000e2000007944 */ /* 0x00cfea0003c00000 */
[----:B------:R-:W-:Y:S01]  /*1abe0*/  MOV R5, R0 ;  /* 0x0000000000057202 */ /* 0x000fe20000000f00 */
[----:B------:R-:W-:Y:S05]  /*1abf0*/  BRA `(.L_x_413) ;  /* 0xffffb96000007947 */ /* 0x000fea000383ffff */
.L_x_335:
[----:B------:R-:W-:Y:S01]  /*1ac00*/  IMAD.MOV.U32 R35, RZ, RZ, R13 ;  /* 0x000000ffff237224 */ /* 0x000fe200078e000d */
[----:B------:R-:W-:Y:S01]  /*1ac10*/  MOV R3, 0x2 ;  /* 0x0000000200037802 */ /* 0x000fe20000000f00 */
[----:B----4-:R-:W-:Y:S01]  /*1ac20*/  IMAD.MOV.U32 R0, RZ, RZ, 0x1c1f ;  /* 0x00001c1fff007424 */ /* 0x010fe200078e00ff */
[----:B------:R-:W-:Y:S02]  /*1ac30*/  MOV R2, 0x1ac50 ;  /* 0x0001ac5000027802 */ /* 0x000fe40000000f00 */
[----:B-123--:R-:W-:Y:S05]  /*1ac40*/  CALL.REL.NOINC `($__internal_5_$__cuda_sm70_shflsync_idx_p) ;  /* 0x00000db000007944 */ /* 0x00efea0003c00000 */
[----:B------:R-:W-:Y:S05]  /*1ac50*/  BRA `(.L_x_414) ;  /* 0xffffb92000007947 */ /* 0x000fea000383ffff */
.L_x_338:
[----:B------:R-:W-:Y:S01]  /*1ac60*/  IMAD.MOV.U32 R35, RZ, RZ, R6 ;  /* 0x000000ffff237224 */ /* 0x000fe200078e0006 */
[----:B-1----:R-:W-:Y:S01]  /*1ac70*/  MOV R3, 0x3 ;  /* 0x0000000300037802 */ /* 0x002fe20000000f00 */
[----:B------:R-:W-:Y:S01]  /*1ac80*/  IMAD.MOV.U32 R0, RZ, RZ, 0x1c1f ;  /* 0x00001c1fff007424 */ /* 0x000fe200078e00ff */
[----:B------:R-:W-:-:S02]  /*1ac90*/  MOV R2, 0x1acb0 ;  /* 0x0001acb000027802 */ /* 0x000fc40000000f00 */
[----:B--234-:R-:W-:Y:S05]  /*1aca0*/  CALL.REL.NOINC `($__internal_5_$__cuda_sm70_shflsync_idx_p) ;  /* 0x00000d5000007944 */ /* 0x01cfea0003c00000 */
[----:B------:R-:W-:Y:S01]  /*1acb0*/  IMAD.MOV.U32 R6, RZ, RZ, R0 ;  /* 0x000000ffff067224 */ /* 0x000fe200078e0000 */
[----:B------:R-:W-:Y:S01]  /*1acc0*/  MOV R3, 0x3 ;  /* 0x0000000300037802 */ /* 0x000fe20000000f00 */
[----:B------:R-:W-:Y:S01]  /*1acd0*/  IMAD.MOV.U32 R35, RZ, RZ, R13 ;  /* 0x000000ffff237224 */ /* 0x000fe200078e000d */
[----:B------:R-:W-:-:S02]  /*1ace0*/  MOV R0, 0x1c1f ;  /* 0x00001c1f00007802 */ /* 0x000fc40000000f00 */
[----:B------:R-:W-:Y:S02]  /*1acf0*/  MOV R2, 0x1ad10 ;  /* 0x0001ad1000027802 */ /* 0x000fe40000000f00 */
[----:B------:R-:W-:Y:S05]  /*1ad00*/  CALL.REL.NOINC `($__internal_5_$__cuda_sm70_shflsync_idx_p) ;  /* 0x00000cf000007944 */ /* 0x000fea0003c00000 */
[----:B------:R-:W-:Y:S05]  /*1ad10*/  BRA `(.L_x_415) ;  /* 0xffffb9a000007947 */ /* 0x000fea000383ffff */
.L_x_340:
[----:B------:R-:W-:Y:S01]  /*1ad20*/  IMAD.MOV.U32 R35, RZ, RZ, R6 ;  /* 0x000000ffff237224 */ /* 0x000fe200078e0006 */
[----:B------:R-:W-:Y:S01]  /*1ad30*/  MOV R3, RZ ;  /* 0x000000ff00037202 */ /* 0x000fe20000000f00 */
[----:B------:R-:W-:Y:S01]  /*1ad40*/  IMAD.MOV.U32 R0, RZ, RZ, 0x1c1f ;  /* 0x00001c1fff007424 */ /* 0x000fe200078e00ff */
[----:B------:R-:W-:Y:S02]  /*1ad50*/  MOV R2, 0x1ad70 ;  /* 0x0001ad7000027802 */ /* 0x000fe40000000f00 */
[----:B------:R-:W-:Y:S05]  /*1ad60*/  CALL.REL.NOINC `($__internal_5_$__cuda_sm70_shflsync_idx_p) ;  /* 0x00000c9000007944 */ /* 0x000fea0003c00000 */
[----:B------:R-:W-:Y:S01]  /*1ad70*/  MOV R4, R0 ;  /* 0x0000000000047202 */ /* 0x000fe20000000f00 */
[----:B------:R-:W-:Y:S05]  /*1ad80*/  BRA `(.L_x_416) ;  /* 0xffffbc6000007947 */ /* 0x000fea000383ffff */
.L_x_341:
[----:B------:R-:W-:Y:S01]  /*1ad90*/  IMAD.MOV.U32 R35, RZ, RZ, R5 ;  /* 0x000000ffff237224 */ /* 0x000fe200078e0005 */
[----:B------:R-:W-:Y:S01]  /*1ada0*/  MOV R3, RZ ;  /* 0x000000ff00037202 */ /* 0x000fe20000000f00 */
[----:B------:R-:W-:Y:S01]  /*1adb0*/  IMAD.MOV.U32 R0, RZ, RZ, 0x1c1f ;  /* 0x00001c1fff007424 */ /* 0x000fe200078e00ff */
[----:B------:R-:W-:Y:S02]  /*1adc0*/  MOV R2, 0x1ade0 ;  /* 0x0001ade000027802 */ /* 0x000fe40000000f00 */
[----:B-12---:R-:W-:Y:S05]  /*1add0*/  CALL.REL.NOINC `($__internal_5_$__cuda_sm70_shflsync_idx_p) ;  /* 0x00000c2000007944 */ /* 0x006fea0003c00000 */
[----:B------:R-:W-:Y:S05]  /*1ade0*/  BRA `(.L_x_417) ;  /* 0xffffbc2000007947 */ /* 0x000fea000383ffff */
.L_x_344:
        /* <DEDUP_REMOVED lines=12> */
.L_x_347:
[----:B------:R-:W-:Y:S01]  /*1aeb0*/  IMAD.MOV.U32 R35, RZ, RZ, R6 ;  /* 0x000000ffff237224 */ /* 0x000fe200078e0006 */
[----:B-1----:R-:W-:Y:S01]  /*1aec0*/  MOV R3, 0x2 ;  /* 0x0000000200037802 */ /* 0x002fe20000000f00 */
[----:B----4-:R-:W-:Y:S01]  /*1aed0*/  IMAD.MOV.U32 R0, RZ, RZ, 0x1c1f ;  /* 0x00001c1fff007424 */ /* 0x010fe200078e00ff */
[----:B------:R-:W-:Y:S02]  /*1aee0*/  MOV R2, 0x1af00 ;  /* 0x0001af0000027802 */ /* 0x000fe40000000f00 */
[----:B--23--:R-:W-:Y:S05]  /*1aef0*/  CALL.REL.NOINC `($__internal_5_$__cuda_sm70_shflsync_idx_p) ;  /* 0x00000b0000007944 */ /* 0x00cfea0003c00000 */
[----:B------:R-:W-:Y:S01]  /*1af00*/  MOV R4, R0 ;  /* 0x0000000000047202 */ /* 0x000fe20000000f00 */
[----:B------:R-:W-:Y:S05]  /*1af10*/  BRA `(.L_x_419) ;  /* 0xffffc4a000007947 */ /* 0x000fea000383ffff */
.L_x_348:
[----:B------:R-:W-:Y:S01]  /*1af20*/  IMAD.MOV.U32 R35, RZ, RZ, R5 ;  /* 0x000000ffff237224 */ /* 0x000fe200078e0005 */
[----:B------:R-:W-:Y:S01]  /*1af30*/  MOV R3, 0x2 ;  /* 0x0000000200037802 */ /* 0x000fe20000000f00 */
[----:B----4-:R-:W-:Y:S01]  /*1af40*/  IMAD.MOV.U32 R0, RZ, RZ, 0x1c1f ;  /* 0x00001c1fff007424 */ /* 0x010fe200078e00ff */
[----:B------:R-:W-:Y:S02]  /*1af50*/  MOV R2, 0x1af70 ;  /* 0x0001af7000027802 */ /* 0x000fe40000000f00 */
[----:B-123--:R-:W-:Y:S05]  /*1af60*/  CALL.REL.NOINC `($__internal_5_$__cuda_sm70_shflsync_idx_p) ;  /* 0x00000a9000007944 */ /* 0x00efea0003c00000 */
[----:B------:R-:W-:Y:S05]  /*1af70*/  BRA `(.L_x_420) ;  /* 0xffffc46000007947 */ /* 0x000fea000383ffff */
.L_x_351:
[----:B------:R-:W-:Y:S01]  /*1af80*/  IMAD.MOV.U32 R35, RZ, RZ, R6 ;  /* 0x000000ffff237224 */ /* 0x000fe200078e0006 */
[----:B--2---:R-:W-:Y:S01]  /*1af90*/  MOV R3, 0x3 ;  /* 0x0000000300037802 */ /* 0x004fe20000000f00 */
[----:B-1----:R-:W-:Y:S01]  /*1afa0*/  IMAD.MOV.U32 R0, RZ, RZ, 0x1c1f ;  /* 0x00001c1fff007424 */ /* 0x002fe200078e00ff */
[----:B------:R-:W-:-:S02]  /*1afb0*/  MOV R2, 0x1afd0 ;  /* 0x0001afd000027802 */ /* 0x000fc40000000f00 */
[----:B---34-:R-:W-:Y:S05]  /*1afc0*/  CALL.REL.NOINC `($__internal_5_$__cuda_sm70_shflsync_idx_p) ;  /* 0x00000a3000007944 */ /* 0x018fea0003c00000 */
[----:B------:R-:W-:Y:S01]  /*1afd0*/  IMAD.MOV.U32 R4, RZ, RZ, R0 ;  /* 0x000000ffff047224 */ /* 0x000fe200078e0000 */
[----:B------:R-:W-:Y:S01]  /*1afe0*/  MOV R3, 0x3 ;  /* 0x0000000300037802 */ /* 0x000fe20000000f00 */
[----:B------:R-:W-:Y:S01]  /*1aff0*/  IMAD.MOV.U32 R35, RZ, RZ, R5 ;  /* 0x000000ffff237224 */ /* 0x000fe200078e0005 */
[----:B------:R-:W-:-:S02]  /*1b000*/  MOV R0, 0x1c1f ;  /* 0x00001c1f00007802 */ /* 0x000fc40000000f00 */
[----:B------:R-:W-:Y:S02]  /*1b010*/  MOV R2, 0x1b030 ;  /* 0x0001b03000027802 */ /* 0x000fe40000000f00 */
[----:B------:R-:W-:Y:S05]  /*1b020*/  CALL.REL.NOINC `($__internal_5_$__cuda_sm70_shflsync_idx_p) ;  /* 0x000009d000007944 */ /* 0x000fea0003c00000 */
[----:B------:R-:W-:Y:S05]  /*1b030*/  BRA `(.L_x_421) ;  /* 0xffffc89000007947 */ /* 0x000fea000383ffff */
.L_x_355:
[----:B------:R-:W-:Y:S01]  /*1b040*/  IMAD.MOV.U32 R35, RZ, RZ, R5 ;  /* 0x000000ffff237224 */ /* 0x000fe200078e0005 */
[----:B------:R-:W-:Y:S01]  /*1b050*/  MOV R3, RZ ;  /* 0x000000ff00037202 */ /* 0x000fe20000000f00 */
[----:B------:R-:W-:Y:S01]  /*1b060*/  IMAD.MOV.U32 R0, RZ, RZ, 0x1c1f ;  /* 0x00001c1fff007424 */ /* 0x000fe200078e00ff */
[----:B------:R-:W-:Y:S02]  /*1b070*/  MOV R2, 0x1b090 ;  /* 0x0001b09000027802 */ /* 0x000fe40000000f00 */
[----:B------:R-:W-:Y:S05]  /*1b080*/  CALL.REL.NOINC `($__internal_5_$__cuda_sm70_shflsync_idx_p) ;  /* 0x0000097000007944 */ /* 0x000fea0003c00000 */
[----:B------:R-:W-:Y:S01]  /*1b090*/  MOV R4, R0 ;  /* 0x0000000000047202 */ /* 0x000fe20000000f00 */
[----:B------:R-:W-:Y:S05]  /*1b0a0*/  BRA `(.L_x_422) ;  /* 0xffffd50000007947 */ /* 0x000fea000383ffff */
.L_x_356:
[----:B------:R-:W-:Y:S01]  /*1b0b0*/  IMAD.MOV.U32 R35, RZ, RZ, R13 ;  /* 0x000000ffff237224 */ /* 0x000fe200078e000d */
[----:B------:R-:W-:Y:S01]  /*1b0c0*/  MOV R3, RZ ;  /* 0x000000ff00037202 */ /* 0x000fe20000000f00 */
[----:B------:R-:W-:Y:S01]  /*1b0d0*/  IMAD.MOV.U32 R0, RZ, RZ, 0x1c1f ;  /* 0x00001c1fff007424 */ /* 0x000fe200078e00ff */
[----:B------:R-:W-:Y:S02]  /*1b0e0*/  MOV R2, 0x1b100 ;  /* 0x0001b10000027802 */ /* 0x000fe40000000f00 */
[----:B-12---:R-:W-:Y:S05]  /*1b0f0*/  CALL.REL.NOINC `($__internal_5_$__cuda_sm70_shflsync_idx_p) ;  /* 0x0000090000007944 */ /* 0x006fea0003c00000 */
[----:B------:R-:W-:Y:S05]  /*1b100*/  BRA `(.L_x_423) ;  /* 0xffffd4c000007947 */ /* 0x000fea000383ffff */
.L_x_359:
        /* <DEDUP_REMOVED lines=12> */
.L_x_362:
[----:B------:R-:W-:Y:S01]  /*1b1d0*/  IMAD.MOV.U32 R35, RZ, RZ, R5 ;  /* 0x000000ffff237224 */ /* 0x000fe200078e0005 */
[----:B-1----:R-:W-:Y:S01]  /*1b1e0*/  MOV R3, 0x2 ;  /* 0x0000000200037802 */ /* 0x002fe20000000f00 */
[----:B----4-:R-:W-:Y:S01]  /*1b1f0*/  IMAD.MOV.U32 R0, RZ, RZ, 0x1c1f ;  /* 0x00001c1fff007424 */ /* 0x010fe200078e00ff */
[----:B------:R-:W-:Y:S02]  /*1b200*/  MOV R2, 0x1b220 ;  /* 0x0001b22000027802 */ /* 0x000fe40000000f00 */
[----:B--23--:R-:W-:Y:S05]  /*1b210*/  CALL.REL.NOINC `($__internal_5_$__cuda_sm70_shflsync_idx_p) ;  /* 0x000007e000007944 */ /* 0x00cfea0003c00000 */
[----:B------:R-:W-:Y:S01]  /*1b220*/  MOV R4, R0 ;  /* 0x0000000000047202 */ /* 0x000fe20000000f00 */
[----:B------:R-:W-:Y:S05]  /*1b230*/  BRA `(.L_x_425) ;  /* 0xffffd60000007947 */ /* 0x000fea000383ffff */
.L_x_363:
[----:B------:R-:W-:Y:S01]  /*1b240*/  IMAD.MOV.U32 R35, RZ, RZ, R13 ;  /* 0x000000ffff237224 */ /* 0x000fe200078e000d */
[----:B------:R-:W-:Y:S01]  /*1b250*/  MOV R3, 0x2 ;  /* 0x0000000200037802 */ /* 0x000fe20000000f00 */
[----:B----4-:R-:W-:Y:S01]  /*1b260*/  IMAD.MOV.U32 R0, RZ, RZ, 0x1c1f ;  /* 0x00001c1fff007424 */ /* 0x010fe200078e00ff */
[----:B------:R-:W-:Y:S02]  /*1b270*/  MOV R2, 0x1b290 ;  /* 0x0001b29000027802 */ /* 0x000fe40000000f00 */
[----:B-123--:R-:W-:Y:S05]  /*1b280*/  CALL.REL.NOINC `($__internal_5_$__cuda_sm70_shflsync_idx_p) ;  /* 0x0000077000007944 */ /* 0x00efea0003c00000 */
[----:B------:R-:W-:Y:S05]  /*1b290*/  BRA `(.L_x_426) ;  /* 0xffffd5c000007947 */ /* 0x000fea000383ffff */
.L_x_366:
        /* <DEDUP_REMOVED lines=12> */
.L_x_368:
[----:B------:R-:W-:Y:S01]  /*1b360*/  IMAD.MOV.U32 R35, RZ, RZ, R34 ;  /* 0x000000ffff237224 */ /* 0x000fe200078e0022 */
[----:B------:R-:W-:Y:S01]  /*1b370*/  MOV R3, RZ ;  /* 0x000000ff00037202 */ /* 0x000fe20000000f00 */
[----:B------:R-:W-:Y:S01]  /*1b380*/  IMAD.MOV.U32 R0, RZ, RZ, 0x1f ;  /* 0x0000001fff007424 */ /* 0x000fe200078e00ff */
[----:B------:R-:W-:Y:S02]  /*1b390*/  MOV R2, 0x1b3b0 ;  /* 0x0001b3b000027802 */ /* 0x000fe40000000f00 */
[----:B--2-4-:R-:W-:Y:S05]  /*1b3a0*/  CALL.REL.NOINC `($__internal_5_$__cuda_sm70_shflsync_idx_p) ;  /* 0x0000065000007944 */ /* 0x014fea0003c00000 */
[----:B------:R-:W-:Y:S01]  /*1b3b0*/  MOV R10, R0 ;  /* 0x00000000000a7202 */ /* 0x000fe20000000f00 */
[----:B------:R-:W-:Y:S05]  /*1b3c0*/  BRA `(.L_x_428) ;  /* 0xffffd7c000007947 */ /* 0x000fea000383ffff */
.L_x_369:
[----:B------:R-:W-:Y:S01]  /*1b3d0*/  IMAD.MOV.U32 R35, RZ, RZ, R34 ;  /* 0x000000ffff237224 */ /* 0x000fe200078e0022 */
[----:B------:R-:W-:Y:S01]  /*1b3e0*/  MOV R3, 0x1 ;  /* 0x0000000100037802 */ /* 0x000fe20000000f00 */
[----:B------:R-:W-:Y:S01]  /*1b3f0*/  IMAD.MOV.U32 R0, RZ, RZ, 0x1f ;  /* 0x0000001fff007424 */ /* 0x000fe200078e00ff */
[----:B------:R-:W-:Y:S02]  /*1b400*/  MOV R2, 0x1b420 ;  /* 0x0001b42000027802 */ /* 0x000fe40000000f00 */
[----:B-1234-:R-:W-:Y:S05]  /*1b410*/  CALL.REL.NOINC `($__internal_5_$__cuda_sm70_shflsync_idx_p) ;  /* 0x000005e000007944 */ /* 0x01efea0003c00000 */
[----:B------:R-:W-:Y:S01]  /*1b420*/  MOV R9, R0 ;  /* 0x0000000000097202 */ /* 0x000fe20000000f00 */
[----:B------:R-:W-:Y:S05]  /*1b430*/  BRA `(.L_x_429) ;  /* 0xffffd77000007947 */ /* 0x000fea000383ffff */
.L_x_370:
[----:B------:R-:W-:Y:S02]  /*1b440*/  MOV R3, 0x1 ;  /* 0x0000000100037802 */ /* 0x000fe40000000f00 */
[----:B------:R-:W-:-:S02]  /*1b450*/  MOV R2, 0x1b470 ;  /* 0x0001b47000027802 */ /* 0x000fc40000000f00 */
[----:B-1-3--:R-:W-:Y:S05]  /*1b460*/  CALL.REL.NOINC `($__internal_6_$__cuda_sm70_shflsync_up_p) ;  /* 0x000005e000007944 */ /* 0x00afea0003c00000 */
[----:B------:R-:W-:Y:S05]  /*1b470*/  BRA `(.L_x_430) ;  /* 0xffffd86000007947 */ /* 0x000fea000383ffff */
.L_x_371:
[----:B------:R-:W-:Y:S02]  /*1b480*/  MOV R3, 0x2 ;  /* 0x0000000200037802 */ /* 0x000fe40000000f00 */
[----:B------:R-:W-:-:S02]  /*1b490*/  MOV R2, 0x1b4b0 ;  /* 0x0001b4b000027802 */ /* 0x000fc40000000f00 */
[----:B-1-3--:R-:W-:Y:S05]  /*1b4a0*/  CALL.REL.NOINC `($__internal_6_$__cuda_sm70_shflsync_up_p) ;  /* 0x000005a000007944 */ /* 0x00afea0003c00000 */
        /* <DEDUP_REMOVED lines=23> */
.L_x_375:
[----:B------:R-:W-:Y:S02]  /*1b620*/  MOV R3, 0x1 ;  /* 0x0000000100037802 */ /* 0x000fe40000000f00 */
[----:B------:R-:W-:Y:S02]  /*1b630*/  MOV R2, 0x1b650 ;  /* 0x0001b65000027802 */ /* 0x000fe40000000f00 */
[----:B-1----:R-:W-:Y:S05]  /*1b640*/  CALL.REL.NOINC `($__internal_6_$__cuda_sm70_shflsync_up_p) ;  /* 0x0000040000007944 */ /* 0x002fea0003c00000 */
[----:B------:R-:W-:Y:S01]  /*1b650*/  MOV R2, R4 ;  /* 0x0000000400027202 */ /* 0x000fe20000000f00 */
[----:B------:R-:W-:Y:S05]  /*1b660*/  BRA `(.L_x_432) ;  /* 0xffffd8e000007947 */ /* 0x000fea000383ffff */
.L_x_376:
[----:B------:R-:W-:Y:S02]  /*1b670*/  MOV R3, 0x2 ;  /* 0x0000000200037802 */ /* 0x000fe40000000f00 */
[----:B------:R-:W-:Y:S02]  /*1b680*/  MOV R2, 0x1b6a0 ;  /* 0x0001b6a000027802 */ /* 0x000fe40000000f00 */
[----:B-1----:R-:W-:Y:S05]  /*1b690*/  CALL.REL.NOINC `($__internal_6_$__cuda_sm70_shflsync_up_p) ;  /* 0x000003b000007944 */ /* 0x002fea0003c00000 */
        /* <DEDUP_REMOVED lines=23> */
.L_x_378:
[----:B------:R-:W-:Y:S02]  /*1b810*/  SEL R0, RZ, 0x1, P0 ;  /* 0x00000001ff007807 */ /* 0x000fe40000000000 */
[----:B------:R-:W-:Y:S02]  /*1b820*/  MOV R2, 0x1b840 ;  /* 0x0001b84000027802 */ /* 0x000fe40000000f00 */
[----:B-12---:R-:W-:Y:S05]  /*1b830*/  CALL.REL.NOINC `($__internal_7_$__cuda_sm70_votesync_ballot) ;  /* 0x0000027000007944 */ /* 0x006fea0003c00000 */
[----:B------:R-:W-:Y:S01]  /*1b840*/  MOV R9, R0 ;  /* 0x0000000000097202 */ /* 0x000fe20000000f00 */
[----:B------:R-:W-:Y:S05]  /*1b850*/  BRA `(.L_x_434) ;  /* 0xffffd88000007947 */ /* 0x000fea000383ffff */
.L_x_379:
[----:B------:R-:W-:Y:S01]  /*1b860*/  IMAD.MOV.U32 R35, RZ, RZ, R6 ;  /* 0x000000ffff237224 */ /* 0x000fe200078e0006 */
[----:B----4-:R-:W-:Y:S01]  /*1b870*/  MOV R3, R11 ;  /* 0x0000000b00037202 */ /* 0x010fe20000000f00 */
[----:B------:R-:W-:Y:S01]  /*1b880*/  IMAD.MOV.U32 R0, RZ, RZ, 0x1f ;  /* 0x0000001fff007424 */ /* 0x000fe200078e00ff */
[----:B------:R-:W-:Y:S02]  /*1b890*/  MOV R2, 0x1b8b0 ;  /* 0x0001b8b000027802 */ /* 0x000fe40000000f00 */
[----:B-123--:R-:W-:Y:S05]  /*1b8a0*/  CALL.REL.NOINC `($__internal_5_$__cuda_sm70_shflsync_idx_p) ;  /* 0x0000015000007944 */ /* 0x00efea0003c00000 */
[----:B------:R-:W-:Y:S01]  /*1b8b0*/  IMAD.MOV.U32 R6, RZ, RZ, R0 ;  /* 0x000000ffff067224 */ /* 0x000fe200078e0000 */
[----:B------:R-:W-:Y:S01]  /*1b8c0*/  MOV R3, R11 ;  /* 0x0000000b00037202 */ /* 0x000fe20000000f00 */
[----:B------:R-:W-:Y:S01]  /*1b8d0*/  IMAD.MOV.U32 R35, RZ, RZ, R8 ;  /* 0x000000ffff237224 */ /* 0x000fe200078e0008 */
[----:B------:R-:W-:Y:S02]  /*1b8e0*/  MOV R0, 0x1f ;  /* 0x0000001f00007802 */ /* 0x000fe40000000f00 */
[----:B------:R-:W-:-:S02]  /*1b8f0*/  MOV R2, 0x1b910 ;  /* 0x0001b91000027802 */ /* 0x000fc40000000f00 */
[----:B------:R-:W-:Y:S05]  /*1b900*/  CALL.REL.NOINC `($__internal_5_$__cuda_sm70_shflsync_idx_p) ;  /* 0x000000f000007944 */ /* 0x000fea0003c00000 */
[----:B------:R-:W-:Y:S01]  /*1b910*/  MOV R5, R0 ;  /* 0x0000000000057202 */ /* 0x000fe20000000f00 */
[----:B------:R-:W-:Y:S05]  /*1b920*/  BRA `(.L_x_435) ;  /* 0xffffd7f000007947 */ /* 0x000fea000383ffff */
.L_x_382:
[----:B------:R-:W-:Y:S01]  /*1b930*/  MOV R3, R0 ;  /* 0x0000000000037202 */ /* 0x000fe20000000f00 */
[----:B------:R-:W-:Y:S01]  /*1b940*/  IMAD.MOV.U32 R35, RZ, RZ, R4 ;  /* 0x000000ffff237224 */ /* 0x000fe200078e0004 */
[----:B------:R-:W-:Y:S01]  /*1b950*/  MOV R2, 0x1b980 ;  /* 0x0001b98000027802 */ /* 0x000fe20000000f00 */
[----:B------:R-:W-:-:S02]  /*1b960*/  IMAD.MOV.U32 R0, RZ, RZ, 0x1f ;  /* 0x0000001fff007424 */ /* 0x000fc400078e00ff */
[----:B-1234-:R-:W-:Y:S05]  /*1b970*/  CALL.REL.NOINC `($__internal_5_$__cuda_sm70_shflsync_idx_p) ;  /* 0x0000008000007944 */ /* 0x01efea0003c00000 */
[----:B------:R-:W-:Y:S01]  /*1b980*/  MOV R13, R0 ;  /* 0x00000000000d7202 */ /* 0x000fe20000000f00 */
[----:B------:R-:W-:Y:S05]  /*1b990*/  BRA `(.L_x_381) ;  /* 0xffffd7e000007947 */ /* 0x000fea000383ffff */
        .weak           $__internal_4_$__cuda_sm70_shflsync_bfly_p
        .type           $__internal_4_$__cuda_sm70_shflsync_bfly_p,@function
        .size           $__internal_4_$__cuda_sm70_shflsync_bfly_p,($__internal_5_$__cuda_sm70_shflsync_idx_p - $__internal_4_$__cuda_sm70_shflsync_bfly_p)
$__internal_4_$__cuda_sm70_shflsync_bfly_p:
[----:B------:R-:W-:Y:S02]  /*1b9a0*/  MOV R36, 0xffffffff ;  /* 0xffffffff00247802 */ /* 0x000fe40000000f00 */
[----:B------:R-:W-:-:S02]  /*1b9b0*/  MOV R3, 0x1f ;  /* 0x0000001f00037802 */ /* 0x000fc40000000f00 */
[----:B------:R-:W-:Y:S04]  /*1b9c0*/  WARPSYNC R36 ;  /* 0x0000002400007348 */ /* 0x000fe80003800000 */
[----:B------:R1:W2:Y:S02]  /*1b9d0*/  SHFL.BFLY PT, R0, R4, R0, R3 ;  /* 0x0c00000004007389 */ /* 0x0002a400000e0003 */
[----:B-1----:R-:W-:-:S04]  /*1b9e0*/  MOV R3, 0x0 ;  /* 0x0000000000037802 */ /* 0x002fc80000000f00 */
[----:B--2---:R-:W-:Y:S05]  /*1b9f0*/  RET.REL.NODEC R2 `(_ZN7cutlass13device_kernelIN5flash19enable_sm80_to_sm89INS1_16FlashAttnFwdSm80INS1_25CollectiveMainloopFwdSm80ILi4ELi1ELb0EN4cute5tupleIJNS5_1CILi128EEENS7_ILi48EEENS7_ILi96EEEEEELi96ENS_6half_tEfNS_4arch4Sm80ELb0ELb0ELb1ELb1ELb1ELb1ELb1ELb1EEENS1_21CollectiveEpilogueFwdINS6_IJS8_SA_S9_EEENS6_IJNS7_ILi1EEESI_SI_EEESC_SE_Li128ELb1ELb1ELb1ELb0EEENS1_36VarlenDynamicPersistentTileSchedulerILi128ELi48ELi128ELi128ELb1ELb1ELb0ELb0ELb1ELb1EEEEEEEEEvNT_6ParamsE) ;  /* 0xfffe460002007950 */ /* 0x004fea0003c3ffff */
        .weak           $__internal_5_$__cuda_sm70_shflsync_idx_p
        .type           $__internal_5_$__cuda_sm70_shflsync_idx_p,@function
        .size           $__internal_5_$__cuda_sm70_shflsync_idx_p,($__internal_6_$__cuda_sm70_shflsync_up_p - $__internal_5_$__cuda_sm70_shflsync_idx_p)
$__internal_5_$__cuda_sm70_shflsync_idx_p:
[----:B------:R-:W-:-:S04]  /*1ba00*/  MOV R217, 0xffffffff ;  /* 0xffffffff00d97802 */ /* 0x000fc80000000f00 */
[----:B------:R-:W-:Y:S04]  /*1ba10*/  WARPSYNC R217 ;  /* 0x000000d900007348 */ /* 0x000fe80003800000 */
[----:B------:R1:W2:Y:S02]  /*1ba20*/  SHFL.IDX PT, R0, R35, R3, R0 ;  /* 0x0000000323007389 */ /* 0x0002a400000e0000 */
[----:B-1----:R-:W-:-:S04]  /*1ba30*/  MOV R3, 0x0 ;  /* 0x0000000000037802 */ /* 0x002fc80000000f00 */
[----:B--2---:R-:W-:Y:S05]  /*1ba40*/  RET.REL.NODEC R2 `(_ZN7cutlass13device_kernelIN5flash19enable_sm80_to_sm89INS1_16FlashAttnFwdSm80INS1_25CollectiveMainloopFwdSm80ILi4ELi1ELb0EN4cute5tupleIJNS5_1CILi128EEENS7_ILi48EEENS7_ILi96EEEEEELi96ENS_6half_tEfNS_4arch4Sm80ELb0ELb0ELb1ELb1ELb1ELb1ELb1ELb1EEENS1_21CollectiveEpilogueFwdINS6_IJS8_SA_S9_EEENS6_IJNS7_ILi1EEESI_SI_EEESC_SE_Li128ELb1ELb1ELb1ELb0EEENS1_36VarlenDynamicPersistentTileSchedulerILi128ELi48ELi128ELi128ELb1ELb1ELb0ELb0ELb1ELb1EEEEEEEEEvNT_6ParamsE) ;  /* 0xfffe45b002007950 */ /* 0x004fea0003c3ffff */
        .weak           $__internal_6_$__cuda_sm70_shflsync_up_p
        .type           $__internal_6_$__cuda_sm70_shflsync_up_p,@function
        .size           $__internal_6_$__cuda_sm70_shflsync_up_p,($__internal_7_$__cuda_sm70_votesync_ballot - $__internal_6_$__cuda_sm70_shflsync_up_p)
$__internal_6_$__cuda_sm70_shflsync_up_p:
[----:B------:R-:W-:Y:S02]  /*1ba50*/  MOV R4, RZ ;  /* 0x000000ff00047202 */ /* 0x000fe40000000f00 */
[----:B------:R-:W-:-:S04]  /*1ba60*/  MOV R11, 0xffffffff ;  /* 0xffffffff000b7802 */ /* 0x000fc80000000f00 */
[----:B------:R-:W-:Y:S04]  /*1ba70*/  WARPSYNC R11 ;  /* 0x0000000b00007348 */ /* 0x000fe80003800000 */
[----:B------:R1:W2:Y:S02]  /*1ba80*/  SHFL.UP PT, R4, R0, R3, R4 ;  /* 0x0400000300047389 */ /* 0x0002a400000e0004 */
[----:B-1----:R-:W-:-:S04]  /*1ba90*/  MOV R3, 0x0 ;  /* 0x0000000000037802 */ /* 0x002fc80000000f00 */
[----:B--2---:R-:W-:Y:S05]  /*1baa0*/  RET.REL.NODEC R2 `(_ZN7cutlass13device_kernelIN5flash19enable_sm80_to_sm89INS1_16FlashAttnFwdSm80INS1_25CollectiveMainloopFwdSm80ILi4ELi1ELb0EN4cute5tupleIJNS5_1CILi128EEENS7_ILi48EEENS7_ILi96EEEEEELi96ENS_6half_tEfNS_4arch4Sm80ELb0ELb0ELb1ELb1ELb1ELb1ELb1ELb1EEENS1_21CollectiveEpilogueFwdINS6_IJS8_SA_S9_EEENS6_IJNS7_ILi1EEESI_SI_EEESC_SE_Li128ELb1ELb1ELb1ELb0EEENS1_36VarlenDynamicPersistentTileSchedulerILi128ELi48ELi128ELi128ELb1ELb1ELb0ELb0ELb1ELb1EEEEEEEEEvNT_6ParamsE) ;  /* 0xfffe455002007950 */ /* 0x004fea0003c3ffff */
        .weak           $__internal_7_$__cuda_sm70_votesync_ballot
        .type           $__internal_7_$__cuda_sm70_votesync_ballot,@function
        .size           $__internal_7_$__cuda_sm70_votesync_ballot,(.L_x_3634 - $__internal_7_$__cuda_sm70_votesync_ballot)
$__internal_7_$__cuda_sm70_votesync_ballot:
[----:B------:R-:W-:Y:S01]  /*1bab0*/  ISETP.NE.U32.AND P0, PT, R0, 0x1, PT ;  /* 0x000000010000780c */ /* 0x000fe20003f05070 */
[----:B------:R-:W-:-:S04]  /*1bac0*/  IMAD.MOV.U32 R3, RZ, RZ, -0x1 ;  /* 0xffffffffff037424 */ /* 0x000fc800078e00ff */
[----:B------:R-:W-:Y:S08]  /*1bad0*/  WARPSYNC R3 ;  /* 0x0000000300007348 */ /* 0x000ff00003800000 */
[----:B------:R-:W-:-:S04]  /*1bae0*/  VOTE.ANY R0, PT, !P0 ;  /* 0x0000000000007806 */ /* 0x000fc800040e0100 */
[----:B------:R-:W-:Y:S01]  /*1baf0*/  LOP3.LUT R0, R0, R3, RZ, 0xc0, !PT ;  /* 0x0000000300007212 */ /* 0x000fe200078ec0ff */
[----:B------:R-:W-:-:S04]  /*1bb00*/  IMAD.MOV.U32 R3, RZ, RZ, 0x0 ;  /* 0x00000000ff037424 */ /* 0x000fc800078e00ff */
[----:B------:R-:W-:Y:S05]  /*1bb10*/  RET.REL.NODEC R2 `(_ZN7cutlass13device_kernelIN5flash19enable_sm80_to_sm89INS1_16FlashAttnFwdSm80INS1_25CollectiveMainloopFwdSm80ILi4ELi1ELb0EN4cute5tupleIJNS5_1CILi128EEENS7_ILi48EEENS7_ILi96EEEEEELi96ENS_6half_tEfNS_4arch4Sm80ELb0ELb0ELb1ELb1ELb1ELb1ELb1ELb1EEENS1_21CollectiveEpilogueFwdINS6_IJS8_SA_S9_EEENS6_IJNS7_ILi1EEESI_SI_EEESC_SE_Li128ELb1ELb1ELb1ELb0EEENS1_36VarlenDynamicPersistentTileSchedulerILi128ELi48ELi128ELi128ELb1ELb1ELb0ELb0ELb1ELb1EEEEEEEEEvNT_6ParamsE) ;  /* 0xfffe44e002007950 */ /* 0x000fea0003c3ffff */
.L_x_436:
        /* <DEDUP_REMOVED lines=14> */
.L_x_3634:


//--------------------- .text._ZN7cutlass13device_kernelIN5flash19enable_sm80_to_sm89INS1_16FlashAttnFwdSm80INS1_25CollectiveMainloopFwdSm80ILi4ELi1ELb0EN4cute5tupleIJNS5_1CILi128EEENS7_ILi48EEENS7_ILi96EEEEEELi96ENS_6half_tEfNS_4arch4Sm80ELb0ELb1ELb1ELb0ELb1ELb0ELb1ELb1EEENS1_21CollectiveEpilogueFwdINS6_IJS8_SA_S9_EEENS6_IJNS7_ILi1EEESI_SI_EEESC_SE_Li128ELb0ELb1ELb1ELb0EEENS1_19SingleTileSchedulerILb0ELb1ELb1ELi128EEEEEEEEEvNT_6ParamsE --------------------------
	.section	.text._ZN7cutlass13device_kernelIN5flash19enable_sm80_to_sm89INS1_16FlashAttnFwdSm80INS1_25CollectiveMainloopFwdSm80ILi4ELi1ELb0EN4cute5tupleIJNS5_1CILi128EEENS7_ILi48EEENS7_ILi96EEEEEELi96ENS_6half_tEfNS_4arch4Sm80ELb0ELb1ELb1ELb0ELb1ELb0ELb1ELb1EEENS1_21CollectiveEpilogueFwdINS6_IJS8_SA_S9_EEENS6_IJNS7_ILi1EEESI_SI_EEESC_SE_Li128ELb0ELb1ELb1ELb0EEENS1_19SingleTileSchedulerILb0ELb1ELb1ELi128EEEEEEEEEvNT_6ParamsE,"ax",@progbits
	.sectioninfo	@"SHI_REGISTERS=255"
	.align	128
.text._ZN7cutlass13device_kernelIN5flash19enable_sm80_to_sm89INS1_16FlashAttnFwdSm80INS1_25CollectiveMainloopFwdSm80ILi4ELi1ELb0EN4cute5tupleIJNS5_1CILi128EEENS7_ILi48EEENS7_ILi96EEEEEELi96ENS_6half_tEfNS_4arch4Sm80ELb0ELb1ELb1ELb0ELb1ELb0ELb1ELb1EEENS1_21CollectiveEpilogueFwdINS6_IJS8_SA_S9_EEENS6_IJNS7_ILi1EEESI_SI_EEESC_SE_Li128ELb0ELb1ELb1ELb0EEENS1_19SingleTileSchedulerILb0ELb1ELb1ELi128EEEEEEEEEvNT_6ParamsE:
        .type           _ZN7cutlass13device_kernelIN5flash19enable_sm80_to_sm89INS1_16FlashAttnFwdSm80INS1_25CollectiveMainloopFwdSm80ILi4ELi1ELb0EN4cute5tupleIJNS5_1CILi128EEENS7_ILi48EEENS7_ILi96EEEEEELi96ENS_6half_tEfNS_4arch4Sm80ELb0ELb1ELb1ELb0ELb1ELb0ELb1ELb1EEENS1_21CollectiveEpilogueFwdINS6_IJS8_SA_S9_EEENS6_IJNS7_ILi1EEESI_SI_EEESC_SE_Li128ELb0ELb1ELb1ELb0EEENS1_19SingleTileSchedulerILb0ELb1ELb1ELi128EEEEEEEEEvNT_6ParamsE,@function
        .size           _ZN7cutlass13device_kernelIN5flash19enable_sm80_to_sm89INS1_16FlashAttnFwdSm80INS1_25CollectiveMainloopFwdSm80ILi4ELi1ELb0EN4cute5tupleIJNS5_1CILi128EEENS7_ILi48EEENS7_ILi96EEEEEELi96ENS_6half_tEfNS_4arch4Sm80ELb0ELb1ELb1ELb0ELb1ELb0ELb1ELb1EEENS1_21CollectiveEpilogueFwdINS6_IJS8_SA_S9_EEENS6_IJNS7_ILi1EEESI_SI_EEESC_SE_Li128ELb0ELb1ELb1ELb0EEENS1_19SingleTileSchedulerILb0ELb1ELb1ELi128EEEEEEEEEvNT_6ParamsE,(.L_x_3639 - _ZN7cutlass13device_kernelIN5flash19enable_sm80_to_sm89INS1_16FlashAttnFwdSm80INS1_25CollectiveMainloopFwdSm80ILi4ELi1ELb0EN4cute5tupleIJNS5_1CILi128EEENS7_ILi48EEENS7_ILi96EEEEEELi96ENS_6half_tEfNS_4arch4Sm80ELb0ELb1ELb1ELb0ELb1ELb0ELb1ELb1EEENS1_21CollectiveEpilogueFwdINS6_IJS8_SA_S9_EEENS6_IJNS7_ILi1EEESI_SI_EEESC_SE_Li128ELb0ELb1ELb1ELb0EEENS1_19SingleTileSchedulerILb0ELb1ELb1ELi128EEEEEEEEEvNT_6ParamsE)
        .other          _ZN7cutlass13device_kernelIN5flash19enable_sm80_to_sm89INS1_16FlashAttnFwdSm80INS1_25CollectiveMainloopFwdSm80ILi4ELi1ELb0EN4cute5tupleIJNS5_1CILi128EEENS7_ILi48EEENS7_ILi96EEEEEELi96ENS_6half_tEfNS_4arch4Sm80ELb0ELb1ELb1ELb0ELb1ELb0ELb1ELb1EEENS1_21CollectiveEpilogueFwdINS6_IJS8_SA_S9_EEENS6_IJNS7_ILi1EEESI_SI_EEESC_SE_Li128ELb0ELb1ELb1ELb0EEENS1_19SingleTileSchedulerILb0ELb1ELb1ELi128EEEEEEEEEvNT_6ParamsE,@"STO_CUDA_ENTRY STV_DEFAULT"
_ZN7cutlass13device_kernelIN5flash19enable_sm80_to_sm89INS1_16FlashAttnFwdSm80INS1_25CollectiveMainloopFwdSm80ILi4ELi1ELb0EN4cute5tupleIJNS5_1CILi128EEENS7_ILi48EEENS7_ILi96EEEEEELi96ENS_6half_tEfNS_4arch4Sm80ELb0ELb1ELb1ELb0ELb1ELb0ELb1ELb1EEENS1_21CollectiveEpilogueFwdINS6_IJS8_SA_S9_EEENS6_IJNS7_ILi1EEESI_SI_EEESC_SE_Li128ELb0ELb1ELb1ELb0EEENS1_19SingleTileSchedulerILb0ELb1ELb1ELi128EEEEEEEEEvNT_6ParamsE:
[----:B------:R-:W-:Y:S02]  /*0000*/  MOV R1, c[0x0][0x28] ;  /* 0x00000a0000017a02 */ /* 0x000fe40000000f00 */
[----:B------:R-:W1:Y:S01]  /*0010*/  S2R R224, SR_TID.X ;  /* 0x0000000000e07919 */ /* 0x000e620000002100 */
[----:B------:R-:W2:Y:S08]  /*0020*/  S2UR UR7, SR_CTAID.Y ;  /* 0x00000000000779c3 */ /* 0x000eb00000002600 */
[----:B------:R-:W3:Y:S01]  /*0030*/  S2UR UR6, SR_CTAID.Z ;  /* 0x00000000000679c3 */ /* 0x000ee20000002700 */
[----:B-1----:R-:W-:-:S06]  /*0040*/  SHF.R.U32.HI R0, RZ, 0x5, R224 ;  /* 0x00000005ff007819 */ /* 0x002fcc00000116e0 */
[----:B------:R-:W1:Y:S02]  /*0050*/  SHFL.IDX PT, R0, R0, RZ, 0x1f ;  /* 0x00001fff00007589 */ /* 0x000e6400000e0000 */
[----:B-1----:R-:W-:-:S13]  /*0060*/  ISETP.NE.AND P0, PT, R0, RZ, PT ;  /* 0x000000ff0000720c */ /* 0x002fda0003f05270 */
[----:B--23--:R-:W-:Y:S05]  /*0070*/  @!P0 BRA `(.L_x_437) ;  /* 0x0000009000008947 */ /* 0x00cfea0003800000 */
[----:B------:R-:W-:Y:S01]  /*0080*/  MOV R0, c[0x0][0x550] ;  /* 0x0001540000007a02 */ /* 0x000fe20000000f00 */
[----:B------:R-:W-:-:S03]  /*0090*/  UMOV UR8, UR7 ;  /* 0x0000000700087c82 */ /* 0x000fc60008000000 */
[----:B------:R-:W-:-:S13]  /*00a0*/  ISETP.NE.AND P0, PT, R0, 0x1, PT ;  /* 0x000000010000780c */ /* 0x000fda0003f05270 */
[----:B------:R-:W-:Y:S05]  /*00b0*/  @!P0 BRA `(.L_x_438) ;  /* 0x000000b000008947 */ /* 0x000fea0003800000 */
[----:B------:R-:W-:Y:S02]  /*00c0*/  ULDC UR4, c[0x0][0x554] ;  /* 0x0001550000047ab9 */ /* 0x000fe40000000800 */
[----:B------:R-:W-:Y:S02]  /*00d0*/  UIMAD.WIDE.U32 UR4, UR7, UR4, URZ ;  /* 0x00000004070472a5 */ /* 0x000fe4000f8e003f */
[----:B------:R-:W-:Y:S02]  /*00e0*/  ULDC UR8, c[0x0][0x558] ;  /* 0x0001560000087ab9 */ /* 0x000fe40000000800 */
[----:B------:R-:W-:Y:S01]  /*00f0*/  USHF.R.U32.HI UR8, URZ, UR8, UR5 ;  /* 0x000000083f087299 */ /* 0x000fe20008011605 */
[----:B------:R-:W-:Y:S05]  /*0100*/  BRA `(.L_x_438) ;  /* 0x0000006000007947 */ /* 0x000fea0003800000 */
.L_x_437:
[----:B------:R-:W-:Y:S02]  /*0110*/  ULDC.64 UR4, c[0x0][0x550] ;  /* 0x0001540000047ab9 */ /* 0x000fe40000000a00 */
[----:B------:R-:W-:Y:S02]  /*0120*/  UISETP.NE.AND UP0, UPT, UR4, 0x1, UPT ;  /* 0x000000010400788c */ /* 0x000fe4000bf05270 */
[----:B------:R-:W-:-:S02]  /*0130*/  UIMAD.WIDE.U32 UR10, UR7, UR5, URZ ;  /* 0x00000005070a72a5 */ /* 0x000fc4000f8e003f */
[----:B------:R-:W-:Y:S02]  /*0140*/  ULDC UR4, c[0x0][0x558] ;  /* 0x0001560000047ab9 */ /* 0x000fe40000000800 */
[----:B------:R-:W-:-:S05]  /*0150*/  UMOV UR8, UR7 ;  /* 0x0000000700087c82 */ /* 0x000fca0008000000 */
[----:B------:R-:W-:-:S03]  /*0160*/  @UP0 USHF.R.U32.HI UR8, URZ, UR4, UR11 ;  /* 0x000000043f080299 */ /* 0x000fc6000801160b */
.L_x_438:
[----:B------:R-:W-:Y:S01]  /*0170*/  ISETP.LE.AND P0, PT, RZ, UR6, PT ;  /* 0x00000006ff007c0c */ /* 0x000fe2000bf03270 */
[----:B------:R-:W-:Y:S02]  /*0180*/  UIADD3 UR4, -UR8, URZ, URZ ;  /* 0x0000003f08047290 */ /* 0x000fe4000fffe13f */
[----:B------:R-:W-:Y:S02]  /*0190*/  ULDC UR9, c[0x0][0x550] ;  /* 0x0001540000097ab9 */ /* 0x000fe40000000800 */
[----:B------:R-:W-:-:S08]  /*01a0*/  UIMAD UR9, UR4, UR9, UR7 ;  /* 0x00000009040972a4 */ /* 0x000fd0000f8e0207 */
[----:B------:R-:W-:Y:S05]  /*01b0*/  @!P0 EXIT ;  /* 0x000000000000894d */ /* 0x000fea0003800000 */
[----:B------:R-:W-:Y:S01]  /*01c0*/  ULDC.64 UR4, c[0x0][0x370] ;  /* 0x0000dc0000047ab9 */ /* 0x000fe20000000a00 */
[----:B------:R-:W-:Y:S01]  /*01d0*/  IMAD.MOV.U32 R232, RZ, RZ, RZ ;  /* 0x000000ffffe87224 */ /* 0x000fe200078e00ff */
[----:B------:R-:W-:Y:S02]  /*01e0*/  UISETP.NE.U32.AND UP0, UPT, URZ, UR4, UPT ;  /* 0x000000043f00728c */ /* 0x000fe4000bf05070 */
[----:B------:R-:W-:Y:S02]  /*01f0*/  ULDC.64 UR10, c[0x0][0x370] ;  /* 0x0000dc00000a7ab9 */ /* 0x000fe40000000a00 */
[----:B------:R-:W-:Y:S01]  /*0200*/  UISETP.NE.AND.EX UP0, UPT, URZ, UR5, UPT, UP0 ;  /* 0x000000053f00728c */ /* 0x000fe2000bf05300 */
[----:B------:R-:W1:Y:S01]  /*0210*/  S2UR UR15, SR_CTAID.X ;  /* 0x00000000000f79c3 */ /* 0x000e620000002500 */
[----:B------:R-:W-:Y:S02]  /*0220*/  ULDC UR7, c[0x0][0x2ac] ;  /* 0x0000ab0000077ab9 */ /* 0x000fe40000000800 */
[----:B------:R-:W-:-:S02]  /*0230*/  ULDC.64 UR12, c[0x0][0x118] ;  /* 0x00004600000c7ab9 */ /* 0x000fc40000000a00 */
[----:B------:R-:W-:-:S05]  /*0240*/  PLOP3.LUT P0, PT, PT, PT, UP0, 0x80, 0x0 ;  /* 0x000000000000781c */ /* 0x000fca0003f0f008 */
[----:B------:R-:W-:Y:S02]  /*0250*/  @UP0 UMOV UR4, 0x4 ;  /* 0x0000000400040882 */ /* 0x000fe40000000000 */
[----:B------:R-:W-:-:S06]  /*0260*/  @UP0 UIMAD.WIDE UR4, UR6, UR4, UR10 ;  /* 0x00000004060402a5 */ /* 0x000fcc000f8e020a */
[----:B------:R-:W-:Y:S01]  /*0270*/  MOV R2, UR4 ;  /* 0x0000000400027c02 */ /* 0x000fe20008000f00 */
[----:B------:R-:W-:Y:S01]  /*0280*/  ULDC UR4, c[0x0][0x2c4] ;  /* 0x0000b10000047ab9 */ /* 0x000fe20000000800 */
[----:B------:R-:W-:Y:S01]  /*0290*/  IMAD.U32 R3, RZ, RZ, UR5 ;  /* 0x00000005ff037e24 */ /* 0x000fe2000f8e00ff */
[----:B------:R-:W-:Y:S02]  /*02a0*/  UISETP.NE.AND UP2, UPT, UR4, 0x1, UPT ;  /* 0x000000010400788c */ /* 0x000fe4000bf45270 */
[----:B-1----:R-:W-:Y:S02]  /*02b0*/  USHF.L.U32 UR15, UR15, 0x7, URZ ;  /* 0x000000070f0f7899 */ /* 0x002fe4000800063f */
[----:B------:R1:W5:Y:S01]  /*02c0*/  @P0 LDG.E R232, [R2.64] ;  /* 0x0000000c02e80981 */ /* 0x000362000c1e1900 */
[----:B------:R-:W-:Y:S02]  /*02d0*/  ULDC.64 UR4, c[0x0][0x2c8] ;  /* 0x0000b20000047ab9 */ /* 0x000fe40000000a00 */
[----:B------:R-:W-:-:S02]  /*02e0*/  UIADD3 UR10, UR15, 0x7f, URZ ;  /* 0x0000007f0f0a7890 */ /* 0x000fc4000fffe03f */
[----:B------:R-:W-:Y:S02]  /*02f0*/  ULDC UR14, c[0x0][0x168] ;  /* 0x00005a00000e7ab9 */ /* 0x000fe40000000800 */
[----:B------:R-:W-:-:S04]  /*0300*/  @UP2 UIADD3 UR16, UR15, 0x7f, URZ ;  /* 0x0000007f0f102890 */ /* 0x000fc8000fffe03f */
[----:B------:R-:W-:-:S03]  /*0310*/  UIMAD.WIDE.U32 UR16, UR16, UR4, URZ ;  /* 0x00000004101072a5 */ /* 0x000fc6000f8e003f */
[----:B------:R-:W-:Y:S02]  /*0320*/  ULDC UR4, c[0x0][0x1d0] ;  /* 0x0000740000047ab9 */ /* 0x000fe40000000800 */
[----:B------:R-:W-:Y:S02]  /*0330*/  UIMAD UR7, UR7, UR4, URZ ;  /* 0x00000004070772a4 */ /* 0x000fe4000f8e023f */
[----:B------:R-:W-:Y:S02]  /*0340*/  @UP2 UMOV UR11, UR17 ;  /* 0x00000011000b2c82 */ /* 0x000fe40008000000 */
[----:B------:R-:W-:-:S03]  /*0350*/  @UP2 USHF.R.U32.HI UR10, URZ, UR5, UR11 ;  /* 0x000000053f0a2299 */ /* 0x000fc6000801160b */
[----:B------:R-:W-:Y:S02]  /*0360*/  UMOV UR11, 0x1 ;  /* 0x00000001000b7882 */ /* 0x000fe40000000000 */
[----:B------:R-:W-:Y:S02]  /*0370*/  ULDC.64 UR4, c[0x0][0x328] ;  /* 0x0000ca0000047ab9 */ /* 0x000fe40000000a00 */
[----:B------:R-:W-:Y:S02]  /*0380*/  UISETP.LE.AND UP1, UPT, UR11, UR5, UPT ;  /* 0x000000050b00728c */ /* 0x000fe4000bf23270 */
[----:B------:R-:W-:-:S04]  /*0390*/  UIADD3 UR14, UR7, -UR14, UR11 ;  /* 0x8000000e070e7290 */ /* 0x000fc8000fffe00b */
[----:B------:R-:W-:Y:S01]  /*03a0*/  PLOP3.LUT P0, PT, PT, PT, UP1, 0x40, 0x0 ;  /* 0x000000000000781c */ /* 0x000fe20003f0e818 */
[----:B------:R-:W-:-:S04]  /*03b0*/  UIADD3 UR5, UR14, UR10, URZ ;  /* 0x0000000a0e057290 */ /* 0x000fc8000fffe03f */
[----:B------:R-:W-:-:S08]  /*03c0*/  UIADD3 UR10, UR5, UR4, URZ ;  /* 0x00000004050a7290 */ /* 0x000fd0000fffe03f */
[----:B------:R-:W-:Y:S05]  /*03d0*/  @P0 BRA `(.L_x_439) ;  /* 0x0000016000000947 */ /* 0x000fea0003800000 */
[----:B-1----:R-:W-:Y:S01]  /*03e0*/  ISETP.LT.AND P0, PT, RZ, UR5, PT ;  /* 0x00000005ff007c0c */ /* 0x002fe2000bf01270 */
[----:B------:R-:W-:-:S12]  /*03f0*/  UIADD3 UR14, UR5, -0x1, URZ ;  /* 0xffffffff050e7890 */ /* 0x000fd8000fffe03f */
[----:B------:R-:W-:Y:S05]  /*0400*/  @P0 BRA `(.L_x_440) ;  /* 0x0000009000000947 */ /* 0x000fea0003800000 */
[----:B------:R-:W-:Y:S02]  /*0410*/  ULDC UR4, c[0x0][0x32c] ;  /* 0x0000cb0000047ab9 */ /* 0x000fe40000000800 */
[----:B------:R-:W-:Y:S02]  /*0420*/  UISETP.NE.AND UP0, UPT, UR11, UR4, UPT ;  /* 0x000000040b00728c */ /* 0x000fe4000bf05270 */
[----:B------:R-:W-:-:S03]  /*0430*/  UIADD3 UR14, -UR5, URZ, URZ ;  /* 0x0000003f050e7290 */ /* 0x000fc6000fffe13f */
[----:B------:R-:W-:Y:S02]  /*0440*/  ULDC.64 UR4, c[0x0][0x330] ;  /* 0x0000cc0000047ab9 */ /* 0x000fe40000000a00 */
[----:B------:R-:W-:-:S07]  /*0450*/  UIMAD.WIDE.U32 UR16, UR14, UR4, URZ ;  /* 0x000000040e1072a5 */ /* 0x000fce000f8e003f */
[----:B------:R-:W-:Y:S02]  /*0460*/  @UP0 UMOV UR11, UR17 ;  /* 0x00000011000b0c82 */ /* 0x000fe40008000000 */
[----:B------:R-:W-:-:S04]  /*0470*/  @UP0 USHF.R.U32.HI UR14, URZ, UR5, UR11 ;  /* 0x000000053f0e0299 */ /* 0x000fc8000801160b */
[----:B------:R-:W-:Y:S01]  /*0480*/  ULOP3.LUT UR14, URZ, UR14, URZ, 0x33, !UPT ;  /* 0x0000000e3f0e7292 */ /* 0x000fe2000f8e333f */
[----:B------:R-:W-:Y:S05]  /*0490*/  BRA `(.L_x_441) ;  /* 0x0000006000007947 */ /* 0x000fea0003800000 */
.L_x_440:
[----:B------:R-:W-:Y:S02]  /*04a0*/  ULDC UR4, c[0x0][0x32c] ;  /* 0x0000cb0000047ab9 */ /* 0x000fe40000000800 */
[----:B------:R-:W-:-:S03]  /*04b0*/  UISETP.NE.AND UP0, UPT, UR11, UR4, UPT ;  /* 0x000000040b00728c */ /* 0x000fc6000bf05270 */
[----:B------:R-:W-:Y:S02]  /*04c0*/  ULDC.64 UR4, c[0x0][0x330] ;  /* 0x0000cc0000047ab9 */ /* 0x000fe40000000a00 */
[----:B------:R-:W-:-:S07]  /*04d0*/  UIMAD.WIDE.U32 UR16, UR14, UR4, URZ ;  /* 0x000000040e1072a5 */ /* 0x000fce000f8e003f */
[----:B------:R-:W-:Y:S02]  /*04e0*/  @UP0 UMOV UR11, UR17 ;  /* 0x00000011000b0c82 */ /* 0x000fe40008000000 */
[----:B------:R-:W-:Y:S02]  /*04f0*/  @UP0 USHF.R.U32.HI UR14, URZ, UR5, UR11 ;  /* 0x000000053f0e0299 */ /* 0x000fe4000801160b */
.L_x_441:
[----:B------:R-:W-:Y:S02]  /*0500*/  ULDC UR4, c[0x0][0x32c] ;  /* 0x0000cb0000047ab9 */ /* 0x000fe40000000800 */
[----:B------:R-:W-:-:S04]  /*0510*/  UIMAD UR4, UR14, UR4, UR4 ;  /* 0x000000040e0472a4 */ /* 0x000fc8000f8e0204 */
[----:B------:R-:W-:-:S04]  /*0520*/  UISETP.LT.AND UP0, UPT, UR10, UR4, UPT ;  /* 0x000000040a00728c */ /* 0x000fc8000bf01270 */
[----:B------:R-:W-:Y:S02]  /*0530*/  USEL UR10, UR10, UR4, UP0 ;  /* 0x000000040a0a7287 */ /* 0x000fe40008000000 */
.L_x_439:
[----:B-1----:R-:W-:Y:S01]  /*0540*/  UIADD3 UR11, UR7, 0x2f, URZ ;  /* 0x0000002f070b7890 */ /* 0x002fe2000fffe03f */
[----:B------:R-:W-:Y:S01]  /*0550*/  PLOP3.LUT P0, PT, PT, PT, UP1, 0x40, 0x0 ;  /* 0x000000000000781c */ /* 0x000fe20003f0e818 */
[----:B------:R-:W-:Y:S02]  /*0560*/  ULDC.64 UR4, c[0x0][0x2c8] ;  /* 0x0000b20000047ab9 */ /* 0x000fe40000000a00 */
[----:B------:R-:W-:Y:S02]  /*0570*/  UIMAD.WIDE.U32 UR16, UR15, UR4, URZ ;  /* 0x000000040f1072a5 */ /* 0x000fe4000f8e003f */
[----:B------:R-:W-:Y:S02]  /*0580*/  UIMAD.WIDE UR18, UR11, 0x2aaaaaab, URZ ;  /* 0x2aaaaaab0b1278a5 */ /* 0x000fe4000f8e023f */
[----:B------:R-:W-:Y:S02]  /*0590*/  UIADD3 UR10, UR10, 0x2f, URZ ;  /* 0x0000002f0a0a7890 */ /* 0x000fe4000fffe03f */
[----:B------:R-:W-:-:S02]  /*05a0*/  UMOV UR4, UR15 ;  /* 0x0000000f00047c82 */ /* 0x000fc40008000000 */
[----:B------:R-:W-:Y:S02]  /*05b0*/  UIMAD.WIDE UR10, UR10, 0x2aaaaaab, URZ ;  /* 0x2aaaaaab0a0a78a5 */ /* 0x000fe4000f8e023f */
[----:B------:R-:W-:Y:S02]  /*05c0*/  ULDC UR14, c[0x0][0x168] ;  /* 0x00005a00000e7ab9 */ /* 0x000fe40000000800 */
[----:B------:R-:W-:Y:S02]  /*05d0*/  @UP2 USHF.R.U32.HI UR4, URZ, UR5, UR17 ;  /* 0x000000053f042299 */ /* 0x000fe40008011611 */
[----:B------:R-:W-:Y:S02]  /*05e0*/  UIADD3 UR14, UR7, -UR14, URZ ;  /* 0x8000000e070e7290 */ /* 0x000fe4000fffe03f */
[----:B------:R-:W-:Y:S02]  /*05f0*/  UMOV UR17, UR19 ;  /* 0x0000001300117c82 */ /* 0x000fe40008000000 */
[----:B------:R-:W-:-:S02]  /*0600*/  USHF.R.U32.HI UR16, URZ, 0x1f, UR17 ;  /* 0x0000001f3f107899 */ /* 0x000fc40008011611 */
[----:B------:R-:W-:Y:S02]  /*0610*/  USHF.R.U32.HI UR10, URZ, 0x1f, UR11 ;  /* 0x0000001f3f0a7899 */ /* 0x000fe4000801160b */
[----:B------:R-:W-:Y:S02]  /*0620*/  UIADD3 UR4, UR14, UR4, URZ ;  /* 0x000000040e047290 */ /* 0x000fe4000fffe03f */
[----:B------:R-:W-:Y:S02]  /*0630*/  ULDC UR5, c[0x0][0x324] ;  /* 0x0000c90000057ab9 */ /* 0x000fe40000000800 */
[----:B------:R-:W-:Y:S02]  /*0640*/  ULEA.HI.SX32 UR16, UR17, UR16, 0x1d ;  /* 0x0000001011107291 */ /* 0x000fe4000f8fea3f */
[----:B------:R-:W-:Y:S02]  /*0650*/  ULEA.HI.SX32 UR10, UR11, UR10, 0x1d ;  /* 0x0000000a0b0a7291 */ /* 0x000fe4000f8fea3f */
[----:B------:R-:W-:-:S02]  /*0660*/  UIADD3 UR5, UR4, -UR5, URZ ;  /* 0x8000000504057290 */ /* 0x000fc4000fffe03f */
[----:B------:R-:W-:-:S04]  /*0670*/  UISETP.LT.AND UP0, UPT, UR16, UR10, UPT ;  /* 0x0000000a1000728c */ /* 0x000fc8000bf01270 */
[----:B------:R-:W-:Y:S01]  /*0680*/  USEL UR10, UR16, UR10, UP0 ;  /* 0x0000000a100a7287 */ /* 0x000fe20008000000 */
[----:B------:R-:W-:Y:S01]  /*0690*/  MOV R2, UR5 ;  /* 0x0000000500027c02 */ /* 0x000fe20008000f00 */
[----:B------:R-:W-:Y:S05]  /*06a0*/  @P0 BRA `(.L_x_442) ;  /* 0x0000010000000947 */ /* 0x000fea0003800000 */
[----:B------:R-:W-:-:S04]  /*06b0*/  MOV R3, UR4 ;  /* 0x0000000400037c02 */ /* 0x000fc80008000f00 */
[----:B------:R-:W-:-:S13]  /*06c0*/  ISETP.GT.AND P0, PT, R3, -0x1, PT ;  /* 0xffffffff0300780c */ /* 0x000fda0003f04270 */
[----:B------:R-:W-:Y:S05]  /*06d0*/  @P0 BRA `(.L_x_443) ;  /* 0x0000007000000947 */ /* 0x000fea0003800000 */
[----:B------:R-:W-:Y:S01]  /*06e0*/  IMAD.MOV.U32 R0, RZ, RZ, c[0x0][0x32c] ;  /* 0x0000cb00ff007624 */ /* 0x000fe200078e00ff */
[----:B------:R-:W-:-:S04]  /*06f0*/  LOP3.LUT R3, RZ, R3, RZ, 0x33, !PT ;  /* 0x00000003ff037212 */ /* 0x000fc800078e33ff */
[----:B------:R-:W-:-:S13]  /*0700*/  ISETP.NE.AND P0, PT, R0, 0x1, PT ;  /* 0x000000010000780c */ /* 0x000fda0003f05270 */
[----:B------:R-:W-:-:S05]  /*0710*/  @P0 IMAD.HI.U32 R0, R3, c[0x0][0x330], RZ ;  /* 0x0000cc0003000a27 */ /* 0x000fca00078e00ff */
[----:B------:R-:W-:-:S04]  /*0720*/  @P0 SHF.R.U32.HI R3, RZ, c[0x0][0x334], R0 ;  /* 0x0000cd00ff030a19 */ /* 0x000fc80000011600 */
[----:B------:R-:W-:Y:S01]  /*0730*/  LOP3.LUT R3, RZ, R3, RZ, 0x33, !PT ;  /* 0x00000003ff037212 */ /* 0x000fe200078e33ff */
[----:B------:R-:W-:Y:S05]  /*0740*/  BRA `(.L_x_444) ;  /* 0x0000004000007947 */ /* 0x000fea0003800000 */
.L_x_443:
[----:B------:R-:W-:-:S04]  /*0750*/  MOV R0, c[0x0][0x32c] ;  /* 0x0000cb0000007a02 */ /* 0x000fc80000000f00 */
[----:B------:R-:W-:-:S13]  /*0760*/  ISETP.NE.AND P0, PT, R0, 0x1, PT ;  /* 0x000000010000780c */ /* 0x000fda0003f05270 */
[----:B------:R-:W-:-:S05]  /*0770*/  @P0 IMAD.HI.U32 R0, R3, c[0x0][0x330], RZ ;  /* 0x0000cc0003000a27 */ /* 0x000fca00078e00ff */
[----:B------:R-:W-:-:S05]  /*0780*/  @P0 SHF.R.U32.HI R3, RZ, c[0x0][0x334], R0 ;  /* 0x0000cd00ff030a19 */ /* 0x000fca0000011600 */
.L_x_444:
[----:B------:R-:W-:-:S05]  /*0790*/  IMAD R3, R3, c[0x0][0x32c], RZ ;  /* 0x0000cb0003037a24 */ /* 0x000fca00078e02ff */
[----:B------:R-:W-:-:S05]  /*07a0*/  IMNMX R2, R2, R3, !PT ;  /* 0x0000000302027217 */ /* 0x000fca0007800200 */
.L_x_442:
[----:B------:R-:W-:Y:S01]  /*07b0*/  IMAD.HI R3, R2, 0x2aaaaaab, RZ ;  /* 0x2aaaaaab02037827 */ /* 0x000fe200078e02ff */
[----:B------:R-:W-:Y:S02]  /*07c0*/  USHF.R.U32.HI UR5, URZ, 0x10, UR9 ;  /* 0x000000103f057899 */ /* 0x000fe40008011609 */
[----:B------:R-:W-:Y:S01]  /*07d0*/  ULDC UR4, c[0x0][0x338] ;  /* 0x0000ce0000047ab9 */ /* 0x000fe20000000800 */
[----:B------:R-:W-:Y:S01]  /*07e0*/  IMAD.MOV.U32 R154, RZ, RZ, RZ ;  /* 0x000000ffff9a7224 */ /* 0x000fe200078e00ff */
[----:B------:R-:W-:Y:S01]  /*07f0*/  SHF.R.U32.HI R0, RZ, 0x1f, R3 ;  /* 0x0000001fff007819 */ /* 0x000fe20000011603 */
[----:B------:R-:W-:-:S03]  /*0800*/  UISETP.NE.AND UP0, UPT, UR5, URZ, UPT ;  /* 0x0000003f0500728c */ /* 0x000fc6000bf05270 */
[----:B------:R-:W-:Y:S01]  /*0810*/  LEA.HI.SX32 R0, R3, R0, 0x1d ;  /* 0x0000000003007211 */ /* 0x000fe200078feaff */
[----:B------:R-:W-:-:S03]  /*0820*/  USEL UR4, UR5, UR4, UP0 ;  /* 0x0000000405047287 */ /* 0x000fc60008000000 */
[----:B------:R-:W-:-:S04]  /*0830*/  IMNMX R221, RZ, R0, !PT ;  /* 0x00000000ffdd7217 */ /* 0x000fc80007800200 */
[----:B------:R-:W-:-:S13]  /*0840*/  ISETP.LT.AND P0, PT, R221, UR10, PT ;  /* 0x0000000add007c0c */ /* 0x000fda000bf01270 */
[----:B------:R-:W-:Y:S05]  /*0850*/  @!P0 BRA `(.L_x_445) ;  /* 0x000001c000008947 */ /* 0x000fea0003800000 */
[----:B------:R-:W-:Y:S01]  /*0860*/  IMAD.U32 R0, RZ, RZ, UR4 ;  /* 0x00000004ff007e24 */ /* 0x000fe2000f8e00ff */
[----:B------:R-:W-:-:S04]  /*0870*/  UIADD3 UR5, UR4, -0x1, UR10 ;  /* 0xffffffff04057890 */ /* 0x000fc8000fffe00a */
[-C--:B------:R-:W-:Y:S02]  /*0880*/  IABS R4, R0.reuse ;  /* 0x0000000000047213 */ /* 0x080fe40000000000 */
[----:B------:R-:W-:Y:S02]  /*0890*/  IADD3 R5, -R221, UR5, RZ ;  /* 0x00000005dd057c10 */ /* 0x000fe4000fffe1ff */
[----:B------:R-:W1:Y:S01]  /*08a0*/  I2F.RP R8, R4 ;  /* 0x0000000400087306 */ /* 0x000e620000209400 */
[----:B------:R-:W-:Y:S02]  /*08b0*/  IABS R0, R0 ;  /* 0x0000000000007213 */ /* 0x000fe40000000000 */
[----:B------:R-:W-:Y:S02]  /*08c0*/  IABS R2, R5 ;  /* 0x0000000500027213 */ /* 0x000fe40000000000 */
[----:B------:R-:W-:Y:S01]  /*08d0*/  LOP3.LUT R5, R5, UR4, RZ, 0x3c, !PT ;  /* 0x0000000405057c12 */ /* 0x000fe2000f8e3cff */
[----:B------:R-:W-:-:S03]  /*08e0*/  IMAD.MOV R0, RZ, RZ, -R0 ;  /* 0x000000ffff007224 */ /* 0x000fc600078e0a00 */
[----:B------:R-:W-:Y:S01]  /*08f0*/  ISETP.GE.AND P1, PT, R5, RZ, PT ;  /* 0x000000ff0500720c */ /* 0x000fe20003f26270 */
[----:B-1----:R-:W1:Y:S02]  /*0900*/  MUFU.RCP R6, R8 ;  /* 0x0000000800067308 */ /* 0x002e640000001000 */
[----:B-1----:R-:W-:-:S06]  /*0910*/  IADD3 R6, R6, 0xffffffe, RZ ;  /* 0x0ffffffe06067810 */ /* 0x002fcc0007ffe0ff */
[----:B------:R-:W1:Y:S02]  /*0920*/  F2I.FTZ.U32.TRUNC.NTZ R7, R6 ;  /* 0x0000000600077305 */ /* 0x000e64000021f000 */
[----:B-1----:R-:W-:Y:S02]  /*0930*/  IMAD.MOV R3, RZ, RZ, -R7 ;  /* 0x000000ffff037224 */ /* 0x002fe400078e0a07 */
[----:B------:R-:W-:Y:S02]  /*0940*/  IMAD.MOV.U32 R6, RZ, RZ, RZ ;  /* 0x000000ffff067224 */ /* 0x000fe400078e00ff */
[----:B------:R-:W-:-:S04]  /*0950*/  IMAD R3, R3, R4, RZ ;  /* 0x0000000403037224 */ /* 0x000fc800078e02ff */
[----:B------:R-:W-:-:S06]  /*0960*/  IMAD.HI.U32 R3, R7, R3, R6 ;  /* 0x0000000307037227 */ /* 0x000fcc00078e0006 */
[----:B------:R-:W-:-:S04]  /*0970*/  IMAD.HI.U32 R3, R3, R2, RZ ;  /* 0x0000000203037227 */ /* 0x000fc800078e00ff */
[----:B------:R-:W-:-:S05]  /*0980*/  IMAD R7, R3, R0, R2 ;  /* 0x0000000003077224 */ /* 0x000fca00078e0202 */
[----:B------:R-:W-:-:S13]  /*0990*/  ISETP.GT.U32.AND P0, PT, R4, R7, PT ;  /* 0x000000070400720c */ /* 0x000fda0003f04070 */
[----:B------:R-:W-:Y:S01]  /*09a0*/  @!P0 IMAD.IADD R7, R7, 0x1, -R4 ;  /* 0x0000000107078824 */ /* 0x000fe200078e0a04 */
[----:B------:R-:W-:Y:S02]  /*09b0*/  @!P0 IADD3 R3, R3, 0x1, RZ ;  /* 0x0000000103038810 */ /* 0x000fe40007ffe0ff */
[----:B------:R-:W-:Y:S02]  /*09c0*/  ISETP.NE.AND P0, PT, RZ, UR4, PT ;  /* 0x00000004ff007c0c */ /* 0x000fe4000bf05270 */
[----:B------:R-:W-:-:S13]  /*09d0*/  ISETP.GE.U32.AND P2, PT, R7, R4, PT ;  /* 0x000000040700720c */ /* 0x000fda0003f46070 */
[----:B------:R-:W-:-:S05]  /*09e0*/  @P2 IADD3 R3, R3, 0x1, RZ ;  /* 0x0000000103032810 */ /* 0x000fca0007ffe0ff */
[----:B------:R-:W-:Y:S01]  /*09f0*/  @!P1 IMAD.MOV R3, RZ, RZ, -R3 ;  /* 0x000000ffff039224 */ /* 0x000fe200078e0a03 */
[----:B------:R-:W-:-:S05]  /*0a00*/  @!P0 LOP3.LUT R3, RZ, UR4, RZ, 0x33, !PT ;  /* 0x00000004ff038c12 */ /* 0x000fca000f8e33ff */
[----:B------:R-:W-:Y:S02]  /*0a10*/  IMAD.MOV.U32 R154, RZ, RZ, R3 ;  /* 0x000000ffff9a7224 */ /* 0x000fe400078e0003 */
.L_x_445:
[----:B------:R-:W-:Y:S01]  /*0a20*/  ULOP3.LUT UR9, UR9, 0xffff, URZ, 0xc0, !UPT ;  /* 0x0000ffff09097892 */ /* 0x000fe2000f8ec03f */
[----:B------:R-:W-:Y:S01]  /*0a30*/  PLOP3.LUT P4, PT, PT, PT, PT, 0x80, 0x0 ;  /* 0x000000000000781c */ /* 0x000fe20003f8f070 */
[----:B------:R-:W-:Y:S01]  /*0a40*/  IMAD.MOV.U32 R10, RZ, RZ, RZ ;  /* 0x000000ffff0a7224 */ /* 0x000fe200078e00ff */
[----:B------:R-:W-:Y:S01]  /*0a50*/  CS2R R8, SRZ ;  /* 0x0000000000087805 */ /* 0x000fe2000001ff00 */
[----:B------:R-:W-:Y:S01]  /*0a60*/  MOV R5, RZ ;  /* 0x000000ff00057202 */ /* 0x000fe20000000f00 */
[----:B------:R-:W-:Y:S01]  /*0a70*/  CS2R R94, SRZ ;  /* 0x00000000005e7805 */ /* 0x000fe2000001ff00 */
[----:B------:R-:W-:Y:S01]  /*0a80*/  IMAD R221, R154, UR9, R221 ;  /* 0x000000099add7c24 */ /* 0x000fe2000f8e02dd */
[----:B------:R-:W-:Y:S01]  /*0a90*/  CS2R R92, SRZ ;  /* 0x00000000005c7805 */ /* 0x000fe2000001ff00 */
[----:B------:R-:W-:Y:S01]  /*0aa0*/  CS2R R98, SRZ ;  /* 0x0000000000627805 */ /* 0x000fe2000001ff00 */
[----:B------:R-:W-:Y:S01]  /*0ab0*/  CS2R R96, SRZ ;  /* 0x0000000000607805 */ /* 0x000fe2000001ff00 */
[----:B------:R-:W-:Y:S01]  /*0ac0*/  IMAD.IADD R154, R221, 0x1, R154 ;  /* 0x00000001dd9a7824 */ /* 0x000fe200078e029a */
[----:B------:R-:W-:Y:S01]  /*0ad0*/  CS2R R90, SRZ ;  /* 0x00000000005a7805 */ /* 0x000fe2000001ff00 */
[----:B------:R-:W-:Y:S01]  /*0ae0*/  CS2R R88, SRZ ;  /* 0x0000000000587805 */ /* 0x000fe2000001ff00 */
[----:B------:R-:W-:Y:S01]  /*0af0*/  CS2R R86, SRZ ;  /* 0x0000000000567805 */ /* 0x000fe2000001ff00 */
[----:B------:R-:W-:Y:S01]  /*0b00*/  CS2R R84, SRZ ;  /* 0x0000000000547805 */ /* 0x000fe2000001ff00 */
[----:B------:R-:W-:Y:S01]  /*0b10*/  IMNMX R154, R154, UR10, PT ;  /* 0x0000000a9a9a7c17 */ /* 0x000fe2000b800200 */
        /* <DEDUP_REMOVED lines=42> */
[----:B------:R-:W-:Y:S02]  /*0dc0*/  ULDC.64 UR4, c[0x0][0x340] ;  /* 0x0000d00000047ab9 */ /* 0x000fe40000000a00 */
[----:B------:R-:W-:-:S02]  /*0dd0*/  UISETP.NE.U32.AND UP0, UPT, URZ, UR4, UPT ;  /* 0x000000043f00728c */ /* 0x000fc4000bf05070 */
[----:B------:R-:W-:Y:S02]  /*0de0*/  ULDC.64 UR10, c[0x0][0x340] ;  /* 0x0000d000000a7ab9 */ /* 0x000fe40000000a00 */
[----:B------:R-:W-:-:S06]  /*0df0*/  UISETP.NE.AND.EX UP0, UPT, URZ, UR5, UPT, UP0 ;  /* 0x000000053f00728c */ /* 0x000fcc000bf05300 */
[----:B------:R-:W-:-:S05]  /*0e00*/  PLOP3.LUT P2, PT, PT, PT, UP0, 0x80, 0x0 ;  /* 0x000000000000781c */ /* 0x000fca0003f4f008 */
[----:B------:R-:W-:Y:S02]  /*0e10*/  @UP0 UMOV UR4, 0x4 ;  /* 0x0000000400040882 */ /* 0x000fe40000000000 */
[----:B------:R-:W-:-:S06]  /*0e20*/  @UP0 UIMAD.WIDE UR4, UR6, UR4, UR10 ;  /* 0x00000004060402a5 */ /* 0x000fcc000f8e020a */
[----:B------:R-:W-:Y:S02]  /*0e30*/  IMAD.U32 R6, RZ, RZ, UR4 ;  /* 0x00000004ff067e24 */ /* 0x000fe4000f8e00ff */
[----:B------:R-:W-:Y:S01]  /*0e40*/  IMAD.U32 R7, RZ, RZ, UR5 ;  /* 0x00000005ff077e24 */ /* 0x000fe2000f8e00ff */
[----:B------:R-:W-:Y:S01]  /*0e50*/  SHF.R.S32.HI R5, RZ, 0x1f, R224 ;  /* 0x0000001fff057819 */ /* 0x000fe200000114e0 */
[----:B------:R-:W-:Y:S01]  /*0e60*/  USHF.R.S32.HI UR9, URZ, 0x1f, UR8 ;  /* 0x0000001f3f097899 */ /* 0x000fe20008011408 */
[----:B------:R-:W-:Y:S01]  /*0e70*/  PLOP3.LUT P1, PT, PT, PT, UP2, 0x80, 0x0 ;  /* 0x000000000000781c */ /* 0x000fe20003f2f028 */
[----:B------:R-:W-:Y:S01]  /*0e80*/  ULDC.64 UR4, c[0x0][0x1b8] ;  /* 0x00006e0000047ab9 */ /* 0x000fe20000000a00 */
[----:B------:R1:W2:Y:S01]  /*0e90*/  @P2 LDG.E R0, [R6.64] ;  /* 0x0000000c06002981 */ /* 0x0002a2000c1e1900 */
[-C--:B------:R-:W-:Y:S01]  /*0ea0*/  LEA.HI R241, R5, R224.reuse, RZ, 0x2 ;  /* 0x000000e005f17211 */ /* 0x080fe200078f10ff */
[----:B------:R-:W-:Y:S01]  /*0eb0*/  UIMAD UR9, UR9, UR4, URZ ;  /* 0x00000004090972a4 */ /* 0x000fe2000f8e023f */
[----:B------:R-:W-:Y:S01]  /*0ec0*/  PLOP3.LUT P0, PT, PT, PT, UP2, 0x80, 0x0 ;  /* 0x000000000000781c */ /* 0x000fe20003f0f028 */
[----:B------:R-:W-:Y:S01]  /*0ed0*/  UIMAD.WIDE.U32 UR16, UR8, UR4, URZ ;  /* 0x00000004081072a5 */ /* 0x000fe2000f8e003f */
[----:B------:R-:W-:Y:S01]  /*0ee0*/  LOP3.LUT R3, R241, 0xfffffffc, RZ, 0xc0, !PT ;  /* 0xfffffffcf1037812 */ /* 0x000fe200078ec0ff */
[----:B------:R-:W-:Y:S01]  /*0ef0*/  UIMAD UR9, UR8, UR5, UR9 ;  /* 0x00000005080972a4 */ /* 0x000fe2000f8e0209 */
[----:B------:R-:W-:Y:S01]  /*0f00*/  SHF.R.S32.HI R241, RZ, 0x2, R241 ;  /* 0x00000002fff17819 */ /* 0x000fe200000114f1 */
[----:B------:R-:W-:Y:S01]  /*0f10*/  USHF.R.S32.HI UR10, URZ, 0x1f, UR6 ;  /* 0x0000001f3f0a7899 */ /* 0x000fe20008011406 */
[CC--:B------:R-:W-:Y:S01]  /*0f20*/  LEA.HI R13, R5.reuse, R224.reuse, RZ, 0x4 ;  /* 0x000000e0050d7211 */ /* 0x0c0fe200078f20ff */
[----:B------:R-:W-:Y:S01]  /*0f30*/  IMAD.IADD R98, R224, 0x1, -R3 ;  /* 0x00000001e0627824 */ /* 0x000fe200078e0a03 */
[----:B------:R-:W-:Y:S01]  /*0f40*/  ULDC.64 UR4, c[0x0][0x1c0] ;  /* 0x0000700000047ab9 */ /* 0x000fe20000000a00 */
[-C--:B------:R-:W-:Y:S01]  /*0f50*/  LEA.HI R19, R5, R224.reuse, RZ, 0x3 ;  /* 0x000000e005137211 */ /* 0x080fe200078f18ff */
[----:B------:R-:W-:Y:S01]  /*0f60*/  UIADD3 UR17, UR17, UR9, URZ ;  /* 0x0000000911117290 */ /* 0x000fe2000fffe03f */
[----:B------:R-:W-:Y:S01]  /*0f70*/  IMAD R227, R98, 0x20, R241 ;  /* 0x0000002062e37824 */ /* 0x000fe200078e02f1 */
[----:B------:R-:W-:Y:S01]  /*0f80*/  UIMAD UR10, UR10, UR4, URZ ;  /* 0x000000040a0a72a4 */ /* 0x000fe2000f8e023f */
[----:B------:R-:W-:Y:S01]  /*0f90*/  LOP3.LUT R21, R13, 0xfffffff0, RZ, 0xc0, !PT ;  /* 0xfffffff00d157812 */ /* 0x000fe200078ec0ff */
[----:B------:R-:W-:Y:S01]  /*0fa0*/  UIMAD.WIDE.U32 UR16, UR6, UR4, UR16 ;  /* 0x00000004061072a5 */ /* 0x000fe2000f8e0010 */
[----:B------:R-:W-:Y:S01]  /*0fb0*/  SHF.R.S32.HI R18, RZ, 0x3, R19 ;  /* 0x00000003ff127819 */ /* 0x000fe20000011413 */
[----:B------:R-:W-:Y:S01]  /*0fc0*/  UIMAD UR5, UR6, UR5, UR10 ;  /* 0x00000005060572a4 */ /* 0x000fe2000f8e020a */
[----:B------:R-:W-:Y:S01]  /*0fd0*/  IADD3 R2, R227, UR15, RZ ;  /* 0x0000000fe3027c10 */ /* 0x000fe2000fffe0ff */
[----:B------:R-:W-:Y:S01]  /*0fe0*/  IMAD.IADD R21, R224, 0x1, -R21 ;  /* 0x00000001e0157824 */ /* 0x000fe200078e0a15 */
[----:B------:R-:W-:Y:S01]  /*0ff0*/  ULDC UR4, c[0x0][0x168] ;  /* 0x00005a0000047ab9 */ /* 0x000fe20000000800 */
[----:B------:R-:W-:Y:S01]  /*1000*/  IMAD.U32 R11, RZ, RZ, UR17 ;  /* 0x00000011ff0b7e24 */ /* 0x000fe2000f8e00ff */
[----:B------:R-:W-:Y:S01]  /*1010*/  UIADD3 UR5, UR17, UR5, URZ ;  /* 0x0000000511057290 */ /* 0x000fe2000fffe03f */
[----:B------:R-:W-:Y:S01]  /*1020*/  @P1 IMAD.HI.U32 R3, R2, c[0x0][0x2c8], RZ ;  /* 0x0000b20002031a27 */ /* 0x000fe200078e00ff */
[----:B-1----:R-:W-:Y:S01]  /*1030*/  LEA.HI R6, R21, R21, RZ, 0x1 ;  /* 0x0000001515067211 */ /* 0x002fe200078f08ff */
[----:B------:R-:W-:Y:S01]  /*1040*/  BSSY B0, `(.L_x_447) ;  /* 0x0000045000007945 */ /* 0x000fe20003800000 */
[----:B------:R-:W-:Y:S01]  /*1050*/  LEA.HI R220, R241, R241, RZ, 0x1 ;  /* 0x000000f1f1dc7211 */ /* 0x000fe200078f08ff */
[----:B------:R-:W-:Y:S01]  /*1060*/  IMAD.MOV.U32 R4, RZ, RZ, R2 ;  /* 0x000000ffff047224 */ /* 0x000fe200078e0002 */
[----:B------:R-:W-:Y:S01]  /*1070*/  @P0 SHF.R.U32.HI R4, RZ, c[0x0][0x2cc], R3 ;  /* 0x0000b300ff040a19 */ /* 0x000fe20000011603 */
[----:B------:R-:W-:Y:S01]  /*1080*/  IMAD.U32 R10, RZ, RZ, UR16 ;  /* 0x00000010ff0a7e24 */ /* 0x000fe2000f8e00ff */
[----:B------:R-:W-:Y:S01]  /*1090*/  SHF.R.S32.HI R16, RZ, 0x1f, R6 ;  /* 0x0000001fff107819 */ /* 0x000fe20000011406 */
[----:B------:R-:W-:Y:S01]  /*10a0*/  IMAD.U32 R11, RZ, RZ, UR5 ;  /* 0x00000005ff0b7e24 */ /* 0x000fe2000f8e00ff */
[--C-:B------:R-:W-:Y:S01]  /*10b0*/  SHF.R.S32.HI R3, RZ, 0x1f, R4.reuse ;  /* 0x0000001fff037819 */ /* 0x100fe20000011404 */
[----:B------:R-:W-:Y:S01]  /*10c0*/  IMAD.MOV R7, RZ, RZ, -R4 ;  /* 0x000000ffff077224 */ /* 0x000fe200078e0a04 */
[----:B------:R-:W-:Y:S01]  /*10d0*/  ULDC UR5, c[0x0][0x2c4] ;  /* 0x0000b10000057ab9 */ /* 0x000fe20000000800 */
[----:B------:R-:W-:Y:S01]  /*10e0*/  IMAD.WIDE.U32 R10, R4, c[0x0][0x1b0], R10 ;  /* 0x00006c00040a7a25 */ /* 0x000fe200078e000a */
[----:B------:R-:W-:Y:S01]  /*10f0*/  UIMAD UR4, UR5, UR4, URZ ;  /* 0x00000004050472a4 */ /* 0x000fe2000f8e023f */
[----:B------:R-:W-:-:S02]  /*1100*/  LEA.HI R5, R5, R224, RZ, 0x5 ;  /* 0x000000e005057211 */ /* 0x000fc400078f28ff */
[----:B------:R-:W-:Y:S01]  /*1110*/  IMAD R2, R7, c[0x0][0x2c4], R2 ;  /* 0x0000b10007027a24 */ /* 0x000fe200078e0202 */
[----:B------:R-:W-:Y:S01]  /*1120*/  LOP3.LUT R220, R220, 0x7fffffe, RZ, 0xc0, !PT ;  /* 0x07fffffedcdc7812 */ /* 0x000fe200078ec0ff */
[----:B------:R-:W-:Y:S02]  /*1130*/  IMAD R3, R3, c[0x0][0x1b0], RZ ;  /* 0x00006c0003037a24 */ /* 0x000fe400078e02ff */
[----:B------:R-:W-:Y:S01]  /*1140*/  IMAD.SHL.U32 R9, R18, 0x40, RZ ;  /* 0x0000004012097824 */ /* 0x000fe200078e00ff */
[----:B------:R-:W-:Y:S01]  /*1150*/  SHF.R.S32.HI R7, RZ, 0x1f, R2 ;  /* 0x0000001fff077819 */ /* 0x000fe20000011402 */
[----:B------:R-:W-:Y:S02]  /*1160*/  IMAD R3, R4, c[0x0][0x1b4], R3 ;  /* 0x00006d0004037a24 */ /* 0x000fe400078e0203 */
[----:B------:R-:W-:Y:S01]  /*1170*/  IMAD.SHL.U32 R230, R98, 0x8, RZ ;  /* 0x0000000862e67824 */ /* 0x000fe200078e00ff */
[----:B------:R-:W-:Y:S01]  /*1180*/  LOP3.LUT R9, R9, 0xc0, RZ, 0xc0, !PT ;  /* 0x000000c009097812 */ /* 0x000fe200078ec0ff */
[----:B------:R-:W-:-:S02]  /*1190*/  IMAD R7, R7, c[0x0][0x1a8], RZ ;  /* 0x00006a0007077a24 */ /* 0x000fc400078e02ff */
[----:B------:R-:W-:Y:S01]  /*11a0*/  IMAD.IADD R11, R11, 0x1, R3 ;  /* 0x000000010b0b7824 */ /* 0x000fe200078e0203 */
[----:B------:R-:W-:Y:S01]  /*11b0*/  SHF.R.U32.HI R4, RZ, 0x3, R9 ;  /* 0x00000003ff047819 */ /* 0x000fe20000011609 */
[C---:B------:R-:W-:Y:S01]  /*11c0*/  IMAD R7, R2.reuse, c[0x0][0x1ac], R7 ;  /* 0x00006b0002077a24 */ /* 0x040fe200078e0207 */
[----:B------:R-:W-:Y:S01]  /*11d0*/  LOP3.LUT R9, R9, 0x18, R230, 0xf8, !PT ;  /* 0x0000001809097812 */ /* 0x000fe200078ef8e6 */
[----:B------:R-:W-:Y:S01]  /*11e0*/  IMAD.WIDE.U32 R2, R2, c[0x0][0x1a8], R10 ;  /* 0x00006a0002027a25 */ /* 0x000fe200078e000a */
[----:B------:R-:W-:Y:S02]  /*11f0*/  IADD3 R229, R230, 0x20, RZ ;  /* 0x00000020e6e57810 */ /* 0x000fe40007ffe0ff */
[----:B------:R-:W-:Y:S01]  /*1200*/  LOP3.LUT R9, R9, R4, RZ, 0x3c, !PT ;  /* 0x0000000409097212 */ /* 0x000fe200078e3cff */
[----:B------:R-:W-:Y:S01]  /*1210*/  IMAD.IADD R7, R3, 0x1, R7 ;  /* 0x0000000103077824 */ /* 0x000fe200078e0207 */
[C---:B------:R-:W-:Y:S01]  /*1220*/  LEA R8, P0, R2.reuse, c[0x0][0x160], 0x1 ;  /* 0x0000580002087a11 */ /* 0x040fe200078008ff */
[----:B------:R-:W-:Y:S01]  /*1230*/  IMAD.IADD R220, R241, 0x1, -R220 ;  /* 0x00000001f1dc7824 */ /* 0x000fe200078e0adc */
[----:B------:R-:W-:Y:S01]  /*1240*/  SHF.R.S32.HI R3, RZ, 0x1, R6 ;  /* 0x00000001ff037819 */ /* 0x000fe20000011406 */
[----:B------:R-:W-:Y:S01]  /*1250*/  IMAD.MOV.U32 R223, RZ, RZ, -0x1 ;  /* 0xffffffffffdf7424 */ /* 0x000fe200078e00ff */
[----:B------:R-:W-:Y:S01]  /*1260*/  LEA.HI.X R7, R2, c[0x0][0x164], R7, 0x1, P0 ;  /* 0x0000590002077a11 */ /* 0x000fe200000f0c07 */
[----:B------:R1:W3:Y:S01]  /*1270*/  SHFL.IDX PT, R14, R8, RZ, 0x1c1f ;  /* 0x001c1fff080e7589 */ /* 0x0002e200000e0000 */
[----:B------:R-:W-:-:S02]  /*1280*/  LEA.HI R16, R16, R3, RZ, 0x2 ;  /* 0x0000000310107211 */ /* 0x000fc400078f10ff */
[----:B------:R-:W-:Y:S01]  /*1290*/  IADD3 R2, R241, UR15, RZ ;  /* 0x0000000ff1027c10 */ /* 0x000fe2000fffe0ff */
[----:B------:R1:W4:Y:S01]  /*12a0*/  SHFL.IDX PT, R15, R7, RZ, 0x1c1f ;  /* 0x001c1fff070f7589 */ /* 0x00032200000e0000 */
[----:B------:R-:W-:Y:S02]  /*12b0*/  LOP3.LUT R16, R16, 0xfffffffc, RZ, 0xc0, !PT ;  /* 0xfffffffc10107812 */ /* 0x000fe400078ec0ff */
[----:B------:R-:W-:Y:S02]  /*12c0*/  ISETP.GE.AND P0, PT, R2, UR4, PT ;  /* 0x0000000402007c0c */ /* 0x000fe4000bf06270 */
[C---:B------:R-:W-:Y:S01]  /*12d0*/  IADD3 R228, R230.reuse, 0x40, RZ ;  /* 0x00000040e6e47810 */ /* 0x040fe20007ffe0ff */
[----:B------:R-:W-:Y:S01]  /*12e0*/  IMAD.IADD R16, R3, 0x1, -R16 ;  /* 0x0000000103107824 */ /* 0x000fe200078e0a10 */
[----:B------:R-:W-:Y:S02]  /*12f0*/  SHF.R.S32.HI R3, RZ, 0x5, R5 ;  /* 0x00000005ff037819 */ /* 0x000fe40000011405 */
[----:B------:R-:W-:-:S02]  /*1300*/  ISETP.GE.AND P4, PT, R230, c[0x0][0x198], PT ;  /* 0x00006600e6007a0c */ /* 0x000fc40003f86270 */
[----:B------:R-:W-:Y:S01]  /*1310*/  LOP3.LUT P1, RZ, R16, 0x2, RZ, 0xc0, !PT ;  /* 0x0000000210ff7812 */ /* 0x000fe2000782c0ff */
[----:B------:R-:W-:Y:S01]  /*1320*/  IMAD R220, R3, 0x8, R220 ;  /* 0x0000000803dc7824 */ /* 0x000fe200078e02dc */
[----:B------:R-:W-:-:S03]  /*1330*/  ISETP.GE.AND P3, PT, R229, c[0x0][0x198], PT ;  /* 0x00006600e5007a0c */ /* 0x000fc60003f66270 */
[----:B------:R-:W-:Y:S01]  /*1340*/  IMAD.U32 R220, R220, 0x20, R9 ;  /* 0x00000020dcdc7824 */ /* 0x000fe200078e0009 */
[----:B--2---:R2:W1:Y:S02]  /*1350*/  @P2 R2UR UR9, R0 ;  /* 0x00000000000923c2 */ /* 0x00446400000e0000 */
[----:B-1----:R-:W-:Y:S01]  /*1360*/  @!UP0 UMOV UR9, UR6 ;  /* 0x0000000600098c82 */ /* 0x002fe20008000000 */
[----:B------:R-:W-:Y:S01]  /*1370*/  ISETP.GE.AND P2, PT, R228, c[0x0][0x198], PT ;  /* 0x00006600e4007a0c */ /* 0x000fe20003f46270 */
[----:B--2---:R-:W-:-:S05]  /*1380*/  IMAD.MOV.U32 R0, RZ, RZ, 0x10 ;  /* 0x00000010ff007424 */ /* 0x004fca00078e00ff */
[----:B------:R-:W-:Y:S01]  /*1390*/  SEL R0, R0, 0xfffffff0, !P1 ;  /* 0xfffffff000007807 */ /* 0x000fe20004800000 */
[----:B------:R-:W-:Y:S05]  /*13a0*/  @P0 BRA `(.L_x_448) ;  /* 0x000000e000000947 */ /* 0x000fea0003800000 */
[----:B---34-:R-:W-:Y:S01]  /*13b0*/  SHF.R.S32.HI R4, RZ, 0x1f, R229 ;  /* 0x0000001fff047819 */ /* 0x018fe200000114e5 */
[----:B------:R-:W-:Y:S01]  /*13c0*/  IMAD.SHL.U32 R10, R220, 0x2, RZ ;  /* 0x00000002dc0a7824 */ /* 0x000fe200078e00ff */
[----:B------:R-:W-:Y:S01]  /*13d0*/  SHF.R.S32.HI R11, RZ, 0x1f, R228 ;  /* 0x0000001fff0b7819 */ /* 0x000fe200000114e4 */
[----:B------:R-:W-:Y:S01]  /*13e0*/  IMAD.WIDE R22, R230, 0x2, R14 ;  /* 0x00000002e6167825 */ /* 0x000fe200078e020e */
[----:B------:R-:W-:Y:S02]  /*13f0*/  LEA.HI R9, R4, R229, RZ, 0x3 ;  /* 0x000000e504097211 */ /* 0x000fe400078f18ff */
[----:B------:R-:W-:Y:S02]  /*1400*/  LEA.HI R4, R11, R228, RZ, 0x3 ;  /* 0x000000e40b047211 */ /* 0x000fe400078f18ff */
[----:B------:R-:W-:Y:S01]  /*1410*/  LOP3.LUT R9, R9, 0xfffffff8, RZ, 0xc0, !PT ;  /* 0xfffffff809097812 */ /* 0x000fe200078ec0ff */
[----:B------:R-:W-:Y:S01]  /*1420*/  @!PT LDS RZ, [RZ] ;  /* 0x00000000fffff984 */ /* 0x000fe20000000800 */
[----:B------:R1:W-:Y:S01]  /*1430*/  LDGSTS.E.BYPASS.LTC128B.128 [R10+0x4900], [R22.64], !P4 ;  /* 0x04900000160a7fae */ /* 0x0003e2000e101d4c */
[----:B------:R-:W-:-:S03]  /*1440*/  LOP3.LUT R4, R4, 0xfffffff8, RZ, 0xc0, !PT ;  /* 0xfffffff804047812 */ /* 0x000fc600078ec0ff */
[----:B------:R-:W-:-:S04]  /*1450*/  IMAD.WIDE R24, R9, 0x2, R14 ;  /* 0x0000000209187825 */ /* 0x000fc800078e020e */
[----:B------:R-:W-:Y:S01]  /*1460*/  IMAD.WIDE R14, R4, 0x2, R14 ;  /* 0x00000002040e7825 */ /* 0x000fe200078e020e */
[----:B------:R1:W-:Y:S04]  /*1470*/  LDGSTS.E.BYPASS.LTC128B.128 [R10+0x6900], [R24.64], !P3 ;  /* 0x06900000180a7fae */ /* 0x0003e8000d901d4c */
[----:B------:R1:W-:Y:S02]  /*1480*/  LDGSTS.E.BYPASS.LTC128B.128 [R10+0x8900], [R14.64], !P2 ;  /* 0x089000000e0a7fae */ /* 0x0003e4000d101d4c */
.L_x_448:
[----:B---34-:R-:W-:Y:S05]  /*1490*/  BSYNC B0 ;  /* 0x0000000000007941 */ /* 0x018fea0003800000 */
.L_x_447:
[----:B------:R-:W-:Y:S01]  /*14a0*/  IADD3 R4, R2, 0x20, RZ ;  /* 0x0000002002047810 */ /* 0x000fe20007ffe0ff */
[----:B-1----:R1:W2:Y:S01]  /*14b0*/  SHFL.IDX PT, R15, R7, 0x1, 0x1c1f ;  /* 0x003c1f00070f7f89 */ /* 0x0022a200000e0000 */
[----:B------:R-:W-:Y:S02]  /*14c0*/  BSSY B0, `(.L_x_449) ;  /* 0x0000012000007945 */ /* 0x000fe40003800000 */
[----:B------:R-:W-:Y:S01]  /*14d0*/  ISETP.GE.AND P0, PT, R4, UR4, PT ;  /* 0x0000000404007c0c */ /* 0x000fe2000bf06270 */
[----:B------:R1:W3:-:S12]  /*14e0*/  SHFL.IDX PT, R14, R8, 0x1, 0x1c1f ;  /* 0x003c1f00080e7f89 */ /* 0x0002d800000e0000 */
[----:B------:R-:W-:Y:S05]  /*14f0*/  @P0 BRA `(.L_x_450) ;  /* 0x000000e000000947 */ /* 0x000fea0003800000 */
[----:B------:R-:W-:Y:S01]  /*1500*/  SHF.R.S32.HI R4, RZ, 0x1f, R229 ;  /* 0x0000001fff047819 */ /* 0x000fe200000114e5 */
[----:B------:R-:W-:Y:S01]  /*1510*/  IMAD.SHL.U32 R10, R220, 0x2, RZ ;  /* 0x00000002dc0a7824 */ /* 0x000fe200078e00ff */
[----:B------:R-:W-:Y:S01]  /*1520*/  SHF.R.S32.HI R11, RZ, 0x1f, R228 ;  /* 0x0000001fff0b7819 */ /* 0x000fe200000114e4 */
[----:B--23--:R-:W-:Y:S01]  /*1530*/  IMAD.WIDE R22, R230, 0x2, R14 ;  /* 0x00000002e6167825 */ /* 0x00cfe200078e020e */
        /* <DEDUP_REMOVED lines=10> */
.L_x_450:
[----:B------:R-:W-:Y:S05]  /*15e0*/  BSYNC B0 ;  /* 0x0000000000007941 */ /* 0x000fea0003800000 */
.L_x_449:
[----:B------:R-:W-:Y:S01]  /*15f0*/  IADD3 R4, R2, 0x40, RZ ;  /* 0x0000004002047810 */ /* 0x000fe20007ffe0ff */
[----:B--2---:R2:W4:Y:S01]  /*1600*/  SHFL.IDX PT, R15, R7, 0x2, 0x1c1f ;  /* 0x005c1f00070f7f89 */ /* 0x00452200000e0000 */
[----:B------:R-:W-:Y:S02]  /*1610*/  BSSY B0, `(.L_x_451) ;  /* 0x0000012000007945 */ /* 0x000fe40003800000 */
[----:B------:R-:W-:Y:S01]  /*1620*/  ISETP.GE.AND P0, PT, R4, UR4, PT ;  /* 0x0000000404007c0c */ /* 0x000fe2000bf06270 */
[----:B---3--:R2:W3:-:S12]  /*1630*/  SHFL.IDX PT, R14, R8, 0x2, 0x1c1f ;  /* 0x005c1f00080e7f89 */ /* 0x0084d800000e0000 */
[----:B------:R-:W-:Y:S05]  /*1640*/  @P0 BRA `(.L_x_452) ;  /* 0x000000e000000947 */ /* 0x000fea0003800000 */
[----:B------:R-:W-:Y:S01]  /*1650*/  SHF.R.S32.HI R4, RZ, 0x1f, R229 ;  /* 0x0000001fff047819 */ /* 0x000fe200000114e5 */
[----:B------:R-:W-:Y:S01]  /*1660*/  IMAD.SHL.U32 R10, R220, 0x2, RZ ;  /* 0x00000002dc0a7824 */ /* 0x000fe200078e00ff */
[----:B------:R-:W-:Y:S01]  /*1670*/  SHF.R.S32.HI R11, RZ, 0x1f, R228 ;  /* 0x0000001fff0b7819 */ /* 0x000fe200000114e4 */
[----:B---34-:R-:W-:Y:S01]  /*1680*/  IMAD.WIDE R22, R230, 0x2, R14 ;  /* 0x00000002e6167825 */ /* 0x018fe200078e020e */
        /* <DEDUP_REMOVED lines=10> */
.L_x_452:
[----:B------:R-:W-:Y:S05]  /*1730*/  BSYNC B0 ;  /* 0x0000000000007941 */ /* 0x000fea0003800000 */
.L_x_451:
[----:B------:R-:W-:Y:S01]  /*1740*/  IMAD.MOV.U32 R17, RZ, RZ, 0x30 ;  /* 0x00000030ff117424 */ /* 0x000fe200078e00ff */
[----:B---3--:R3:W-:Y:S01]  /*1750*/  SHFL.IDX PT, R14, R8, 0x3, 0x1c1f ;  /* 0x007c1f00080e7f89 */ /* 0x0087e200000e0000 */
[----:B------:R-:W-:Y:S01]  /*1760*/  IADD3 R2, R2, 0x60, RZ ;  /* 0x0000006002027810 */ /* 0x000fe20007ffe0ff */
[----:B------:R-:W-:Y:S01]  /*1770*/  IMAD.MOV.U32 R222, RZ, RZ, c[0x0][0x2b8] ;  /* 0x0000ae00ffde7624 */ /* 0x000fe200078e00ff */
[----:B------:R-:W-:Y:S01]  /*1780*/  SHF.R.S32.HI R4, RZ, 0x1f, R229 ;  /* 0x0000001fff047819 */ /* 0x000fe200000114e5 */
[----:B----4-:R-:W4:Y:S01]  /*1790*/  SHFL.IDX PT, R15, R7, 0x3, 0x1c1f ;  /* 0x007c1f00070f7f89 */ /* 0x010f2200000e0000 */
[----:B------:R-:W-:Y:S01]  /*17a0*/  IMAD R96, R154, R17, -0x30 ;  /* 0xffffffd09a607424 */ /* 0x000fe200078e0211 */
[----:B------:R-:W-:Y:S01]  /*17b0*/  ISETP.GE.AND P0, PT, R2, UR4, PT ;  /* 0x0000000402007c0c */ /* 0x000fe2000bf06270 */
[----:B------:R-:W-:Y:S01]  /*17c0*/  IMAD.SHL.U32 R220, R220, 0x2, RZ ;  /* 0x00000002dcdc7824 */ /* 0x000fe200078e00ff */
[----:B------:R-:W-:Y:S01]  /*17d0*/  LEA.HI R219, R4, R229, RZ, 0x3 ;  /* 0x000000e504db7211 */ /* 0x000fe200078f18ff */
[----:B------:R-:W-:Y:S01]  /*17e0*/  IMAD.IADD R9, R227, 0x1, R96 ;  /* 0x00000001e3097824 */ /* 0x000fe200078e0260 */
[----:B------:R-:W-:Y:S01]  /*17f0*/  ISETP.NE.AND P5, PT, R222, 0x1, PT ;  /* 0x00000001de00780c */ /* 0x000fe20003fa5270 */
[----:B------:R-:W-:Y:S01]  /*1800*/  USHF.R.S32.HI UR6, URZ, 0x1f, UR9 ;  /* 0x0000001f3f067899 */ /* 0x000fe20008011409 */
[----:B------:R-:W-:Y:S01]  /*1810*/  LOP3.LUT R219, R219, 0xfffffff8, RZ, 0xc0, !PT ;  /* 0xfffffff8dbdb7812 */ /* 0x000fe200078ec0ff */
[C---:B-----5:R-:W-:Y:S01]  /*1820*/  IMAD.IADD R226, R9.reuse, 0x1, R232 ;  /* 0x0000000109e27824 */ /* 0x060fe200078e02e8 */
[----:B------:R-:W-:Y:S01]  /*1830*/  ISETP.GE.AND P1, PT, R9, UR7, PT ;  /* 0x0000000709007c0c */ /* 0x000fe2000bf26270 */
[----:B------:R-:W-:Y:S01]  /*1840*/  ULDC.64 UR4, c[0x0][0x2b0] ;  /* 0x0000ac0000047ab9 */ /* 0x000fe20000000a00 */
[----:B------:R-:W-:Y:S01]  /*1850*/  SHF.R.S32.HI R9, RZ, 0x1f, R228 ;  /* 0x0000001fff097819 */ /* 0x000fe200000114e4 */
[----:B------:R-:W-:Y:S01]  /*1860*/  UIMAD UR6, UR6, UR4, URZ ;  /* 0x00000004060672a4 */ /* 0x000fe2000f8e023f */
[----:B------:R-:W-:Y:S01]  /*1870*/  ISETP.GT.OR P1, PT, R227, 0x2f, P1 ;  /* 0x0000002fe300780c */ /* 0x000fe20000f24670 */
[----:B------:R-:W-:Y:S01]  /*1880*/  UIMAD.WIDE.U32 UR10, UR9, UR4, URZ ;  /* 0x00000004090a72a5 */ /* 0x000fe2000f8e003f */
[----:B------:R-:W-:Y:S01]  /*1890*/  LEA.HI R218, R9, R228, RZ, 0x3 ;  /* 0x000000e409da7211 */ /* 0x000fe200078f18ff */
[----:B------:R-:W-:Y:S01]  /*18a0*/  UIMAD UR6, UR9, UR5, UR6 ;  /* 0x00000005090672a4 */ /* 0x000fe2000f8e0206 */
[----:B------:R-:W-:-:S02]  /*18b0*/  IMAD.MOV.U32 R2, RZ, RZ, R226 ;  /* 0x000000ffff027224 */ /* 0x000fc400078e00e2 */
[----:B------:R-:W-:Y:S01]  /*18c0*/  LOP3.LUT R218, R218, 0xfffffff8, RZ, 0xc0, !PT ;  /* 0xfffffff8dada7812 */ /* 0x000fe200078ec0ff */
[----:B-123--:R-:W-:Y:S01]  /*18d0*/  @P5 IMAD.HI.U32 R8, R226, c[0x0][0x2bc], RZ ;  /* 0x0000af00e2085a27 */ /* 0x00efe200078e00ff */
[----:B------:R-:W-:-:S03]  /*18e0*/  UIADD3 UR6, UR11, UR6, URZ ;  /* 0x000000060b067290 */ /* 0x000fc6000fffe03f */
[----:B------:R-:W-:Y:S01]  /*18f0*/  IMAD.MOV.U32 R225, RZ, RZ, RZ ;  /* 0x000000ffffe17224 */ /* 0x000fe200078e00ff */
[----:B------:R-:W-:Y:S01]  /*1900*/  @P5 SHF.R.U32.HI R2, RZ, c[0x0][0x2c0], R8 ;  /* 0x0000b000ff025a19 */ /* 0x000fe20000011608 */
[--C-:B----4-:R-:W-:Y:S01]  /*1910*/  @!P0 IMAD.WIDE R10, R230, 0x2, R14.reuse ;  /* 0x00000002e60a8825 */ /* 0x110fe200078e020e */
[----:B------:R-:W-:Y:S02]  /*1920*/  USHF.R.S32.HI UR16, URZ, 0x1f, UR8 ;  /* 0x0000001f3f107899 */ /* 0x000fe40008011408 */
[C---:B------:R-:W-:Y:S01]  /*1930*/  @!P1 IADD3 R9, P5, R2.reuse, UR10, RZ ;  /* 0x0000000a02099c10 */ /* 0x040fe2000ffbe0ff */
[--C-:B------:R-:W-:Y:S01]  /*1940*/  @!P0 IMAD.WIDE R22, R219, 0x2, R14.reuse ;  /* 0x00000002db168825 */ /* 0x100fe200078e020e */
[----:B------:R-:W-:Y:S01]  /*1950*/  @!PT LDS RZ, [RZ] ;  /* 0x00000000fffff984 */ /* 0x000fe20000000800 */
[----:B------:R1:W-:Y:S01]  /*1960*/  @!P0 LDGSTS.E.BYPASS.LTC128B.128 [R220+0x6100], [R10.64], !P4 ;  /* 0x061000000adc8fae */ /* 0x0003e2000e101d4c */
[----:B------:R-:W-:Y:S01]  /*1970*/  ULDC.64 UR4, c[0x0][0x1e8] ;  /* 0x00007a0000047ab9 */ /* 0x000fe20000000a00 */
[----:B------:R-:W-:Y:S01]  /*1980*/  @!P1 LEA.HI.X.SX32 R4, R2, UR6, 0x1, P5 ;  /* 0x0000000602049c11 */ /* 0x000fe2000a8f0eff */
[----:B------:R-:W-:Y:S01]  /*1990*/  @!P0 IMAD.WIDE R14, R218, 0x2, R14 ;  /* 0x00000002da0e8825 */ /* 0x000fe200078e020e */
[----:B------:R2:W-:Y:S01]  /*19a0*/  @!P0 LDGSTS.E.BYPASS.LTC128B.128 [R220+0x8100], [R22.64], !P3 ;  /* 0x0810000016dc8fae */ /* 0x0005e2000d901d4c */
[----:B------:R-:W-:-:S03]  /*19b0*/  @!P1 LEA R8, P4, R9, c[0x0][0x2a0], 0x2 ;  /* 0x0000a80009089a11 */ /* 0x000fc600078810ff */
[----:B------:R3:W-:Y:S01]  /*19c0*/  @!P0 LDGSTS.E.BYPASS.LTC128B.128 [R220+0xa100], [R14.64], !P2 ;  /* 0x0a1000000edc8fae */ /* 0x0007e2000d101d4c */
[----:B------:R-:W-:-:S03]  /*19d0*/  @!P1 LEA.HI.X R9, R9, c[0x0][0x2a4], R4, 0x2, P4 ;  /* 0x0000a90009099a11 */ /* 0x000fc600020f1404 */
[----:B------:R-:W0:Y:S04]  /*19e0*/  LDGDEPBAR ;  /* 0x00000000000079af */ /* 0x000e280000000000 */
[----:B------:R-:W-:Y:S06]  /*19f0*/  BAR.SYNC.DEFER_BLOCKING 0x0 ;  /* 0x0000000000007b1d */ /* 0x000fec0000010000 */
[----:B------:R-:W4:Y:S01]  /*1a00*/  @!P1 LDG.E R225, [R8.64] ;  /* 0x0000000c08e19981 */ /* 0x000f22000c1e1900 */
[----:B-1----:R-:W-:Y:S01]  /*1a10*/  IMAD.MOV R11, RZ, RZ, -R2 ;  /* 0x000000ffff0b7224 */ /* 0x002fe200078e0a02 */
[----:B------:R-:W-:Y:S01]  /*1a20*/  UIMAD UR9, UR16, UR4, URZ ;  /* 0x00000004100972a4 */ /* 0x000fe2000f8e023f */
[----:B------:R-:W-:Y:S01]  /*1a30*/  LOP3.LUT R6, R6, 0x7fffffe, RZ, 0xc0, !PT ;  /* 0x07fffffe06067812 */ /* 0x000fe200078ec0ff */
[----:B------:R-:W-:Y:S01]  /*1a40*/  UIMAD.WIDE.U32 UR18, UR8, UR4, URZ ;  /* 0x00000004081272a5 */ /* 0x000fe2000f8e003f */
[----:B------:R-:W-:Y:S01]  /*1a50*/  IMAD R226, R11, c[0x0][0x2b8], R226 ;  /* 0x0000ae000be27a24 */ /* 0x000fe200078e02e2 */
[----:B------:R-:W-:Y:S01]  /*1a60*/  UIMAD UR9, UR8, UR5, UR9 ;  /* 0x00000005080972a4 */ /* 0x000fe2000f8e0209 */
[----:B------:R-:W-:Y:S01]  /*1a70*/  SHF.R.S32.HI R4, RZ, 0x4, R13 ;  /* 0x00000004ff047819 */ /* 0x000fe2000001140d */
[----:B------:R-:W-:Y:S01]  /*1a80*/  IMAD.SHL.U32 R216, R18, 0x8, RZ ;  /* 0x0000000812d87824 */ /* 0x000fe200078e00ff */
[----:B------:R-:W-:Y:S01]  /*1a90*/  LOP3.LUT R19, R19, 0xfffffff8, RZ, 0xc0, !PT ;  /* 0xfffffff813137812 */ /* 0x000fe200078ec0ff */
[C---:B--2---:R-:W-:Y:S01]  /*1aa0*/  IMAD.WIDE.U32 R22, R226.reuse, c[0x0][0x1e0], RZ ;  /* 0x00007800e2167a25 */ /* 0x044fe200078e00ff */
[----:B------:R-:W-:Y:S01]  /*1ab0*/  SHF.R.S32.HI R11, RZ, 0x1f, R226 ;  /* 0x0000001fff0b7819 */ /* 0x000fe200000114e2 */
[----:B------:R-:W-:Y:S01]  /*1ac0*/  UIADD3 UR9, UR19, UR9, URZ ;  /* 0x0000000913097290 */ /* 0x000fe2000fffe03f */
[----:B------:R-:W-:Y:S01]  /*1ad0*/  LEA.HI R13, R13, R4, RZ, 0x1 ;  /* 0x000000040d0d7211 */ /* 0x000fe200078f08ff */
[----:B---3--:R-:W-:Y:S01]  /*1ae0*/  IMAD.MOV.U32 R14, RZ, RZ, R22 ;  /* 0x000000ffff0e7224 */ /* 0x008fe200078e0016 */
[----:B------:R-:W-:Y:S01]  /*1af0*/  ULDC.64 UR4, c[0x0][0x210] ;  /* 0x0000840000047ab9 */ /* 0x000fe20000000a00 */
[----:B------:R-:W-:Y:S01]  /*1b00*/  IMAD R25, R11, c[0x0][0x1e0], RZ ;  /* 0x000078000b197a24 */ /* 0x000fe200078e02ff */
[----:B------:R-:W-:Y:S01]  /*1b10*/  LOP3.LUT R13, R13, 0xfffffffe, RZ, 0xc0, !PT ;  /* 0xfffffffe0d0d7812 */ /* 0x000fe200078ec0ff */
[----:B------:R-:W-:Y:S01]  /*1b20*/  IMAD R11, R11, c[0x0][0x208], RZ ;  /* 0x000082000b0b7a24 */ /* 0x000fe200078e02ff */
[----:B------:R-:W-:Y:S01]  /*1b30*/  UIMAD.WIDE.U32 UR20, UR8, UR4, URZ ;  /* 0x00000004081472a5 */ /* 0x000fe2000f8e003f */
[----:B------:R-:W-:Y:S01]  /*1b40*/  IMAD R2, R226, c[0x0][0x1e4], R25 ;  /* 0x00007900e2027a24 */ /* 0x000fe200078e0219 */
[----:B------:R-:W-:Y:S01]  /*1b50*/  UIMAD UR4, UR16, UR4, URZ ;  /* 0x00000004100472a4 */ /* 0x000fe2000f8e023f */
[----:B------:R-:W-:Y:S01]  /*1b60*/  IMAD.IADD R13, R4, 0x1, -R13 ;  /* 0x00000001040d7824 */ /* 0x000fe200078e0a0d */
[----:B------:R-:W-:Y:S01]  /*1b70*/  ISETP.GE.AND P3, PT, R230, c[0x0][0x1d4], PT ;  /* 0x00007500e6007a0c */ /* 0x000fe20003f66270 */
[----:B------:R-:W-:Y:S01]  /*1b80*/  IMAD.IADD R15, R23, 0x1, R2 ;  /* 0x00000001170f7824 */ /* 0x000fe200078e0202 */
[----:B------:R-:W-:Y:S01]  /*1b90*/  UIMAD UR4, UR8, UR5, UR4 ;  /* 0x00000005080472a4 */ /* 0x000fe2000f8e0204 */
[C---:B------:R-:W-:Y:S01]  /*1ba0*/  IMAD.WIDE.U32 R22, R226.reuse, c[0x0][0x208], RZ ;  /* 0x00008200e2167a25 */ /* 0x040fe200078e00ff */
[C---:B------:R-:W-:Y:S01]  /*1bb0*/  ISETP.GE.AND P5, PT, R229.reuse, c[0x0][0x1d4], PT ;  /* 0x00007500e5007a0c */ /* 0x040fe20003fa6270 */
[----:B------:R-:W-:Y:S01]  /*1bc0*/  BSSY B0, `(.L_x_453) ;  /* 0x0000088000007945 */ /* 0x000fe20003800000 */
[----:B------:R-:W-:Y:S01]  /*1bd0*/  UIADD3 UR16, UR21, UR4, URZ ;  /* 0x0000000415107290 */ /* 0x000fe2000fffe03f */
[----:B------:R-:W-:Y:S01]  /*1be0*/  IMAD R11, R226, c[0x0][0x20c], R11 ;  /* 0x00008300e20b7a24 */ /* 0x000fe200078e020b */
[----:B------:R-:W-:Y:S01]  /*1bf0*/  ISETP.GE.AND P6, PT, R228, c[0x0][0x1d4], PT ;  /* 0x00007500e4007a0c */ /* 0x000fe20003fc6270 */
[----:B------:R-:W-:Y:S01]  /*1c00*/  IMAD.IADD R19, R224, 0x1, -R19 ;  /* 0x00000001e0137824 */ /* 0x000fe200078e0a13 */
[----:B------:R-:W-:Y:S01]  /*1c10*/  ISETP.GE.AND P4, PT, R229, c[0x0][0x1d4], PT ;  /* 0x00007500e5007a0c */ /* 0x000fe20003f86270 */
[----:B------:R-:W-:Y:S01]  /*1c20*/  IMAD.IADD R23, R23, 0x1, R11 ;  /* 0x0000000117177824 */ /* 0x000fe200078e020b */
[----:B------:R-:W-:Y:S01]  /*1c30*/  IADD3 R100, R154, -0x1, RZ ;  /* 0xffffffff9a647810 */ /* 0x000fe20007ffe0ff */
[----:B------:R-:W-:Y:S01]  /*1c40*/  IMAD.SHL.U32 R16, R16, 0x40, RZ ;  /* 0x0000004010107824 */ /* 0x000fe200078e00ff */
[----:B------:R-:W-:-:S02]  /*1c50*/  LEA.HI R10, R19, R19, RZ, 0x1 ;  /* 0x00000013130a7211 */ /* 0x000fc400078f08ff */
[----:B------:R-:W-:Y:S02]  /*1c60*/  SHF.R.S32.HI R243, RZ, 0x1f, R230 ;  /* 0x0000001ffff37819 */ /* 0x000fe400000114e6 */
[----:B------:R-:W-:Y:S02]  /*1c70*/  LOP3.LUT R16, R16, 0xc0, RZ, 0xc0, !PT ;  /* 0x000000c010107812 */ /* 0x000fe400078ec0ff */
[----:B------:R-:W-:Y:S02]  /*1c80*/  SHF.R.S32.HI R234, RZ, 0x1f, R219 ;  /* 0x0000001fffea7819 */ /* 0x000fe400000114db */
[----:B------:R-:W-:Y:S02]  /*1c90*/  SHF.R.S32.HI R233, RZ, 0x1f, R218 ;  /* 0x0000001fffe97819 */ /* 0x000fe400000114da */
[----:B----4-:R-:W-:Y:S01]  /*1ca0*/  SHF.R.S32.HI R12, RZ, 0x1f, R225 ;  /* 0x0000001fff0c7819 */ /* 0x010fe200000114e1 */
[----:B------:R-:W-:-:S04]  /*1cb0*/  IMAD.WIDE.U32 R8, R225, c[0x0][0x1f0], R14 ;  /* 0x00007c00e1087a25 */ /* 0x000fc800078e000e */
[C---:B------:R-:W-:Y:S02]  /*1cc0*/  IMAD R2, R12.reuse, c[0x0][0x1f0], RZ ;  /* 0x00007c000c027a24 */ /* 0x040fe400078e02ff */
[----:B------:R-:W-:Y:S02]  /*1cd0*/  IMAD R12, R12, c[0x0][0x218], RZ ;  /* 0x000086000c0c7a24 */ /* 0x000fe400078e02ff */
[C---:B------:R-:W-:Y:S01]  /*1ce0*/  IMAD R15, R225.reuse, c[0x0][0x1f4], R2 ;  /* 0x00007d00e10f7a24 */ /* 0x040fe200078e0202 */
[----:B------:R-:W-:Y:S01]  /*1cf0*/  IADD3 R2, P0, R8, UR18, RZ ;  /* 0x0000001208027c10 */ /* 0x000fe2000ff1e0ff */
[----:B------:R-:W-:Y:S01]  /*1d00*/  IMAD.WIDE.U32 R22, R225, c[0x0][0x218], R22 ;  /* 0x00008600e1167a25 */ /* 0x000fe200078e0016 */
[----:B------:R-:W-:Y:S02]  /*1d10*/  SHF.R.S32.HI R8, RZ, 0x1f, R21 ;  /* 0x0000001fff087819 */ /* 0x000fe40000011415 */
[----:B------:R-:W-:Y:S01]  /*1d20*/  IADD3.X R15, R9, UR9, R15, P0, !PT ;  /* 0x00000009090f7c10 */ /* 0x000fe200087fe40f */
[----:B------:R-:W-:Y:S01]  /*1d30*/  IMAD.IADD R9, R21, 0x1, -R6 ;  /* 0x0000000115097824 */ /* 0x000fe200078e0a06 */
[----:B------:R-:W-:Y:S01]  /*1d40*/  LEA R24, P0, R2, c[0x0][0x1c8], 0x1 ;  /* 0x0000720002187a11 */ /* 0x000fe200078008ff */
[----:B------:R-:W-:Y:S01]  /*1d50*/  IMAD R6, R154, -0x30, R17 ;  /* 0xffffffd09a067824 */ /* 0x000fe200078e0211 */
[----:B------:R-:W-:Y:S01]  /*1d60*/  LEA.HI R8, R8, R21, RZ, 0x3 ;  /* 0x0000001508087211 */ /* 0x000fe200078f18ff */
[----:B------:R-:W-:Y:S01]  /*1d70*/  IMAD R17, R225, c[0x0][0x21c], R12 ;  /* 0x00008700e1117a24 */ /* 0x000fe200078e020c */
[----:B------:R-:W-:Y:S01]  /*1d80*/  LEA.HI.X R15, R2, c[0x0][0x1cc], R15, 0x1, P0 ;  /* 0x00007300020f7a11 */ /* 0x000fe200000f0c0f */
[----:B------:R-:W-:Y:S01]  /*1d90*/  SHFL.IDX PT, R20, R24, RZ, 0x1c1f ;  /* 0x001c1fff18147589 */ /* 0x000fe200000e0000 */
[----:B------:R-:W-:Y:S01]  /*1da0*/  IADD3 R2, R6, UR7, RZ ;  /* 0x0000000706027c10 */ /* 0x000fe2000fffe0ff */
[----:B------:R-:W-:Y:S01]  /*1db0*/  IMAD.SHL.U32 R8, R8, 0x20, RZ ;  /* 0x0000002008087824 */ /* 0x000fe200078e00ff */
[----:B------:R-:W-:Y:S01]  /*1dc0*/  IADD3 R12, P2, R22, UR20, RZ ;  /* 0x00000014160c7c10 */ /* 0x000fe2000ff5e0ff */
[----:B------:R-:W1:Y:S01]  /*1dd0*/  SHFL.IDX PT, R21, R15, RZ, 0x1c1f ;  /* 0x001c1fff0f157589 */ /* 0x000e6200000e0000 */
[----:B------:R-:W-:-:S02]  /*1de0*/  IMNMX R4, R2, 0x30, PT ;  /* 0x0000003002047817 */ /* 0x000fc40003800200 */
[----:B------:R-:W-:Y:S01]  /*1df0*/  IADD3.X R17, R23, UR16, R17, P2, !PT ;  /* 0x0000001017117c10 */ /* 0x000fe200097fe411 */
[----:B------:R2:W-:Y:S01]  /*1e00*/  SHFL.IDX PT, R14, R24, 0x1, 0x1c1f ;  /* 0x003c1f00180e7f89 */ /* 0x0005e200000e0000 */
[----:B------:R-:W-:Y:S01]  /*1e10*/  LOP3.LUT R8, R8, 0xffffff00, RZ, 0xc0, !PT ;  /* 0xffffff0008087812 */ /* 0x000fe200078ec0ff */
[----:B------:R-:W-:Y:S01]  /*1e20*/  IMAD.IADD R11, R4, 0x1, -R241 ;  /* 0x00000001040b7824 */ /* 0x000fe200078e0af1 */
[----:B------:R-:W-:Y:S01]  /*1e30*/  LOP3.LUT R4, R10, 0x3fffffe, RZ, 0xc0, !PT ;  /* 0x03fffffe0a047812 */ /* 0x000fe200078ec0ff */
[----:B------:R-:W3:Y:S01]  /*1e40*/  SHFL.IDX PT, R15, R15, 0x1, 0x1c1f ;  /* 0x003c1f000f0f7f89 */ /* 0x000ee200000e0000 */
[----:B------:R-:W-:Y:S02]  /*1e50*/  SHF.R.S32.HI R10, RZ, 0x1, R10 ;  /* 0x00000001ff0a7819 */ /* 0x000fe4000001140a */
[----:B------:R-:W-:Y:S01]  /*1e60*/  ISETP.GE.AND P1, PT, R11, 0x1, PT ;  /* 0x000000010b00780c */ /* 0x000fe20003f26270 */
[----:B------:R-:W-:Y:S01]  /*1e70*/  IMAD.IADD R4, R19, 0x1, -R4 ;  /* 0x0000000113047824 */ /* 0x000fe200078e0a04 */
[----:B------:R-:W-:Y:S01]  /*1e80*/  ISETP.GT.AND P0, PT, R11, 0x20, PT ;  /* 0x000000200b00780c */ /* 0x000fe20003f04270 */
[C---:B------:R-:W-:Y:S01]  /*1e90*/  IMAD.SHL.U32 R11, R10.reuse, 0x40, RZ ;  /* 0x000000400a0b7824 */ /* 0x040fe200078e00ff */
[----:B------:R-:W-:Y:S01]  /*1ea0*/  LOP3.LUT P2, RZ, R10, 0x2, RZ, 0xc0, !PT ;  /* 0x000000020aff7812 */ /* 0x000fe2000784c0ff */
[----:B------:R-:W-:-:S03]  /*1eb0*/  IMAD R10, R3, 0x200, R8 ;  /* 0x00000200030a7824 */ /* 0x000fc600078e0208 */
[----:B------:R-:W-:Y:S01]  /*1ec0*/  LOP3.LUT R11, R11, 0xc0, RZ, 0xc0, !PT ;  /* 0x000000c00b0b7812 */ /* 0x000fe200078ec0ff */
[C---:B------:R-:W-:Y:S02]  /*1ed0*/  IMAD R217, R9.reuse, 0x20, R10 ;  /* 0x0000002009d97824 */ /* 0x040fe400078e020a */
[----:B------:R-:W-:Y:S01]  /*1ee0*/  IMAD R9, R9, 0x20, R8 ;  /* 0x0000002009097824 */ /* 0x000fe200078e0208 */
[----:B------:R-:W-:Y:S01]  /*1ef0*/  LOP3.LUT R216, R11, 0x8, R216, 0xf8, !PT ;  /* 0x000000080bd87812 */ /* 0x000fe200078ef8d8 */
[----:B-1----:R-:W-:Y:S01]  /*1f00*/  @P1 IMAD.WIDE R22, R219, 0x2, R20 ;  /* 0x00000002db161825 */ /* 0x002fe200078e0214 */
[----:B------:R-:W-:-:S03]  /*1f10*/  SHF.R.U32.HI R19, RZ, 0x3, R11 ;  /* 0x00000003ff137819 */ /* 0x000fc6000001160b */
[----:B--2---:R-:W-:Y:S01]  /*1f20*/  @P1 IMAD.WIDE R24, R230, 0x2, R20 ;  /* 0x00000002e6181825 */ /* 0x004fe200078e0214 */
[----:B------:R-:W-:-:S03]  /*1f30*/  LOP3.LUT R216, R216, R19, RZ, 0x3c, !PT ;  /* 0x00000013d8d87212 */ /* 0x000fc600078e3cff */
[----:B------:R-:W-:Y:S01]  /*1f40*/  @P1 IMAD.WIDE R26, R218, 0x2, R20 ;  /* 0x00000002da1a1825 */ /* 0x000fe200078e0214 */
[----:B------:R1:W-:Y:S03]  /*1f50*/  @P1 LDGSTS.E.BYPASS.LTC128B.128 [R220+0x2500], [R24.64], !P3 ;  /* 0x0250000018dc1fae */ /* 0x0003e6000d901d4c */
[--C-:B---3--:R-:W-:Y:S01]  /*1f60*/  @P0 IMAD.WIDE R20, R230, 0x2, R14.reuse ;  /* 0x00000002e6140825 */ /* 0x108fe200078e020e */
[----:B------:R2:W-:Y:S03]  /*1f70*/  @P1 LDGSTS.E.BYPASS.LTC128B.128 [R220+0x3100], [R22.64], !P5 ;  /* 0x0310000016dc1fae */ /* 0x0005e6000e901d4c */
[----:B------:R-:W-:Y:S01]  /*1f80*/  @P0 IMAD.WIDE R18, R219, 0x2, R14 ;  /* 0x00000002db120825 */ /* 0x000fe200078e020e */
[----:B------:R1:W-:Y:S01]  /*1f90*/  @P1 LDGSTS.E.BYPASS.LTC128B.128 [R220+0x3d00], [R26.64], !P6 ;  /* 0x03d000001adc1fae */ /* 0x0003e2000f101d4c */
[----:B------:R-:W-:-:S03]  /*1fa0*/  LEA R11, P1, R12, c[0x0][0x1f8], 0x1 ;  /* 0x00007e000c0b7a11 */ /* 0x000fc600078208ff */
[----:B------:R1:W-:Y:S01]  /*1fb0*/  @P0 LDGSTS.E.BYPASS.LTC128B.128 [R220+0x2d00], [R20.64], !P3 ;  /* 0x02d0000014dc0fae */ /* 0x0003e2000d901d4c */
[----:B------:R-:W-:Y:S01]  /*1fc0*/  LEA.HI.X R12, R12, c[0x0][0x1fc], R17, 0x1, P1 ;  /* 0x00007f000c0c7a11 */ /* 0x000fe200008f0c11 */
[C---:B------:R-:W-:Y:S01]  /*1fd0*/  IMAD R17, R13.reuse, 0x8, R4 ;  /* 0x000000080d117824 */ /* 0x040fe200078e0204 */
[----:B------:R-:W-:Y:S01]  /*1fe0*/  ISETP.GE.AND P3, PT, R230, c[0x0][0x1d4], PT ;  /* 0x00007500e6007a0c */ /* 0x000fe20003f66270 */
[----:B------:R3:W-:Y:S01]  /*1ff0*/  @P0 LDGSTS.E.BYPASS.LTC128B.128 [R220+0x3900], [R18.64], !P5 ;  /* 0x0390000012dc0fae */ /* 0x0007e2000e901d4c */
[----:B------:R-:W-:Y:S01]  /*2000*/  IMAD.SHL.U32 R13, R13, 0x8, RZ ;  /* 0x000000080d0d7824 */ /* 0x000fe200078e00ff */
[----:B------:R-:W-:Y:S01]  /*2010*/  ISETP.GE.AND P1, PT, R228, c[0x0][0x1d4], PT ;  /* 0x00007500e4007a0c */ /* 0x000fe20003f26270 */
[----:B------:R-:W-:-:S03]  /*2020*/  IMAD.U32 R216, R17, 0x20, R216 ;  /* 0x0000002011d87824 */ /* 0x000fc600078e00d8 */
[----:B------:R-:W-:Y:S01]  /*2030*/  LOP3.LUT R4, R16, 0x8, R13, 0xf8, !PT ;  /* 0x0000000810047812 */ /* 0x000fe200078ef80d */
[----:B------:R-:W-:Y:S01]  /*2040*/  IMAD.SHL.U32 R216, R216, 0x2, RZ ;  /* 0x00000002d8d87824 */ /* 0x000fe200078e00ff */
[----:B------:R-:W-:-:S04]  /*2050*/  SHF.R.U32.HI R13, RZ, 0x3, R16 ;  /* 0x00000003ff0d7819 */ /* 0x000fc80000011610 */
[----:B------:R-:W-:Y:S01]  /*2060*/  LOP3.LUT R4, R4, R13, RZ, 0x3c, !PT ;  /* 0x0000000d04047212 */ /* 0x000fe200078e3cff */
[----:B------:R-:W-:Y:S01]  /*2070*/  IMAD.IADD R13, R2, 0x1, -R241 ;  /* 0x00000001020d7824 */ /* 0x000fe200078e0af1 */
[----:B------:R-:W-:Y:S01]  /*2080*/  IADD3 R10, R216, 0x2500, RZ ;  /* 0x00002500d80a7810 */ /* 0x000fe20007ffe0ff */
[----:B--2---:R-:W-:Y:S01]  /*2090*/  @P0 IMAD.WIDE R22, R218, 0x2, R14 ;  /* 0x00000002da160825 */ /* 0x004fe200078e020e */
[----:B------:R-:W-:Y:S01]  /*20a0*/  IADD3 R215, R216, 0x2520, RZ ;  /* 0x00002520d8d77810 */ /* 0x000fe20007ffe0ff */
[----:B------:R-:W-:Y:S01]  /*20b0*/  SHFL.IDX PT, R14, R11, RZ, 0x1c1f ;  /* 0x001c1fff0b0e7589 */ /* 0x000fe200000e0000 */
[----:B------:R-:W-:Y:S01]  /*20c0*/  @P2 IADD3 R215, R10, -0x20, RZ ;  /* 0xffffffe00ad72810 */ /* 0x000fe20007ffe0ff */
[C---:B------:R-:W-:Y:S01]  /*20d0*/  IMAD.IADD R217, R4.reuse, 0x1, R217 ;  /* 0x0000000104d97824 */ /* 0x040fe200078e02d9 */
[----:B------:R-:W-:Y:S01]  /*20e0*/  ISETP.GT.AND P2, PT, R227, 0x2f, PT ;  /* 0x0000002fe300780c */ /* 0x000fe20003f44270 */
[----:B------:R1:W-:Y:S01]  /*20f0*/  @P0 LDGSTS.E.BYPASS.LTC128B.128 [R220+0x4500], [R22.64], !P6 ;  /* 0x0450000016dc0fae */ /* 0x0003e2000f101d4c */
[----:B------:R-:W-:Y:S01]  /*2100*/  ISETP.LT.OR P0, PT, R13, 0x1, P3 ;  /* 0x000000010d00780c */ /* 0x000fe20001f01670 */
[----:B------:R-:W-:Y:S01]  /*2110*/  IMAD.SHL.U32 R217, R217, 0x2, RZ ;  /* 0x00000002d9d97824 */ /* 0x000fe200078e00ff */
[C---:B------:R-:W-:Y:S01]  /*2120*/  IADD3 R211, R215.reuse, 0x400, RZ ;  /* 0x00000400d7d37810 */ /* 0x040fe20007ffe0ff */
[----:B------:R-:W0:Y:S01]  /*2130*/  LDGDEPBAR ;  /* 0x00000000000079af */ /* 0x000e220000000000 */
[----:B------:R-:W-:Y:S01]  /*2140*/  IMAD.IADD R4, R4, 0x1, R9 ;  /* 0x0000000104047824 */ /* 0x000fe200078e0209 */
[----:B------:R-:W-:Y:S01]  /*2150*/  IADD3 R210, R215, 0x800, RZ ;  /* 0x00000800d7d27810 */ /* 0x000fe20007ffe0ff */
[----:B------:R-:W-:Y:S01]  /*2160*/  IMAD R213, R0, 0x2, R217 ;  /* 0x0000000200d57824 */ /* 0x000fe200078e02d9 */
[----:B------:R-:W3:Y:S01]  /*2170*/  SHFL.IDX PT, R15, R12, RZ, 0x1c1f ;  /* 0x001c1fff0c0f7589 */ /* 0x000ee200000e0000 */
[----:B------:R-:W-:-:S04]  /*2180*/  DEPBAR.LE SB0, 0x1 ;  /* 0x000080400000791a */ /* 0x000fc80000000000 */
[----:B------:R-:W-:-:S04]  /*2190*/  DEPBAR.LE SB0, 0x0 ;  /* 0x000080000000791a */ /* 0x000fc80000000000 */
[----:B------:R-:W-:Y:S01]  /*21a0*/  BAR.SYNC.DEFER_BLOCKING 0x0 ;  /* 0x0000000000007b1d */ /* 0x000fe20000010000 */
[----:B---3--:R-:W-:-:S04]  /*21b0*/  IMAD.WIDE R18, R230, 0x2, R14 ;  /* 0x00000002e6127825 */ /* 0x008fc800078e020e */
[----:B------:R-:W-:-:S04]  /*21c0*/  IMAD.WIDE R16, R219, 0x2, R14 ;  /* 0x00000002db107825 */ /* 0x000fc800078e020e */
[----:B------:R-:W-:Y:S01]  /*21d0*/  IMAD.WIDE R14, R218, 0x2, R14 ;  /* 0x00000002da0e7825 */ /* 0x000fe200078e020e */
[----:B------:R1:W2:Y:S04]  /*21e0*/  LDSM.16.M88.4 R48, [R217+0x4900] ;  /* 0x00490000d930783b */ /* 0x0002a80000000200 */
[----:B------:R1:W3:Y:S04]  /*21f0*/  LDSM.16.M88.4 R52, [R217+0x5900] ;  /* 0x00590000d934783b */ /* 0x0002e80000000200 */
[----:B------:R1:W4:Y:S04]  /*2200*/  LDSM.16.M88.4 R68, [R216+0x2500] ;  /* 0x00250000d844783b */ /* 0x0003280000000200 */
[----:B------:R1:W1:Y:S04]  /*2210*/  LDSM.16.M88.4 R60, [R216+0x2900] ;  /* 0x00290000d83c783b */ /* 0x0002680000000200 */
[----:B------:R1:W1:Y:S04]  /*2220*/  LDSM.16.M88.4 R76, [R216+0x2d00] ;  /* 0x002d0000d84c783b */ /* 0x0002680000000200 */
[----:B------:R1:W1:Y:S04]  /*2230*/  LDSM.16.M88.4 R28, [R213+0x4900] ;  /* 0x00490000d51c783b */ /* 0x0002680000000200 */
[----:B------:R1:W1:Y:S04]  /*2240*/  LDSM.16.M88.4 R44, [R213+0x5900] ;  /* 0x00590000d52c783b */ /* 0x0002680000000200 */
[----:B------:R1:W1:Y:S04]  /*2250*/  LDSM.16.M88.4 R40, [R215] ;  /* 0x00000000d728783b */ /* 0x0002680000000200 */
[----:B------:R1:W1:Y:S04]  /*2260*/  LDSM.16.M88.4 R36, [R215+0x400] ;  /* 0x00040000d724783b */ /* 0x0002680000000200 */
[----:B------:R1:W1:Y:S04]  /*2270*/  LDSM.16.M88.4 R32, [R215+0x800] ;  /* 0x00080000d720783b */ /* 0x0002680000000200 */
[----:B------:R-:W-:Y:S01]  /*2280*/  @!PT LDS RZ, [RZ] ;  /* 0x00000000fffff984 */ /* 0x000fe20000000800 */
[----:B------:R-:W-:Y:S01]  /*2290*/  @!PT LDS RZ, [RZ] ;  /* 0x00000000fffff984 */ /* 0x000fe20000000800 */
[----:B------:R-:W-:Y:S01]  /*22a0*/  @!PT LDS RZ, [RZ] ;  /* 0x00000000fffff984 */ /* 0x000fe20000000800 */
[----:B------:R1:W-:Y:S01]  /*22b0*/  LDGSTS.E.BYPASS.LTC128B.128 [R220+0x100], [R18.64], !P0 ;  /* 0x0010000012dc7fae */ /* 0x0003e2000c101d4c */
[----:B------:R-:W-:-:S13]  /*22c0*/  ISETP.LT.OR P0, PT, R13, 0x1, P4 ;  /* 0x000000010d00780c */ /* 0x000fda0002701670 */
[----:B------:R1:W-:Y:S01]  /*22d0*/  LDGSTS.E.BYPASS.LTC128B.128 [R220+0xd00], [R16.64], !P0 ;  /* 0x00d0000010dc7fae */ /* 0x0003e2000c101d4c */
[----:B------:R-:W-:-:S13]  /*22e0*/  ISETP.LT.OR P0, PT, R13, 0x1, P1 ;  /* 0x000000010d00780c */ /* 0x000fda0000f01670 */
[----:B------:R1:W-:Y:S01]  /*22f0*/  LDGSTS.E.BYPASS.LTC128B.128 [R220+0x1900], [R14.64], !P0 ;  /* 0x019000000edc7fae */ /* 0x0003e2000c101d4c */
[----:B------:R-:W-:-:S13]  /*2300*/  ISETP.GT.AND P0, PT, R224, 0x3f, PT ;  /* 0x0000003fe000780c */ /* 0x000fda0003f04270 */
[----:B------:R-:W-:Y:S05]  /*2310*/  @P0 BRA `(.L_x_454) ;  /* 0x0000012000000947 */ /* 0x000fea0003800000 */
[----:B--234-:R-:W-:Y:S05]  /*2320*/  BRA.DIV ~URZ, `(.L_x_455) ;  /* 0x000120327f007947 */ /* 0x01cfea000b800000 */
[----:B-1----:R1:W2:Y:S04]  /*2330*/  SHFL.IDX PT, R14, R12, 0x1, 0x1c1f ;  /* 0x003c1f000c0e7f89 */ /* 0x0022a800000e0000 */
[----:B------:R1:W3:Y:S02]  /*2340*/  SHFL.IDX PT, R7, R11, 0x1, 0x1c1f ;  /* 0x003c1f000b077f89 */ /* 0x0002e400000e0000 */
.L_x_539:
[----:B---3--:R-:W-:-:S04]  /*2350*/  LEA R10, P0, R230, R7, 0x1 ;  /* 0x00000007e60a7211 */ /* 0x008fc800078008ff */
[----:B-12---:R-:W-:Y:S02]  /*2360*/  LEA.HI.X R11, R230, R14, R243, 0x1, P0 ;  /* 0x0000000ee60b7211 */ /* 0x006fe400000f0cf3 */
[----:B------:R-:W-:-:S04]  /*2370*/  LEA R8, P0, R219, R7, 0x1 ;  /* 0x00000007db087211 */ /* 0x000fc800078008ff */
[----:B------:R-:W-:Y:S02]  /*2380*/  LEA.HI.X R9, R219, R14, R234, 0x1, P0 ;  /* 0x0000000edb097211 */ /* 0x000fe400000f0cea */
[----:B------:R-:W-:-:S04]  /*2390*/  LEA R16, P0, R218, R7, 0x1 ;  /* 0x00000007da107211 */ /* 0x000fc800078008ff */
[----:B------:R-:W-:Y:S02]  /*23a0*/  LEA.HI.X R17, R218, R14, R233, 0x1, P0 ;  /* 0x0000000eda117211 */ /* 0x000fe400000f0ce9 */
[----:B------:R-:W-:-:S13]  /*23b0*/  ISETP.LT.OR P0, PT, R13, 0x21, P3 ;  /* 0x000000210d00780c */ /* 0x000fda0001f01670 */
[----:B------:R-:W-:Y:S01]  /*23c0*/  @!PT LDS RZ, [RZ] ;  /* 0x00000000fffff984 */ /* 0x000fe20000000800 */
[----:B------:R-:W-:Y:S01]  /*23d0*/  @!PT LDS RZ, [RZ] ;  /* 0x00000000fffff984 */ /* 0x000fe20000000800 */
[----:B------:R-:W-:Y:S01]  /*23e0*/  @!PT LDS RZ, [RZ] ;  /* 0x00000000fffff984 */ /* 0x000fe20000000800 */
[----:B------:R1:W-:Y:S01]  /*23f0*/  LDGSTS.E.BYPASS.LTC128B.128 [R220+0x900], [R10.64], !P0 ;  /* 0x009000000adc7fae */ /* 0x0003e2000c101d4c */
[----:B------:R-:W-:-:S13]  /*2400*/  ISETP.LT.OR P0, PT, R13, 0x21, P4 ;  /* 0x000000210d00780c */ /* 0x000fda0002701670 */
[----:B------:R1:W-:Y:S01]  /*2410*/  LDGSTS.E.BYPASS.LTC128B.128 [R220+0x1500], [R8.64], !P0 ;  /* 0x0150000008dc7fae */ /* 0x0003e2000c101d4c */
[----:B------:R-:W-:-:S13]  /*2420*/  ISETP.LT.OR P0, PT, R13, 0x21, P1 ;  /* 0x000000210d00780c */ /* 0x000fda0000f01670 */
[----:B------:R1:W-:Y:S02]  /*2430*/  LDGSTS.E.BYPASS.LTC128B.128 [R220+0x2100], [R16.64], !P0 ;  /* 0x0210000010dc7fae */ /* 0x0003e4000c101d4c */
.L_x_454:
[----:B--234-:R-:W-:Y:S05]  /*2440*/  BSYNC B0 ;  /* 0x0000000000007941 */ /* 0x01cfea0003800000 */
.L_x_453:
[----:B------:R-:W0:Y:S01]  /*2450*/  LDGDEPBAR ;  /* 0x00000000000079af */ /* 0x000e220000000000 */
[----:B------:R-:W-:Y:S01]  /*2460*/  WARPSYNC 0xffffffff ;  /* 0xffffffff00007948 */ /* 0x000fe20003800000 */
[C---:B-1----:R-:W-:Y:S01]  /*2470*/  HMMA.16816.F32 R24, R52.reuse, R68, RZ ;  /* 0x000000443418723c */ /* 0x042fe200000018ff */
[----:B------:R-:W-:Y:S01]  /*2480*/  ISETP.GT.AND P0, PT, R100, R221, PT ;  /* 0x000000dd6400720c */ /* 0x000fe20003f04270 */
[----:B------:R-:W-:Y:S01]  /*2490*/  LDSM.16.M88.4 R92, [R217+0x7900] ;  /* 0x00790000d95c783b */ /* 0x000fe20000000200 */
[C---:B------:R-:W-:Y:S02]  /*24a0*/  IADD3 R209, R215.reuse, 0xc00, RZ ;  /* 0x00000c00d7d17810 */ /* 0x040fe40007ffe0ff */
[C---:B------:R-:W-:Y:S01]  /*24b0*/  IADD3 R208, R215.reuse, 0x1000, RZ ;  /* 0x00001000d7d07810 */ /* 0x040fe20007ffe0ff */
[----:B------:R-:W1:Y:S01]  /*24c0*/  LDSM.16.M88.4 R88, [R216+0x3100] ;  /* 0x00310000d858783b */ /* 0x000e620000000200 */
[C---:B------:R-:W-:Y:S01]  /*24d0*/  IADD3 R207, R215.reuse, 0x1400, RZ ;  /* 0x00001400d7cf7810 */ /* 0x040fe20007ffe0ff */
[----:B------:R-:W-:Y:S01]  /*24e0*/  HMMA.16816.F32 R16, R52, R60, RZ ;  /* 0x0000003c3410723c */ /* 0x000fe200000018ff */
[C---:B------:R-:W-:Y:S01]  /*24f0*/  IADD3 R206, R215.reuse, 0x1800, RZ ;  /* 0x00001800d7ce7810 */ /* 0x040fe20007ffe0ff */
[----:B------:R-:W2:Y:S01]  /*2500*/  LDSM.16.M88.4 R84, [R216+0x3500] ;  /* 0x00350000d854783b */ /* 0x000ea20000000200 */
[----:B------:R-:W-:-:S02]  /*2510*/  IADD3 R205, R215, 0x1c00, RZ ;  /* 0x00001c00d7cd7810 */ /* 0x000fc40007ffe0ff */
[----:B------:R-:W-:Y:S01]  /*2520*/  IADD3 R204, R215, 0x2000, RZ ;  /* 0x00002000d7cc7810 */ /* 0x000fe20007ffe0ff */
[----:B------:R-:W3:Y:S02]  /*2530*/  LDSM.16.M88.4 R80, [R216+0x3900] ;  /* 0x00390000d850783b */ /* 0x000ee40000000200 */
[C---:B------:R-:W-:Y:S08]  /*2540*/  HMMA.16816.F32 R20, R52.reuse, R70, RZ ;  /* 0x000000463414723c */ /* 0x040ff000000018ff */
[----:B------:R-:W-:Y:S08]  /*2550*/  HMMA.16816.F32 R12, R52, R62, RZ ;  /* 0x0000003e340c723c */ /* 0x000ff000000018ff */
[C---:B------:R-:W-:Y:S08]  /*2560*/  HMMA.16816.F32 R72, R48.reuse, R68, RZ ;  /* 0x000000443048723c */ /* 0x040ff000000018ff */
[----:B------:R-:W-:Y:S08]  /*2570*/  HMMA.16816.F32 R64, R48, R60, RZ ;  /* 0x0000003c3040723c */ /* 0x000ff000000018ff */
[-C--:B------:R-:W-:Y:S08]  /*2580*/  HMMA.16816.F32 R8, R52, R76.reuse, RZ ;  /* 0x0000004c3408723c */ /* 0x080ff000000018ff */
[C---:B------:R-:W-:Y:S08]  /*2590*/  HMMA.16816.F32 R56, R48.reuse, R76, RZ ;  /* 0x0000004c3038723c */ /* 0x040ff000000018ff */
[C---:B------:R-:W-:Y:S08]  /*25a0*/  HMMA.16816.F32 R68, R48.reuse, R70, RZ ;  /* 0x000000463044723c */ /* 0x040ff000000018ff */
[----:B------:R-:W-:Y:S08]  /*25b0*/  HMMA.16816.F32 R60, R48, R62, RZ ;  /* 0x0000003e303c723c */ /* 0x000ff000000018ff */
[-C--:B------:R-:W-:Y:S08]  /*25c0*/  HMMA.16816.F32 R52, R52, R78.reuse, RZ ;  /* 0x0000004e3434723c */ /* 0x080ff000000018ff */
[----:B------:R-:W-:Y:S01]  /*25d0*/  HMMA.16816.F32 R48, R48, R78, RZ ;  /* 0x0000004e3030723c */ /* 0x000fe200000018ff */
[----:B------:R-:W4:Y:S07]  /*25e0*/  LDSM.16.M88.4 R76, [R217+0x6900] ;  /* 0x00690000d94c783b */ /* 0x000f2e0000000200 */
[C---:B------:R-:W-:Y:S08]  /*25f0*/  HMMA.16816.F32 R24, R44.reuse, R40, R24 ;  /* 0x000000282c18723c */ /* 0x040ff00000001818 */
[C---:B------:R-:W-:Y:S08]  /*2600*/  HMMA.16816.F32 R16, R44.reuse, R36, R16 ;  /* 0x000000242c10723c */ /* 0x040ff00000001810 */
[C---:B------:R-:W-:Y:S08]  /*2610*/  HMMA.16816.F32 R8, R44.reuse, R32, R8 ;  /* 0x000000202c08723c */ /* 0x040ff00000001808 */
[C---:B------:R-:W-:Y:S08]  /*2620*/  HMMA.16816.F32 R20, R44.reuse, R42, R20 ;  /* 0x0000002a2c14723c */ /* 0x040ff00000001814 */
[C---:B------:R-:W-:Y:S08]  /*2630*/  HMMA.16816.F32 R12, R44.reuse, R38, R12 ;  /* 0x000000262c0c723c */ /* 0x040ff0000000180c */
[----:B------:R-:W-:Y:S01]  /*2640*/  HMMA.16816.F32 R52, R44, R34, R52 ;  /* 0x000000222c34723c */ /* 0x000fe20000001834 */
[----:B------:R-:W-:Y:S07]  /*2650*/  LDSM.16.M88.4 R44, [R215+0x1400] ;  /* 0x00140000d72c783b */ /* 0x000fee0000000200 */
[C---:B------:R-:W-:Y:S08]  /*2660*/  HMMA.16816.F32 R72, R28.reuse, R40, R72 ;  /* 0x000000281c48723c */ /* 0x040ff00000001848 */
[C---:B------:R-:W-:Y:S08]  /*2670*/  HMMA.16816.F32 R64, R28.reuse, R36, R64 ;  /* 0x000000241c40723c */ /* 0x040ff00000001840 */
[C---:B------:R-:W-:Y:S08]  /*2680*/  HMMA.16816.F32 R56, R28.reuse, R32, R56 ;  /* 0x000000201c38723c */ /* 0x040ff00000001838 */
[C---:B------:R-:W-:Y:S01]  /*2690*/  HMMA.16816.F32 R68, R28.reuse, R42, R68 ;  /* 0x0000002a1c44723c */ /* 0x040fe20000001844 */
[----:B------:R-:W-:Y:S07]  /*26a0*/  LDSM.16.M88.4 R40, [R213+0x7900] ;  /* 0x00790000d528783b */ /* 0x000fee0000000200 */
[C---:B------:R-:W-:Y:S01]  /*26b0*/  HMMA.16816.F32 R60, R28.reuse, R38, R60 ;  /* 0x000000261c3c723c */ /* 0x040fe2000000183c */
[----:B------:R-:W5:Y:S07]  /*26c0*/  LDSM.16.M88.4 R36, [R215+0xc00] ;  /* 0x000c0000d724783b */ /* 0x000f6e0000000200 */
[----:B------:R-:W-:Y:S01]  /*26d0*/  HMMA.16816.F32 R48, R28, R34, R48 ;  /* 0x000000221c30723c */ /* 0x000fe20000001830 */
[----:B------:R-:W4:Y:S04]  /*26e0*/  LDSM.16.M88.4 R32, [R215+0x1000] ;  /* 0x00100000d720783b */ /* 0x000f280000000200 */
[----:B------:R-:W4:Y:S03]  /*26f0*/  LDSM.16.M88.4 R28, [R213+0x6900] ;  /* 0x00690000d51c783b */ /* 0x000f260000000200 */
[C---:B-1----:R-:W-:Y:S08]  /*2700*/  HMMA.16816.F32 R24, R92.reuse, R88, R24 ;  /* 0x000000585c18723c */ /* 0x042ff00000001818 */
[C---:B--2---:R-:W-:Y:S08]  /*2710*/  HMMA.16816.F32 R16, R92.reuse, R84, R16 ;  /* 0x000000545c10723c */ /* 0x044ff00000001810 */
[C---:B---3--:R-:W-:Y:S08]  /*2720*/  HMMA.16816.F32 R8, R92.reuse, R80, R8 ;  /* 0x000000505c08723c */ /* 0x048ff00000001808 */
[C---:B------:R-:W-:Y:S08]  /*2730*/  HMMA.16816.F32 R20, R92.reuse, R90, R20 ;  /* 0x0000005a5c14723c */ /* 0x040ff00000001814 */
[C---:B------:R-:W-:Y:S08]  /*2740*/  HMMA.16816.F32 R12, R92.reuse, R86, R12 ;  /* 0x000000565c0c723c */ /* 0x040ff0000000180c */
[----:B------:R-:W-:Y:S01]  /*2750*/  HMMA.16816.F32 R52, R92, R82, R52 ;  /* 0x000000525c34723c */ /* 0x000fe20000001834 */
[----:B------:R-:W-:Y:S07]  /*2760*/  LDSM.16.M88.4 R92, [R217+0x8900] ;  /* 0x00890000d95c783b */ /* 0x000fee0000000200 */
[C---:B----4-:R-:W-:Y:S08]  /*2770*/  HMMA.16816.F32 R72, R76.reuse, R88, R72 ;  /* 0x000000584c48723c */ /* 0x050ff00000001848 */
[C---:B------:R-:W-:Y:S01]  /*2780*/  HMMA.16816.F32 R68, R76.reuse, R90, R68 ;  /* 0x0000005a4c44723c */ /* 0x040fe20000001844 */
[----:B------:R-:W-:Y:S07]  /*2790*/  LDSM.16.M88.4 R88, [R217+0x9900] ;  /* 0x00990000d958783b */ /* 0x000fee0000000200 */
[C---:B------:R-:W-:Y:S08]  /*27a0*/  HMMA.16816.F32 R64, R76.reuse, R84, R64 ;  /* 0x000000544c40723c */ /* 0x040ff00000001840 */
[C---:B------:R-:W-:Y:S01]  /*27b0*/  HMMA.16816.F32 R60, R76.reuse, R86, R60 ;  /* 0x000000564c3c723c */ /* 0x040fe2000000183c */
[----:B------:R-:W1:Y:S07]  /*27c0*/  LDSM.16.M88.4 R84, [R216+0x3d00] ;  /* 0x003d0000d854783b */ /* 0x000e6e0000000200 */
[C---:B------:R-:W-:Y:S08]  /*27d0*/  HMMA.16816.F32 R56, R76.reuse, R80, R56 ;  /* 0x000000504c38723c */ /* 0x040ff00000001838 */
[----:B------:R-:W-:Y:S01]  /*27e0*/  HMMA.16816.F32 R48, R76, R82, R48 ;  /* 0x000000524c30723c */ /* 0x000fe20000001830 */
[----:B------:R-:W2:Y:S04]  /*27f0*/  LDSM.16.M88.4 R80, [R216+0x4100] ;  /* 0x00410000d850783b */ /* 0x000ea80000000200 */
[----:B------:R-:W3:Y:S03]  /*2800*/  LDSM.16.M88.4 R76, [R216+0x4500] ;  /* 0x00450000d84c783b */ /* 0x000ee60000000200 */
[C---:B-----5:R-:W-:Y:S08]  /*2810*/  HMMA.16816.F32 R24, R40.reuse, R36, R24 ;  /* 0x000000242818723c */ /* 0x060ff00000001818 */
[C---:B------:R-:W-:Y:S08]  /*2820*/  HMMA.16816.F32 R20, R40.reuse, R38, R20 ;  /* 0x000000262814723c */ /* 0x040ff00000001814 */
[C---:B------:R-:W-:Y:S08]  /*2830*/  HMMA.16816.F32 R16, R40.reuse, R32, R16 ;  /* 0x000000202810723c */ /* 0x040ff00000001810 */
[C---:B------:R-:W-:Y:S08]  /*2840*/  HMMA.16816.F32 R12, R40.reuse, R34, R12 ;  /* 0x00000022280c723c */ /* 0x040ff0000000180c */
[C---:B------:R-:W-:Y:S08]  /*2850*/  HMMA.16816.F32 R8, R40.reuse, R44, R8 ;  /* 0x0000002c2808723c */ /* 0x040ff00000001808 */
[----:B------:R-:W-:Y:S01]  /*2860*/  HMMA.16816.F32 R52, R40, R46, R52 ;  /* 0x0000002e2834723c */ /* 0x000fe20000001834 */
[----:B------:R-:W-:Y:S07]  /*2870*/  LDSM.16.M88.4 R40, [R213+0x9900] ;  /* 0x00990000d528783b */ /* 0x000fee0000000200 */
[C---:B------:R-:W-:Y:S08]  /*2880*/  HMMA.16816.F32 R72, R28.reuse, R36, R72 ;  /* 0x000000241c48723c */ /* 0x040ff00000001848 */
[C---:B------:R-:W-:Y:S01]  /*2890*/  HMMA.16816.F32 R68, R28.reuse, R38, R68 ;  /* 0x000000261c44723c */ /* 0x040fe20000001844 */
[----:B------:R-:W4:Y:S07]  /*28a0*/  LDSM.16.M88.4 R36, [R215+0x1800] ;  /* 0x00180000d724783b */ /* 0x000f2e0000000200 */
[C---:B------:R-:W-:Y:S08]  /*28b0*/  HMMA.16816.F32 R64, R28.reuse, R32, R64 ;  /* 0x000000201c40723c */ /* 0x040ff00000001840 */
[C---:B------:R-:W-:Y:S01]  /*28c0*/  HMMA.16816.F32 R60, R28.reuse, R34, R60 ;  /* 0x000000221c3c723c */ /* 0x040fe2000000183c */
[----:B------:R-:W5:Y:S07]  /*28d0*/  LDSM.16.M88.4 R32, [R215+0x1c00] ;  /* 0x001c0000d720783b */ /* 0x000f6e0000000200 */
[C---:B------:R-:W-:Y:S08]  /*28e0*/  HMMA.16816.F32 R56, R28.reuse, R44, R56 ;  /* 0x0000002c1c38723c */ /* 0x040ff00000001838 */
[----:B------:R-:W-:Y:S01]  /*28f0*/  HMMA.16816.F32 R48, R28, R46, R48 ;  /* 0x0000002e1c30723c */ /* 0x000fe20000001830 */
[----:B------:R-:W3:Y:S04]  /*2900*/  LDSM.16.M88.4 R28, [R215+0x2000] ;  /* 0x00200000d71c783b */ /* 0x000ee80000000200 */
[----:B------:R-:W4:Y:S01]  /*2910*/  LDSM.16.M88.4 R44, [R213+0x8900] ;  /* 0x00890000d52c783b */ /* 0x000f220000000200 */
[----:B------:R-:W-:-:S04]  /*2920*/  DEPBAR.LE SB0, 0x0 ;  /* 0x000080000000791a */ /* 0x000fc80000000000 */
[C---:B-1----:R-:W-:Y:S08]  /*2930*/  HMMA.16816.F32 R24, R88.reuse, R84, R24 ;  /* 0x000000545818723c */ /* 0x042ff00000001818 */
[C---:B------:R-:W-:Y:S08]  /*2940*/  HMMA.16816.F32 R20, R88.reuse, R86, R20 ;  /* 0x000000565814723c */ /* 0x040ff00000001814 */
[C---:B--2---:R-:W-:Y:S08]  /*2950*/  HMMA.16816.F32 R16, R88.reuse, R80, R16 ;  /* 0x000000505810723c */ /* 0x044ff00000001810 */
[C---:B------:R-:W-:Y:S08]  /*2960*/  HMMA.16816.F32 R12, R88.reuse, R82, R12 ;  /* 0x00000052580c723c */ /* 0x040ff0000000180c */
[C---:B---3--:R-:W-:Y:S08]  /*2970*/  HMMA.16816.F32 R8, R88.reuse, R76, R8 ;  /* 0x0000004c5808723c */ /* 0x048ff00000001808 */
[----:B------:R-:W-:Y:S08]  /*2980*/  HMMA.16816.F32 R52, R88, R78, R52 ;  /* 0x0000004e5834723c */ /* 0x000ff00000001834 */
[C---:B------:R-:W-:Y:S08]  /*2990*/  HMMA.16816.F32 R72, R92.reuse, R84, R72 ;  /* 0x000000545c48723c */ /* 0x040ff00000001848 */
[C---:B------:R-:W-:Y:S08]  /*29a0*/  HMMA.16816.F32 R68, R92.reuse, R86, R68 ;  /* 0x000000565c44723c */ /* 0x040ff00000001844 */
[C---:B------:R-:W-:Y:S08]  /*29b0*/  HMMA.16816.F32 R64, R92.reuse, R80, R64 ;  /* 0x000000505c40723c */ /* 0x040ff00000001840 */
[C---:B------:R-:W-:Y:S08]  /*29c0*/  HMMA.16816.F32 R60, R92.reuse, R82, R60 ;  /* 0x000000525c3c723c */ /* 0x040ff0000000183c */
[C---:B------:R-:W-:Y:S08]  /*29d0*/  HMMA.16816.F32 R56, R92.reuse, R76, R56 ;  /* 0x0000004c5c38723c */ /* 0x040ff00000001838 */
[----:B------:R-:W-:Y:S08]  /*29e0*/  HMMA.16816.F32 R48, R92, R78, R48 ;  /* 0x0000004e5c30723c */ /* 0x000ff00000001830 */
[C---:B----4-:R-:W-:Y:S08]  /*29f0*/  HMMA.16816.F32 R24, R40.reuse, R36, R24 ;  /* 0x000000242818723c */ /* 0x050ff00000001818 */
[C---:B------:R-:W-:Y:S08]  /*2a00*/  HMMA.16816.F32 R20, R40.reuse, R38, R20 ;  /* 0x000000262814723c */ /* 0x040ff00000001814 */
[C---:B-----5:R-:W-:Y:S08]  /*2a10*/  HMMA.16816.F32 R16, R40.reuse, R32, R16 ;  /* 0x000000202810723c */ /* 0x060ff00000001810 */
[C---:B------:R-:W-:Y:S08]  /*2a20*/  HMMA.16816.F32 R12, R40.reuse, R34, R12 ;  /* 0x00000022280c723c */ /* 0x040ff0000000180c */
[C---:B------:R-:W-:Y:S08]  /*2a30*/  HMMA.16816.F32 R8, R40.reuse, R28, R8 ;  /* 0x0000001c2808723c */ /* 0x040ff00000001808 */
[----:B------:R-:W-:Y:S08]  /*2a40*/  HMMA.16816.F32 R52, R40, R30, R52 ;  /* 0x0000001e2834723c */ /* 0x000ff00000001834 */
[C---:B------:R-:W-:Y:S08]  /*2a50*/  HMMA.16816.F32 R72, R44.reuse, R36, R72 ;  /* 0x000000242c48723c */ /* 0x040ff00000001848 */
[C---:B------:R-:W-:Y:S08]  /*2a60*/  HMMA.16816.F32 R68, R44.reuse, R38, R68 ;  /* 0x000000262c44723c */ /* 0x040ff00000001844 */
[C---:B------:R-:W-:Y:S08]  /*2a70*/  HMMA.16816.F32 R64, R44.reuse, R32, R64 ;  /* 0x000000202c40723c */ /* 0x040ff00000001840 */
[C---:B------:R-:W-:Y:S08]  /*2a80*/  HMMA.16816.F32 R60, R44.reuse, R34, R60 ;  /* 0x000000222c3c723c */ /* 0x040ff0000000183c */
[C---:B------:R-:W-:Y:S08]  /*2a90*/  HMMA.16816.F32 R56, R44.reuse, R28, R56 ;  /* 0x0000001c2c38723c */ /* 0x040ff00000001838 */
[----:B------:R-:W-:Y:S01]  /*2aa0*/  HMMA.16816.F32 R48, R44, R30, R48 ;  /* 0x0000001e2c30723c */ /* 0x000fe20000001830 */
[----:B------:R-:W-:Y:S06]  /*2ab0*/  BAR.SYNC.DEFER_BLOCKING 0x0 ;  /* 0x0000000000007b1d */ /* 0x000fec0000010000 */
[----:B------:R-:W-:Y:S05]  /*2ac0*/  @!P0 BRA `(.L_x_456) ;  /* 0x0000040000008947 */ /* 0x000fea0003800000 */
[----:B------:R-:W-:Y:S01]  /*2ad0*/  ISETP.NE.AND P2, PT, R222, 0x1, PT ;  /* 0x00000001de00780c */ /* 0x000fe20003f45270 */
[----:B------:R-:W-:Y:S01]  /*2ae0*/  IMAD.MOV.U32 R225, RZ, RZ, RZ ;  /* 0x000000ffffe17224 */ /* 0x000fe200078e00ff */
[----:B------:R-:W-:-:S02]  /*2af0*/  IADD3 R226, R227, R96, R232 ;  /* 0x00000060e3e27210 */ /* 0x000fc40007ffe0e8 */
[----:B------:R-:W-:Y:S02]  /*2b00*/  ISETP.GT.AND P1, PT, R227, 0x2f, PT ;  /* 0x0000002fe300780c */ /* 0x000fe40003f24270 */
[----:B------:R-:W-:-:S05]  /*2b10*/  IADD3 R226, R226, -0x30, RZ ;  /* 0xffffffd0e2e27810 */ /* 0x000fca0007ffe0ff */
[----:B------:R-:W-:Y:S02]  /*2b20*/  IMAD.MOV.U32 R7, RZ, RZ, R226 ;  /* 0x000000ffff077224 */ /* 0x000fe400078e00e2 */
[----:B------:R-:W-:-:S05]  /*2b30*/  @P2 IMAD.HI.U32 R28, R226, c[0x0][0x2bc], RZ ;  /* 0x0000af00e21c2a27 */ /* 0x000fca00078e00ff */
[----:B------:R-:W-:-:S04]  /*2b40*/  @P2 SHF.R.U32.HI R7, RZ, c[0x0][0x2c0], R28 ;  /* 0x0000b000ff072a19 */ /* 0x000fc8000001161c */
[----:B------:R-:W-:-:S04]  /*2b50*/  @!P1 IADD3 R30, P0, R7, UR10, RZ ;  /* 0x0000000a071e9c10 */ /* 0x000fc8000ff1e0ff */
[----:B------:R-:W-:Y:S02]  /*2b60*/  @!P1 LEA.HI.X.SX32 R29, R7, UR6, 0x1, P0 ;  /* 0x00000006071d9c11 */ /* 0x000fe400080f0eff */
[----:B------:R-:W-:-:S04]  /*2b70*/  @!P1 LEA R28, P0, R30, c[0x0][0x2a0], 0x2 ;  /* 0x0000a8001e1c9a11 */ /* 0x000fc800078010ff */
[----:B------:R-:W-:-:S05]  /*2b80*/  @!P1 LEA.HI.X R29, R30, c[0x0][0x2a4], R29, 0x2, P0 ;  /* 0x0000a9001e1d9a11 */ /* 0x000fca00000f141d */
[----:B------:R-:W2:Y:S01]  /*2b90*/  @!P1 LDG.E R225, [R28.64] ;  /* 0x0000000c1ce19981 */ /* 0x000ea2000c1e1900 */
[----:B------:R-:W-:Y:S01]  /*2ba0*/  IMAD.MOV R7, RZ, RZ, -R7 ;  /* 0x000000ffff077224 */ /* 0x000fe200078e0a07 */
[----:B------:R-:W-:Y:S01]  /*2bb0*/  BSSY B0, `(.L_x_457) ;  /* 0x0000021000007945 */ /* 0x000fe20003800000 */
[----:B------:R-:W-:Y:S02]  /*2bc0*/  ISETP.GE.AND P1, PT, R228, c[0x0][0x1d4], PT ;  /* 0x00007500e4007a0c */ /* 0x000fe40003f26270 */
[----:B------:R-:W-:Y:S01]  /*2bd0*/  IMAD R226, R7, c[0x0][0x2b8], R226 ;  /* 0x0000ae0007e27a24 */ /* 0x000fe200078e02e2 */
[----:B------:R-:W-:Y:S02]  /*2be0*/  ISETP.GE.AND P2, PT, R229, c[0x0][0x1d4], PT ;  /* 0x00007500e5007a0c */ /* 0x000fe40003f46270 */
[----:B------:R-:W-:Y:S01]  /*2bf0*/  ISETP.GE.AND P3, PT, R230, c[0x0][0x1d4], PT ;  /* 0x00007500e6007a0c */ /* 0x000fe20003f66270 */
        /* <DEDUP_REMOVED lines=8> */
[----:B------:R-:W-:-:S03]  /*2c80*/  IADD3 R7, P0, R30, UR18, RZ ;  /* 0x000000121e077c10 */ /* 0x000fc6000ff1e0ff */
[----:B------:R-:W-:-:S05]  /*2c90*/  IMAD R28, R225, c[0x0][0x1f4], R32 ;  /* 0x00007d00e11c7a24 */ /* 0x000fca00078e0220 */
[----:B------:R-:W-:Y:S02]  /*2ca0*/  IADD3.X R30, R31, UR9, R28, P0, !PT ;  /* 0x000000091f1e7c10 */ /* 0x000fe400087fe41c */
[----:B------:R-:W-:Y:S02]  /*2cb0*/  LEA R28, P0, R7, c[0x0][0x1c8], 0x1 ;  /* 0x00007200071c7a11 */ /* 0x000fe400078008ff */
[----:B------:R-:W-:Y:S02]  /*2cc0*/  IADD3 R31, -R241, 0x30, RZ ;  /* 0x00000030f11f7810 */ /* 0x000fe40007ffe1ff */
[----:B------:R-:W-:Y:S01]  /*2cd0*/  LEA.HI.X R7, R7, c[0x0][0x1cc], R30, 0x1, P0 ;  /* 0x0000730007077a11 */ /* 0x000fe200000f0c1e */
[----:B------:R1:W2:Y:S01]  /*2ce0*/  SHFL.IDX PT, R29, R28, RZ, 0x1c1f ;  /* 0x001c1fff1c1d7589 */ /* 0x0002a200000e0000 */
[----:B------:R-:W-:-:S03]  /*2cf0*/  ISETP.GE.AND P0, PT, R31, 0x1, PT ;  /* 0x000000011f00780c */ /* 0x000fc60003f06270 */
[----:B------:R1:W3:Y:S10]  /*2d00*/  SHFL.IDX PT, R30, R7, RZ, 0x1c1f ;  /* 0x001c1fff071e7589 */ /* 0x0002f400000e0000 */
[----:B------:R-:W-:Y:S05]  /*2d10*/  @!P0 BRA `(.L_x_458) ;  /* 0x000000a000008947 */ /* 0x000fea0003800000 */
[----:B--2---:R-:W-:-:S04]  /*2d20*/  LEA R34, P0, R230, R29, 0x1 ;  /* 0x0000001de6227211 */ /* 0x004fc800078008ff */
[----:B---3--:R-:W-:Y:S02]  /*2d30*/  LEA.HI.X R35, R230, R30, R243, 0x1, P0 ;  /* 0x0000001ee6237211 */ /* 0x008fe400000f0cf3 */
[----:B------:R-:W-:-:S03]  /*2d40*/  LEA R32, P0, R219, R29, 0x1 ;  /* 0x0000001ddb207211 */ /* 0x000fc600078008ff */
[----:B------:R-:W-:Y:S01]  /*2d50*/  @!PT LDS RZ, [RZ] ;  /* 0x00000000fffff984 */ /* 0x000fe20000000800 */
[----:B------:R2:W-:Y:S01]  /*2d60*/  LDGSTS.E.BYPASS.LTC128B.128 [R220+0x2500], [R34.64], !P3 ;  /* 0x0250000022dc7fae */ /* 0x0005e2000d901d4c */
[----:B------:R-:W-:Y:S02]  /*2d70*/  LEA.HI.X R33, R219, R30, R234, 0x1, P0 ;  /* 0x0000001edb217211 */ /* 0x000fe400000f0cea */
[----:B------:R-:W-:-:S03]  /*2d80*/  LEA R36, P0, R218, R29, 0x1 ;  /* 0x0000001dda247211 */ /* 0x000fc600078008ff */
[----:B------:R2:W-:Y:S01]  /*2d90*/  LDGSTS.E.BYPASS.LTC128B.128 [R220+0x3100], [R32.64], !P2 ;  /* 0x0310000020dc7fae */ /* 0x0005e2000d101d4c */
[----:B------:R-:W-:-:S05]  /*2da0*/  LEA.HI.X R37, R218, R30, R233, 0x1, P0 ;  /* 0x0000001eda257211 */ /* 0x000fca00000f0ce9 */
[----:B------:R2:W-:Y:S04]  /*2db0*/  LDGSTS.E.BYPASS.LTC128B.128 [R220+0x3d00], [R36.64], !P1 ;  /* 0x03d0000024dc7fae */ /* 0x0005e8000c901d4c */
.L_x_458:
[----:B------:R-:W-:Y:S05]  /*2dc0*/  BSYNC B0 ;  /* 0x0000000000007941 */ /* 0x000fea0003800000 */
.L_x_457:
[----:B------:R-:W-:Y:S01]  /*2dd0*/  ISETP.GE.AND P0, PT, R31, 0x21, PT ;  /* 0x000000211f00780c */ /* 0x000fe20003f06270 */
[----:B-1----:R-:W1:Y:S01]  /*2de0*/  SHFL.IDX PT, R7, R7, 0x1, 0x1c1f ;  /* 0x003c1f0007077f89 */ /* 0x002e6200000e0000 */
[----:B------:R-:W-:Y:S03]  /*2df0*/  BSSY B0, `(.L_x_456) ;  /* 0x000000d000007945 */ /* 0x000fe60003800000 */
[----:B--2---:R2:W4:Y:S08]  /*2e00*/  SHFL.IDX PT, R29, R28, 0x1, 0x1c1f ;  /* 0x003c1f001c1d7f89 */ /* 0x00453000000e0000 */
[----:B------:R-:W-:Y:S05]  /*2e10*/  @!P0 BRA `(.L_x_459) ;  /* 0x000000a000008947 */ /* 0x000fea0003800000 */
[----:B----4-:R-:W-:-:S04]  /*2e20*/  LEA R32, P0, R230, R29, 0x1 ;  /* 0x0000001de6207211 */ /* 0x010fc800078008ff */
[----:B-1----:R-:W-:Y:S02]  /*2e30*/  LEA.HI.X R33, R230, R7, R243, 0x1, P0 ;  /* 0x00000007e6217211 */ /* 0x002fe400000f0cf3 */
[----:B---3--:R-:W-:-:S03]  /*2e40*/  LEA R30, P0, R219, R29, 0x1 ;  /* 0x0000001ddb1e7211 */ /* 0x008fc600078008ff */
[----:B------:R-:W-:Y:S01]  /*2e50*/  @!PT LDS RZ, [RZ] ;  /* 0x00000000fffff984 */ /* 0x000fe20000000800 */
[----:B------:R1:W-:Y:S01]  /*2e60*/  LDGSTS.E.BYPASS.LTC128B.128 [R220+0x2d00], [R32.64], !P3 ;  /* 0x02d0000020dc7fae */ /* 0x0003e2000d901d4c */
[----:B------:R-:W-:Y:S02]  /*2e70*/  LEA.HI.X R31, R219, R7, R234, 0x1, P0 ;  /* 0x00000007db1f7211 */ /* 0x000fe400000f0cea */
[----:B--2---:R-:W-:-:S03]  /*2e80*/  LEA R28, P0, R218, R29, 0x1 ;  /* 0x0000001dda1c7211 */ /* 0x004fc600078008ff */
[----:B------:R1:W-:Y:S01]  /*2e90*/  LDGSTS.E.BYPASS.LTC128B.128 [R220+0x3900], [R30.64], !P2 ;  /* 0x039000001edc7fae */ /* 0x0003e2000d101d4c */
[----:B------:R-:W-:-:S05]  /*2ea0*/  LEA.HI.X R29, R218, R7, R233, 0x1, P0 ;  /* 0x00000007da1d7211 */ /* 0x000fca00000f0ce9 */
[----:B------:R1:W-:Y:S04]  /*2eb0*/  LDGSTS.E.BYPASS.LTC128B.128 [R220+0x4500], [R28.64], !P1 ;  /* 0x045000001cdc7fae */ /* 0x0003e8000c901d4c */
.L_x_459:
[----:B------:R-:W-:Y:S05]  /*2ec0*/  BSYNC B0 ;  /* 0x0000000000007941 */ /* 0x000fea0003800000 */
.L_x_456:
[----:B------:R-:W-:Y:S01]  /*2ed0*/  LOP3.LUT R5, R5, 0xffffffe0, RZ, 0xc0, !PT ;  /* 0xffffffe005057812 */ /* 0x000fe200078ec0ff */
[----:B------:R-:W-:Y:S01]  /*2ee0*/  FMUL.FTZ R40, R69, c[0x0][0x320] ;  /* 0x0000c80045287a20 */ /* 0x000fe20000410000 */
[----:B-12---:R-:W-:Y:S01]  /*2ef0*/  SHF.R.S32.HI R28, RZ, 0x1f, R3 ;  /* 0x0000001fff1c7819 */ /* 0x006fe20000011403 */
[----:B------:R-:W-:Y:S01]  /*2f00*/  FMUL.FTZ R38, R64, c[0x0][0x320] ;  /* 0x0000c80040267a20 */ /* 0x000fe20000410000 */
[----:B----4-:R-:W-:Y:S01]  /*2f10*/  LEA.HI R29, R98, R98, RZ, 0x1 ;  /* 0x00000062621d7211 */ /* 0x010fe200078f08ff */
[----:B------:R-:W-:Y:S01]  /*2f20*/  IMAD.IADD R5, R224, 0x1, -R5 ;  /* 0x00000001e0057824 */ /* 0x000fe200078e0a05 */
[----:B------:R-:W-:Y:S01]  /*2f30*/  LEA.HI R28, R28, R3, RZ, 0x2 ;  /* 0x000000031c1c7211 */ /* 0x000fe200078f10ff */
[----:B------:R-:W-:Y:S01]  /*2f40*/  FMUL.FTZ R36, R65, c[0x0][0x320] ;  /* 0x0000c80041247a20 */ /* 0x000fe20000410000 */
[----:B------:R-:W-:Y:S01]  /*2f50*/  PLOP3.LUT P0, PT, PT, PT, UP2, 0x80, 0x0 ;  /* 0x000000000000781c */ /* 0x000fe20003f0f028 */
[----:B------:R-:W-:Y:S01]  /*2f60*/  FMUL.FTZ R34, R60, c[0x0][0x320] ;  /* 0x0000c8003c227a20 */ /* 0x000fe20000410000 */
[----:B---3--:R-:W-:Y:S01]  /*2f70*/  SHF.R.S32.HI R30, RZ, 0x1f, R5 ;  /* 0x0000001fff1e7819 */ /* 0x008fe20000011405 */
[----:B------:R-:W-:Y:S01]  /*2f80*/  FMUL.FTZ R43, R72, c[0x0][0x320] ;  /* 0x0000c800482b7a20 */ /* 0x000fe20000410000 */
[----:B------:R-:W-:Y:S01]  /*2f90*/  LOP3.LUT R28, R28, 0xffffffc, RZ, 0xc0, !PT ;  /* 0x0ffffffc1c1c7812 */ /* 0x000fe200078ec0ff */
[----:B------:R-:W-:Y:S01]  /*2fa0*/  FMUL.FTZ R44, R73, c[0x0][0x320] ;  /* 0x0000c800492c7a20 */ /* 0x000fe20000410000 */
[----:B------:R-:W-:Y:S01]  /*2fb0*/  LEA.HI R7, R30, R5, RZ, 0x2 ;  /* 0x000000051e077211 */ /* 0x000fe200078f10ff */
[----:B------:R-:W-:Y:S01]  /*2fc0*/  FMUL.FTZ R30, R48, c[0x0][0x320] ;  /* 0x0000c800301e7a20 */ /* 0x000fe20000410000 */
[----:B------:R-:W1:Y:S01]  /*2fd0*/  MUFU.TANH R40, R40 ;  /* 0x0000002800287308 */ /* 0x000e620000002400 */
[----:B------:R-:W-:Y:S01]  /*2fe0*/  IMAD.IADD R28, R3, 0x1, -R28 ;  /* 0x00000001031c7824 */ /* 0x000fe200078e0a1c */
[C---:B------:R-:W-:Y:S01]  /*2ff0*/  LEA.HI.SX32 R3, R7.reuse, UR15, 0x1e ;  /* 0x0000000f07037c11 */ /* 0x040fe2000f8ff2ff */
[----:B------:R-:W-:Y:S01]  /*3000*/  FMUL.FTZ R42, R68, c[0x0][0x320] ;  /* 0x0000c800442a7a20 */ /* 0x000fe20000410000 */
[----:B------:R-:W-:Y:S01]  /*3010*/  LOP3.LUT R32, R7, 0x7ffffffc, RZ, 0xc0, !PT ;  /* 0x7ffffffc07207812 */ /* 0x000fe200078ec0ff */
[----:B------:R-:W-:Y:S01]  /*3020*/  FMUL.FTZ R56, R56, c[0x0][0x320] ;  /* 0x0000c80038387a20 */ /* 0x000fe20000410000 */
[----:B------:R-:W-:Y:S01]  /*3030*/  LEA R3, R28, R3, 0x4 ;  /* 0x000000031c037211 */ /* 0x000fe200078e20ff */
[C---:B------:R-:W-:Y:S01]  /*3040*/  IMAD.SHL.U32 R28, R29.reuse, 0x20, RZ ;  /* 0x000000201d1c7824 */ /* 0x040fe200078e00ff */
[----:B------:R-:W-:Y:S01]  /*3050*/  LOP3.LUT R29, R29, 0x1ffffffe, RZ, 0xc0, !PT ;  /* 0x1ffffffe1d1d7812 */ /* 0x000fe200078ec0ff */
[----:B------:R-:W-:Y:S01]  /*3060*/  FMUL.FTZ R57, R57, c[0x0][0x320] ;  /* 0x0000c80039397a20 */ /* 0x000fe20000410000 */
[----:B------:R-:W-:Y:S01]  /*3070*/  IADD3 R32, R5, -R32, RZ ;  /* 0x8000002005207210 */ /* 0x000fe20007ffe0ff */
[----:B------:R-:W2:Y:S01]  /*3080*/  MUFU.TANH R38, R38 ;  /* 0x0000002600267308 */ /* 0x000ea20000002400 */
[----:B------:R-:W-:Y:S01]  /*3090*/  LOP3.LUT R28, R28, 0xffffffc0, RZ, 0xc0, !PT ;  /* 0xffffffc01c1c7812 */ /* 0x000fe200078ec0ff */
[----:B------:R-:W-:Y:S01]  /*30a0*/  IMAD.IADD R29, R98, 0x1, -R29 ;  /* 0x00000001621d7824 */ /* 0x000fe200078e0a1d */
[----:B------:R-:W-:Y:S01]  /*30b0*/  ULDC UR17, c[0x0][0x324] ;  /* 0x0000c90000117ab9 */ /* 0x000fe20000000800 */
[----:B------:R-:W-:Y:S01]  /*30c0*/  IMAD.SHL.U32 R235, R32, 0x2, RZ ;  /* 0x0000000220eb7824 */ /* 0x000fe200078e00ff */
[----:B------:R-:W-:Y:S01]  /*30d0*/  IADD3 R28, R28, R3, RZ ;  /* 0x000000031c1c7210 */ /* 0x000fe20007ffe0ff */
[----:B------:R-:W-:Y:S01]  /*30e0*/  FMUL.FTZ R32, R61, c[0x0][0x320] ;  /* 0x0000c8003d207a20 */ /* 0x000fe20000410000 */
[----:B------:R-:W-:Y:S01]  /*30f0*/  ULOP3.LUT UR17, URZ, UR17, URZ, 0x33, !UPT ;  /* 0x000000113f117292 */ /* 0x000fe2000f8e333f */
[----:B------:R-:W3:Y:S01]  /*3100*/  MUFU.TANH R36, R36 ;  /* 0x0000002400247308 */ /* 0x000ee20000002400 */
[----:B------:R-:W-:Y:S01]  /*3110*/  IADD3 R2, -R235, 0x1, R2 ;  /* 0x00000001eb027810 */ /* 0x000fe20007ffe102 */
[----:B------:R-:W-:Y:S01]  /*3120*/  IMAD R231, R29, 0x8, R28 ;  /* 0x000000081de77824 */ /* 0x000fe200078e021c */
[----:B------:R-:W0:Y:S01]  /*3130*/  LDGDEPBAR ;  /* 0x00000000000079af */ /* 0x000e220000000000 */
[----:B------:R-:W-:Y:S01]  /*3140*/  FMUL.FTZ R28, R49, c[0x0][0x320] ;  /* 0x0000c800311c7a20 */ /* 0x000fe20000410000 */
[----:B------:R-:W-:Y:S01]  /*3150*/  IADD3 R61, R2, -c[0x0][0x168], RZ ;  /* 0x80005a00023d7a10 */ /* 0x000fe20007ffe0ff */
[----:B------:R-:W-:Y:S01]  /*3160*/  @P0 IMAD.HI.U32 R3, R231, c[0x0][0x2c8], RZ ;  /* 0x0000b200e7030a27 */ /* 0x000fe200078e00ff */
[----:B------:R-:W-:Y:S01]  /*3170*/  PLOP3.LUT P0, PT, PT, PT, UP2, 0x80, 0x0 ;  /* 0x000000000000781c */ /* 0x000fe20003f0f028 */
[----:B------:R-:W4:Y:S01]  /*3180*/  MUFU.TANH R34, R34 ;  /* 0x0000002200227308 */ /* 0x000f220000002400 */
[C---:B------:R-:W-:Y:S01]  /*3190*/  IADD3 R65, R61.reuse, c[0x0][0x328], RZ ;  /* 0x0000ca003d417a10 */ /* 0x040fe20007ffe0ff */
[----:B------:R-:W-:Y:S01]  /*31a0*/  IMAD.MOV.U32 R45, RZ, RZ, R231 ;  /* 0x000000ffff2d7224 */ /* 0x000fe200078e00e7 */
[----:B------:R-:W-:Y:S01]  /*31b0*/  IADD3 R61, R61, UR17, RZ ;  /* 0x000000113d3d7c10 */ /* 0x000fe2000fffe0ff */
[----:B------:R-:W-:-:S04]  /*31c0*/  IMAD.IADD R49, R6, 0x1, -R235 ;  /* 0x0000000106317824 */ /* 0x000fc800078e0aeb */
[----:B------:R1:W1:Y:S04]  /*31d0*/  MUFU.TANH R125, R56 ;  /* 0x00000038007d7308 */ /* 0x0002680000002400 */
[----:B------:R-:W-:Y:S02]  /*31e0*/  @P0 SHF.R.U32.HI R45, RZ, c[0x0][0x2cc], R3 ;  /* 0x0000b300ff2d0a19 */ /* 0x000fe40000011603 */
[----:B------:R-:W-:Y:S02]  /*31f0*/  PLOP3.LUT P0, PT, PT, PT, UP1, 0x40, 0x0 ;  /* 0x000000000000781c */ /* 0x000fe40003f0e818 */
[----:B------:R-:W-:Y:S01]  /*3200*/  MOV R3, c[0x0][0x2ac] ;  /* 0x0000ab0000037a02 */ /* 0x000fe20000000f00 */
[----:B------:R-:W5:Y:S01]  /*3210*/  SHFL.IDX PT, R46, R45, RZ, 0x1c1f ;  /* 0x001c1fff2d2e7589 */ /* 0x000f6200000e0000 */
[----:B------:R1:W1:Y:S03]  /*3220*/  MUFU.TANH R124, R57 ;  /* 0x00000039007c7308 */ /* 0x0002660000002400 */
[----:B------:R-:W-:-:S04]  /*3230*/  IMAD R64, R3, c[0x0][0x1d0], R6 ;  /* 0x0000740003407a24 */ /* 0x000fc800078e0206 */
[----:B------:R-:W-:Y:S01]  /*3240*/  IMAD.IADD R64, R64, 0x1, -R235 ;  /* 0x0000000140407824 */ /* 0x000fe200078e0aeb */
[----:B------:R-:W1:Y:S08]  /*3250*/  MUFU.TANH R30, R30 ;  /* 0x0000001e001e7308 */ /* 0x000e700000002400 */
[----:B------:R-:W1:Y:S01]  /*3260*/  MUFU.TANH R28, R28 ;  /* 0x0000001c001c7308 */ /* 0x000e620000002400 */
[----:B-----5:R-:W-:-:S07]  /*3270*/  IADD3 R7, R65, R46, RZ ;  /* 0x0000002e41077210 */ /* 0x020fce0007ffe0ff */
[----:B------:R-:W1:Y:S01]  /*3280*/  MUFU.TANH R43, R43 ;  /* 0x0000002b002b7308 */ /* 0x000e620000002400 */
[----:B------:R-:W-:Y:S02]  /*3290*/  IADD3 R5, R61, R46, RZ ;  /* 0x0000002e3d057210 */ /* 0x000fe40007ffe0ff */
[----:B------:R-:W-:-:S05]  /*32a0*/  IMNMX R7, R7, R64, PT ;  /* 0x0000004007077217 */ /* 0x000fca0003800200 */
[----:B------:R-:W1:Y:S08]  /*32b0*/  MUFU.TANH R44, R44 ;  /* 0x0000002c002c7308 */ /* 0x000e700000002400 */
[----:B------:R-:W1:Y:S08]  /*32c0*/  MUFU.TANH R42, R42 ;  /* 0x0000002a002a7308 */ /* 0x000e700000002400 */
[----:B------:R-:W1:Y:S01]  /*32d0*/  MUFU.TANH R32, R32 ;  /* 0x0000002000207308 */ /* 0x000e620000002400 */
[----:B------:R-:W-:Y:S05]  /*32e0*/  @P0 BRA `(.L_x_460) ;  /* 0x0000015000000947 */ /* 0x000fea0003800000 */
[----:B--234-:R-:W-:Y:S01]  /*32f0*/  IMAD.U32 R3, RZ, RZ, UR7 ;  /* 0x00000007ff037e24 */ /* 0x01cfe2000f8e00ff */
[----:B------:R-:W-:Y:S04]  /*3300*/  BSSY B0, `(.L_x_461) ;  /* 0x000000f000007945 */ /* 0x000fe80003800000 */
[----:B------:R-:W-:-:S04]  /*3310*/  IADD3 R46, R3, -c[0x0][0x168], R46 ;  /* 0x80005a00032e7a10 */ /* 0x000fc80007ffe02e */
[----:B------:R-:W-:-:S13]  /*3320*/  ISETP.GT.AND P0, PT, R46, -0x1, PT ;  /* 0xffffffff2e00780c */ /* 0x000fda0003f04270 */
[----:B------:R-:W-:Y:S05]  /*3330*/  @P0 BRA `(.L_x_462) ;  /* 0x0000007000000947 */ /* 0x000fea0003800000 */
[----:B------:R-:W-:Y:S01]  /*3340*/  IMAD.MOV.U32 R2, RZ, RZ, 0x1 ;  /* 0x00000001ff027424 */ /* 0x000fe200078e00ff */
[----:B------:R-:W-:-:S04]  /*3350*/  LOP3.LUT R46, RZ, R46, RZ, 0x33, !PT ;  /* 0x0000002eff2e7212 */ /* 0x000fc800078e33ff */
[----:B------:R-:W-:-:S13]  /*3360*/  ISETP.NE.AND P0, PT, R2, c[0x0][0x32c], PT ;  /* 0x0000cb0002007a0c */ /* 0x000fda0003f05270 */
[----:B------:R-:W-:-:S05]  /*3370*/  @P0 IMAD.HI.U32 R2, R46, c[0x0][0x330], RZ ;  /* 0x0000cc002e020a27 */ /* 0x000fca00078e00ff */
[----:B------:R-:W-:-:S04]  /*3380*/  @P0 SHF.R.U32.HI R46, RZ, c[0x0][0x334], R2 ;  /* 0x0000cd00ff2e0a19 */ /* 0x000fc80000011602 */
[----:B------:R-:W-:Y:S01]  /*3390*/  LOP3.LUT R46, RZ, R46, RZ, 0x33, !PT ;  /* 0x0000002eff2e7212 */ /* 0x000fe200078e33ff */
[----:B------:R-:W-:Y:S05]  /*33a0*/  BRA `(.L_x_463) ;  /* 0x0000004000007947 */ /* 0x000fea0003800000 */
.L_x_462:
[----:B------:R-:W-:-:S04]  /*33b0*/  MOV R2, 0x1 ;  /* 0x0000000100027802 */ /* 0x000fc80000000f00 */
[----:B------:R-:W-:-:S13]  /*33c0*/  ISETP.NE.AND P0, PT, R2, c[0x0][0x32c], PT ;  /* 0x0000cb0002007a0c */ /* 0x000fda0003f05270 */
[----:B------:R-:W-:-:S05]  /*33d0*/  @P0 IMAD.HI.U32 R2, R46, c[0x0][0x330], RZ ;  /* 0x0000cc002e020a27 */ /* 0x000fca00078e00ff */
[----:B------:R-:W-:Y:S02]  /*33e0*/  @P0 SHF.R.U32.HI R46, RZ, c[0x0][0x334], R2 ;  /* 0x0000cd00ff2e0a19 */ /* 0x000fe40000011602 */
.L_x_463:
[----:B------:R-:W-:Y:S05]  /*33f0*/  BSYNC B0 ;  /* 0x0000000000007941 */ /* 0x000fea0003800000 */
.L_x_461:
[----:B------:R-:W-:-:S05]  /*3400*/  IMAD R46, R46, c[0x0][0x32c], R49 ;  /* 0x0000cb002e2e7a24 */ /* 0x000fca00078e0231 */
[----:B------:R-:W-:Y:S02]  /*3410*/  IADD3 R2, R46, c[0x0][0x32c], RZ ;  /* 0x0000cb002e027a10 */ /* 0x000fe40007ffe0ff */
[----:B------:R-:W-:Y:S02]  /*3420*/  IMNMX R5, R5, R46, !PT ;  /* 0x0000002e05057217 */ /* 0x000fe40007800200 */
[----:B------:R-:W-:Y:S02]  /*3430*/  IMNMX R7, R7, R2, PT ;  /* 0x0000000207077217 */ /* 0x000fe40003800200 */
.L_x_460:
[----:B--234-:R-:W-:Y:S01]  /*3440*/  ISETP.GE.AND P0, PT, R6, 0x2, PT ;  /* 0x000000020600780c */ /* 0x01cfe20003f06270 */
[----:B------:R-:W-:Y:S01]  /*3450*/  FMUL.FTZ R31, R58, c[0x0][0x320] ;  /* 0x0000c8003a1f7a20 */ /* 0x000fe20000410000 */
[----:B------:R-:W-:Y:S01]  /*3460*/  ISETP.GE.AND P1, PT, R6, 0x9, PT ;  /* 0x000000090600780c */ /* 0x000fe20003f26270 */
[----:B------:R-:W2:Y:S01]  /*3470*/  SHFL.IDX PT, R58, R45, 0x1, 0x1c1f ;  /* 0x003c1f002d3a7f89 */ /* 0x000ea200000e0000 */
[----:B------:R-:W-:Y:S01]  /*3480*/  P2R R60, PR, RZ, 0x1 ;  /* 0x00000001ff3c7803 */ /* 0x000fe20000000000 */
[----:B------:R-:W-:Y:S01]  /*3490*/  FMUL.FTZ R29, R59, c[0x0][0x320] ;  /* 0x0000c8003b1d7a20 */ /* 0x000fe20000410000 */
[----:B------:R-:W-:Y:S01]  /*34a0*/  ISETP.GT.AND P0, PT, R5, 0x1, !P0 ;  /* 0x000000010500780c */ /* 0x000fe20004704270 */
[----:B------:R-:W-:Y:S01]  /*34b0*/  FMUL.FTZ R39, R66, c[0x0][0x320] ;  /* 0x0000c80042277a20 */ /* 0x000fe20000410000 */
[----:B------:R-:W-:Y:S01]  /*34c0*/  P2R R48, PR, RZ, 0x2 ;  /* 0x00000002ff307803 */ /* 0x000fe20000000000 */
[----:B------:R-:W-:Y:S01]  /*34d0*/  FMUL.FTZ R37, R67, c[0x0][0x320] ;  /* 0x0000c80043257a20 */ /* 0x000fe20000410000 */
[----:B------:R-:W-:Y:S01]  /*34e0*/  ISETP.LT.OR P0, PT, R7, 0x2, P0 ;  /* 0x000000020700780c */ /* 0x000fe20000701670 */
[----:B------:R-:W-:Y:S01]  /*34f0*/  FMUL.FTZ R35, R62, c[0x0][0x320] ;  /* 0x0000c8003e237a20 */ /* 0x000fe20000410000 */
[----:B------:R-:W-:Y:S01]  /*3500*/  ISETP.GE.AND P6, PT, R6, 0x12, PT ;  /* 0x000000120600780c */ /* 0x000fe20003fc6270 */
[----:B------:R-:W-:Y:S01]  /*3510*/  FMUL.FTZ R33, R63, c[0x0][0x320] ;  /* 0x0000c8003f217a20 */ /* 0x000fe20000410000 */
[----:B-1----:R-:W-:Y:S01]  /*3520*/  FSEL R44, R44, -INF , !P0 ;  /* 0xff8000002c2c7808 */ /* 0x002fe20004000000 */
[----:B------:R-:W-:Y:S01]  /*3530*/  FMUL.FTZ R41, R75, c[0x0][0x320] ;  /* 0x0000c8004b297a20 */ /* 0x000fe20000410000 */
[----:B------:R-:W-:Y:S01]  /*3540*/  ISETP.GT.AND P0, PT, R5, 0x8, !P1 ;  /* 0x000000080500780c */ /* 0x000fe20004f04270 */
[----:B------:R-:W-:Y:S01]  /*3550*/  FMUL.FTZ R57, R50, c[0x0][0x320] ;  /* 0x0000c80032397a20 */ /* 0x000fe20000410000 */
[----:B------:R-:W-:Y:S01]  /*3560*/  ISETP.GE.AND P1, PT, R6, 0xa, PT ;  /* 0x0000000a0600780c */ /* 0x000fe20003f26270 */
[----:B------:R-:W-:Y:S01]  /*3570*/  FMUL.FTZ R56, R51, c[0x0][0x320] ;  /* 0x0000c80033387a20 */ /* 0x000fe20000410000 */
[----:B------:R-:W-:Y:S01]  /*3580*/  ISETP.LT.OR P0, PT, R7, 0x9, P0 ;  /* 0x000000090700780c */ /* 0x000fe20000701670 */
[----:B------:R-:W1:Y:S01]  /*3590*/  MUFU.TANH R29, R29 ;  /* 0x0000001d001d7308 */ /* 0x000e620000002400 */
[----:B------:R-:W-:-:S02]  /*35a0*/  P2R R47, PR, RZ, 0x2 ;  /* 0x00000002ff2f7803 */ /* 0x000fc40000000000 */
[----:B------:R-:W-:Y:S02]  /*35b0*/  FSEL R42, R42, -INF , !P0 ;  /* 0xff8000002a2a7808 */ /* 0x000fe40004000000 */
[----:B------:R-:W-:Y:S01]  /*35c0*/  ISETP.GT.AND P0, PT, R5, 0x9, !P1 ;  /* 0x000000090500780c */ /* 0x000fe20004f04270 */
[--C-:B--2---:R-:W-:Y:S01]  /*35d0*/  IMAD.IADD R51, R65, 0x1, R58.reuse ;  /* 0x0000000141337824 */ /* 0x104fe200078e023a */
[C---:B------:R-:W-:Y:S01]  /*35e0*/  ISETP.GE.AND P1, PT, R6.reuse, 0x11, PT ;  /* 0x000000110600780c */ /* 0x040fe20003f26270 */
[----:B------:R-:W2:Y:S01]  /*35f0*/  MUFU.TANH R39, R39 ;  /* 0x0000002700277308 */ /* 0x000ea20000002400 */
[----:B------:R-:W-:Y:S01]  /*3600*/  ISETP.LT.OR P0, PT, R7, 0xa, P0 ;  /* 0x0000000a0700780c */ /* 0x000fe20000701670 */
[----:B------:R-:W-:Y:S01]  /*3610*/  IMAD.IADD R50, R61, 0x1, R58 ;  /* 0x000000013d327824 */ /* 0x000fe200078e023a */
[----:B------:R-:W-:Y:S02]  /*3620*/  ISETP.GE.AND P5, PT, R6, 0x19, PT ;  /* 0x000000190600780c */ /* 0x000fe40003fa6270 */
[----:B------:R-:W-:-:S02]  /*3630*/  FSEL R40, R40, -INF , !P0 ;  /* 0xff80000028287808 */ /* 0x000fc40004000000 */
[----:B------:R-:W-:Y:S01]  /*3640*/  ISETP.GT.AND P0, PT, R5, 0x10, !P1 ;  /* 0x000000100500780c */ /* 0x000fe20004f04270 */
[----:B------:R-:W3:Y:S01]  /*3650*/  MUFU.TANH R37, R37 ;  /* 0x0000002500257308 */ /* 0x000ee20000002400 */
[C---:B------:R-:W-:Y:S02]  /*3660*/  ISETP.GE.AND P4, PT, R6.reuse, 0x1a, PT ;  /* 0x0000001a0600780c */ /* 0x040fe40003f86270 */
[----:B------:R-:W-:Y:S02]  /*3670*/  ISETP.LT.OR P0, PT, R7, 0x11, P0 ;  /* 0x000000110700780c */ /* 0x000fe40000701670 */
[----:B------:R-:W-:Y:S02]  /*3680*/  ISETP.GE.AND P3, PT, R6, 0x21, PT ;  /* 0x000000210600780c */ /* 0x000fe40003f66270 */
[----:B------:R-:W-:Y:S01]  /*3690*/  FSEL R38, R38, -INF , !P0 ;  /* 0xff80000026267808 */ /* 0x000fe20004000000 */
[----:B------:R-:W4:Y:S01]  /*36a0*/  MUFU.TANH R35, R35 ;  /* 0x0000002300237308 */ /* 0x000f220000002400 */
[----:B------:R-:W-:-:S02]  /*36b0*/  ISETP.GT.AND P0, PT, R5, 0x11, !P6 ;  /* 0x000000110500780c */ /* 0x000fc40007704270 */
[----:B------:R-:W-:Y:S02]  /*36c0*/  ISETP.GE.AND P2, PT, R6, 0x22, PT ;  /* 0x000000220600780c */ /* 0x000fe40003f46270 */
[----:B------:R-:W-:Y:S02]  /*36d0*/  ISETP.LT.OR P0, PT, R7, 0x12, P0 ;  /* 0x000000120700780c */ /* 0x000fe40000701670 */
[----:B------:R-:W-:Y:S01]  /*36e0*/  P2R R46, PR, RZ, 0x2 ;  /* 0x00000002ff2e7803 */ /* 0x000fe20000000000 */
[----:B------:R-:W1:Y:S01]  /*36f0*/  MUFU.TANH R33, R33 ;  /* 0x0000002100217308 */ /* 0x000e620000002400 */
[----:B------:R-:W-:Y:S02]  /*3700*/  FSEL R36, R36, -INF , !P0 ;  /* 0xff80000024247808 */ /* 0x000fe40004000000 */
[----:B------:R-:W-:Y:S02]  /*3710*/  ISETP.GT.AND P0, PT, R5, 0x18, !P5 ;  /* 0x000000180500780c */ /* 0x000fe40006f04270 */
[----:B------:R-:W-:-:S02]  /*3720*/  ISETP.GE.AND P1, PT, R6, 0x29, PT ;  /* 0x000000290600780c */ /* 0x000fc40003f26270 */
[----:B------:R-:W-:Y:S01]  /*3730*/  ISETP.LT.OR P0, PT, R7, 0x19, P0 ;  /* 0x000000190700780c */ /* 0x000fe20000701670 */
[----:B------:R-:W1:Y:S01]  /*3740*/  MUFU.TANH R31, R31 ;  /* 0x0000001f001f7308 */ /* 0x000e620000002400 */
[----:B------:R-:W-:Y:S02]  /*3750*/  IMNMX R51, R51, R64, PT ;  /* 0x0000004033337217 */ /* 0x000fe40003800200 */
[----:B------:R-:W-:Y:S02]  /*3760*/  FSEL R34, R34, -INF , !P0 ;  /* 0xff80000022227808 */ /* 0x000fe40004000000 */
[----:B------:R-:W-:-:S03]  /*3770*/  ISETP.GT.AND P0, PT, R5, 0x19, !P4 ;  /* 0x000000190500780c */ /* 0x000fc60006704270 */
[----:B------:R-:W1:Y:S01]  /*3780*/  MUFU.TANH R41, R41 ;  /* 0x0000002900297308 */ /* 0x000e620000002400 */
[----:B------:R-:W-:-:S04]  /*3790*/  ISETP.LT.OR P0, PT, R7, 0x1a, P0 ;  /* 0x0000001a0700780c */ /* 0x000fc80000701670 */
[----:B------:R-:W-:Y:S02]  /*37a0*/  FSEL R32, R32, -INF , !P0 ;  /* 0xff80000020207808 */ /* 0x000fe40004000000 */
[----:B------:R-:W-:Y:S01]  /*37b0*/  ISETP.GT.AND P0, PT, R5, 0x20, !P3 ;  /* 0x000000200500780c */ /* 0x000fe20005f04270 */
[----:B------:R-:W1:Y:S03]  /*37c0*/  MUFU.TANH R57, R57 ;  /* 0x0000003900397308 */ /* 0x000e660000002400 */
[----:B------:R-:W-:-:S04]  /*37d0*/  ISETP.LT.OR P0, PT, R7, 0x21, P0 ;  /* 0x000000210700780c */ /* 0x000fc80000701670 */
[----:B------:R-:W-:Y:S01]  /*37e0*/  FSEL R125, R125, -INF , !P0 ;  /* 0xff8000007d7d7808 */ /* 0x000fe20004000000 */
[----:B------:R-:W1:Y:S01]  /*37f0*/  MUFU.TANH R56, R56 ;  /* 0x0000003800387308 */ /* 0x000e620000002400 */
[----:B------:R-:W-:-:S04]  /*3800*/  ISETP.GT.AND P0, PT, R5, 0x21, !P2 ;  /* 0x000000210500780c */ /* 0x000fc80005704270 */
[----:B------:R-:W-:-:S04]  /*3810*/  ISETP.LT.OR P0, PT, R7, 0x22, P0 ;  /* 0x000000220700780c */ /* 0x000fc80000701670 */
[----:B------:R-:W-:Y:S02]  /*3820*/  FSEL R124, R124, -INF , !P0 ;  /* 0xff8000007c7c7808 */ /* 0x000fe40004000000 */
[----:B------:R-:W-:-:S04]  /*3830*/  ISETP.GT.AND P0, PT, R5, 0x28, !P1 ;  /* 0x000000280500780c */ /* 0x000fc80004f04270 */
[----:B------:R-:W-:-:S04]  /*3840*/  ISETP.LT.OR P0, PT, R7, 0x29, P0 ;  /* 0x000000290700780c */ /* 0x000fc80000701670 */
[----:B------:R-:W-:Y:S02]  /*3850*/  FSEL R30, R30, -INF , !P0 ;  /* 0xff8000001e1e7808 */ /* 0x000fe40004000000 */
[----:B------:R-:W-:-:S04]  /*3860*/  ISETP.GE.AND P0, PT, R6, 0x1, PT ;  /* 0x000000010600780c */ /* 0x000fc80003f06270 */
[----:B------:R-:W-:Y:S02]  /*3870*/  P2R R3, PR, RZ, 0x1 ;  /* 0x00000001ff037803 */ /* 0x000fe40000000000 */
[----:B------:R-:W-:-:S04]  /*3880*/  ISETP.GT.AND P0, PT, R5, RZ, !P0 ;  /* 0x000000ff0500720c */ /* 0x000fc80004704270 */
[----:B------:R-:W-:-:S04]  /*3890*/  ISETP.LT.OR P0, PT, R7, 0x1, P0 ;  /* 0x000000010700780c */ /* 0x000fc80000701670 */
[----:B------:R-:W-:Y:S02]  /*38a0*/  FSEL R43, R43, -INF , !P0 ;  /* 0xff8000002b2b7808 */ /* 0x000fe40004000000 */
[----:B------:R-:W-:Y:S01]  /*38b0*/  ISETP.GE.AND P0, PT, R6, 0x2a, PT ;  /* 0x0000002a0600780c */ /* 0x000fe20003f06270 */
[----:B------:R-:W-:-:S03]  /*38c0*/  FMUL.FTZ R6, R74, c[0x0][0x320] ;  /* 0x0000c8004a067a20 */ /* 0x000fc60000410000 */
[----:B------:R-:W-:Y:S02]  /*38d0*/  P2R R2, PR, RZ, 0x1 ;  /* 0x00000001ff027803 */ /* 0x000fe40000000000 */
[----:B------:R-:W-:Y:S01]  /*38e0*/  ISETP.GT.AND P0, PT, R5, 0x29, !P0 ;  /* 0x000000290500780c */ /* 0x000fe20004704270 */
[----:B------:R-:W-:Y:S01]  /*38f0*/  FMUL.FTZ R5, R71, c[0x0][0x320] ;  /* 0x0000c80047057a20 */ /* 0x000fe20000410000 */
[----:B------:R-:W1:Y:S02]  /*3900*/  MUFU.TANH R6, R6 ;  /* 0x0000000600067308 */ /* 0x000e640000002400 */
[----:B------:R-:W-:Y:S01]  /*3910*/  ISETP.LT.OR P0, PT, R7, 0x2a, P0 ;  /* 0x0000002a0700780c */ /* 0x000fe20000701670 */
[----:B------:R-:W-:-:S03]  /*3920*/  FMUL.FTZ R7, R70, c[0x0][0x320] ;  /* 0x0000c80046077a20 */ /* 0x000fc60000410000 */
[----:B------:R-:W-:Y:S02]  /*3930*/  FSEL R28, R28, -INF , !P0 ;  /* 0xff8000001c1c7808 */ /* 0x000fe40004000000 */
[----:B------:R-:W-:Y:S01]  /*3940*/  PLOP3.LUT P0, PT, PT, PT, UP1, 0x40, 0x0 ;  /* 0x000000000000781c */ /* 0x000fe20003f0e818 */
[----:B------:R-:W1:Y:S08]  /*3950*/  MUFU.TANH R7, R7 ;  /* 0x0000000700077308 */ /* 0x000e700000002400 */
[----:B------:R-:W1:Y:S04]  /*3960*/  MUFU.TANH R5, R5 ;  /* 0x0000000500057308 */ /* 0x000e680000002400 */
        /* <DEDUP_REMOVED lines=13> */
.L_x_466:
[----:B------:R-:W-:-:S04]  /*3a40*/  MOV R58, 0x1 ;  /* 0x00000001003a7802 */ /* 0x000fc80000000f00 */
[----:B------:R-:W-:-:S13]  /*3a50*/  ISETP.NE.AND P0, PT, R58, c[0x0][0x32c], PT ;  /* 0x0000cb003a007a0c */ /* 0x000fda0003f05270 */
[----:B------:R-:W-:-:S05]  /*3a60*/  @P0 IMAD.HI.U32 R58, R62, c[0x0][0x330], RZ ;  /* 0x0000cc003e3a0a27 */ /* 0x000fca00078e00ff */
[----:B------:R-:W-:Y:S02]  /*3a70*/  @P0 SHF.R.U32.HI R62, RZ, c[0x0][0x334], R58 ;  /* 0x0000cd00ff3e0a19 */ /* 0x000fe4000001163a */
.L_x_467:
[----:B------:R-:W-:Y:S05]  /*3a80*/  BSYNC B0 ;  /* 0x0000000000007941 */ /* 0x000fea0003800000 */
.L_x_465:
[----:B------:R-:W-:-:S05]  /*3a90*/  IMAD R59, R62, c[0x0][0x32c], R49 ;  /* 0x0000cb003e3b7a24 */ /* 0x000fca00078e0231 */
[----:B------:R-:W-:Y:S02]  /*3aa0*/  IADD3 R58, R59, c[0x0][0x32c], RZ ;  /* 0x0000cb003b3a7a10 */ /* 0x000fe40007ffe0ff */
[----:B------:R-:W-:Y:S02]  /*3ab0*/  IMNMX R50, R50, R59, !PT ;  /* 0x0000003b32327217 */ /* 0x000fe40007800200 */
[----:B------:R-:W-:Y:S02]  /*3ac0*/  IMNMX R51, R51, R58, PT ;  /* 0x0000003a33337217 */ /* 0x000fe40003800200 */
.L_x_464:
[----:B--234-:R-:W-:Y:S01]  /*3ad0*/  ISETP.NE.AND P0, PT, R60, RZ, PT ;  /* 0x000000ff3c00720c */ /* 0x01cfe20003f05270 */
[----:B------:R-:W-:Y:S02]  /*3ae0*/  FMUL.FTZ R88, R12, c[0x0][0x320] ;  /* 0x0000c8000c587a20 */ /* 0x000fe40000410000 */
[----:B------:R-:W2:Y:S01]  /*3af0*/  SHFL.IDX PT, R12, R45, 0x2, 0x1c1f ;  /* 0x005c1f002d0c7f89 */ /* 0x000ea200000e0000 */
[----:B------:R-:W-:Y:S01]  /*3b00*/  ISETP.GT.AND P0, PT, R50, 0x1, !P0 ;  /* 0x000000013200780c */ /* 0x000fe20004704270 */
[----:B------:R-:W-:Y:S02]  /*3b10*/  FMUL.FTZ R16, R16, c[0x0][0x320] ;  /* 0x0000c80010107a20 */ /* 0x000fe40000410000 */
[----:B------:R-:W-:Y:S01]  /*3b20*/  FMUL.FTZ R13, R13, c[0x0][0x320] ;  /* 0x0000c8000d0d7a20 */ /* 0x000fe20000410000 */
[----:B------:R-:W-:Y:S01]  /*3b30*/  ISETP.LT.OR P0, PT, R51, 0x2, P0 ;  /* 0x000000023300780c */ /* 0x000fe20000701670 */
[----:B------:R-:W-:Y:S01]  /*3b40*/  FMUL.FTZ R17, R17, c[0x0][0x320] ;  /* 0x0000c80011117a20 */ /* 0x000fe20000410000 */
[----:B------:R-:W3:Y:S01]  /*3b50*/  MUFU.TANH R92, R16 ;  /* 0x00000010005c7308 */ /* 0x000ee20000002400 */
[----:B------:R-:W-:Y:S01]  /*3b60*/  FMUL.FTZ R52, R52, c[0x0][0x320] ;  /* 0x0000c80034347a20 */ /* 0x000fe20000410000 */
[----:B-1----:R-:W-:Y:S01]  /*3b70*/  FSEL R41, R41, -INF , !P0 ;  /* 0xff80000029297808 */ /* 0x002fe20004000000 */
[----:B------:R-:W-:Y:S01]  /*3b80*/  FMUL.FTZ R53, R53, c[0x0][0x320] ;  /* 0x0000c80035357a20 */ /* 0x000fe20000410000 */
[----:B------:R-:W-:Y:S01]  /*3b90*/  ISETP.NE.AND P0, PT, R48, RZ, PT ;  /* 0x000000ff3000720c */ /* 0x000fe20003f05270 */
[----:B------:R-:W-:-:S02]  /*3ba0*/  FMUL.FTZ R25, R25, c[0x0][0x320] ;  /* 0x0000c80019197a20 */ /* 0x000fc40000410000 */
[----:B------:R-:W-:Y:S01]  /*3bb0*/  FMUL.FTZ R20, R20, c[0x0][0x320] ;  /* 0x0000c80014147a20 */ /* 0x000fe20000410000 */
[----:B------:R-:W-:Y:S01]  /*3bc0*/  ISETP.GT.AND P0, PT, R50, 0x8, !P0 ;  /* 0x000000083200780c */ /* 0x000fe20004704270 */
[----:B------:R-:W-:Y:S01]  /*3bd0*/  FMUL.FTZ R21, R21, c[0x0][0x320] ;  /* 0x0000c80015157a20 */ /* 0x000fe20000410000 */
[----:B------:R-:W1:Y:S01]  /*3be0*/  MUFU.TANH R88, R88 ;  /* 0x0000005800587308 */ /* 0x000e620000002400 */
[----:B------:R-:W-:Y:S01]  /*3bf0*/  FMUL.FTZ R24, R24, c[0x0][0x320] ;  /* 0x0000c80018187a20 */ /* 0x000fe20000410000 */
[----:B------:R-:W-:Y:S01]  /*3c00*/  ISETP.LT.OR P0, PT, R51, 0x9, P0 ;  /* 0x000000093300780c */ /* 0x000fe20000701670 */
[----:B------:R-:W-:Y:S02]  /*3c10*/  FMUL.FTZ R9, R9, c[0x0][0x320] ;  /* 0x0000c80009097a20 */ /* 0x000fe40000410000 */
[----:B------:R-:W-:Y:S01]  /*3c20*/  FMUL.FTZ R8, R8, c[0x0][0x320] ;  /* 0x0000c80008087a20 */ /* 0x000fe20000410000 */
[----:B------:R-:W-:Y:S02]  /*3c30*/  FSEL R7, R7, -INF , !P0 ;  /* 0xff80000007077808 */ /* 0x000fe40004000000 */
[----:B------:R-:W-:Y:S01]  /*3c40*/  ISETP.NE.AND P0, PT, R47, RZ, PT ;  /* 0x000000ff2f00720c */ /* 0x000fe20003f05270 */
[----:B------:R-:W4:Y:S03]  /*3c50*/  MUFU.TANH R74, R13 ;  /* 0x0000000d004a7308 */ /* 0x000f260000002400 */
[----:B------:R-:W-:-:S04]  /*3c60*/  ISETP.GT.AND P0, PT, R50, 0x9, !P0 ;  /* 0x000000093200780c */ /* 0x000fc80004704270 */
[----:B------:R-:W-:Y:S01]  /*3c70*/  ISETP.LT.OR P0, PT, R51, 0xa, P0 ;  /* 0x0000000a3300780c */ /* 0x000fe20000701670 */
[----:B------:R-:W1:Y:S03]  /*3c80*/  MUFU.TANH R90, R17 ;  /* 0x00000011005a7308 */ /* 0x000e660000002400 */
[----:B------:R-:W-:Y:S02]  /*3c90*/  FSEL R5, R5, -INF , !P0 ;  /* 0xff80000005057808 */ /* 0x000fe40004000000 */
[----:B------:R-:W-:-:S03]  /*3ca0*/  ISETP.NE.AND P0, PT, R46, RZ, PT ;  /* 0x000000ff2e00720c */ /* 0x000fc60003f05270 */
[----:B------:R-:W1:Y:S01]  /*3cb0*/  MUFU.TANH R180, R52 ;  /* 0x0000003400b47308 */ /* 0x000e620000002400 */
[----:B------:R-:W-:-:S04]  /*3cc0*/  ISETP.GT.AND P0, PT, R50, 0x10, !P0 ;  /* 0x000000103200780c */ /* 0x000fc80004704270 */
[----:B------:R-:W-:-:S03]  /*3cd0*/  ISETP.LT.OR P0, PT, R51, 0x11, P0 ;  /* 0x000000113300780c */ /* 0x000fc60000701670 */
[----:B------:R-:W1:Y:S01]  /*3ce0*/  MUFU.TANH R178, R53 ;  /* 0x0000003500b27308 */ /* 0x000e620000002400 */
[----:B------:R-:W-:Y:S02]  /*3cf0*/  FSEL R39, R39, -INF , !P0 ;  /* 0xff80000027277808 */ /* 0x000fe40004000000 */
[----:B------:R-:W-:-:S04]  /*3d00*/  ISETP.GT.AND P0, PT, R50, 0x11, !P6 ;  /* 0x000000113200780c */ /* 0x000fc80007704270 */
[----:B------:R-:W-:Y:S01]  /*3d10*/  ISETP.LT.OR P0, PT, R51, 0x12, P0 ;  /* 0x000000123300780c */ /* 0x000fe20000701670 */
[----:B------:R-:W1:Y:S03]  /*3d20*/  MUFU.TANH R110, R25 ;  /* 0x00000019006e7308 */ /* 0x000e660000002400 */
        /* <DEDUP_REMOVED lines=11> */
[----:B------:R-:W-:-:S03]  /*3de0*/  ISETP.LT.OR P0, PT, R51, 0x21, P0 ;  /* 0x000000213300780c */ /* 0x000fc60000701670 */
[----:B------:R2:W1:Y:S01]  /*3df0*/  MUFU.TANH R182, R9 ;  /* 0x0000000900b67308 */ /* 0x0004620000002400 */
[----:B------:R-:W-:Y:S02]  /*3e00*/  FSEL R31, R31, -INF , !P0 ;  /* 0xff8000001f1f7808 */ /* 0x000fe40004000000 */
[----:B------:R-:W-:-:S04]  /*3e10*/  ISETP.GT.AND P0, PT, R50, 0x21, !P2 ;  /* 0x000000213200780c */ /* 0x000fc80005704270 */
[----:B------:R-:W-:Y:S01]  /*3e20*/  ISETP.LT.OR P0, PT, R51, 0x22, P0 ;  /* 0x000000223300780c */ /* 0x000fe20000701670 */
[----:B------:R5:W1:Y:S03]  /*3e30*/  MUFU.TANH R184, R8 ;  /* 0x0000000800b87308 */ /* 0x000a660000002400 */
[----:B------:R-:W-:Y:S02]  /*3e40*/  FSEL R29, R29, -INF , !P0 ;  /* 0xff8000001d1d7808 */ /* 0x000fe40004000000 */
[----:B------:R-:W-:Y:S01]  /*3e50*/  ISETP.GT.AND P0, PT, R50, 0x28, !P1 ;  /* 0x000000283200780c */ /* 0x000fe20004f04270 */
[----:B--2---:R-:W-:-:S03]  /*3e60*/  IMAD.IADD R9, R65, 0x1, R12 ;  /* 0x0000000141097824 */ /* 0x004fc600078e020c */
[----:B------:R-:W-:-:S04]  /*3e70*/  ISETP.LT.OR P0, PT, R51, 0x29, P0 ;  /* 0x000000293300780c */ /* 0x000fc80000701670 */
[----:B------:R-:W-:Y:S02]  /*3e80*/  FSEL R57, R57, -INF , !P0 ;  /* 0xff80000039397808 */ /* 0x000fe40004000000 */
[----:B------:R-:W-:Y:S01]  /*3e90*/  ISETP.NE.AND P0, PT, R3, RZ, PT ;  /* 0x000000ff0300720c */ /* 0x000fe20003f05270 */
[----:B-----5:R-:W-:Y:S01]  /*3ea0*/  IMAD.IADD R8, R61, 0x1, R12 ;  /* 0x000000013d087824 */ /* 0x020fe200078e020c */
[----:B------:R-:W-:Y:S02]  /*3eb0*/  IMNMX R9, R9, R64, PT ;  /* 0x0000004009097217 */ /* 0x000fe40003800200 */
[----:B------:R-:W-:-:S04]  /*3ec0*/  ISETP.GT.AND P0, PT, R50, RZ, !P0 ;  /* 0x000000ff3200720c */ /* 0x000fc80004704270 */
[----:B------:R-:W-:-:S04]  /*3ed0*/  ISETP.LT.OR P0, PT, R51, 0x1, P0 ;  /* 0x000000013300780c */ /* 0x000fc80000701670 */
[----:B------:R-:W-:Y:S02]  /*3ee0*/  FSEL R6, R6, -INF , !P0 ;  /* 0xff80000006067808 */ /* 0x000fe40004000000 */
[----:B------:R-:W-:-:S04]  /*3ef0*/  ISETP.NE.AND P0, PT, R2, RZ, PT ;  /* 0x000000ff0200720c */ /* 0x000fc80003f05270 */
[----:B------:R-:W-:-:S04]  /*3f00*/  ISETP.GT.AND P0, PT, R50, 0x29, !P0 ;  /* 0x000000293200780c */ /* 0x000fc80004704270 */
[----:B------:R-:W-:-:S04]  /*3f10*/  ISETP.LT.OR P0, PT, R51, 0x2a, P0 ;  /* 0x0000002a3300780c */ /* 0x000fc80000701670 */
[----:B------:R-:W-:Y:S02]  /*3f20*/  FSEL R56, R56, -INF , !P0 ;  /* 0xff80000038387808 */ /* 0x000fe40004000000 */
[----:B------:R-:W-:-:S13]  /*3f30*/  PLOP3.LUT P0, PT, PT, PT, UP1, 0x40, 0x0 ;  /* 0x000000000000781c */ /* 0x000fda0003f0e818 */
[----:B------:R-:W-:Y:S05]  /*3f40*/  @P0 BRA `(.L_x_468) ;  /* 0x0000015000000947 */ /* 0x000fea0003800000 */
[----:B-1-34-:R-:W-:Y:S01]  /*3f50*/  IMAD.U32 R13, RZ, RZ, UR7 ;  /* 0x00000007ff0d7e24 */ /* 0x01afe2000f8e00ff */
        /* <DEDUP_REMOVED lines=11> */
.L_x_470:
[----:B------:R-:W-:-:S04]  /*4010*/  MOV R12, 0x1 ;  /* 0x00000001000c7802 */ /* 0x000fc80000000f00 */
[----:B------:R-:W-:-:S13]  /*4020*/  ISETP.NE.AND P0, PT, R12, c[0x0][0x32c], PT ;  /* 0x0000cb000c007a0c */ /* 0x000fda0003f05270 */
[----:B------:R-:W-:-:S05]  /*4030*/  @P0 IMAD.HI.U32 R12, R16, c[0x0][0x330], RZ ;  /* 0x0000cc00100c0a27 */ /* 0x000fca00078e00ff */
[----:B------:R-:W-:Y:S02]  /*4040*/  @P0 SHF.R.U32.HI R16, RZ, c[0x0][0x334], R12 ;  /* 0x0000cd00ff100a19 */ /* 0x000fe4000001160c */
.L_x_471:
[----:B------:R-:W-:Y:S05]  /*4050*/  BSYNC B0 ;  /* 0x0000000000007941 */ /* 0x000fea0003800000 */
.L_x_469:
[----:B------:R-:W-:-:S05]  /*4060*/  IMAD R13, R16, c[0x0][0x32c], R49 ;  /* 0x0000cb00100d7a24 */ /* 0x000fca00078e0231 */
[----:B------:R-:W-:Y:S02]  /*4070*/  IADD3 R12, R13, c[0x0][0x32c], RZ ;  /* 0x0000cb000d0c7a10 */ /* 0x000fe40007ffe0ff */
[----:B------:R-:W-:Y:S02]  /*4080*/  IMNMX R8, R8, R13, !PT ;  /* 0x0000000d08087217 */ /* 0x000fe40007800200 */
[----:B------:R-:W-:Y:S02]  /*4090*/  IMNMX R9, R9, R12, PT ;  /* 0x0000000c09097217 */ /* 0x000fe40003800200 */
.L_x_468:
[----:B-1-34-:R-:W-:Y:S01]  /*40a0*/  ISETP.NE.AND P0, PT, R60, RZ, PT ;  /* 0x000000ff3c00720c */ /* 0x01afe20003f05270 */
[----:B------:R-:W-:Y:S02]  /*40b0*/  FMUL.FTZ R27, R27, c[0x0][0x320] ;  /* 0x0000c8001b1b7a20 */ /* 0x000fe40000410000 */
[----:B------:R-:W-:Y:S01]  /*40c0*/  FMUL.FTZ R19, R19, c[0x0][0x320] ;  /* 0x0000c80013137a20 */ /* 0x000fe20000410000 */
[----:B------:R-:W-:Y:S01]  /*40d0*/  ISETP.GT.AND P0, PT, R8, 0x1, !P0 ;  /* 0x000000010800780c */ /* 0x000fe20004704270 */
[----:B------:R-:W-:Y:S01]  /*40e0*/  FMUL.FTZ R26, R26, c[0x0][0x320] ;  /* 0x0000c8001a1a7a20 */ /* 0x000fe20000410000 */
[----:B------:R-:W1:Y:S01]  /*40f0*/  MUFU.TANH R95, R27 ;  /* 0x0000001b005f7308 */ /* 0x000e620000002400 */
[----:B------:R-:W-:Y:S01]  /*4100*/  FMUL.FTZ R23, R23, c[0x0][0x320] ;  /* 0x0000c80017177a20 */ /* 0x000fe20000410000 */
[----:B------:R-:W-:Y:S01]  /*4110*/  ISETP.LT.OR P0, PT, R9, 0x2, P0 ;  /* 0x000000020900780c */ /* 0x000fe20000701670 */
[----:B------:R-:W-:-:S02]  /*4120*/  FMUL.FTZ R18, R18, c[0x0][0x320] ;  /* 0x0000c80012127a20 */ /* 0x000fc40000410000 */
[----:B------:R-:W-:Y:S01]  /*4130*/  FMUL.FTZ R54, R54, c[0x0][0x320] ;  /* 0x0000c80036367a20 */ /* 0x000fe20000410000 */
[----:B------:R-:W-:Y:S01]  /*4140*/  FSEL R110, R110, -INF , !P0 ;  /* 0xff8000006e6e7808 */ /* 0x000fe20004000000 */
[----:B------:R-:W-:Y:S01]  /*4150*/  FMUL.FTZ R55, R55, c[0x0][0x320] ;  /* 0x0000c80037377a20 */ /* 0x000fe20000410000 */
[----:B------:R-:W-:Y:S01]  /*4160*/  ISETP.NE.AND P0, PT, R48, RZ, PT ;  /* 0x000000ff3000720c */ /* 0x000fe20003f05270 */
[----:B------:R-:W-:Y:S01]  /*4170*/  FMUL.FTZ R10, R10, c[0x0][0x320] ;  /* 0x0000c8000a0a7a20 */ /* 0x000fe20000410000 */
[----:B------:R-:W2:Y:S01]  /*4180*/  MUFU.TANH R75, R19 ;  /* 0x00000013004b7308 */ /* 0x000ea20000002400 */
[----:B------:R-:W-:Y:S01]  /*4190*/  FMUL.FTZ R11, R11, c[0x0][0x320] ;  /* 0x0000c8000b0b7a20 */ /* 0x000fe20000410000 */
[----:B------:R-:W-:Y:S01]  /*41a0*/  ISETP.GT.AND P0, PT, R8, 0x8, !P0 ;  /* 0x000000080800780c */ /* 0x000fe20004704270 */
[----:B------:R-:W-:Y:S02]  /*41b0*/  FMUL.FTZ R22, R22, c[0x0][0x320] ;  /* 0x0000c80016167a20 */ /* 0x000fe40000410000 */
[----:B------:R-:W-:Y:S01]  /*41c0*/  FMUL.FTZ R15, R15, c[0x0][0x320] ;  /* 0x0000c8000f0f7a20 */ /* 0x000fe20000410000 */
[----:B------:R-:W-:Y:S01]  /*41d0*/  ISETP.LT.OR P0, PT, R9, 0x9, P0 ;  /* 0x000000090900780c */ /* 0x000fe20000701670 */
[----:B------:R-:W-:Y:S01]  /*41e0*/  FMUL.FTZ R14, R14, c[0x0][0x320] ;  /* 0x0000c8000e0e7a20 */ /* 0x000fe20000410000 */
[----:B------:R-:W3:Y:S02]  /*41f0*/  MUFU.TANH R109, R26 ;  /* 0x0000001a006d7308 */ /* 0x000ee40000002400 */
[----:B------:R-:W-:-:S02]  /*4200*/  FSEL R108, R108, -INF , !P0 ;  /* 0xff8000006c6c7808 */ /* 0x000fc40004000000 */
[----:B------:R-:W-:-:S04]  /*4210*/  ISETP.NE.AND P0, PT, R47, RZ, PT ;  /* 0x000000ff2f00720c */ /* 0x000fc80003f05270 */
[----:B------:R-:W-:Y:S01]  /*4220*/  ISETP.GT.AND P0, PT, R8, 0x9, !P0 ;  /* 0x000000090800780c */ /* 0x000fe20004704270 */
[----:B------:R-:W4:Y:S03]  /*4230*/  MUFU.TANH R91, R23 ;  /* 0x00000017005b7308 */ /* 0x000f260000002400 */
[----:B------:R-:W-:-:S04]  /*4240*/  ISETP.LT.OR P0, PT, R9, 0xa, P0 ;  /* 0x0000000a0900780c */ /* 0x000fc80000701670 */
[----:B------:R-:W-:Y:S01]  /*4250*/  FSEL R94, R94, -INF , !P0 ;  /* 0xff8000005e5e7808 */ /* 0x000fe20004000000 */
[----:B------:R-:W1:Y:S01]  /*4260*/  MUFU.TANH R89, R18 ;  /* 0x0000001200597308 */ /* 0x000e620000002400 */
[----:B------:R-:W-:-:S04]  /*4270*/  ISETP.NE.AND P0, PT, R46, RZ, PT ;  /* 0x000000ff2e00720c */ /* 0x000fc80003f05270 */
        /* <DEDUP_REMOVED lines=22> */
[----:B------:R5:W1:Y:S03]  /*43e0*/  MUFU.TANH R73, R14 ;  /* 0x0000000e00497308 */ /* 0x000a660000002400 */
[----:B------:R-:W-:-:S04]  /*43f0*/  ISETP.LT.OR P0, PT, R9, 0x22, P0 ;  /* 0x000000220900780c */ /* 0x000fc80000701670 */
[----:B------:R-:W-:Y:S02]  /*4400*/  FSEL R182, R182, -INF , !P0 ;  /* 0xff800000b6b67808 */ /* 0x000fe40004000000 */
[----:B------:R-:W-:-:S04]  /*4410*/  ISETP.GT.AND P0, PT, R8, 0x28, !P1 ;  /* 0x000000280800780c */ /* 0x000fc80004f04270 */
[----:B------:R-:W-:-:S04]  /*4420*/  ISETP.LT.OR P0, PT, R9, 0x29, P0 ;  /* 0x000000290900780c */ /* 0x000fc80000701670 */
[----:B------:R-:W-:Y:S02]  /*4430*/  FSEL R180, R180, -INF , !P0 ;  /* 0xff800000b4b47808 */ /* 0x000fe40004000000 */
[----:B------:R-:W-:-:S04]  /*4440*/  ISETP.NE.AND P0, PT, R3, RZ, PT ;  /* 0x000000ff0300720c */ /* 0x000fc80003f05270 */
[----:B------:R-:W-:-:S04]  /*4450*/  ISETP.GT.AND P0, PT, R8, RZ, !P0 ;  /* 0x000000ff0800720c */ /* 0x000fc80004704270 */
[----:B------:R-:W-:-:S04]  /*4460*/  ISETP.LT.OR P0, PT, R9, 0x1, P0 ;  /* 0x000000010900780c */ /* 0x000fc80000701670 */
[----:B------:R-:W-:Y:S02]  /*4470*/  FSEL R111, R111, -INF , !P0 ;  /* 0xff8000006f6f7808 */ /* 0x000fe40004000000 */
[----:B------:R-:W-:-:S04]  /*4480*/  ISETP.NE.AND P0, PT, R2, RZ, PT ;  /* 0x000000ff0200720c */ /* 0x000fc80003f05270 */
[----:B------:R-:W-:Y:S02]  /*4490*/  ISETP.GT.AND P0, PT, R8, 0x29, !P0 ;  /* 0x000000290800780c */ /* 0x000fe40004704270 */
[----:B------:R-:W1:Y:S02]  /*44a0*/  SHFL.IDX PT, R8, R45, 0x3, 0x1c1f ;  /* 0x007c1f002d087f89 */ /* 0x000e6400000e0000 */
[----:B------:R-:W-:-:S04]  /*44b0*/  ISETP.LT.OR P0, PT, R9, 0x2a, P0 ;  /* 0x0000002a0900780c */ /* 0x000fc80000701670 */
[----:B------:R-:W-:Y:S02]  /*44c0*/  FSEL R178, R178, -INF , !P0 ;  /* 0xff800000b2b27808 */ /* 0x000fe40004000000 */
[----:B------:R-:W-:Y:S01]  /*44d0*/  PLOP3.LUT P0, PT, PT, PT, UP1, 0x40, 0x0 ;  /* 0x000000000000781c */ /* 0x000fe20003f0e818 */
[--C-:B-1----:R-:W-:Y:S02]  /*44e0*/  IMAD.IADD R13, R65, 0x1, R8.reuse ;  /* 0x00000001410d7824 */ /* 0x102fe400078e0208 */
[----:B-----5:R-:W-:-:S03]  /*44f0*/  IMAD.IADD R14, R61, 0x1, R8 ;  /* 0x000000013d0e7824 */ /* 0x020fc600078e0208 */
[----:B------:R-:W-:-:S07]  /*4500*/  IMNMX R13, R13, R64, PT ;  /* 0x000000400d0d7217 */ /* 0x000fce0003800200 */
        /* <DEDUP_REMOVED lines=13> */
.L_x_474:
[----:B------:R-:W-:-:S04]  /*45e0*/  MOV R8, 0x1 ;  /* 0x0000000100087802 */ /* 0x000fc80000000f00 */
[----:B------:R-:W-:-:S13]  /*45f0*/  ISETP.NE.AND P0, PT, R8, c[0x0][0x32c], PT ;  /* 0x0000cb0008007a0c */ /* 0x000fda0003f05270 */
[----:B------:R-:W-:-:S05]  /*4600*/  @P0 IMAD.HI.U32 R8, R10, c[0x0][0x330], RZ ;  /* 0x0000cc000a080a27 */ /* 0x000fca00078e00ff */
[----:B------:R-:W-:Y:S02]  /*4610*/  @P0 SHF.R.U32.HI R10, RZ, c[0x0][0x334], R8 ;  /* 0x0000cd00ff0a0a19 */ /* 0x000fe40000011608 */
.L_x_475:
[----:B------:R-:W-:Y:S05]  /*4620*/  BSYNC B0 ;  /* 0x0000000000007941 */ /* 0x000fea0003800000 */
.L_x_473:
[----:B------:R-:W-:-:S05]  /*4630*/  IMAD R49, R10, c[0x0][0x32c], R49 ;  /* 0x0000cb000a317a24 */ /* 0x000fca00078e0231 */
[----:B------:R-:W-:Y:S02]  /*4640*/  IADD3 R8, R49, c[0x0][0x32c], RZ ;  /* 0x0000cb0031087a10 */ /* 0x000fe40007ffe0ff */
[----:B------:R-:W-:Y:S02]  /*4650*/  IMNMX R14, R14, R49, !PT ;  /* 0x000000310e0e7217 */ /* 0x000fe40007800200 */
[----:B------:R-:W-:Y:S02]  /*4660*/  IMNMX R13, R13, R8, PT ;  /* 0x000000080d0d7217 */ /* 0x000fe40003800200 */
.L_x_472:
[----:B--234-:R-:W-:Y:S01]  /*4670*/  ISETP.NE.AND P0, PT, R60, RZ, PT ;  /* 0x000000ff3c00720c */ /* 0x01cfe20003f05270 */
[----:B------:R-:W-:Y:S01]  /*4680*/  IMAD.SHL.U32 R214, R4, 0x2, RZ ;  /* 0x0000000204d67824 */ /* 0x000fe200078e00ff */
[----:B------:R-:W-:Y:S01]  /*4690*/  FMNMX.FTZ R17, R111, R110, !PT ;  /* 0x0000006e6f117209 */ /* 0x000fe20007810000 */
[----:B------:R-:W-:Y:S01]  /*46a0*/  ULDC.64 UR4, c[0x0][0x2c8] ;  /* 0x0000b20000047ab9 */ /* 0x000fe20000000a00 */
[----:B------:R-:W-:Y:S01]  /*46b0*/  ISETP.GT.AND P0, PT, R14, 0x1, !P0 ;  /* 0x000000010e00780c */ /* 0x000fe20004704270 */
[----:B------:R-:W-:Y:S01]  /*46c0*/  IMAD R212, R0, 0x2, R214 ;  /* 0x0000000200d47824 */ /* 0x000fe200078e02d6 */
[----:B------:R-:W-:Y:S01]  /*46d0*/  FMNMX.FTZ R17, R108, R17, !PT ;  /* 0x000000116c117209 */ /* 0x000fe20007810000 */
[----:B------:R-:W-:Y:S01]  /*46e0*/  LDSM.16.MT88.4 R136, [R214+0x100] ;  /* 0x00010000d688783b */ /* 0x000fe20000004200 */
[----:B------:R-:W-:Y:S01]  /*46f0*/  ISETP.LT.OR P0, PT, R13, 0x2, P0 ;  /* 0x000000020d00780c */ /* 0x000fe20000701670 */
[----:B------:R-:W-:Y:S01]  /*4700*/  UIMAD.WIDE.U32 UR22, UR15, UR4, URZ ;  /* 0x000000040f1672a5 */ /* 0x000fe2000f8e003f */
[----:B------:R-:W-:Y:S01]  /*4710*/  FMNMX.FTZ R17, R94, R17, !PT ;  /* 0x000000115e117209 */ /* 0x000fe20007810000 */
[----:B------:R-:W-:Y:S01]  /*4720*/  LDSM.16.MT88.4 R120, [R212+0x100] ;  /* 0x00010000d478783b */ /* 0x000fe20000004200 */
[----:B------:R-:W-:Y:S01]  /*4730*/  FSEL R95, R95, -INF , !P0 ;  /* 0xff8000005f5f7808 */ /* 0x000fe20004000000 */
[----:B------:R-:W-:Y:S01]  /*4740*/  @UP2 USHF.R.U32.HI UR15, URZ, UR5, UR23 ;  /* 0x000000053f0f2299 */ /* 0x000fe20008011617 */
[----:B------:R-:W-:Y:S01]  /*4750*/  ISETP.NE.AND P0, PT, R48, RZ, PT ;  /* 0x000000ff3000720c */ /* 0x000fe20003f05270 */
[----:B------:R-:W-:Y:S01]  /*4760*/  LDSM.16.MT88.4 R104, [R214+0xd00] ;  /* 0x000d0000d668783b */ /* 0x000fe20000004200 */
[----:B------:R-:W-:Y:S01]  /*4770*/  FMNMX.FTZ R17, R92, R17, !PT ;  /* 0x000000115c117209 */ /* 0x000fe20007810000 */
[----:B------:R-:W-:Y:S01]  /*4780*/  UIADD3 UR14, UR14, UR15, URZ ;  /* 0x0000000f0e0e7290 */ /* 0x000fe2000fffe03f */
[----:B------:R-:W-:Y:S01]  /*4790*/  ISETP.GT.AND P0, PT, R14, 0x8, !P0 ;  /* 0x000000080e00780c */ /* 0x000fe20004704270 */
[----:B------:R-:W-:Y:S01]  /*47a0*/  LDSM.16.MT88.4 R60, [R212+0xd00] ;  /* 0x000d0000d43c783b */ /* 0x000fe20000004200 */
[----:B------:R-:W-:Y:S01]  /*47b0*/  FMNMX.FTZ R17, R90, R17, !PT ;  /* 0x000000115a117209 */ /* 0x000fe20007810000 */
[----:B------:R-:W-:Y:S01]  /*47c0*/  ULDC UR4, c[0x0][0x328] ;  /* 0x0000ca0000047ab9 */ /* 0x000fe20000000800 */
[----:B------:R-:W-:Y:S01]  /*47d0*/  ISETP.LT.OR P0, PT, R13, 0x9, P0 ;  /* 0x000000090d00780c */ /* 0x000fe20000701670 */
[----:B------:R-:W-:Y:S01]  /*47e0*/  LDSM.16.MT88.4 R76, [R214+0x1900] ;  /* 0x00190000d64c783b */ /* 0x000fe20000004200 */
[----:B------:R-:W-:Y:S01]  /*47f0*/  FMNMX.FTZ R17, R88, R17, !PT ;  /* 0x0000001158117209 */ /* 0x000fe20007810000 */
[----:B------:R-:W-:Y:S01]  /*4800*/  UIADD3 UR4, UR14, UR4, URZ ;  /* 0x000000040e047290 */ /* 0x000fe2000fffe03f */
[----:B------:R-:W-:Y:S01]  /*4810*/  FSEL R93, R93, -INF , !P0 ;  /* 0xff8000005d5d7808 */ /* 0x000fe20004000000 */
[----:B------:R-:W-:Y:S01]  /*4820*/  LDSM.16.MT88.4 R148, [R214+0x500] ;  /* 0x00050000d694783b */ /* 0x000fe20000004200 */
[----:B------:R-:W-:-:S02]  /*4830*/  ISETP.NE.AND P0, PT, R47, RZ, PT ;  /* 0x000000ff2f00720c */ /* 0x000fc40003f05270 */
[----:B------:R-:W-:Y:S01]  /*4840*/  FMNMX.FTZ R17, R74, R17, !PT ;  /* 0x000000114a117209 */ /* 0x000fe20007810000 */
[----:B------:R-:W-:Y:S01]  /*4850*/  LDSM.16.MT88.4 R48, [R212+0x500] ;  /* 0x00050000d430783b */ /* 0x000fe20000004200 */
[----:B------:R-:W-:Y:S02]  /*4860*/  ISETP.GT.AND P0, PT, R14, 0x9, !P0 ;  /* 0x000000090e00780c */ /* 0x000fe40004704270 */
[----:B------:R-:W-:Y:S01]  /*4870*/  FMNMX.FTZ R17, R184, R17, !PT ;  /* 0x00000011b8117209 */ /* 0x000fe20007810000 */
[----:B------:R-:W-:Y:S01]  /*4880*/  LDSM.16.MT88.4 R24, [R212+0x900] ;  /* 0x00090000d418783b */ /* 0x000fe20000004200 */
[----:B------:R-:W-:Y:S02]  /*4890*/  ISETP.LT.OR P0, PT, R13, 0xa, P0 ;  /* 0x0000000a0d00780c */ /* 0x000fe40000701670 */
[----:B------:R-:W-:Y:S01]  /*48a0*/  FMNMX.FTZ R17, R182, R17, !PT ;  /* 0x00000011b6117209 */ /* 0x000fe20007810000 */
[----:B------:R-:W-:Y:S01]  /*48b0*/  LDSM.16.MT88.4 R20, [R214+0x1500] ;  /* 0x00150000d614783b */ /* 0x000fe20000004200 */
[----:B------:R-:W-:-:S02]  /*48c0*/  FSEL R91, R91, -INF , !P0 ;  /* 0xff8000005b5b7808 */ /* 0x000fc40004000000 */
[----:B------:R-:W-:Y:S02]  /*48d0*/  ISETP.NE.AND P0, PT, R46, RZ, PT ;  /* 0x000000ff2e00720c */ /* 0x000fe40003f05270 */
[----:B------:R-:W-:Y:S02]  /*48e0*/  FMNMX.FTZ R17, R180, R17, !PT ;  /* 0x00000011b4117209 */ /* 0x000fe40007810000 */
[----:B------:R-:W-:Y:S02]  /*48f0*/  ISETP.GT.AND P0, PT, R14, 0x10, !P0 ;  /* 0x000000100e00780c */ /* 0x000fe40004704270 */
[----:B------:R-:W-:Y:S02]  /*4900*/  IADD3 R240, R154, -0x2, RZ ;  /* 0xfffffffe9af07810 */ /* 0x000fe40007ffe0ff */
[----:B------:R-:W-:-:S04]  /*4910*/  ISETP.LT.OR P0, PT, R13, 0x11, P0 ;  /* 0x000000110d00780c */ /* 0x000fc80000701670 */
[----:B------:R-:W-:Y:S02]  /*4920*/  FSEL R89, R89, -INF , !P0 ;  /* 0xff80000059597808 */ /* 0x000fe40004000000 */
[----:B------:R-:W-:Y:S02]  /*4930*/  ISETP.GT.AND P0, PT, R14, 0x11, !P6 ;  /* 0x000000110e00780c */ /* 0x000fe40007704270 */
[----:B------:R-:W-:Y:S02]  /*4940*/  ISETP.NE.AND P6, PT, R3, RZ, PT ;  /* 0x000000ff0300720c */ /* 0x000fe40003fc5270 */
[----:B------:R-:W-:Y:S02]  /*4950*/  ISETP.LT.OR P0, PT, R13, 0x12, P0 ;  /* 0x000000120d00780c */ /* 0x000fe40000701670 */
[----:B------:R-:W-:Y:S02]  /*4960*/  FMNMX.FTZ R3, R43, R44, !PT ;  /* 0x0000002c2b037209 */ /* 0x000fe40007810000 */
[----:B------:R-:W-:-:S02]  /*4970*/  FSEL R75, R75, -INF , !P0 ;  /* 0xff8000004b4b7808 */ /* 0x000fc40004000000 */
[----:B------:R-:W-:Y:S02]  /*4980*/  ISETP.GT.AND P0, PT, R14, 0x18, !P5 ;  /* 0x000000180e00780c */ /* 0x000fe40006f04270 */
[----:B------:R-:W-:Y:S02]  /*4990*/  FMNMX.FTZ R3, R42, R3, !PT ;  /* 0x000000032a037209 */ /* 0x000fe40007810000 */
[----:B------:R-:W-:Y:S02]  /*49a0*/  ISETP.LT.OR P0, PT, R13, 0x19, P0 ;  /* 0x000000190d00780c */ /* 0x000fe40000701670 */
[----:B------:R-:W-:Y:S02]  /*49b0*/  FMNMX.FTZ R3, R40, R3, !PT ;  /* 0x0000000328037209 */ /* 0x000fe40007810000 */
[----:B------:R-:W-:Y:S02]  /*49c0*/  FSEL R73, R73, -INF , !P0 ;  /* 0xff80000049497808 */ /* 0x000fe40004000000 */
[----:B------:R-:W-:-:S02]  /*49d0*/  ISETP.GT.AND P0, PT, R14, 0x19, !P4 ;  /* 0x000000190e00780c */ /* 0x000fc40006704270 */
[----:B------:R-:W-:Y:S02]  /*49e0*/  FMNMX.FTZ R3, R38, R3, !PT ;  /* 0x0000000326037209 */ /* 0x000fe40007810000 */
[----:B------:R-:W-:Y:S02]  /*49f0*/  ISETP.LT.OR P0, PT, R13, 0x1a, P0 ;  /* 0x0000001a0d00780c */ /* 0x000fe40000701670 */
[----:B------:R-:W-:Y:S02]  /*4a00*/  FMNMX.FTZ R3, R36, R3, !PT ;  /* 0x0000000324037209 */ /* 0x000fe40007810000 */
[----:B------:R-:W-:Y:S02]  /*4a10*/  FSEL R72, R72, -INF , !P0 ;  /* 0xff80000048487808 */ /* 0x000fe40004000000 */
[----:B------:R-:W-:Y:S02]  /*4a20*/  ISETP.GT.AND P0, PT, R14, 0x20, !P3 ;  /* 0x000000200e00780c */ /* 0x000fe40005f04270 */
[----:B------:R-:W-:-:S02]  /*4a30*/  FMNMX.FTZ R3, R34, R3, !PT ;  /* 0x0000000322037209 */ /* 0x000fc40007810000 */
[----:B------:R-:W-:-:S04]  /*4a40*/  ISETP.LT.OR P0, PT, R13, 0x21, P0 ;  /* 0x000000210d00780c */ /* 0x000fc80000701670 */
[----:B------:R-:W-:Y:S02]  /*4a50*/  FSEL R181, R181, -INF , !P0 ;  /* 0xff800000b5b57808 */ /* 0x000fe40004000000 */
[----:B------:R-:W-:-:S04]  /*4a60*/  ISETP.GT.AND P0, PT, R14, 0x21, !P2 ;  /* 0x000000210e00780c */ /* 0x000fc80005704270 */
[----:B------:R-:W-:-:S04]  /*4a70*/  ISETP.LT.OR P0, PT, R13, 0x22, P0 ;  /* 0x000000220d00780c */ /* 0x000fc80000701670 */
[----:B------:R-:W-:Y:S02]  /*4a80*/  FSEL R179, R179, -INF , !P0 ;  /* 0xff800000b3b37808 */ /* 0x000fe40004000000 */
[----:B------:R-:W-:-:S04]  /*4a90*/  ISETP.GT.AND P0, PT, R14, 0x28, !P1 ;  /* 0x000000280e00780c */ /* 0x000fc80004f04270 */
[----:B------:R-:W-:-:S04]  /*4aa0*/  ISETP.LT.OR P0, PT, R13, 0x29, P0 ;  /* 0x000000290d00780c */ /* 0x000fc80000701670 */
[----:B------:R-:W-:Y:S02]  /*4ab0*/  FSEL R177, R177, -INF , !P0 ;  /* 0xff800000b1b17808 */ /* 0x000fe40004000000 */
[----:B------:R-:W-:Y:S02]  /*4ac0*/  ISETP.GT.AND P0, PT, R14, RZ, !P6 ;  /* 0x000000ff0e00720c */ /* 0x000fe40007704270 */
[----:B------:R-:W-:Y:S02]  /*4ad0*/  ISETP.NE.AND P6, PT, R2, RZ, PT ;  /* 0x000000ff0200720c */ /* 0x000fe40003fc5270 */
[----:B------:R-:W-:Y:S02]  /*4ae0*/  FMNMX.FTZ R2, R32, R3, !PT ;  /* 0x0000000320027209 */ /* 0x000fe40007810000 */
[----:B------:R-:W-:Y:S02]  /*4af0*/  ISETP.LT.OR P0, PT, R13, 0x1, P0 ;  /* 0x000000010d00780c */ /* 0x000fe40000701670 */
        /* <DEDUP_REMOVED lines=8> */
[----:B------:R-:W-:Y:S01]  /*4b80*/  FSEL R109, R109, -INF , !P0 ;  /* 0xff8000006d6d7808 */ /* 0x000fe20004000000 */
[----:B------:R-:W1:Y:S01]  /*4b90*/  SHFL.BFLY PT, R8, R9, 0x2, 0x1f ;  /* 0x0c401f0009087f89 */ /* 0x000e6200000e0000 */
        /* <DEDUP_REMOVED lines=12> */
[----:B-1----:R-:W-:Y:S01]  /*4c60*/  FMNMX.FTZ R8, R9, R8, !PT ;  /* 0x0000000809087209 */ /* 0x002fe20007810000 */
[----:B------:R-:W1:Y:S01]  /*4c70*/  SHFL.BFLY PT, R17, R0, 0x2, 0x1f ;  /* 0x0c401f0000117f89 */ /* 0x000e6200000e0000 */
[----:B------:R-:W-:Y:S02]  /*4c80*/  FMNMX.FTZ R9, R57, R2, !PT ;  /* 0x0000000239097209 */ /* 0x000fe40007810000 */
[----:B------:R-:W-:Y:S01]  /*4c90*/  FMNMX.FTZ R16, R72, R19, !PT ;  /* 0x0000001348107209 */ /* 0x000fe20007810000 */
[----:B------:R-:W2:Y:S01]  /*4ca0*/  SHFL.BFLY PT, R3, R8, 0x1, 0x1f ;  /* 0x0c201f0008037f89 */ /* 0x000ea200000e0000 */
[----:B-1----:R-:W-:-:S02]  /*4cb0*/  FMNMX.FTZ R0, R0, R17, !PT ;  /* 0x0000001100007209 */ /* 0x002fc40007810000 */
[----:B--2---:R-:W-:-:S03]  /*4cc0*/  FMNMX.FTZ R3, R8, R3, !PT ;  /* 0x0000000308037209 */ /* 0x004fc60007810000 */
[----:B------:R-:W1:Y:S01]  /*4cd0*/  SHFL.BFLY PT, R59, R0, 0x1, 0x1f ;  /* 0x0c201f00003b7f89 */ /* 0x000e6200000e0000 */
[----:B------:R-:W-:Y:S02]  /*4ce0*/  FMNMX.FTZ R8, R56, R9, !PT ;  /* 0x0000000938087209 */ /* 0x000fe40007810000 */
[C---:B------:R-:W-:Y:S01]  /*4cf0*/  FSETP.NEU.FTZ.AND P0, PT, R3.reuse, -INF , PT ;  /* 0xff8000000300780b */ /* 0x040fe20003f1d000 */
[----:B------:R-:W-:Y:S02]  /*4d00*/  FMUL.FTZ R15, R3, c[0x0][0x2d0] ;  /* 0x0000b400030f7a20 */ /* 0x000fe40000410000 */
[----:B------:R-:W2:Y:S03]  /*4d10*/  SHFL.BFLY PT, R9, R8, 0x2, 0x1f ;  /* 0x0c401f0008097f89 */ /* 0x000ea600000e0000 */
[----:B------:R-:W-:-:S05]  /*4d20*/  FSEL R15, R15, RZ, P0 ;  /* 0x000000ff0f0f7208 */ /* 0x000fca0000000000 */
[--C-:B------:R-:W-:Y:S02]  /*4d30*/  FFMA.FTZ R169, R125, c[0x0][0x2d0], -R15.reuse ;  /* 0x0000b4007da97a23 */ /* 0x100fe4000001080f */
[--C-:B------:R-:W-:Y:S02]  /*4d40*/  FFMA.FTZ R168, R43, c[0x0][0x2d0], -R15.reuse ;  /* 0x0000b4002ba87a23 */ /* 0x100fe4000001080f */
[--C-:B------:R-:W-:Y:S02]  /*4d50*/  FFMA.FTZ R165, R44, c[0x0][0x2d0], -R15.reuse ;  /* 0x0000b4002ca57a23 */ /* 0x100fe4000001080f */
[--C-:B------:R-:W-:Y:S01]  /*4d60*/  FFMA.FTZ R164, R42, c[0x0][0x2d0], -R15.reuse ;  /* 0x0000b4002aa47a23 */ /* 0x100fe2000001080f */
[----:B------:R-:W-:Y:S01]  /*4d70*/  LDSM.16.MT88.4 R44, [R214+0x1100] ;  /* 0x00110000d62c783b */ /* 0x000fe20000004200 */
[--C-:B------:R-:W-:Y:S01]  /*4d80*/  FFMA.FTZ R161, R40, c[0x0][0x2d0], -R15.reuse ;  /* 0x0000b40028a17a23 */ /* 0x100fe2000001080f */
[----:B------:R-:W-:Y:S01]  /*4d90*/  MUFU.EX2 R168, R168 ;  /* 0x000000a800a87308 */ /* 0x000fe20000000800 */
[--C-:B------:R-:W-:Y:S01]  /*4da0*/  FFMA.FTZ R162, R38, c[0x0][0x2d0], -R15.reuse ;  /* 0x0000b40026a27a23 */ /* 0x100fe2000001080f */
[----:B-1----:R-:W-:Y:S01]  /*4db0*/  FMNMX.FTZ R0, R0, R59, !PT ;  /* 0x0000003b00007209 */ /* 0x002fe20007810000 */
[----:B------:R-:W-:-:S02]  /*4dc0*/  FFMA.FTZ R159, R36, c[0x0][0x2d0], -R15 ;  /* 0x0000b400249f7a23 */ /* 0x000fc4000001080f */
[--C-:B------:R-:W-:Y:S01]  /*4dd0*/  FFMA.FTZ R158, R34, c[0x0][0x2d0], -R15.reuse ;  /* 0x0000b400229e7a23 */ /* 0x100fe2000001080f */
[----:B--2---:R-:W-:Y:S02]  /*4de0*/  FMNMX.FTZ R9, R8, R9, !PT ;  /* 0x0000000908097209 */ /* 0x004fe40007810000 */
[----:B------:R-:W1:Y:S01]  /*4df0*/  MUFU.EX2 R165, R165 ;  /* 0x000000a500a57308 */ /* 0x000e620000000800 */
[--C-:B------:R-:W-:Y:S02]  /*4e00*/  FFMA.FTZ R155, R32, c[0x0][0x2d0], -R15.reuse ;  /* 0x0000b400209b7a23 */ /* 0x100fe4000001080f */
[----:B------:R-:W-:Y:S01]  /*4e10*/  FMUL.FTZ R201, R0, c[0x0][0x2d0] ;  /* 0x0000b40000c97a20 */ /* 0x000fe20000410000 */
[----:B------:R-:W2:Y:S01]  /*4e20*/  SHFL.BFLY PT, R2, R9, 0x1, 0x1f ;  /* 0x0c201f0009027f89 */ /* 0x000ea200000e0000 */
[--C-:B------:R-:W-:Y:S02]  /*4e30*/  FFMA.FTZ R172, R124, c[0x0][0x2d0], -R15.reuse ;  /* 0x0000b4007cac7a23 */ /* 0x100fe4000001080f */
[--C-:B------:R-:W-:Y:S01]  /*4e40*/  FFMA.FTZ R171, R30, c[0x0][0x2d0], -R15.reuse ;  /* 0x0000b4001eab7a23 */ /* 0x100fe2000001080f */
[----:B------:R-:W-:Y:S01]  /*4e50*/  MUFU.EX2 R164, R164 ;  /* 0x000000a400a47308 */ /* 0x000fe20000000800 */
[----:B------:R-:W-:-:S07]  /*4e60*/  FFMA.FTZ R238, R28, c[0x0][0x2d0], -R15 ;  /* 0x0000b4001cee7a23 */ /* 0x000fce000001080f */
[----:B------:R-:W3:Y:S01]  /*4e70*/  MUFU.EX2 R161, R161 ;  /* 0x000000a100a17308 */ /* 0x000ee20000000800 */
[----:B-1----:R-:W-:Y:S01]  /*4e80*/  F2FP.PACK_AB R96, R165, R168 ;  /* 0x000000a8a560723e */ /* 0x002fe200000000ff */
[----:B------:R-:W-:-:S06]  /*4e90*/  FADD.FTZ R165, R168, R165 ;  /* 0x000000a5a8a57221 */ /* 0x000fcc0000010000 */
[----:B------:R-:W-:Y:S01]  /*4ea0*/  MUFU.EX2 R162, R162 ;  /* 0x000000a200a27308 */ /* 0x000fe20000000800 */
[----:B--2---:R-:W-:-:S04]  /*4eb0*/  FMNMX.FTZ R2, R9, R2, !PT ;  /* 0x0000000209027209 */ /* 0x004fc80007810000 */
[C---:B------:R-:W-:Y:S01]  /*4ec0*/  FSETP.NEU.FTZ.AND P0, PT, R2.reuse, -INF , PT ;  /* 0xff8000000200780b */ /* 0x040fe20003f1d000 */
[----:B------:R-:W-:Y:S01]  /*4ed0*/  FMUL.FTZ R12, R2, c[0x0][0x2d0] ;  /* 0x0000b400020c7a20 */ /* 0x000fe20000410000 */
[C---:B---3--:R-:W-:Y:S01]  /*4ee0*/  F2FP.PACK_AB R98, R161.reuse, R164 ;  /* 0x000000a4a162723e */ /* 0x048fe200000000ff */
[----:B------:R-:W1:Y:S01]  /*4ef0*/  MUFU.EX2 R159, R159 ;  /* 0x0000009f009f7308 */ /* 0x000e620000000800 */
[----:B------:R-:W-:Y:S02]  /*4f00*/  FADD.FTZ R164, R164, R165 ;  /* 0x000000a5a4a47221 */ /* 0x000fe40000010000 */
[----:B------:R-:W-:Y:S02]  /*4f10*/  FSEL R12, R12, RZ, P0 ;  /* 0x000000ff0c0c7208 */ /* 0x000fe40000000000 */
[----:B------:R-:W-:Y:S01]  /*4f20*/  ISETP.GT.AND P0, PT, R14, 0x29, !P6 ;  /* 0x000000290e00780c */ /* 0x000fe20007704270 */
[----:B------:R-:W-:Y:S01]  /*4f30*/  FADD.FTZ R161, R161, R164 ;  /* 0x000000a4a1a17221 */ /* 0x000fe20000010000 */
[----:B------:R-:W-:Y:S01]  /*4f40*/  FMNMX.FTZ R14, R181, R16, !PT ;  /* 0x00000010b50e7209 */ /* 0x000fe20007810000 */
[--C-:B------:R-:W-:Y:S01]  /*4f50*/  FFMA.FTZ R170, R6, c[0x0][0x2d0], -R12.reuse ;  /* 0x0000b40006aa7a23 */ /* 0x100fe2000001080c */
[----:B------:R-:W-:Y:S01]  /*4f60*/  ISETP.LT.OR P0, PT, R13, 0x2a, P0 ;  /* 0x0000002a0d00780c */ /* 0x000fe20000701670 */
[--C-:B------:R-:W-:Y:S01]  /*4f70*/  FFMA.FTZ R166, R7, c[0x0][0x2d0], -R12.reuse ;  /* 0x0000b40007a67a23 */ /* 0x100fe2000001080c */
[----:B------:R-:W-:Y:S01]  /*4f80*/  FMNMX.FTZ R14, R179, R14, !PT ;  /* 0x0000000eb30e7209 */ /* 0x000fe20007810000 */
[--C-:B------:R-:W-:Y:S01]  /*4f90*/  FFMA.FTZ R163, R5, c[0x0][0x2d0], -R12.reuse ;  /* 0x0000b40005a37a23 */ /* 0x100fe2000001080c */
[----:B------:R-:W-:Y:S01]  /*4fa0*/  FSEL R189, R189, -INF , !P0 ;  /* 0xff800000bdbd7808 */ /* 0x000fe20004000000 */
[----:B------:R-:W-:Y:S01]  /*4fb0*/  LDSM.16.MT88.4 R4, [R212+0x1900] ;  /* 0x00190000d404783b */ /* 0x000fe20000004200 */
[----:B------:R-:W-:Y:S01]  /*4fc0*/  FMNMX.FTZ R152, R177, R14, !PT ;  /* 0x0000000eb1987209 */ /* 0x000fe20007810000 */
[--C-:B------:R-:W-:Y:S01]  /*4fd0*/  FFMA.FTZ R167, R41, c[0x0][0x2d0], -R12.reuse ;  /* 0x0000b40029a77a23 */ /* 0x100fe2000001080c */
[----:B------:R-:W-:Y:S01]  /*4fe0*/  MUFU.EX2 R170, R170 ;  /* 0x000000aa00aa7308 */ /* 0x000fe20000000800 */
[--C-:B------:R-:W-:Y:S01]  /*4ff0*/  FFMA.FTZ R160, R39, c[0x0][0x2d0], -R12.reuse ;  /* 0x0000b40027a07a23 */ /* 0x100fe2000001080c */
[----:B------:R-:W-:Y:S01]  /*5000*/  FMNMX.FTZ R152, R189, R152, !PT ;  /* 0x00000098bd987209 */ /* 0x000fe20007810000 */
[--C-:B------:R-:W-:Y:S01]  /*5010*/  FFMA.FTZ R157, R37, c[0x0][0x2d0], -R12.reuse ;  /* 0x0000b400259d7a23 */ /* 0x100fe2000001080c */
[----:B------:R-:W-:Y:S01]  /*5020*/  LDSM.16.MT88.4 R40, [R212+0x1100] ;  /* 0x00110000d428783b */ /* 0x000fe20000004200 */
[--C-:B------:R-:W-:Y:S01]  /*5030*/  FFMA.FTZ R156, R35, c[0x0][0x2d0], -R12.reuse ;  /* 0x0000b400239c7a23 */ /* 0x100fe2000001080c */
[----:B-1----:R-:W-:Y:S01]  /*5040*/  F2FP.PACK_AB R8, R159, R162 ;  /* 0x000000a29f08723e */ /* 0x002fe200000000ff */
[--C-:B------:R-:W-:Y:S01]  /*5050*/  FFMA.FTZ R153, R33, c[0x0][0x2d0], -R12.reuse ;  /* 0x0000b40021997a23 */ /* 0x100fe2000001080c */
[----:B------:R-:W1:Y:S01]  /*5060*/  SHFL.BFLY PT, R125, R152, 0x2, 0x1f ;  /* 0x0c401f00987d7f89 */ /* 0x000e6200000e0000 */
[----:B------:R-:W2:Y:S01]  /*5070*/  MUFU.EX2 R167, R167 ;  /* 0x000000a700a77308 */ /* 0x000ea20000000800 */
[----:B------:R-:W-:Y:S01]  /*5080*/  FSETP.NEU.FTZ.AND P0, PT, R0, -INF , PT ;  /* 0xff8000000000780b */ /* 0x000fe20003f1d000 */
[--C-:B------:R-:W-:Y:S01]  /*5090*/  FFMA.FTZ R173, R31, c[0x0][0x2d0], -R12.reuse ;  /* 0x0000b4001fad7a23 */ /* 0x100fe2000001080c */
[----:B------:R-:W-:Y:S01]  /*50a0*/  LDSM.16.MT88.4 R36, [R214+0x1d00] ;  /* 0x001d0000d624783b */ /* 0x000fe20000004200 */
[--C-:B------:R-:W-:Y:S01]  /*50b0*/  FFMA.FTZ R174, R29, c[0x0][0x2d0], -R12.reuse ;  /* 0x0000b4001dae7a23 */ /* 0x100fe2000001080c */
[----:B------:R-:W-:Y:S01]  /*50c0*/  FSEL R201, R201, RZ, P0 ;  /* 0x000000ffc9c97208 */ /* 0x000fe20000000000 */
[--C-:B------:R-:W-:Y:S01]  /*50d0*/  FFMA.FTZ R175, R57, c[0x0][0x2d0], -R12.reuse ;  /* 0x0000b40039af7a23 */ /* 0x100fe2000001080c */
[----:B------:R-:W-:Y:S01]  /*50e0*/  LDSM.16.MT88.4 R32, [R212+0x1d00] ;  /* 0x001d0000d420783b */ /* 0x000fe20000004200 */
[----:B------:R-:W-:Y:S01]  /*50f0*/  MUFU.EX2 R166, R166 ;  /* 0x000000a600a67308 */ /* 0x000fe20000000800 */
[----:B------:R-:W-:-:S02]  /*5100*/  FFMA.FTZ R176, R56, c[0x0][0x2d0], -R12 ;  /* 0x0000b40038b07a23 */ /* 0x000fc4000001080c */
[----:B------:R-:W-:Y:S01]  /*5110*/  LDSM.16.MT88.4 R28, [R214+0x900] ;  /* 0x00090000d61c783b */ /* 0x000fe20000004200 */
[--C-:B------:R-:W-:Y:S02]  /*5120*/  FFMA.FTZ R183, R111, c[0x0][0x2d0], -R201.reuse ;  /* 0x0000b4006fb77a23 */ /* 0x100fe400000108c9 */
[--C-:B------:R-:W-:Y:S01]  /*5130*/  FFMA.FTZ R186, R110, c[0x0][0x2d0], -R201.reuse ;  /* 0x0000b4006eba7a23 */ /* 0x100fe200000108c9 */
[----:B------:R-:W-:Y:S01]  /*5140*/  LDSM.16.MT88.4 R16, [R212+0x1500] ;  /* 0x00150000d410783b */ /* 0x000fe20000004200 */
[----:B------:R-:W3:Y:S01]  /*5150*/  MUFU.EX2 R163, R163 ;  /* 0x000000a300a37308 */ /* 0x000ee20000000800 */
[----:B--2---:R-:W-:Y:S01]  /*5160*/  F2FP.PACK_AB R97, R167, R170 ;  /* 0x000000aaa761723e */ /* 0x004fe200000000ff */
[--C-:B------:R-:W-:Y:S01]  /*5170*/  FFMA.FTZ R185, R108, c[0x0][0x2d0], -R201.reuse ;  /* 0x0000b4006cb97a23 */ /* 0x100fe200000108c9 */
[----:B------:R-:W-:Y:S01]  /*5180*/  LDSM.16.MT88.4 R12, [R214+0x2100] ;  /* 0x00210000d60c783b */ /* 0x000fe20000004200 */
[--C-:B------:R-:W-:Y:S02]  /*5190*/  FFMA.FTZ R188, R94, c[0x0][0x2d0], -R201.reuse ;  /* 0x0000b4005ebc7a23 */ /* 0x100fe400000108c9 */
[--C-:B------:R-:W-:Y:S01]  /*51a0*/  FFMA.FTZ R193, R92, c[0x0][0x2d0], -R201.reuse ;  /* 0x0000b4005cc17a23 */ /* 0x100fe200000108c9 */
[----:B-1----:R-:W-:Y:S01]  /*51b0*/  FMNMX.FTZ R152, R152, R125, !PT ;  /* 0x0000007d98987209 */ /* 0x002fe20007810000 */
[----:B------:R-:W-:Y:S01]  /*51c0*/  MUFU.EX2 R158, R158 ;  /* 0x0000009e009e7308 */ /* 0x000fe20000000800 */
[----:B------:R-:W-:-:S02]  /*51d0*/  FFMA.FTZ R196, R90, c[0x0][0x2d0], -R201 ;  /* 0x0000b4005ac47a23 */ /* 0x000fc400000108c9 */
[--C-:B------:R-:W-:Y:S01]  /*51e0*/  FFMA.FTZ R195, R88, c[0x0][0x2d0], -R201.reuse ;  /* 0x0000b40058c37a23 */ /* 0x100fe200000108c9 */
[----:B------:R-:W1:Y:S01]  /*51f0*/  SHFL.BFLY PT, R125, R152, 0x1, 0x1f ;  /* 0x0c201f00987d7f89 */ /* 0x000e6200000e0000 */
[----:B------:R-:W-:Y:S02]  /*5200*/  FFMA.FTZ R194, R74, c[0x0][0x2d0], -R201 ;  /* 0x0000b4004ac27a23 */ /* 0x000fe400000108c9 */
[----:B------:R-:W-:Y:S01]  /*5210*/  FADD.FTZ R167, R170, R167 ;  /* 0x000000a7aaa77221 */ /* 0x000fe20000010000 */
[----:B---3--:R-:W-:Y:S01]  /*5220*/  F2FP.PACK_AB R99, R163, R166 ;  /* 0x000000a6a363723e */ /* 0x008fe200000000ff */
[----:B------:R-:W2:Y:S01]  /*5230*/  MUFU.EX2 R155, R155 ;  /* 0x0000009b009b7308 */ /* 0x000ea20000000800 */
[----:B------:R-:W-:Y:S02]  /*5240*/  FADD.FTZ R162, R162, R161 ;  /* 0x000000a1a2a27221 */ /* 0x000fe40000010000 */
[----:B------:R-:W-:Y:S02]  /*5250*/  FADD.FTZ R166, R166, R167 ;  /* 0x000000a7a6a67221 */ /* 0x000fe40000010000 */
[----:B------:R-:W-:Y:S01]  /*5260*/  FADD.FTZ R159, R159, R162 ;  /* 0x000000a29f9f7221 */ /* 0x000fe20000010000 */
[C---:B------:R-:W-:Y:S01]  /*5270*/  HMMA.16816.F32 R144, R96.reuse, R136, RZ ;  /* 0x000000886090723c */ /* 0x040fe200000018ff */
[----:B------:R-:W-:Y:S01]  /*5280*/  FADD.FTZ R163, R163, R166 ;  /* 0x000000a6a3a37221 */ /* 0x000fe20000010000 */
[----:B------:R-:W-:Y:S06]  /*5290*/  MUFU.EX2 R160, R160 ;  /* 0x000000a000a07308 */ /* 0x000fec0000000800 */
[----:B------:R-:W-:Y:S02]  /*52a0*/  HMMA.16816.F32 R128, R96, R120, RZ ;  /* 0x000000786080723c */ /* 0x000fe400000018ff */
[----:B------:R-:W3:Y:S01]  /*52b0*/  MUFU.EX2 R157, R157 ;  /* 0x0000009d009d7308 */ /* 0x000ee20000000800 */
[----:B--2---:R-:W-:Y:S01]  /*52c0*/  F2FP.PACK_AB R10, R155, R158 ;  /* 0x0000009e9b0a723e */ /* 0x004fe200000000ff */
[----:B------:R-:W-:Y:S01]  /*52d0*/  FADD.FTZ R158, R158, R159 ;  /* 0x0000009f9e9e7221 */ /* 0x000fe20000010000 */
[----:B-1----:R-:W-:-:S03]  /*52e0*/  FMNMX.FTZ R152, R125, R152, !PT ;  /* 0x000000987d987209 */ /* 0x002fc60007810000 */
[----:B------:R-:W-:Y:S01]  /*52f0*/  HMMA.16816.F32 R112, R96, R104, RZ ;  /* 0x000000686070723c */ /* 0x000fe200000018ff */
[C---:B------:R-:W-:Y:S01]  /*5300*/  FSETP.NEU.FTZ.AND P0, PT, R152.reuse, -INF , PT ;  /* 0xff8000009800780b */ /* 0x040fe20003f1d000 */
[----:B------:R-:W-:Y:S01]  /*5310*/  MUFU.EX2 R156, R156 ;  /* 0x0000009c009c7308 */ /* 0x000fe20000000800 */
[----:B------:R-:W-:Y:S02]  /*5320*/  FMUL.FTZ R202, R152, c[0x0][0x2d0] ;  /* 0x0000b40098ca7a20 */ /* 0x000fe40000410000 */
[----:B------:R-:W-:-:S03]  /*5330*/  FADD.FTZ R158, R155, R158 ;  /* 0x0000009e9b9e7221 */ /* 0x000fc60000010000 */
[C---:B------:R-:W-:Y:S01]  /*5340*/  HMMA.16816.F32 R52, R96.reuse, R60, RZ ;  /* 0x0000003c6034723c */ /* 0x040fe200000018ff */
[----:B------:R-:W-:Y:S01]  /*5350*/  FSEL R202, R202, RZ, P0 ;  /* 0x000000ffcaca7208 */ /* 0x000fe20000000000 */
[----:B------:R-:W1:Y:S01]  /*5360*/  MUFU.EX2 R153, R153 ;  /* 0x0000009900997308 */ /* 0x000e620000000800 */
[----:B---3--:R-:W-:Y:S01]  /*5370*/  F2FP.PACK_AB R9, R157, R160 ;  /* 0x000000a09d09723e */ /* 0x008fe200000000ff */
[----:B------:R-:W-:Y:S01]  /*5380*/  FADD.FTZ R160, R160, R163 ;  /* 0x000000a3a0a07221 */ /* 0x000fe20000010000 */
[----:B------:R-:W-:Y:S01]  /*5390*/  PLOP3.LUT P0, PT, PT, PT, UP1, 0x40, 0x0 ;  /* 0x000000000000781c */ /* 0x000fe20003f0e818 */
[--C-:B------:R-:W-:Y:S02]  /*53a0*/  FFMA.FTZ R187, R109, c[0x0][0x2d0], -R202.reuse ;  /* 0x0000b4006dbb7a23 */ /* 0x100fe400000108ca */
[----:B------:R-:W-:Y:S01]  /*53b0*/  HMMA.16816.F32 R68, R96, R76, RZ ;  /* 0x0000004c6044723c */ /* 0x000fe200000018ff */
[--C-:B------:R-:W-:Y:S01]  /*53c0*/  FFMA.FTZ R190, R95, c[0x0][0x2d0], -R202.reuse ;  /* 0x0000b4005fbe7a23 */ /* 0x100fe200000108ca */
[----:B------:R-:W-:Y:S01]  /*53d0*/  MUFU.EX2 R183, R183 ;  /* 0x000000b700b77308 */ /* 0x000fe20000000800 */
[----:B------:R-:W-:-:S02]  /*53e0*/  FFMA.FTZ R192, R93, c[0x0][0x2d0], -R202 ;  /* 0x0000b4005dc07a23 */ /* 0x000fc400000108ca */
[--C-:B------:R-:W-:Y:S02]  /*53f0*/  FFMA.FTZ R191, R91, c[0x0][0x2d0], -R202.reuse ;  /* 0x0000b4005bbf7a23 */ /* 0x100fe400000108ca */
[--C-:B------:R-:W-:Y:S01]  /*5400*/  FFMA.FTZ R200, R89, c[0x0][0x2d0], -R202.reuse ;  /* 0x0000b40059c87a23 */ /* 0x100fe200000108ca */
[C---:B------:R-:W-:Y:S01]  /*5410*/  HMMA.16816.F32 R84, R96.reuse, R4, RZ ;  /* 0x000000046054723c */ /* 0x040fe200000018ff */
[--C-:B------:R-:W-:Y:S01]  /*5420*/  FFMA.FTZ R197, R75, c[0x0][0x2d0], -R202.reuse ;  /* 0x0000b4004bc57a23 */ /* 0x100fe200000108ca */
[----:B-1----:R-:W-:Y:S01]  /*5430*/  F2FP.PACK_AB R11, R153, R156 ;  /* 0x0000009c990b723e */ /* 0x002fe200000000ff */
[----:B------:R-:W1:Y:S01]  /*5440*/  MUFU.EX2 R186, R186 ;  /* 0x000000ba00ba7308 */ /* 0x000e620000000800 */
[--C-:B------:R-:W-:Y:S02]  /*5450*/  FFMA.FTZ R198, R73, c[0x0][0x2d0], -R202.reuse ;  /* 0x0000b40049c67a23 */ /* 0x100fe400000108ca */
[--C-:B------:R-:W-:Y:S02]  /*5460*/  FFMA.FTZ R199, R72, c[0x0][0x2d0], -R202.reuse ;  /* 0x0000b40048c77a23 */ /* 0x100fe400000108ca */
[----:B------:R-:W-:Y:S01]  /*5470*/  HMMA.16816.F32 R132, R96, R138, RZ ;  /* 0x0000008a6084723c */ /* 0x000fe200000018ff */
[----:B------:R-:W-:-:S02]  /*5480*/  FFMA.FTZ R237, R189, c[0x0][0x2d0], -R202 ;  /* 0x0000b400bded7a23 */ /* 0x000fc400000108ca */
[----:B------:R-:W-:Y:S01]  /*5490*/  MUFU.EX2 R185, R185 ;  /* 0x000000b900b97308 */ /* 0x000fe20000000800 */
[----:B------:R-:W-:-:S04]  /*54a0*/  FADD.FTZ R157, R157, R160 ;  /* 0x000000a09d9d7221 */ /* 0x000fc80000010000 */
[C---:B------:R-:W-:Y:S01]  /*54b0*/  HMMA.16816.F32 R116, R96.reuse, R122, RZ ;  /* 0x0000007a6074723c */ /* 0x040fe200000018ff */
[----:B------:R-:W-:Y:S02]  /*54c0*/  FADD.FTZ R156, R156, R157 ;  /* 0x0000009d9c9c7221 */ /* 0x000fe40000010000 */
[----:B------:R-:W2:Y:S01]  /*54d0*/  MUFU.EX2 R188, R188 ;  /* 0x000000bc00bc7308 */ /* 0x000ea20000000800 */
[----:B-1----:R-:W-:Y:S01]  /*54e0*/  F2FP.PACK_AB R92, R186, R183 ;  /* 0x000000b7ba5c723e */ /* 0x002fe200000000ff */
[----:B------:R-:W-:Y:S02]  /*54f0*/  FADD.FTZ R186, R183, R186 ;  /* 0x000000bab7ba7221 */ /* 0x000fe40000010000 */
[----:B------:R-:W-:Y:S01]  /*5500*/  FADD.FTZ R156, R153, R156 ;  /* 0x0000009c999c7221 */ /* 0x000fe20000010000 */
[C---:B------:R-:W-:Y:S03]  /*5510*/  HMMA.16816.F32 R100, R96.reuse, R106, RZ ;  /* 0x0000006a6064723c */ /* 0x040fe600000018ff */
[----:B------:R-:W-:Y:S05]  /*5520*/  MUFU.EX2 R187, R187 ;  /* 0x000000bb00bb7308 */ /* 0x000fea0000000800 */
[----:B------:R-:W-:Y:S03]  /*5530*/  HMMA.16816.F32 R64, R96, R62, RZ ;  /* 0x0000003e6040723c */ /* 0x000fe600000018ff */
[----:B------:R-:W1:Y:S01]  /*5540*/  MUFU.EX2 R190, R190 ;  /* 0x000000be00be7308 */ /* 0x000e620000000800 */
[----:B--2---:R-:W-:Y:S01]  /*5550*/  F2FP.PACK_AB R94, R188, R185 ;  /* 0x000000b9bc5e723e */ /* 0x004fe200000000ff */
[----:B------:R-:W-:-:S03]  /*5560*/  FADD.FTZ R185, R185, R186 ;  /* 0x000000bab9b97221 */ /* 0x000fc60000010000 */
[C---:B------:R-:W-:Y:S01]  /*5570*/  HMMA.16816.F32 R80, R96.reuse, R78, RZ ;  /* 0x0000004e6050723c */ /* 0x040fe200000018ff */
[----:B------:R-:W-:Y:S02]  /*5580*/  FADD.FTZ R188, R188, R185 ;  /* 0x000000b9bcbc7221 */ /* 0x000fe40000010000 */
[----:B------:R-:W-:Y:S05]  /*5590*/  MUFU.EX2 R192, R192 ;  /* 0x000000c000c07308 */ /* 0x000fea0000000800 */
[----:B------:R-:W-:Y:S03]  /*55a0*/  HMMA.16816.F32 R96, R96, R6, RZ ;  /* 0x000000066060723c */ /* 0x000fe600000018ff */
[----:B------:R-:W2:Y:S01]  /*55b0*/  MUFU.EX2 R191, R191 ;  /* 0x000000bf00bf7308 */ /* 0x000ea20000000800 */
[----:B-1----:R-:W-:Y:S01]  /*55c0*/  F2FP.PACK_AB R93, R190, R187 ;  /* 0x000000bbbe5d723e */ /* 0x002fe200000000ff */
[----:B------:R-:W-:-:S03]  /*55d0*/  FADD.FTZ R187, R187, R190 ;  /* 0x000000bebbbb7221 */ /* 0x000fc60000010000 */
[C---:B------:R-:W-:Y:S03]  /*55e0*/  HMMA.16816.F32 R144, R8.reuse, R148, R144 ;  /* 0x000000940890723c */ /* 0x040fe60000001890 */
[----:B------:R-:W-:Y:S05]  /*55f0*/  MUFU.EX2 R169, R169 ;  /* 0x000000a900a97308 */ /* 0x000fea0000000800 */
[----:B------:R-:W-:Y:S03]  /*5600*/  HMMA.16816.F32 R128, R8, R48, R128 ;  /* 0x000000300880723c */ /* 0x000fe60000001880 */
[----:B------:R-:W1:Y:S01]  /*5610*/  MUFU.EX2 R172, R172 ;  /* 0x000000ac00ac7308 */ /* 0x000e620000000800 */
[----:B--2---:R-:W-:Y:S01]  /*5620*/  F2FP.PACK_AB R95, R191, R192 ;  /* 0x000000c0bf5f723e */ /* 0x004fe200000000ff */
[----:B------:R-:W-:-:S03]  /*5630*/  FADD.FTZ R192, R192, R187 ;  /* 0x000000bbc0c07221 */ /* 0x000fc60000010000 */
[C---:B------:R-:W-:Y:S01]  /*5640*/  HMMA.16816.F32 R112, R8.reuse, R44, R112 ;  /* 0x0000002c0870723c */ /* 0x040fe20000001870 */
[----:B------:R-:W-:Y:S02]  /*5650*/  FADD.FTZ R191, R191, R192 ;  /* 0x000000c0bfbf7221 */ /* 0x000fe40000010000 */
[----:B------:R-:W-:Y:S05]  /*5660*/  MUFU.EX2 R171, R171 ;  /* 0x000000ab00ab7308 */ /* 0x000fea0000000800 */
[----:B------:R-:W-:Y:S03]  /*5670*/  HMMA.16816.F32 R52, R8, R40, R52 ;  /* 0x000000280834723c */ /* 0x000fe60000001834 */
[----:B------:R-:W2:Y:S01]  /*5680*/  MUFU.EX2 R238, R238 ;  /* 0x000000ee00ee7308 */ /* 0x000ea20000000800 */
[----:B-1----:R-:W-:Y:S01]  /*5690*/  F2FP.PACK_AB R56, R172, R169 ;  /* 0x000000a9ac38723e */ /* 0x002fe200000000ff */
[----:B------:R-:W-:-:S03]  /*56a0*/  FADD.FTZ R169, R169, R158 ;  /* 0x0000009ea9a97221 */ /* 0x000fc60000010000 */
[C---:B------:R-:W-:Y:S01]  /*56b0*/  HMMA.16816.F32 R68, R8.reuse, R36, R68 ;  /* 0x000000240844723c */ /* 0x040fe20000001844 */
[----:B------:R-:W-:Y:S02]  /*56c0*/  FADD.FTZ R172, R172, R169 ;  /* 0x000000a9acac7221 */ /* 0x000fe40000010000 */
        /* <DEDUP_REMOVED lines=15> */
[----:B------:R-:W-:Y:S01]  /*57c0*/  HMMA.16816.F32 R64, R8, R42, R64 ;  /* 0x0000002a0840723c */ /* 0x000fe20000001840 */
[----:B--2---:R-:W-:Y:S02]  /*57d0*/  F2FP.PACK_AB R59, R176, R175 ;  /* 0x000000afb03b723e */ /* 0x004fe400000000ff */
[----:B------:R-:W1:Y:S01]  /*57e0*/  MUFU.EX2 R196, R196 ;  /* 0x000000c400c47308 */ /* 0x000e620000000800 */
[----:B------:R-:W-:-:S04]  /*57f0*/  FADD.FTZ R175, R175, R174 ;  /* 0x000000aeafaf7221 */ /* 0x000fc80000010000 */
[C---:B------:R-:W-:Y:S01]  /*5800*/  HMMA.16816.F32 R80, R8.reuse, R38, R80 ;  /* 0x000000260850723c */ /* 0x040fe20000001850 */
[----:B------:R-:W-:Y:S02]  /*5810*/  FADD.FTZ R239, R176, R175 ;  /* 0x000000afb0ef7221 */ /* 0x000fe40000010000 */
[----:B------:R-:W-:Y:S05]  /*5820*/  MUFU.EX2 R195, R195 ;  /* 0x000000c300c37308 */ /* 0x000fea0000000800 */
[----:B------:R-:W-:Y:S01]  /*5830*/  HMMA.16816.F32 R96, R8, R34, R96 ;  /* 0x000000220860723c */ /* 0x000fe20000001860 */
[----:B------:R-:W2:Y:S02]  /*5840*/  LDSM.16.MT88.4 R8, [R212+0x2100] ;  /* 0x00210000d408783b */ /* 0x000ea40000004200 */
[----:B------:R-:W-:Y:S05]  /*5850*/  MUFU.EX2 R194, R194 ;  /* 0x000000c200c27308 */ /* 0x000fea0000000800 */
[C---:B------:R-:W-:Y:S03]  /*5860*/  HMMA.16816.F32 R124, R92.reuse, R120, RZ ;  /* 0x000000785c7c723c */ /* 0x040fe600000018ff */
[----:B------:R-:W-:Y:S05]  /*5870*/  MUFU.EX2 R200, R200 ;  /* 0x000000c800c87308 */ /* 0x000fea0000000800 */
[C---:B------:R-:W-:Y:S03]  /*5880*/  HMMA.16816.F32 R108, R92.reuse, R104, RZ ;  /* 0x000000685c6c723c */ /* 0x040fe600000018ff */
[----:B------:R-:W3:Y:S05]  /*5890*/  MUFU.EX2 R197, R197 ;  /* 0x000000c500c57308 */ /* 0x000eea0000000800 */
[----:B------:R-:W-:Y:S03]  /*58a0*/  HMMA.16816.F32 R88, R92, R4, RZ ;  /* 0x000000045c58723c */ /* 0x000fe600000018ff */
[----:B------:R-:W-:Y:S04]  /*58b0*/  MUFU.EX2 R198, R198 ;  /* 0x000000c600c67308 */ /* 0x000fe80000000800 */
[----:B-1----:R-:W-:Y:S01]  /*58c0*/  F2FP.PACK_AB R4, R196, R193 ;  /* 0x000000c1c404723e */ /* 0x002fe200000000ff */
[----:B------:R-:W-:Y:S01]  /*58d0*/  HMMA.16816.F32 R144, R56, R28, R144 ;  /* 0x0000001c3890723c */ /* 0x000fe20000001890 */
[----:B------:R-:W-:-:S02]  /*58e0*/  FADD.FTZ R193, R193, R188 ;  /* 0x000000bcc1c17221 */ /* 0x000fc40000010000 */
[----:B------:R-:W1:Y:S01]  /*58f0*/  MUFU.EX2 R199, R199 ;  /* 0x000000c700c77308 */ /* 0x000e620000000800 */
[----:B---3--:R-:W-:Y:S01]  /*5900*/  F2FP.PACK_AB R5, R197, R200 ;  /* 0x000000c8c505723e */ /* 0x008fe200000000ff */
[----:B------:R-:W-:-:S03]  /*5910*/  FADD.FTZ R200, R200, R191 ;  /* 0x000000bfc8c87221 */ /* 0x000fc60000010000 */
[C---:B------:R-:W-:Y:S01]  /*5920*/  HMMA.16816.F32 R128, R56.reuse, R24, R128 ;  /* 0x000000183880723c */ /* 0x040fe20000001880 */
[----:B------:R-:W-:Y:S02]  /*5930*/  FADD.FTZ R196, R196, R193 ;  /* 0x000000c1c4c47221 */ /* 0x000fe40000010000 */
[----:B------:R-:W-:Y:S01]  /*5940*/  FADD.FTZ R197, R197, R200 ;  /* 0x000000c8c5c57221 */ /* 0x000fe20000010000 */
[----:B------:R-:W-:Y:S04]  /*5950*/  MUFU.EX2 R237, R237 ;  /* 0x000000ed00ed7308 */ /* 0x000fe80000000800 */
[C---:B------:R-:W-:Y:S08]  /*5960*/  HMMA.16816.F32 R112, R56.reuse, R20, R112 ;  /* 0x000000143870723c */ /* 0x040ff00000001870 */
[C---:B------:R-:W-:Y:S08]  /*5970*/  HMMA.16816.F32 R52, R56.reuse, R16, R52 ;  /* 0x000000103834723c */ /* 0x040ff00000001834 */
[C---:B------:R-:W-:Y:S08]  /*5980*/  HMMA.16816.F32 R68, R56.reuse, R12, R68 ;  /* 0x0000000c3844723c */ /* 0x040ff00000001844 */
[C---:B--2---:R-:W-:Y:S08]  /*5990*/  HMMA.16816.F32 R84, R56.reuse, R8, R84 ;  /* 0x000000083854723c */ /* 0x044ff00000001854 */
[C---:B------:R-:W-:Y:S08]  /*59a0*/  HMMA.16816.F32 R132, R56.reuse, R30, R132 ;  /* 0x0000001e3884723c */ /* 0x040ff00000001884 */
[C---:B------:R-:W-:Y:S08]  /*59b0*/  HMMA.16816.F32 R116, R56.reuse, R26, R116 ;  /* 0x0000001a3874723c */ /* 0x040ff00000001874 */
[C---:B------:R-:W-:Y:S08]  /*59c0*/  HMMA.16816.F32 R100, R56.reuse, R22, R100 ;  /* 0x000000163864723c */ /* 0x040ff00000001864 */
[C---:B------:R-:W-:Y:S08]  /*59d0*/  HMMA.16816.F32 R64, R56.reuse, R18, R64 ;  /* 0x000000123840723c */ /* 0x040ff00000001840 */
[C---:B------:R-:W-:Y:S08]  /*59e0*/  HMMA.16816.F32 R80, R56.reuse, R14, R80 ;  /* 0x0000000e3850723c */ /* 0x040ff00000001850 */
[----:B------:R-:W-:Y:S08]  /*59f0*/  HMMA.16816.F32 R96, R56, R10, R96 ;  /* 0x0000000a3860723c */ /* 0x000ff00000001860 */
[C---:B------:R-:W-:Y:S08]  /*5a00*/  HMMA.16816.F32 R56, R92.reuse, R60, RZ ;  /* 0x0000003c5c38723c */ /* 0x040ff000000018ff */
[C---:B------:R-:W-:Y:S08]  /*5a10*/  HMMA.16816.F32 R72, R92.reuse, R76, RZ ;  /* 0x0000004c5c48723c */ /* 0x040ff000000018ff */
[C---:B------:R-:W-:Y:S08]  /*5a20*/  HMMA.16816.F32 R140, R92.reuse, R136, RZ ;  /* 0x000000885c8c723c */ /* 0x040ff000000018ff */
[C---:B------:R-:W-:Y:S08]  /*5a30*/  HMMA.16816.F32 R136, R92.reuse, R138, RZ ;  /* 0x0000008a5c88723c */ /* 0x040ff000000018ff */
[C---:B------:R-:W-:Y:S08]  /*5a40*/  HMMA.16816.F32 R120, R92.reuse, R122, RZ ;  /* 0x0000007a5c78723c */ /* 0x040ff000000018ff */
[C---:B------:R-:W-:Y:S08]  /*5a50*/  HMMA.16816.F32 R104, R92.reuse, R106, RZ ;  /* 0x0000006a5c68723c */ /* 0x040ff000000018ff */
[C---:B------:R-:W-:Y:S08]  /*5a60*/  HMMA.16816.F32 R60, R92.reuse, R62, RZ ;  /* 0x0000003e5c3c723c */ /* 0x040ff000000018ff */
[C---:B------:R-:W-:Y:S08]  /*5a70*/  HMMA.16816.F32 R76, R92.reuse, R78, RZ ;  /* 0x0000004e5c4c723c */ /* 0x040ff000000018ff */
[----:B------:R-:W-:Y:S07]  /*5a80*/  HMMA.16816.F32 R92, R92, R6, RZ ;  /* 0x000000065c5c723c */ /* 0x000fee00000018ff */
[----:B------:R-:W-:Y:S01]  /*5a90*/  F2FP.PACK_AB R6, R194, R195 ;  /* 0x000000c3c206723e */ /* 0x000fe200000000ff */
[----:B------:R-:W-:Y:S01]  /*5aa0*/  FADD.FTZ R195, R195, R196 ;  /* 0x000000c4c3c37221 */ /* 0x000fe20000010000 */
[----:B-1----:R-:W-:Y:S01]  /*5ab0*/  F2FP.PACK_AB R7, R199, R198 ;  /* 0x000000c6c707723e */ /* 0x002fe200000000ff */
[----:B------:R-:W-:-:S02]  /*5ac0*/  FADD.FTZ R198, R198, R197 ;  /* 0x000000c5c6c67221 */ /* 0x000fc40000010000 */
[----:B------:R-:W-:Y:S02]  /*5ad0*/  FADD.FTZ R195, R194, R195 ;  /* 0x000000c3c2c37221 */ /* 0x000fe40000010000 */
[----:B------:R-:W-:Y:S02]  /*5ae0*/  FADD.FTZ R199, R199, R198 ;  /* 0x000000c6c7c77221 */ /* 0x000fe40000010000 */
[C---:B------:R-:W-:Y:S07]  /*5af0*/  HMMA.16816.F32 R124, R4.reuse, R48, R124 ;  /* 0x00000030047c723c */ /* 0x040fee000000187c */
[--C-:B------:R-:W-:Y:S01]  /*5b00*/  FFMA.FTZ R48, R184, c[0x0][0x2d0], -R201.reuse ;  /* 0x0000b400b8307a23 */ /* 0x100fe200000108c9 */
[C---:B------:R-:W-:Y:S05]  /*5b10*/  HMMA.16816.F32 R108, R4.reuse, R44, R108 ;  /* 0x0000002c046c723c */ /* 0x040fea000000186c */
[----:B------:R-:W-:Y:S02]  /*5b20*/  MUFU.EX2 R48, R48 ;  /* 0x0000003000307308 */ /* 0x000fe40000000800 */
[----:B------:R-:W-:Y:S01]  /*5b30*/  FFMA.FTZ R45, R182, c[0x0][0x2d0], -R201 ;  /* 0x0000b400b62d7a23 */ /* 0x000fe200000108c9 */
[C---:B------:R-:W-:Y:S05]  /*5b40*/  HMMA.16816.F32 R88, R4.reuse, R32, R88 ;  /* 0x000000200458723c */ /* 0x040fea0000001858 */
[----:B------:R-:W1:Y:S02]  /*5b50*/  MUFU.EX2 R45, R45 ;  /* 0x0000002d002d7308 */ /* 0x000e640000000800 */
[--C-:B------:R-:W-:Y:S01]  /*5b60*/  FFMA.FTZ R32, R181, c[0x0][0x2d0], -R202.reuse ;  /* 0x0000b400b5207a23 */ /* 0x100fe200000108ca */
[----:B------:R-:W-:Y:S01]  /*5b70*/  HMMA.16816.F32 R56, R4, R40, R56 ;  /* 0x000000280438723c */ /* 0x000fe20000001838 */
[----:B------:R-:W-:-:S04]  /*5b80*/  FFMA.FTZ R33, R179, c[0x0][0x2d0], -R202 ;  /* 0x0000b400b3217a23 */ /* 0x000fc800000108ca */
[----:B------:R-:W-:Y:S02]  /*5b90*/  MUFU.EX2 R32, R32 ;  /* 0x0000002000207308 */ /* 0x000fe40000000800 */
[--C-:B------:R-:W-:Y:S01]  /*5ba0*/  FFMA.FTZ R40, R180, c[0x0][0x2d0], -R201.reuse ;  /* 0x0000b400b4287a23 */ /* 0x100fe200000108c9 */
[C---:B------:R-:W-:Y:S05]  /*5bb0*/  HMMA.16816.F32 R72, R4.reuse, R36, R72 ;  /* 0x000000240448723c */ /* 0x040fea0000001848 */
[----:B------:R-:W2:Y:S02]  /*5bc0*/  MUFU.EX2 R33, R33 ;  /* 0x0000002100217308 */ /* 0x000ea40000000800 */
[----:B------:R-:W-:Y:S01]  /*5bd0*/  FFMA.FTZ R37, R178, c[0x0][0x2d0], -R201 ;  /* 0x0000b400b2257a23 */ /* 0x000fe200000108c9 */
[----:B------:R-:W-:Y:S01]  /*5be0*/  HMMA.16816.F32 R140, R4, R148, R140 ;  /* 0x00000094048c723c */ /* 0x000fe2000000188c */
[----:B------:R-:W-:-:S04]  /*5bf0*/  FFMA.FTZ R36, R177, c[0x0][0x2d0], -R202 ;  /* 0x0000b400b1247a23 */ /* 0x000fc800000108ca */
[----:B------:R-:W-:Y:S03]  /*5c00*/  MUFU.EX2 R40, R40 ;  /* 0x0000002800287308 */ /* 0x000fe60000000800 */
[C---:B------:R-:W-:Y:S05]  /*5c10*/  HMMA.16816.F32 R136, R4.reuse, R150, R136 ;  /* 0x000000960488723c */ /* 0x040fea0000001888 */
[----:B------:R-:W3:Y:S03]  /*5c20*/  MUFU.EX2 R37, R37 ;  /* 0x0000002500257308 */ /* 0x000ee60000000800 */
[C---:B------:R-:W-:Y:S05]  /*5c30*/  HMMA.16816.F32 R120, R4.reuse, R50, R120 ;  /* 0x000000320478723c */ /* 0x040fea0000001878 */
[----:B------:R-:W4:Y:S03]  /*5c40*/  MUFU.EX2 R36, R36 ;  /* 0x0000002400247308 */ /* 0x000f260000000800 */
[C---:B------:R-:W-:Y:S08]  /*5c50*/  HMMA.16816.F32 R104, R4.reuse, R46, R104 ;  /* 0x0000002e0468723c */ /* 0x040ff00000001868 */
[C---:B------:R-:W-:Y:S08]  /*5c60*/  HMMA.16816.F32 R60, R4.reuse, R42, R60 ;  /* 0x0000002a043c723c */ /* 0x040ff0000000183c */
[C---:B------:R-:W-:Y:S08]  /*5c70*/  HMMA.16816.F32 R76, R4.reuse, R38, R76 ;  /* 0x00000026044c723c */ /* 0x040ff0000000184c */
[----:B------:R-:W-:Y:S07]  /*5c80*/  HMMA.16816.F32 R92, R4, R34, R92 ;  /* 0x00000022045c723c */ /* 0x000fee000000185c */
[----:B-1----:R-:W-:Y:S01]  /*5c90*/  F2FP.PACK_AB R4, R45, R48 ;  /* 0x000000302d04723e */ /* 0x002fe200000000ff */
[----:B------:R-:W-:Y:S01]  /*5ca0*/  FADD.FTZ R48, R48, R195 ;  /* 0x000000c330307221 */ /* 0x000fe20000010000 */
[----:B--2---:R-:W-:Y:S01]  /*5cb0*/  F2FP.PACK_AB R5, R33, R32 ;  /* 0x000000202105723e */ /* 0x004fe200000000ff */
[----:B------:R-:W-:Y:S01]  /*5cc0*/  FADD.FTZ R32, R32, R199 ;  /* 0x000000c720207221 */ /* 0x000fe20000010000 */
[----:B---3--:R-:W-:Y:S01]  /*5cd0*/  F2FP.PACK_AB R6, R37, R40 ;  /* 0x000000282506723e */ /* 0x008fe200000000ff */
[----:B------:R-:W-:Y:S01]  /*5ce0*/  FADD.FTZ R45, R45, R48 ;  /* 0x000000302d2d7221 */ /* 0x000fe20000010000 */
[----:B----4-:R-:W-:Y:S01]  /*5cf0*/  F2FP.PACK_AB R7, R237, R36 ;  /* 0x00000024ed07723e */ /* 0x010fe200000000ff */
[----:B------:R-:W-:-:S02]  /*5d00*/  FADD.FTZ R33, R33, R32 ;  /* 0x0000002021217221 */ /* 0x000fc40000010000 */
[----:B------:R-:W-:Y:S02]  /*5d10*/  FADD.FTZ R40, R40, R45 ;  /* 0x0000002d28287221 */ /* 0x000fe40000010000 */
[----:B------:R-:W-:Y:S02]  /*5d20*/  FADD.FTZ R36, R36, R33 ;  /* 0x0000002124247221 */ /* 0x000fe40000010000 */
[----:B------:R-:W-:Y:S01]  /*5d30*/  HMMA.16816.F32 R140, R4, R28, R140 ;  /* 0x0000001c048c723c */ /* 0x000fe2000000188c */
[----:B------:R-:W-:Y:S02]  /*5d40*/  FADD.FTZ R236, R37, R40 ;  /* 0x0000002825ec7221 */ /* 0x000fe40000010000 */
[----:B------:R-:W-:-:S05]  /*5d50*/  FADD.FTZ R237, R237, R36 ;  /* 0x00000024eded7221 */ /* 0x000fca0000010000 */
[C---:B------:R-:W-:Y:S08]  /*5d60*/  HMMA.16816.F32 R136, R4.reuse, R30, R136 ;  /* 0x0000001e0488723c */ /* 0x040ff00000001888 */
        /* <DEDUP_REMOVED lines=9> */
[----:B------:R-:W-:Y:S07]  /*5e00*/  HMMA.16816.F32 R92, R4, R10, R92 ;  /* 0x0000000a045c723c */ /* 0x000fee000000185c */
[----:B------:R-:W-:Y:S01]  /*5e10*/  IMAD.U32 R6, RZ, RZ, UR4 ;  /* 0x00000004ff067e24 */ /* 0x000fe2000f8e00ff */
[----:B------:R-:W-:Y:S05]  /*5e20*/  @P0 BRA `(.L_x_476) ;  /* 0x0000012000000947 */ /* 0x000fea0003800000 */
[----:B------:R-:W-:Y:S01]  /*5e30*/  ISETP.LT.AND P0, PT, RZ, UR14, PT ;  /* 0x0000000eff007c0c */ /* 0x000fe2000bf01270 */
[----:B------:R-:W-:-:S06]  /*5e40*/  UIADD3 UR4, UR14, -0x1, URZ ;  /* 0xffffffff0e047890 */ /* 0x000fcc000fffe03f */
[----:B------:R-:W-:-:S06]  /*5e50*/  MOV R5, UR4 ;  /* 0x0000000400057c02 */ /* 0x000fcc0008000f00 */
[----:B------:R-:W-:Y:S05]  /*5e60*/  @P0 BRA `(.L_x_477) ;  /* 0x0000007000000947 */ /* 0x000fea0003800000 */
[----:B------:R-:W-:Y:S02]  /*5e70*/  IMAD.MOV.U32 R4, RZ, RZ, 0x1 ;  /* 0x00000001ff047424 */ /* 0x000fe400078e00ff */
[----:B------:R-:W-:-:S03]  /*5e80*/  IMAD R5, RZ, RZ, -UR14 ;  /* 0x8000000eff057e24 */ /* 0x000fc6000f8e02ff */
[----:B------:R-:W-:-:S13]  /*5e90*/  ISETP.NE.AND P0, PT, R4, c[0x0][0x32c], PT ;  /* 0x0000cb0004007a0c */ /* 0x000fda0003f05270 */
[----:B------:R-:W-:-:S05]  /*5ea0*/  @P0 IMAD.HI.U32 R4, R5, c[0x0][0x330], RZ ;  /* 0x0000cc0005040a27 */ /* 0x000fca00078e00ff */
[----:B------:R-:W-:-:S04]  /*5eb0*/  @P0 SHF.R.U32.HI R5, RZ, c[0x0][0x334], R4 ;  /* 0x0000cd00ff050a19 */ /* 0x000fc80000011604 */
[----:B------:R-:W-:Y:S01]  /*5ec0*/  LOP3.LUT R5, RZ, R5, RZ, 0x33, !PT ;  /* 0x00000005ff057212 */ /* 0x000fe200078e33ff */
[----:B------:R-:W-:Y:S05]  /*5ed0*/  BRA `(.L_x_478) ;  /* 0x0000004000007947 */ /* 0x000fea0003800000 */
.L_x_477:
[----:B------:R-:W-:-:S04]  /*5ee0*/  MOV R4, 0x1 ;  /* 0x0000000100047802 */ /* 0x000fc80000000f00 */
[----:B------:R-:W-:-:S13]  /*5ef0*/  ISETP.NE.AND P0, PT, R4, c[0x0][0x32c], PT ;  /* 0x0000cb0004007a0c */ /* 0x000fda0003f05270 */
[----:B------:R-:W-:-:S05]  /*5f00*/  @P0 IMAD.HI.U32 R4, R5, c[0x0][0x330], RZ ;  /* 0x0000cc0005040a27 */ /* 0x000fca00078e00ff */
[----:B------:R-:W-:Y:S02]  /*5f10*/  @P0 SHF.R.U32.HI R5, RZ, c[0x0][0x334], R4 ;  /* 0x0000cd00ff050a19 */ /* 0x000fe40000011604 */
.L_x_478:
[----:B------:R-:W-:-:S05]  /*5f20*/  MOV R4, c[0x0][0x32c] ;  /* 0x0000cb0000047a02 */ /* 0x000fca0000000f00 */
[----:B------:R-:W-:-:S05]  /*5f30*/  IMAD R5, R5, R4, c[0x0][0x32c] ;  /* 0x0000cb0005057624 */ /* 0x000fca00078e0204 */
[----:B------:R-:W-:-:S05]  /*5f40*/  IMNMX R6, R6, R5, PT ;  /* 0x0000000506067217 */ /* 0x000fca0003800200 */
.L_x_476:
[----:B------:R-:W-:-:S05]  /*5f50*/  IMAD.HI R5, R6, 0x2aaaaaab, RZ ;  /* 0x2aaaaaab06057827 */ /* 0x000fca00078e02ff */
[----:B------:R-:W-:-:S04]  /*5f60*/  SHF.R.U32.HI R4, RZ, 0x1f, R5 ;  /* 0x0000001fff047819 */ /* 0x000fc80000011605 */
[----:B------:R-:W-:-:S04]  /*5f70*/  LEA.HI.SX32 R4, R5, R4, 0x1d ;  /* 0x0000000405047211 */ /* 0x000fc800078feaff */
[----:B------:R-:W-:-:S04]  /*5f80*/  IMNMX R201, R221, R4, !PT ;  /* 0x00000004ddc97217 */ /* 0x000fc80007800200 */
[----:B------:R-:W-:-:S13]  /*5f90*/  ISETP.GE.AND P0, PT, R240, R201, PT ;  /* 0x000000c9f000720c */ /* 0x000fda0003f06270 */
[----:B------:R-:W-:Y:S05]  /*5fa0*/  @!P0 BRA `(.L_x_479) ;  /* 0x0000454000008947 */ /* 0x000fea0003800000 */
[----:B------:R-:W-:Y:S01]  /*5fb0*/  IMAD.MOV.U32 R150, RZ, RZ, R2 ;  /* 0x000000ffff967224 */ /* 0x000fe200078e0002 */
[----:B------:R-:W-:Y:S01]  /*5fc0*/  MOV R148, R152 ;  /* 0x0000009800947202 */ /* 0x000fe20000000f00 */
[----:B------:R-:W-:Y:S01]  /*5fd0*/  IMAD.MOV.U32 R151, RZ, RZ, R3 ;  /* 0x000000ffff977224 */ /* 0x000fe200078e0003 */
[C---:B------:R-:W-:Y:S01]  /*5fe0*/  SHF.L.U64.HI R200, R230.reuse, 0x1, R243 ;  /* 0x00000001e6c87819 */ /* 0x040fe200000102f3 */
[----:B------:R-:W-:Y:S01]  /*5ff0*/  IMAD.MOV.U32 R149, RZ, RZ, R0 ;  /* 0x000000ffff957224 */ /* 0x000fe200078e0000 */
[----:B------:R-:W-:Y:S01]  /*6000*/  SHF.L.U32 R202, R230, 0x1, RZ ;  /* 0x00000001e6ca7819 */ /* 0x000fe200000006ff */
[C---:B------:R-:W-:Y:S01]  /*6010*/  IMAD.SHL.U32 R242, R219.reuse, 0x2, RZ ;  /* 0x00000002dbf27824 */ /* 0x040fe200078e00ff */
[----:B------:R-:W-:Y:S02]  /*6020*/  SHF.L.U64.HI R203, R219, 0x1, R234 ;  /* 0x00000001dbcb7819 */ /* 0x000fe400000102ea */
.L_x_500:
[----:B------:R-:W-:Y:S04]  /*6030*/  DEPBAR.LE SB0, 0x0 ;  /* 0x000080000000791a */ /* 0x000fe80000000000 */
[----:B------:R-:W-:Y:S01]  /*6040*/  BAR.SYNC.DEFER_BLOCKING 0x0 ;  /* 0x0000000000007b1d */ /* 0x000fe20000010000 */
[----:B------:R-:W-:Y:S05]  /*6050*/  ISETP.GT.AND P0, PT, R221, R240, PT ;  /* 0x000000f0dd00720c */ /* 0x000fea0003f04270 */
        /* <DEDUP_REMOVED lines=8> */
[----:B------:R1:W1:Y:S04]  /*60e0*/  LDSM.16.M88.4 R184, [R211] ;  /* 0x00000000d3b8783b */ /* 0x0002680000000200 */
[----:B------:R1:W1:Y:S01]  /*60f0*/  LDSM.16.M88.4 R188, [R210] ;  /* 0x00000000d2bc783b */ /* 0x0002620000000200 */
[----:B------:R-:W-:-:S05]  /*6100*/  @P0 BRA `(.L_x_480) ;  /* 0x0000034000000947 */ /* 0x000fca0003800000 */
[----:B------:R-:W-:Y:S01]  /*6110*/  SHF.R.S32.HI R7, RZ, 0x1f, R226 ;  /* 0x0000001fff077819 */ /* 0x000fe200000114e2 */
[----:B------:R-:W-:Y:S01]  /*6120*/  IMAD.WIDE.U32 R4, R226, c[0x0][0x208], RZ ;  /* 0x00008200e2047a25 */ /* 0x000fe200078e00ff */
[----:B------:R-:W-:Y:S01]  /*6130*/  SHF.R.S32.HI R3, RZ, 0x1f, R225 ;  /* 0x0000001fff037819 */ /* 0x000fe200000114e1 */
[----:B------:R-:W-:Y:S01]  /*6140*/  BSSY B0, `(.L_x_480) ;  /* 0x0000030000007945 */ /* 0x000fe20003800000 */
[----:B------:R-:W-:Y:S01]  /*6150*/  ISETP.GE.AND P1, PT, R230, c[0x0][0x1d4], PT ;  /* 0x00007500e6007a0c */ /* 0x000fe20003f26270 */
[----:B------:R-:W-:Y:S01]  /*6160*/  IMAD R7, R7, c[0x0][0x208], RZ ;  /* 0x0000820007077a24 */ /* 0x000fe200078e02ff */
[----:B------:R-:W-:Y:S01]  /*6170*/  ISETP.GE.AND P3, PT, R229, c[0x0][0x1d4], PT ;  /* 0x00007500e5007a0c */ /* 0x000fe20003f66270 */
[----:B------:R-:W-:Y:S01]  /*6180*/  IMAD R3, R3, c[0x0][0x218], RZ ;  /* 0x0000860003037a24 */ /* 0x000fe200078e02ff */
[----:B------:R-:W-:Y:S01]  /*6190*/  ISETP.GE.AND P2, PT, R228, c[0x0][0x1d4], PT ;  /* 0x00007500e4007a0c */ /* 0x000fe20003f46270 */
[----:B------:R-:W-:Y:S02]  /*61a0*/  IMAD R7, R226, c[0x0][0x20c], R7 ;  /* 0x00008300e2077a24 */ /* 0x000fe400078e0207 */
[----:B------:R-:W-:Y:S02]  /*61b0*/  IMAD R3, R225, c[0x0][0x21c], R3 ;  /* 0x00008700e1037a24 */ /* 0x000fe400078e0203 */
[----:B------:R-:W-:Y:S04]  /*61c0*/  IMAD.IADD R5, R5, 0x1, R7 ;  /* 0x0000000105057824 */ /* 0x000fe800078e0207 */
[----:B------:R-:W-:Y:S05]  /*61d0*/  IMAD.WIDE.U32 R4, R225, c[0x0][0x218], R4 ;  /* 0x00008600e1047a25 */ /* 0x000fea00078e0004 */
[----:B------:R-:W-:Y:S01]  /*61e0*/  IADD3 R2, P0, R4, UR20, RZ ;  /* 0x0000001404027c10 */ /* 0x000fe2000ff1e0ff */
[----:B------:R-:W-:Y:S03]  /*61f0*/  IMAD.SHL.U32 R4, R218, 0x2, RZ ;  /* 0x00000002da047824 */ /* 0x000fe600078e00ff */
[----:B------:R-:W-:Y:S02]  /*6200*/  IADD3.X R3, R5, UR16, R3, P0, !PT ;  /* 0x0000001005037c10 */ /* 0x000fe400087fe403 */
[C---:B------:R-:W-:Y:S04]  /*6210*/  LEA R0, P0, R2.reuse, c[0x0][0x1f8], 0x1 ;  /* 0x00007e0002007a11 */ /* 0x040fe800078008ff */
[----:B------:R-:W-:Y:S02]  /*6220*/  LEA.HI.X R12, R2, c[0x0][0x1fc], R3, 0x1, P0 ;  /* 0x00007f00020c7a11 */ /* 0x000fe400000f0c03 */
[----:B------:R-:W5:Y:S01]  /*6230*/  SHFL.IDX PT, R3, R0, RZ, 0x1c1f ;  /* 0x001c1fff00037589 */ /* 0x000f6200000e0000 */
[----:B------:R-:W-:Y:S03]  /*6240*/  SHF.L.U64.HI R2, R218, 0x1, R233 ;  /* 0x00000001da027819 */ /* 0x000fe600000102e9 */
[----:B------:R-:W4:Y:S01]  /*6250*/  SHFL.IDX PT, R5, R12, RZ, 0x1c1f ;  /* 0x001c1fff0c057589 */ /* 0x000f2200000e0000 */
[----:B-----5:R-:W-:Y:S05]  /*6260*/  IADD3 R8, P0, R3, R202, RZ ;  /* 0x000000ca03087210 */ /* 0x020fea0007f1e0ff */
[----:B----4-:R-:W-:Y:S01]  /*6270*/  IMAD.X R9, R5, 0x1, R200, P0 ;  /* 0x0000000105097824 */ /* 0x010fe200000e06c8 */
[----:B------:R-:W-:Y:S04]  /*6280*/  IADD3 R6, P0, R3, R242, RZ ;  /* 0x000000f203067210 */ /* 0x000fe80007f1e0ff */
[----:B------:R-:W-:Y:S01]  /*6290*/  @!PT LDS RZ, [RZ] ;  /* 0x00000000fffff984 */ /* 0x000fe20000000800 */
[----:B------:R4:W-:Y:S01]  /*62a0*/  LDGSTS.E.BYPASS.LTC128B.128 [R220+0x100], [R8.64], !P1 ;  /* 0x0010000008dc7fae */ /* 0x0009e2000c901d4c */
[----:B------:R-:W-:Y:S01]  /*62b0*/  IMAD.X R7, R5, 0x1, R203, P0 ;  /* 0x0000000105077824 */ /* 0x000fe200000e06cb */
[----:B------:R-:W-:Y:S02]  /*62c0*/  IADD3 R10, P0, R3, R4, RZ ;  /* 0x00000004030a7210 */ /* 0x000fe40007f1e0ff */
[----:B------:R-:W-:Y:S02]  /*62d0*/  ISETP.GT.AND P1, PT, R224, 0x3f, PT ;  /* 0x0000003fe000780c */ /* 0x000fe40003f24270 */
[----:B------:R4:W-:Y:S01]  /*62e0*/  LDGSTS.E.BYPASS.LTC128B.128 [R220+0xd00], [R6.64], !P3 ;  /* 0x00d0000006dc7fae */ /* 0x0009e2000d901d4c */
[----:B------:R-:W-:Y:S05]  /*62f0*/  IMAD.X R11, R5, 0x1, R2, P0 ;  /* 0x00000001050b7824 */ /* 0x000fea00000e0602 */
[----:B------:R4:W-:Y:S05]  /*6300*/  LDGSTS.E.BYPASS.LTC128B.128 [R220+0x1900], [R10.64], !P2 ;  /* 0x019000000adc7fae */ /* 0x0009ea000d101d4c */
[----:B------:R-:W-:-:S05]  /*6310*/  @P1 BRA `(.L_x_481) ;  /* 0x0000012000001947 */ /* 0x000fca0003800000 */
[----:B------:R-:W-:-:S05]  /*6320*/  BRA.DIV ~URZ, `(.L_x_482) ;  /* 0x0000e0e27f007947 */ /* 0x000fca000b800000 */
[----:B------:R4:W3:Y:S04]  /*6330*/  SHFL.IDX PT, R3, R12, 0x1, 0x1c1f ;  /* 0x003c1f000c037f89 */ /* 0x0008e800000e0000 */
[----:B----4-:R4:W2:Y:S02]  /*6340*/  SHFL.IDX PT, R7, R0, 0x1, 0x1c1f ;  /* 0x003c1f0000077f89 */ /* 0x0108a400000e0000 */
.L_x_540:
[----:B------:R-:W-:Y:S02]  /*6350*/  ISETP.GE.AND P3, PT, R230, c[0x0][0x1d4], PT ;  /* 0x00007500e6007a0c */ /* 0x000fe40003f66270 */
[----:B--2---:R-:W-:Y:S02]  /*6360*/  IADD3 R10, P0, R7, R202, RZ ;  /* 0x000000ca070a7210 */ /* 0x004fe40007f1e0ff */
[----:B------:R-:W-:Y:S02]  /*6370*/  ISETP.GE.AND P2, PT, R229, c[0x0][0x1d4], PT ;  /* 0x00007500e5007a0c */ /* 0x000fe40003f46270 */
[----:B------:R-:W-:Y:S01]  /*6380*/  ISETP.GE.AND P1, PT, R228, c[0x0][0x1d4], PT ;  /* 0x00007500e4007a0c */ /* 0x000fe20003f26270 */
[----:B---3--:R-:W-:Y:S01]  /*6390*/  IMAD.X R11, R3, 0x1, R200, P0 ;  /* 0x00000001030b7824 */ /* 0x008fe200000e06c8 */
[----:B------:R-:W-:Y:S05]  /*63a0*/  IADD3 R8, P0, R7, R242, RZ ;  /* 0x000000f207087210 */ /* 0x000fea0007f1e0ff */
[----:B------:R-:W-:Y:S01]  /*63b0*/  @!PT LDS RZ, [RZ] ;  /* 0x00000000fffff984 */ /* 0x000fe20000000800 */
[----:B------:R-:W-:Y:S01]  /*63c0*/  @!PT LDS RZ, [RZ] ;  /* 0x00000000fffff984 */ /* 0x000fe20000000800 */
[----:B------:R-:W-:Y:S01]  /*63d0*/  @!PT LDS RZ, [RZ] ;  /* 0x00000000fffff984 */ /* 0x000fe20000000800 */
[----:B------:R2:W-:Y:S01]  /*63e0*/  LDGSTS.E.BYPASS.LTC128B.128 [R220+0x900], [R10.64], !P3 ;  /* 0x009000000adc7fae */ /* 0x0005e2000d901d4c */
[----:B------:R-:W-:Y:S01]  /*63f0*/  IMAD.X R9, R3, 0x1, R203, P0 ;  /* 0x0000000103097824 */ /* 0x000fe200000e06cb */
[----:B------:R-:W-:Y:S04]  /*6400*/  IADD3 R4, P0, R7, R4, RZ ;  /* 0x0000000407047210 */ /* 0x000fe80007f1e0ff */
[----:B------:R2:W-:Y:S01]  /*6410*/  LDGSTS.E.BYPASS.LTC128B.128 [R220+0x1500], [R8.64], !P2 ;  /* 0x0150000008dc7fae */ /* 0x0005e2000d101d4c */
[----:B------:R-:W-:Y:S05]  /*6420*/  IMAD.X R5, R3, 0x1, R2, P0 ;  /* 0x0000000103057824 */ /* 0x000fea00000e0602 */
[----:B------:R2:W-:Y:S03]  /*6430*/  LDGSTS.E.BYPASS.LTC128B.128 [R220+0x2100], [R4.64], !P1 ;  /* 0x0210000004dc7fae */ /* 0x0005e6000c901d4c */
.L_x_481:
[----:B------:R-:W-:Y:S05]  /*6440*/  BSYNC B0 ;  /* 0x0000000000007941 */ /* 0x000fea0003800000 */
.L_x_480:
[----:B------:R-:W0:Y:S01]  /*6450*/  LDGDEPBAR ;  /* 0x00000000000079af */ /* 0x000e220000000000 */
[----:B------:R-:W-:Y:S01]  /*6460*/  WARPSYNC 0xffffffff ;  /* 0xffffffff00007948 */ /* 0x000fe20003800000 */
[-C--:B--2-4-:R-:W-:Y:S03]  /*6470*/  HMMA.16816.F32 R4, R152, R156.reuse, RZ ;  /* 0x0000009c9804723c */ /* 0x094fe600000018ff */
[----:B------:R-:W-:Y:S03]  /*6480*/  ISETP.GT.AND P0, PT, R240, R221, PT ;  /* 0x000000ddf000720c */ /* 0x000fe60003f04270 */
[----:B------:R-:W-:Y:S02]  /*6490*/  LDSM.16.M88.4 R192, [R216+0x3100] ;  /* 0x00310000d8c0783b */ /* 0x000fe40000000200 */
[C---:B---3--:R-:W-:Y:S06]  /*64a0*/  HMMA.16816.F32 R8, R160.reuse, R156, RZ ;  /* 0x0000009ca008723c */ /* 0x048fec00000018ff */
[----:B------:R-:W-:Y:S02]  /*64b0*/  LDSM.16.M88.4 R196, [R217+0x7900] ;  /* 0x00790000d9c4783b */ /* 0x000fe40000000200 */
[-C--:B------:R-:W-:Y:S08]  /*64c0*/  HMMA.16816.F32 R12, R160, R158.reuse, RZ ;  /* 0x0000009ea00c723c */ /* 0x080ff000000018ff */
[C---:B------:R-:W-:Y:S01]  /*64d0*/  HMMA.16816.F32 R16, R152.reuse, R158, RZ ;  /* 0x0000009e9810723c */ /* 0x040fe200000018ff */
[----:B------:R-:W2:Y:S07]  /*64e0*/  LDSM.16.M88.4 R156, [R217+0x6900] ;  /* 0x00690000d99c783b */ /* 0x000eae0000000200 */
[-C--:B-1----:R-:W-:Y:S08]  /*64f0*/  HMMA.16816.F32 R20, R152, R164.reuse, RZ ;  /* 0x000000a49814723c */ /* 0x082ff000000018ff */
[C---:B------:R-:W-:Y:S08]  /*6500*/  HMMA.16816.F32 R24, R160.reuse, R164, RZ ;  /* 0x000000a4a018723c */ /* 0x040ff000000018ff */
[-C--:B------:R-:W-:Y:S08]  /*6510*/  HMMA.16816.F32 R28, R160, R166.reuse, RZ ;  /* 0x000000a6a01c723c */ /* 0x080ff000000018ff */
[C---:B------:R-:W-:Y:S01]  /*6520*/  HMMA.16816.F32 R32, R152.reuse, R166, RZ ;  /* 0x000000a69820723c */ /* 0x040fe200000018ff */
[----:B------:R-:W1:Y:S07]  /*6530*/  LDSM.16.M88.4 R164, [R216+0x3500] ;  /* 0x00350000d8a4783b */ /* 0x000e6e0000000200 */
[-C--:B------:R-:W-:Y:S08]  /*6540*/  HMMA.16816.F32 R36, R152, R168.reuse, RZ ;  /* 0x000000a89824723c */ /* 0x080ff000000018ff */
[C---:B------:R-:W-:Y:S08]  /*6550*/  HMMA.16816.F32 R40, R160.reuse, R168, RZ ;  /* 0x000000a8a028723c */ /* 0x040ff000000018ff */
[-C--:B------:R-:W-:Y:S01]  /*6560*/  HMMA.16816.F32 R44, R160, R170.reuse, RZ ;  /* 0x000000aaa02c723c */ /* 0x080fe200000018ff */
[----:B------:R-:W-:Y:S07]  /*6570*/  LDSM.16.M88.4 R160, [R213+0x6900] ;  /* 0x00690000d5a0783b */ /* 0x000fee0000000200 */
[----:B------:R-:W-:Y:S01]  /*6580*/  HMMA.16816.F32 R48, R152, R170, RZ ;  /* 0x000000aa9830723c */ /* 0x000fe200000018ff */
[----:B------:R-:W3:Y:S07]  /*6590*/  LDSM.16.M88.4 R152, [R216+0x3900] ;  /* 0x00390000d898783b */ /* 0x000eee0000000200 */
[-C--:B------:R-:W-:Y:S01]  /*65a0*/  HMMA.16816.F32 R4, R172, R176.reuse, R4 ;  /* 0x000000b0ac04723c */ /* 0x080fe20000001804 */
[----:B------:R-:W4:Y:S07]  /*65b0*/  LDSM.16.M88.4 R168, [R209] ;  /* 0x00000000d1a8783b */ /* 0x000f2e0000000200 */
[C---:B------:R-:W-:Y:S08]  /*65c0*/  HMMA.16816.F32 R8, R180.reuse, R176, R8 ;  /* 0x000000b0b408723c */ /* 0x040ff00000001808 */
[-C--:B------:R-:W-:Y:S08]  /*65d0*/  HMMA.16816.F32 R12, R180, R178.reuse, R12 ;  /* 0x000000b2b40c723c */ /* 0x080ff0000000180c */
[C---:B------:R-:W-:Y:S01]  /*65e0*/  HMMA.16816.F32 R16, R172.reuse, R178, R16 ;  /* 0x000000b2ac10723c */ /* 0x040fe20000001810 */
[----:B------:R-:W5:Y:S07]  /*65f0*/  LDSM.16.M88.4 R176, [R213+0x7900] ;  /* 0x00790000d5b0783b */ /* 0x000f6e0000000200 */
        /* <DEDUP_REMOVED lines=8> */
[----:B------:R-:W-:Y:S07]  /*6680*/  LDSM.16.M88.4 R180, [R207] ;  /* 0x00000000cfb4783b */ /* 0x000fee0000000200 */
[----:B------:R-:W-:Y:S01]  /*6690*/  HMMA.16816.F32 R48, R172, R190, R48 ;  /* 0x000000beac30723c */ /* 0x000fe20000001830 */
[----:B------:R-:W1:Y:S08]  /*66a0*/  LDSM.16.M88.4 R172, [R208] ;  /* 0x00000000d0ac783b */ /* 0x000e700000000200 */
[----:B------:R-:W-:Y:S01]  /*66b0*/  LDSM.16.M88.4 R188, [R216+0x4500] ;  /* 0x00450000d8bc783b */ /* 0x000fe20000000200 */
[-C--:B--2---:R-:W-:Y:S08]  /*66c0*/  HMMA.16816.F32 R4, R156, R192.reuse, R4 ;  /* 0x000000c09c04723c */ /* 0x084ff00000001804 */
[C---:B------:R-:W-:Y:S08]  /*66d0*/  HMMA.16816.F32 R8, R196.reuse, R192, R8 ;  /* 0x000000c0c408723c */ /* 0x040ff00000001808 */
[-C--:B------:R-:W-:Y:S08]  /*66e0*/  HMMA.16816.F32 R12, R196, R194.reuse, R12 ;  /* 0x000000c2c40c723c */ /* 0x080ff0000000180c */
[C---:B------:R-:W-:Y:S01]  /*66f0*/  HMMA.16816.F32 R16, R156.reuse, R194, R16 ;  /* 0x000000c29c10723c */ /* 0x040fe20000001810 */
[----:B------:R-:W-:Y:S07]  /*6700*/  LDSM.16.M88.4 R192, [R206] ;  /* 0x00000000cec0783b */ /* 0x000fee0000000200 */
[-C--:B-1----:R-:W-:Y:S08]  /*6710*/  HMMA.16816.F32 R20, R156, R164.reuse, R20 ;  /* 0x000000a49c14723c */ /* 0x082ff00000001814 */
[C---:B------:R-:W-:Y:S08]  /*6720*/  HMMA.16816.F32 R24, R196.reuse, R164, R24 ;  /* 0x000000a4c418723c */ /* 0x040ff00000001818 */
[-C--:B------:R-:W-:Y:S08]  /*6730*/  HMMA.16816.F32 R28, R196, R166.reuse, R28 ;  /* 0x000000a6c41c723c */ /* 0x080ff0000000181c */
[C---:B------:R-:W-:Y:S01]  /*6740*/  HMMA.16816.F32 R32, R156.reuse, R166, R32 ;  /* 0x000000a69c20723c */ /* 0x040fe20000001820 */
[----:B------:R-:W1:Y:S07]  /*6750*/  LDSM.16.M88.4 R164, [R217+0x8900] ;  /* 0x00890000d9a4783b */ /* 0x000e6e0000000200 */
[-C--:B---3--:R-:W-:Y:S08]  /*6760*/  HMMA.16816.F32 R36, R156, R152.reuse, R36 ;  /* 0x000000989c24723c */ /* 0x088ff00000001824 */
[C---:B------:R-:W-:Y:S08]  /*6770*/  HMMA.16816.F32 R40, R196.reuse, R152, R40 ;  /* 0x00000098c428723c */ /* 0x040ff00000001828 */
[-C--:B------:R-:W-:Y:S08]  /*6780*/  HMMA.16816.F32 R44, R196, R154.reuse, R44 ;  /* 0x0000009ac42c723c */ /* 0x080ff0000000182c */
[----:B------:R-:W-:Y:S01]  /*6790*/  HMMA.16816.F32 R48, R156, R154, R48 ;  /* 0x0000009a9c30723c */ /* 0x000fe20000001830 */
[----:B------:R-:W2:Y:S07]  /*67a0*/  LDSM.16.M88.4 R152, [R217+0x9900] ;  /* 0x00990000d998783b */ /* 0x000eae0000000200 */
[-C--:B----4-:R-:W-:Y:S01]  /*67b0*/  HMMA.16816.F32 R4, R160, R168.reuse, R4 ;  /* 0x000000a8a004723c */ /* 0x090fe20000001804 */
[----:B------:R-:W3:Y:S07]  /*67c0*/  LDSM.16.M88.4 R156, [R216+0x4100] ;  /* 0x00410000d89c783b */ /* 0x000eee0000000200 */
[C---:B-----5:R-:W-:Y:S08]  /*67d0*/  HMMA.16816.F32 R8, R176.reuse, R168, R8 ;  /* 0x000000a8b008723c */ /* 0x060ff00000001808 */
[-C--:B------:R-:W-:Y:S08]  /*67e0*/  HMMA.16816.F32 R12, R176, R170.reuse, R12 ;  /* 0x000000aab00c723c */ /* 0x080ff0000000180c */
[C---:B------:R-:W-:Y:S01]  /*67f0*/  HMMA.16816.F32 R16, R160.reuse, R170, R16 ;  /* 0x000000aaa010723c */ /* 0x040fe20000001810 */
[----:B------:R-:W4:Y:S07]  /*6800*/  LDSM.16.M88.4 R168, [R213+0x8900] ;  /* 0x00890000d5a8783b */ /* 0x000f2e0000000200 */
[-C--:B------:R-:W-:Y:S08]  /*6810*/  HMMA.16816.F32 R20, R160, R172.reuse, R20 ;  /* 0x000000aca014723c */ /* 0x080ff00000001814 */
[C---:B------:R-:W-:Y:S08]  /*6820*/  HMMA.16816.F32 R24, R176.reuse, R172, R24 ;  /* 0x000000acb018723c */ /* 0x040ff00000001818 */
[-C--:B------:R-:W-:Y:S08]  /*6830*/  HMMA.16816.F32 R28, R176, R174.reuse, R28 ;  /* 0x000000aeb01c723c */ /* 0x080ff0000000181c */
[C---:B------:R-:W-:Y:S08]  /*6840*/  HMMA.16816.F32 R32, R160.reuse, R174, R32 ;  /* 0x000000aea020723c */ /* 0x040ff00000001820 */
[-C--:B------:R-:W-:Y:S08]  /*6850*/  HMMA.16816.F32 R36, R160, R180.reuse, R36 ;  /* 0x000000b4a024723c */ /* 0x080ff00000001824 */
[C---:B------:R-:W-:Y:S08]  /*6860*/  HMMA.16816.F32 R40, R176.reuse, R180, R40 ;  /* 0x000000b4b028723c */ /* 0x040ff00000001828 */
[-C--:B------:R-:W-:Y:S08]  /*6870*/  HMMA.16816.F32 R44, R176, R182.reuse, R44 ;  /* 0x000000b6b02c723c */ /* 0x080ff0000000182c */
[----:B------:R-:W-:Y:S01]  /*6880*/  HMMA.16816.F32 R48, R160, R182, R48 ;  /* 0x000000b6a030723c */ /* 0x000fe20000001830 */
[----:B------:R-:W5:Y:S07]  /*6890*/  LDSM.16.M88.4 R160, [R213+0x9900] ;  /* 0x00990000d5a0783b */ /* 0x000f6e0000000200 */
[-C--:B-1----:R-:W-:Y:S08]  /*68a0*/  HMMA.16816.F32 R4, R164, R184.reuse, R4 ;  /* 0x000000b8a404723c */ /* 0x082ff00000001804 */
[C---:B--2---:R-:W-:Y:S08]  /*68b0*/  HMMA.16816.F32 R8, R152.reuse, R184, R8 ;  /* 0x000000b89808723c */ /* 0x044ff00000001808 */
[-C--:B------:R-:W-:Y:S08]  /*68c0*/  HMMA.16816.F32 R12, R152, R186.reuse, R12 ;  /* 0x000000ba980c723c */ /* 0x080ff0000000180c */
[C---:B------:R-:W-:Y:S08]  /*68d0*/  HMMA.16816.F32 R16, R164.reuse, R186, R16 ;  /* 0x000000baa410723c */ /* 0x040ff00000001810 */
[-C--:B---3--:R-:W-:Y:S08]  /*68e0*/  HMMA.16816.F32 R20, R164, R156.reuse, R20 ;  /* 0x0000009ca414723c */ /* 0x088ff00000001814 */
[C---:B------:R-:W-:Y:S08]  /*68f0*/  HMMA.16816.F32 R24, R152.reuse, R156, R24 ;  /* 0x0000009c9818723c */ /* 0x040ff00000001818 */
[-C--:B------:R-:W-:Y:S08]  /*6900*/  HMMA.16816.F32 R28, R152, R158.reuse, R28 ;  /* 0x0000009e981c723c */ /* 0x080ff0000000181c */
[C---:B------:R-:W-:Y:S01]  /*6910*/  HMMA.16816.F32 R32, R164.reuse, R158, R32 ;  /* 0x0000009ea420723c */ /* 0x040fe20000001820 */
[----:B------:R-:W-:Y:S07]  /*6920*/  LDSM.16.M88.4 R156, [R204] ;  /* 0x00000000cc9c783b */ /* 0x000fee0000000200 */
[-C--:B------:R-:W-:Y:S08]  /*6930*/  HMMA.16816.F32 R36, R164, R188.reuse, R36 ;  /* 0x000000bca424723c */ /* 0x080ff00000001824 */
[C---:B------:R-:W-:Y:S08]  /*6940*/  HMMA.16816.F32 R40, R152.reuse, R188, R40 ;  /* 0x000000bc9828723c */ /* 0x040ff00000001828 */
[-C--:B------:R-:W-:Y:S01]  /*6950*/  HMMA.16816.F32 R44, R152, R190.reuse, R44 ;  /* 0x000000be982c723c */ /* 0x080fe2000000182c */
[----:B------:R-:W1:Y:S01]  /*6960*/  LDSM.16.M88.4 R152, [R205] ;  /* 0x00000000cd98783b */ /* 0x000e620000000200 */
[----:B------:R-:W-:Y:S06]  /*6970*/  DEPBAR.LE SB0, 0x0 ;  /* 0x000080000000791a */ /* 0x000fec0000000000 */
[----:B------:R-:W-:Y:S01]  /*6980*/  HMMA.16816.F32 R48, R164, R190, R48 ;  /* 0x000000bea430723c */ /* 0x000fe20000001830 */
[----:B------:R-:W-:Y:S07]  /*6990*/  BAR.SYNC.DEFER_BLOCKING 0x0 ;  /* 0x0000000000007b1d */ /* 0x000fee0000010000 */
[-C--:B----4-:R-:W-:Y:S08]  /*69a0*/  HMMA.16816.F32 R4, R168, R192.reuse, R4 ;  /* 0x000000c0a804723c */ /* 0x090ff00000001804 */
[C---:B-----5:R-:W-:Y:S08]  /*69b0*/  HMMA.16816.F32 R8, R160.reuse, R192, R8 ;  /* 0x000000c0a008723c */ /* 0x060ff00000001808 */
[-C--:B------:R-:W-:Y:S08]  /*69c0*/  HMMA.16816.F32 R12, R160, R194.reuse, R12 ;  /* 0x000000c2a00c723c */ /* 0x080ff0000000180c */
[C---:B------:R-:W-:Y:S04]  /*69d0*/  HMMA.16816.F32 R16, R168.reuse, R194, R16 ;  /* 0x000000c2a810723c */ /* 0x040fe80000001810 */
[----:B------:R-:W-:Y:S02]  /*69e0*/  FMUL.FTZ R245, R4, c[0x0][0x320] ;  /* 0x0000c80004f57a20 */ /* 0x000fe40000410000 */
[----:B------:R-:W-:Y:S02]  /*69f0*/  FMUL.FTZ R249, R5, c[0x0][0x320] ;  /* 0x0000c80005f97a20 */ /* 0x000fe40000410000 */
[-C--:B-1----:R-:W-:Y:S02]  /*6a00*/  HMMA.16816.F32 R20, R168, R152.reuse, R20 ;  /* 0x00000098a814723c */ /* 0x082fe40000001814 */
[----:B------:R-:W1:Y:S02]  /*6a10*/  MUFU.TANH R245, R245 ;  /* 0x000000f500f57308 */ /* 0x000e640000002400 */
[----:B------:R-:W-:Y:S02]  /*6a20*/  FMUL.FTZ R244, R6, c[0x0][0x320] ;  /* 0x0000c80006f47a20 */ /* 0x000fe40000410000 */
[----:B------:R-:W-:Y:S02]  /*6a30*/  FMUL.FTZ R247, R7, c[0x0][0x320] ;  /* 0x0000c80007f77a20 */ /* 0x000fe40000410000 */
[C---:B------:R-:W-:Y:S04]  /*6a40*/  HMMA.16816.F32 R24, R160.reuse, R152, R24 ;  /* 0x00000098a018723c */ /* 0x040fe80000001818 */
[----:B------:R-:W2:Y:S01]  /*6a50*/  MUFU.TANH R249, R249 ;  /* 0x000000f900f97308 */ /* 0x000ea20000002400 */
[----:B------:R-:W-:Y:S02]  /*6a60*/  FMUL.FTZ R251, R13, c[0x0][0x320] ;  /* 0x0000c8000dfb7a20 */ /* 0x000fe40000410000 */
[----:B------:R-:W-:Y:S01]  /*6a70*/  FMUL.FTZ R0, R8, c[0x0][0x320] ;  /* 0x0000c80008007a20 */ /* 0x000fe20000410000 */
[-C--:B------:R-:W-:Y:S04]  /*6a80*/  HMMA.16816.F32 R28, R160, R154.reuse, R28 ;  /* 0x0000009aa01c723c */ /* 0x080fe8000000181c */
[----:B------:R-:W-:Y:S02]  /*6a90*/  FMUL.FTZ R195, R17, c[0x0][0x320] ;  /* 0x0000c80011c37a20 */ /* 0x000fe40000410000 */
[----:B------:R3:W4:Y:S01]  /*6aa0*/  MUFU.TANH R185, R251 ;  /* 0x000000fb00b97308 */ /* 0x0007220000002400 */
[----:B------:R-:W-:Y:S01]  /*6ab0*/  FMUL.FTZ R246, R9, c[0x0][0x320] ;  /* 0x0000c80009f67a20 */ /* 0x000fe20000410000 */
[C---:B------:R-:W-:Y:S04]  /*6ac0*/  HMMA.16816.F32 R32, R168.reuse, R154, R32 ;  /* 0x0000009aa820723c */ /* 0x040fe80000001820 */
[----:B------:R-:W-:Y:S02]  /*6ad0*/  FMUL.FTZ R190, R20, c[0x0][0x320] ;  /* 0x0000c80014be7a20 */ /* 0x000fe40000410000 */
[----:B------:R-:W-:Y:S02]  /*6ae0*/  FMUL.FTZ R189, R21, c[0x0][0x320] ;  /* 0x0000c80015bd7a20 */ /* 0x000fe40000410000 */
[----:B------:R-:W1:Y:S01]  /*6af0*/  MUFU.TANH R244, R244 ;  /* 0x000000f400f47308 */ /* 0x000e620000002400 */
[-C--:B------:R-:W-:Y:S03]  /*6b00*/  HMMA.16816.F32 R36, R168, R156.reuse, R36 ;  /* 0x0000009ca824723c */ /* 0x080fe60000001824 */
[----:B------:R-:W-:Y:S02]  /*6b10*/  FMUL.FTZ R187, R22, c[0x0][0x320] ;  /* 0x0000c80016bb7a20 */ /* 0x000fe40000410000 */
[----:B------:R-:W-:Y:S02]  /*6b20*/  FMUL.FTZ R2, R10, c[0x0][0x320] ;  /* 0x0000c8000a027a20 */ /* 0x000fe40000410000 */
[----:B------:R-:W-:Y:S01]  /*6b30*/  FMUL.FTZ R3, R11, c[0x0][0x320] ;  /* 0x0000c8000b037a20 */ /* 0x000fe20000410000 */
[C---:B------:R-:W-:Y:S01]  /*6b40*/  HMMA.16816.F32 R40, R160.reuse, R156, R40 ;  /* 0x0000009ca028723c */ /* 0x040fe20000001828 */
[----:B------:R5:W1:Y:S03]  /*6b50*/  MUFU.TANH R17, R189 ;  /* 0x000000bd00117308 */ /* 0x000a660000002400 */
[----:B------:R-:W-:Y:S02]  /*6b60*/  FMUL.FTZ R252, R12, c[0x0][0x320] ;  /* 0x0000c8000cfc7a20 */ /* 0x000fe40000410000 */
[----:B---3--:R-:W-:Y:S02]  /*6b70*/  FMUL.FTZ R251, R18, c[0x0][0x320] ;  /* 0x0000c80012fb7a20 */ /* 0x008fe40000410000 */
[-C--:B------:R-:W-:Y:S03]  /*6b80*/  HMMA.16816.F32 R44, R160, R158.reuse, R44 ;  /* 0x0000009ea02c723c */ /* 0x080fe6000000182c */
[----:B------:R3:W1:Y:S01]  /*6b90*/  MUFU.TANH R18, R190 ;  /* 0x000000be00127308 */ /* 0x0006620000002400 */
[----:B------:R-:W-:Y:S02]  /*6ba0*/  FMUL.FTZ R248, R14, c[0x0][0x320] ;  /* 0x0000c8000ef87a20 */ /* 0x000fe40000410000 */
[----:B------:R-:W-:Y:S02]  /*6bb0*/  FMUL.FTZ R250, R15, c[0x0][0x320] ;  /* 0x0000c8000ffa7a20 */ /* 0x000fe40000410000 */
[----:B------:R-:W-:Y:S04]  /*6bc0*/  HMMA.16816.F32 R48, R168, R158, R48 ;  /* 0x0000009ea830723c */ /* 0x000fe80000001830 */
[----:B------:R-:W-:Y:S01]  /*6bd0*/  FMUL.FTZ R194, R16, c[0x0][0x320] ;  /* 0x0000c80010c27a20 */ /* 0x000fe20000410000 */
[----:B------:R1:W1:Y:S01]  /*6be0*/  MUFU.TANH R13, R187 ;  /* 0x000000bb000d7308 */ /* 0x0002620000002400 */
[----:B------:R-:W-:Y:S02]  /*6bf0*/  FMUL.FTZ R186, R19, c[0x0][0x320] ;  /* 0x0000c80013ba7a20 */ /* 0x000fe40000410000 */
[----:B------:R-:W-:Y:S04]  /*6c00*/  FMUL.FTZ R197, R23, c[0x0][0x320] ;  /* 0x0000c80017c57a20 */ /* 0x000fe80000410000 */
[----:B------:R-:W-:Y:S02]  /*6c10*/  FMUL.FTZ R198, R24, c[0x0][0x320] ;  /* 0x0000c80018c67a20 */ /* 0x000fe40000410000 */
[----:B------:R-:W-:Y:S01]  /*6c20*/  FMUL.FTZ R199, R25, c[0x0][0x320] ;  /* 0x0000c80019c77a20 */ /* 0x000fe20000410000 */
[----:B------:R-:W2:Y:S01]  /*6c30*/  MUFU.TANH R247, R247 ;  /* 0x000000f700f77308 */ /* 0x000ea20000002400 */
[----:B-----5:R-:W-:Y:S02]  /*6c40*/  FMUL.FTZ R189, R26, c[0x0][0x320] ;  /* 0x0000c8001abd7a20 */ /* 0x020fe40000410000 */
[----:B------:R-:W-:Y:S02]  /*6c50*/  FMUL.FTZ R15, R28, c[0x0][0x320] ;  /* 0x0000c8001c0f7a20 */ /* 0x000fe40000410000 */
[----:B------:R-:W-:Y:S02]  /*6c60*/  FMUL.FTZ R14, R29, c[0x0][0x320] ;  /* 0x0000c8001d0e7a20 */ /* 0x000fe40000410000 */
[----:B------:R-:W-:Y:S02]  /*6c70*/  FMUL.FTZ R191, R30, c[0x0][0x320] ;  /* 0x0000c8001ebf7a20 */ /* 0x000fe40000410000 */
[----:B---3--:R-:W-:Y:S01]  /*6c80*/  FMUL.FTZ R190, R31, c[0x0][0x320] ;  /* 0x0000c8001fbe7a20 */ /* 0x008fe20000410000 */
[----:B------:R-:W3:Y:S01]  /*6c90*/  MUFU.TANH R0, R0 ;  /* 0x0000000000007308 */ /* 0x000ee20000002400 */
[----:B------:R-:W-:Y:S02]  /*6ca0*/  FMUL.FTZ R26, R32, c[0x0][0x320] ;  /* 0x0000c800201a7a20 */ /* 0x000fe40000410000 */
[----:B------:R-:W-:Y:S02]  /*6cb0*/  FMUL.FTZ R21, R34, c[0x0][0x320] ;  /* 0x0000c80022157a20 */ /* 0x000fe40000410000 */
[----:B-1----:R-:W-:Y:S02]  /*6cc0*/  FMUL.FTZ R187, R27, c[0x0][0x320] ;  /* 0x0000c8001bbb7a20 */ /* 0x002fe40000410000 */
[----:B------:R-:W-:Y:S02]  /*6cd0*/  FMUL.FTZ R27, R33, c[0x0][0x320] ;  /* 0x0000c800211b7a20 */ /* 0x000fe40000410000 */
[----:B------:R-:W-:Y:S01]  /*6ce0*/  FMUL.FTZ R19, R35, c[0x0][0x320] ;  /* 0x0000c80023137a20 */ /* 0x000fe20000410000 */
[----:B------:R-:W1:Y:S01]  /*6cf0*/  MUFU.TANH R246, R246 ;  /* 0x000000f600f67308 */ /* 0x000e620000002400 */
[----:B------:R-:W-:Y:S02]  /*6d00*/  FMUL.FTZ R165, R36, c[0x0][0x320] ;  /* 0x0000c80024a57a20 */ /* 0x000fe40000410000 */
[----:B------:R-:W-:Y:S02]  /*6d10*/  FMUL.FTZ R34, R37, c[0x0][0x320] ;  /* 0x0000c80025227a20 */ /* 0x000fe40000410000 */
[----:B------:R-:W-:Y:S02]  /*6d20*/  FMUL.FTZ R30, R38, c[0x0][0x320] ;  /* 0x0000c800261e7a20 */ /* 0x000fe40000410000 */
        /* <DEDUP_REMOVED lines=15> */
[----:B------:R-:W-:Y:S09]  /*6e20*/  FMUL.FTZ R51, R51, c[0x0][0x320] ;  /* 0x0000c80033337a20 */ /* 0x000ff20000410000 */
[----:B------:R-:W1:Y:S10]  /*6e30*/  MUFU.TANH R248, R248 ;  /* 0x000000f800f87308 */ /* 0x000e740000002400 */
        /* <DEDUP_REMOVED lines=23> */
[----:B------:R1:W1:Y:S10]  /*6fb0*/  MUFU.TANH R167, R41 ;  /* 0x0000002900a77308 */ /* 0x0002740000002400 */
        /* <DEDUP_REMOVED lines=9> */
[----:B------:R1:W1:Y:S01]  /*7050*/  MUFU.TANH R171, R51 ;  /* 0x0000003300ab7308 */ /* 0x0002620000002400 */
[----:B------:R-:W-:-:S05]  /*7060*/  @!P0 BRA `(.L_x_483) ;  /* 0x0000038000008947 */ /* 0x000fca0003800000 */
[----:B--234-:R-:W-:Y:S01]  /*7070*/  ISETP.NE.AND P2, PT, R222, 0x1, PT ;  /* 0x00000001de00780c */ /* 0x01cfe20003f45270 */
[----:B------:R-:W-:Y:S01]  /*7080*/  IMAD R226, R240, 0x30, R232 ;  /* 0x00000030f0e27824 */ /* 0x000fe200078e02e8 */
[----:B------:R-:W-:Y:S01]  /*7090*/  ISETP.GT.AND P1, PT, R227, 0x2f, PT ;  /* 0x0000002fe300780c */ /* 0x000fe20003f24270 */
[----:B------:R-:W-:Y:S01]  /*70a0*/  IMAD.MOV.U32 R225, RZ, RZ, RZ ;  /* 0x000000ffffe17224 */ /* 0x000fe200078e00ff */
[----:B------:R-:W-:Y:S02]  /*70b0*/  ISETP.GE.AND P5, PT, R230, c[0x0][0x1d4], PT ;  /* 0x00007500e6007a0c */ /* 0x000fe40003fa6270 */
[----:B------:R-:W-:Y:S02]  /*70c0*/  IADD3 R226, R226, -0x30, R227 ;  /* 0xffffffd0e2e27810 */ /* 0x000fe40007ffe0e3 */
[----:B------:R-:W-:Y:S02]  /*70d0*/  ISETP.GE.AND P4, PT, R229, c[0x0][0x1d4], PT ;  /* 0x00007500e5007a0c */ /* 0x000fe40003f86270 */
[----:B------:R-:W-:Y:S01]  /*70e0*/  ISETP.GE.AND P3, PT, R228, c[0x0][0x1d4], PT ;  /* 0x00007500e4007a0c */ /* 0x000fe20003f66270 */
[----:B------:R-:W-:Y:S02]  /*70f0*/  IMAD.MOV.U32 R4, RZ, RZ, R226 ;  /* 0x000000ffff047224 */ /* 0x000fe400078e00e2 */
[----:B------:R-:W-:Y:S05]  /*7100*/  @P2 IMAD.HI.U32 R5, R226, c[0x0][0x2bc], RZ ;  /* 0x0000af00e2052a27 */ /* 0x000fea00078e00ff */
[----:B------:R-:W-:Y:S04]  /*7110*/  @P2 SHF.R.U32.HI R4, RZ, c[0x0][0x2c0], R5 ;  /* 0x0000b000ff042a19 */ /* 0x000fe80000011605 */
[C---:B------:R-:W-:Y:S04]  /*7120*/  @!P1 IADD3 R8, P0, R4.reuse, UR10, RZ ;  /* 0x0000000a04089c10 */ /* 0x040fe8000ff1e0ff */
[----:B------:R-:W-:Y:S02]  /*7130*/  @!P1 LEA.HI.X.SX32 R5, R4, UR6, 0x1, P0 ;  /* 0x0000000604059c11 */ /* 0x000fe400080f0eff */
[C---:B------:R-:W-:Y:S04]  /*7140*/  @!P1 LEA R6, P0, R8.reuse, c[0x0][0x2a0], 0x2 ;  /* 0x0000a80008069a11 */ /* 0x040fe800078010ff */
[----:B------:R-:W-:Y:S01]  /*7150*/  @!P1 LEA.HI.X R7, R8, c[0x0][0x2a4], R5, 0x2, P0 ;  /* 0x0000a90008079a11 */ /* 0x000fe200000f1405 */
[----:B------:R-:W-:Y:S04]  /*7160*/  IMAD.MOV R5, RZ, RZ, -R4 ;  /* 0x000000ffff057224 */ /* 0x000fe800078e0a04 */
[----:B------:R-:W2:Y:S01]  /*7170*/  @!P1 LDG.E R225, [R6.64] ;  /* 0x0000000c06e19981 */ /* 0x000ea2000c1e1900 */
[----:B------:R-:W-:Y:S04]  /*7180*/  IMAD R226, R5, c[0x0][0x2b8], R226 ;  /* 0x0000ae0005e27a24 */ /* 0x000fe800078e02e2 */
[C---:B------:R-:W-:Y:S01]  /*7190*/  IMAD.WIDE.U32 R8, R226.reuse, c[0x0][0x1e0], RZ ;  /* 0x00007800e2087a25 */ /* 0x040fe200078e00ff */
[----:B------:R-:W-:Y:S05]  /*71a0*/  SHF.R.S32.HI R5, RZ, 0x1f, R226 ;  /* 0x0000001fff057819 */ /* 0x000fea00000114e2 */
[----:B------:R-:W-:Y:S04]  /*71b0*/  IMAD R5, R5, c[0x0][0x1e0], RZ ;  /* 0x0000780005057a24 */ /* 0x000fe800078e02ff */
[----:B------:R-:W-:Y:S04]  /*71c0*/  IMAD R5, R226, c[0x0][0x1e4], R5 ;  /* 0x00007900e2057a24 */ /* 0x000fe800078e0205 */
[----:B------:R-:W-:Y:S01]  /*71d0*/  IMAD.IADD R9, R9, 0x1, R5 ;  /* 0x0000000109097824 */ /* 0x000fe200078e0205 */
[----:B--2---:R-:W-:Y:S03]  /*71e0*/  SHF.R.S32.HI R10, RZ, 0x1f, R225 ;  /* 0x0000001fff0a7819 */ /* 0x004fe600000114e1 */
[C---:B------:R-:W-:Y:S04]  /*71f0*/  IMAD.WIDE.U32 R8, R225.reuse, c[0x0][0x1f0], R8 ;  /* 0x00007c00e1087a25 */ /* 0x040fe800078e0008 */
[----:B------:R-:W-:Y:S01]  /*7200*/  IMAD R6, R10, c[0x0][0x1f0], RZ ;  /* 0x00007c000a067a24 */ /* 0x000fe200078e02ff */
[----:B------:R-:W-:Y:S03]  /*7210*/  IADD3 R7, P0, R8, UR18, RZ ;  /* 0x0000001208077c10 */ /* 0x000fe6000ff1e0ff */
[----:B------:R-:W-:Y:S05]  /*7220*/  IMAD R6, R225, c[0x0][0x1f4], R6 ;  /* 0x00007d00e1067a24 */ /* 0x000fea00078e0206 */
[----:B------:R-:W-:Y:S02]  /*7230*/  IADD3.X R6, R9, UR9, R6, P0, !PT ;  /* 0x0000000909067c10 */ /* 0x000fe400087fe406 */
[C---:B------:R-:W-:Y:S04]  /*7240*/  LEA R5, P0, R7.reuse, c[0x0][0x1c8], 0x1 ;  /* 0x0000720007057a11 */ /* 0x040fe800078008ff */
[----:B------:R-:W-:Y:S01]  /*7250*/  LEA.HI.X R4, R7, c[0x0][0x1cc], R6, 0x1, P0 ;  /* 0x0000730007047a11 */ /* 0x000fe200000f0c06 */
[----:B------:R-:W2:Y:S01]  /*7260*/  SHFL.IDX PT, R9, R5, RZ, 0x1c1f ;  /* 0x001c1fff05097589 */ /* 0x000ea200000e0000 */
[----:B------:R-:W-:Y:S03]  /*7270*/  IADD3 R6, -R241, 0x30, RZ ;  /* 0x00000030f1067810 */ /* 0x000fe60007ffe1ff */
[----:B------:R-:W3:Y:S01]  /*7280*/  SHFL.IDX PT, R7, R4, RZ, 0x1c1f ;  /* 0x001c1fff04077589 */ /* 0x000ee200000e0000 */
[----:B------:R-:W-:Y:S03]  /*7290*/  ISETP.GE.AND P1, PT, R6, 0x1, PT ;  /* 0x000000010600780c */ /* 0x000fe60003f26270 */
[----:B------:R-:W-:Y:S10]  /*72a0*/  SHFL.IDX PT, R12, R4, 0x1, 0x1c1f ;  /* 0x003c1f00040c7f89 */ /* 0x000ff400000e0000 */
[----:B--2---:R-:W-:Y:S05]  /*72b0*/  @P1 IADD3 R36, P0, R9, R202, RZ ;  /* 0x000000ca09241210 */ /* 0x004fea0007f1e0ff */
[--C-:B---3--:R-:W-:Y:S01]  /*72c0*/  @P1 IMAD.X R37, R7, 0x1, R200.reuse, P0 ;  /* 0x0000000107251824 */ /* 0x108fe200000e06c8 */
[----:B------:R-:W-:Y:S04]  /*72d0*/  @P1 IADD3 R10, P0, R9, R242, RZ ;  /* 0x000000f2090a1210 */ /* 0x000fe80007f1e0ff */
[----:B------:R2:W-:Y:S01]  /*72e0*/  @P1 LDGSTS.E.BYPASS.LTC128B.128 [R220+0x2500], [R36.64], !P5 ;  /* 0x0250000024dc1fae */ /* 0x0005e2000e901d4c */
[----:B------:R-:W-:Y:S01]  /*72f0*/  @P1 IMAD.X R11, R7, 0x1, R203, P0 ;  /* 0x00000001070b1824 */ /* 0x000fe200000e06cb */
[C---:B------:R-:W-:Y:S04]  /*7300*/  @P1 LEA R8, P0, R218.reuse, R9, 0x1 ;  /* 0x00000009da081211 */ /* 0x040fe800078008ff */
[----:B------:R2:W-:Y:S01]  /*7310*/  @P1 LDGSTS.E.BYPASS.LTC128B.128 [R220+0x3100], [R10.64], !P4 ;  /* 0x031000000adc1fae */ /* 0x0005e2000e101d4c */
[----:B------:R-:W-:Y:S02]  /*7320*/  @P1 LEA.HI.X R9, R218, R7, R233, 0x1, P0 ;  /* 0x00000007da091211 */ /* 0x000fe400000f0ce9 */
[----:B------:R-:W-:Y:S01]  /*7330*/  ISETP.GE.AND P0, PT, R6, 0x21, PT ;  /* 0x000000210600780c */ /* 0x000fe20003f06270 */
[----:B------:R-:W3:Y:S04]  /*7340*/  SHFL.IDX PT, R7, R5, 0x1, 0x1c1f ;  /* 0x003c1f0005077f89 */ /* 0x000ee800000e0000 */
[----:B------:R2:W-:Y:S08]  /*7350*/  @P1 LDGSTS.E.BYPASS.LTC128B.128 [R220+0x3d00], [R8.64], !P3 ;  /* 0x03d0000008dc1fae */ /* 0x0005f0000d901d4c */
[C---:B---3--:R-:W-:Y:S05]  /*7360*/  @P0 IADD3 R48, P2, R7.reuse, R202, RZ ;  /* 0x000000ca07300210 */ /* 0x048fea0007f5e0ff */
[C---:B------:R-:W-:Y:S01]  /*7370*/  @P0 IMAD.X R49, R12.reuse, 0x1, R200, P2 ;  /* 0x000000010c310824 */ /* 0x040fe200010e06c8 */
[----:B------:R-:W-:Y:S04]  /*7380*/  @P0 IADD3 R40, P2, R7, R242, RZ ;  /* 0x000000f207280210 */ /* 0x000fe80007f5e0ff */
[----:B------:R2:W-:Y:S01]  /*7390*/  @P0 LDGSTS.E.BYPASS.LTC128B.128 [R220+0x2d00], [R48.64], !P5 ;  /* 0x02d0000030dc0fae */ /* 0x0005e2000e901d4c */
[----:B-1----:R-:W-:Y:S01]  /*73a0*/  @P0 IMAD.X R41, R12, 0x1, R203, P2 ;  /* 0x000000010c290824 */ /* 0x002fe200010e06cb */
[C---:B------:R-:W-:Y:S04]  /*73b0*/  @P0 LEA R6, P2, R218.reuse, R7, 0x1 ;  /* 0x00000007da060211 */ /* 0x040fe800078408ff */
[----:B------:R2:W-:Y:S01]  /*73c0*/  @P0 LDGSTS.E.BYPASS.LTC128B.128 [R220+0x3900], [R40.64], !P4 ;  /* 0x0390000028dc0fae */ /* 0x0005e2000e101d4c */
[----:B------:R-:W-:Y:S05]  /*73d0*/  @P0 LEA.HI.X R7, R218, R12, R233, 0x1, P2 ;  /* 0x0000000cda070211 */ /* 0x000fea00010f0ce9 */
[----:B------:R2:W-:Y:S03]  /*73e0*/  @P0 LDGSTS.E.BYPASS.LTC128B.128 [R220+0x4500], [R6.64], !P3 ;  /* 0x0450000006dc0fae */ /* 0x0005e6000d901d4c */
.L_x_483:
[----:B--234-:R-:W-:Y:S01]  /*73f0*/  IMAD.MOV.U32 R9, RZ, RZ, R231 ;  /* 0x000000ffff097224 */ /* 0x01cfe200078e00e7 */
[----:B------:R-:W-:Y:S01]  /*7400*/  PLOP3.LUT P0, PT, PT, PT, UP2, 0x80, 0x0 ;  /* 0x000000000000781c */ /* 0x000fe20003f0f028 */
[----:B------:R-:W0:Y:S01]  /*7410*/  LDGDEPBAR ;  /* 0x00000000000079af */ /* 0x000e220000000000 */
[----:B------:R-:W-:Y:S05]  /*7420*/  IMAD R10, R240, -0x30, RZ ;  /* 0xffffffd0f00a7824 */ /* 0x000fea00078e02ff */
[----:B------:R-:W-:Y:S06]  /*7430*/  IADD3 R7, -R235, 0x1, R10 ;  /* 0x00000001eb077810 */ /* 0x000fec0007ffe10a */
[----:B------:R-:W-:Y:S01]  /*7440*/  @P0 IMAD.HI.U32 R4, R231, c[0x0][0x2c8], RZ ;  /* 0x0000b200e7040a27 */ /* 0x000fe200078e00ff */
[----:B------:R-:W-:Y:S11]  /*7450*/  PLOP3.LUT P0, PT, PT, PT, UP2, 0x80, 0x0 ;  /* 0x000000000000781c */ /* 0x000ff60003f0f028 */
[----:B------:R-:W-:Y:S02]  /*7460*/  @!UPT UIADD3 URZ, URZ, URZ, URZ ;  /* 0x0000003f3f3ff290 */ /* 0x000fe4000fffe03f */
[----:B------:R-:W-:Y:S01]  /*7470*/  @P0 SHF.R.U32.HI R9, RZ, c[0x0][0x2cc], R4 ;  /* 0x0000b300ff090a19 */ /* 0x000fe20000011604 */
[----:B------:R-:W-:Y:S01]  /*7480*/  IMAD.MOV.U32 R4, RZ, RZ, c[0x0][0x2ac] ;  /* 0x0000ab00ff047624 */ /* 0x000fe200078e00ff */
[----:B------:R-:W-:Y:S03]  /*7490*/  PLOP3.LUT P0, PT, PT, PT, UP1, 0x40, 0x0 ;  /* 0x000000000000781c */ /* 0x000fe60003f0e818 */
[----:B------:R-:W2:Y:S01]  /*74a0*/  SHFL.IDX PT, R5, R9, RZ, 0x1c1f ;  /* 0x001c1fff09057589 */ /* 0x000ea200000e0000 */
[----:B------:R-:W-:Y:S05]  /*74b0*/  IMAD R7, R4, c[0x0][0x1d0], R7 ;  /* 0x0000740004077a24 */ /* 0x000fea00078e0207 */
[----:B------:R-:W-:Y:S04]  /*74c0*/  IADD3 R6, R7, -c[0x0][0x168], RZ ;  /* 0x80005a0007067a10 */ /* 0x000fe80007ffe0ff */
[C---:B------:R-:W-:Y:S02]  /*74d0*/  IADD3 R8, R6.reuse, c[0x0][0x328], RZ ;  /* 0x0000ca0006087a10 */ /* 0x040fe40007ffe0ff */
[----:B------:R-:W-:Y:S03]  /*74e0*/  IADD3 R6, R6, UR17, RZ ;  /* 0x0000001106067c10 */ /* 0x000fe6000fffe0ff */
[--C-:B--2---:R-:W-:Y:S02]  /*74f0*/  IMAD.IADD R11, R8, 0x1, R5.reuse ;  /* 0x00000001080b7824 */ /* 0x104fe400078e0205 */
[----:B------:R-:W-:Y:S01]  /*7500*/  IMAD.IADD R7, R6, 0x1, R5 ;  /* 0x0000000106077824 */ /* 0x000fe200078e0205 */
[----:B------:R-:W-:-:S05]  /*7510*/  @P0 BRA `(.L_x_484) ;  /* 0x000001a000000947 */ /* 0x000fca0003800000 */
[----:B------:R-:W-:Y:S01]  /*7520*/  MOV R4, c[0x0][0x2ac] ;  /* 0x0000ab0000047a02 */ /* 0x000fe20000000f00 */
[----:B------:R-:W-:Y:S04]  /*7530*/  BSSY B0, `(.L_x_485) ;  /* 0x0000013000007945 */ /* 0x000fe80003800000 */
[----:B------:R-:W-:Y:S05]  /*7540*/  IMAD R5, R4, c[0x0][0x1d0], R5 ;  /* 0x0000740004057a24 */ /* 0x000fea00078e0205 */
[----:B------:R-:W-:Y:S04]  /*7550*/  IADD3 R5, R5, -c[0x0][0x168], RZ ;  /* 0x80005a0005057a10 */ /* 0x000fe80007ffe0ff */
[----:B------:R-:W-:Y:S11]  /*7560*/  ISETP.GT.AND P0, PT, R5, -0x1, PT ;  /* 0xffffffff0500780c */ /* 0x000ff60003f04270 */
[----:B------:R-:W-:Y:S02]  /*7570*/  @!UPT UIADD3 URZ, URZ, URZ, URZ ;  /* 0x0000003f3f3ff290 */ /* 0x000fe4000fffe03f */
[----:B------:R-:W-:-:S05]  /*7580*/  @P0 BRA `(.L_x_486) ;  /* 0x0000008000000947 */ /* 0x000fca0003800000 */
[----:B------:R-:W-:Y:S01]  /*7590*/  LOP3.LUT R5, RZ, R5, RZ, 0x33, !PT ;  /* 0x00000005ff057212 */ /* 0x000fe200078e33ff */
[----:B------:R-:W-:Y:S05]  /*75a0*/  IMAD.MOV.U32 R4, RZ, RZ, 0x1 ;  /* 0x00000001ff047424 */ /* 0x000fea00078e00ff */
[----:B------:R-:W-:Y:S11]  /*75b0*/  ISETP.NE.AND P0, PT, R4, c[0x0][0x32c], PT ;  /* 0x0000cb0004007a0c */ /* 0x000ff60003f05270 */
[----:B------:R-:W-:Y:S02]  /*75c0*/  @!UPT UIADD3 URZ, URZ, URZ, URZ ;  /* 0x0000003f3f3ff290 */ /* 0x000fe4000fffe03f */
[----:B------:R-:W-:Y:S05]  /*75d0*/  @P0 IMAD.HI.U32 R4, R5, c[0x0][0x330], RZ ;  /* 0x0000cc0005040a27 */ /* 0x000fea00078e00ff */
[----:B------:R-:W-:Y:S04]  /*75e0*/  @P0 SHF.R.U32.HI R5, RZ, c[0x0][0x334], R4 ;  /* 0x0000cd00ff050a19 */ /* 0x000fe80000011604 */
[----:B------:R-:W-:Y:S01]  /*75f0*/  LOP3.LUT R5, RZ, R5, RZ, 0x33, !PT ;  /* 0x00000005ff057212 */ /* 0x000fe200078e33ff */
[----:B------:R-:W-:-:S05]  /*7600*/  BRA `(.L_x_487) ;  /* 0x0000005000007947 */ /* 0x000fca0003800000 */
.L_x_486:
[----:B------:R-:W-:Y:S04]  /*7610*/  MOV R4, 0x1 ;  /* 0x0000000100047802 */ /* 0x000fe80000000f00 */
[----:B------:R-:W-:Y:S11]  /*7620*/  ISETP.NE.AND P0, PT, R4, c[0x0][0x32c], PT ;  /* 0x0000cb0004007a0c */ /* 0x000ff60003f05270 */
[----:B------:R-:W-:Y:S02]  /*7630*/  @!UPT UIADD3 URZ, URZ, URZ, URZ ;  /* 0x0000003f3f3ff290 */ /* 0x000fe4000fffe03f */
[----:B------:R-:W-:Y:S05]  /*7640*/  @P0 IMAD.HI.U32 R4, R5, c[0x0][0x330], RZ ;  /* 0x0000cc0005040a27 */ /* 0x000fea00078e00ff */
[----:B------:R-:W-:Y:S02]  /*7650*/  @P0 SHF.R.U32.HI R5, RZ, c[0x0][0x334], R4 ;  /* 0x0000cd00ff050a19 */ /* 0x000fe40000011604 */
.L_x_487:
[----:B------:R-:W-:Y:S05]  /*7660*/  BSYNC B0 ;  /* 0x0000000000007941 */ /* 0x000fea0003800000 */
.L_x_485:
[----:B------:R-:W-:Y:S04]  /*7670*/  IMAD.IADD R12, R10, 0x1, -R235 ;  /* 0x000000010a0c7824 */ /* 0x000fe800078e0aeb */
[----:B------:R-:W-:Y:S05]  /*7680*/  IMAD R12, R5, c[0x0][0x32c], R12 ;  /* 0x0000cb00050c7a24 */ /* 0x000fea00078e020c */
[----:B------:R-:W-:Y:S02]  /*7690*/  IADD3 R4, R12, c[0x0][0x32c], RZ ;  /* 0x0000cb000c047a10 */ /* 0x000fe40007ffe0ff */
[----:B------:R-:W-:Y:S02]  /*76a0*/  IMNMX R7, R7, R12, !PT ;  /* 0x0000000c07077217 */ /* 0x000fe40007800200 */
[----:B------:R-:W-:Y:S02]  /*76b0*/  IMNMX R11, R11, R4, PT ;  /* 0x000000040b0b7217 */ /* 0x000fe40003800200 */
.L_x_484:
[C---:B------:R-:W-:Y:S02]  /*76c0*/  ISETP.GE.AND P0, PT, R10.reuse, 0x1, PT ;  /* 0x000000010a00780c */ /* 0x040fe40003f06270 */
[C---:B------:R-:W-:Y:S02]  /*76d0*/  ISETP.GE.AND P1, PT, R10.reuse, 0x2, PT ;  /* 0x000000020a00780c */ /* 0x040fe40003f26270 */
[----:B------:R-:W-:Y:S02]  /*76e0*/  P2R R28, PR, RZ, 0x1 ;  /* 0x00000001ff1c7803 */ /* 0x000fe40000000000 */
[----:B------:R-:W-:Y:S02]  /*76f0*/  ISETP.GT.AND P0, PT, R7, RZ, !P0 ;  /* 0x000000ff0700720c */ /* 0x000fe40004704270 */
[----:B------:R-:W-:Y:S02]  /*7700*/  P2R R12, PR, RZ, 0x2 ;  /* 0x00000002ff0c7803 */ /* 0x000fe40000000000 */
[----:B------:R-:W-:Y:S02]  /*7710*/  ISETP.LT.OR P0, PT, R11, 0x1, P0 ;  /* 0x000000010b00780c */ /* 0x000fe40000701670 */
[C---:B------:R-:W-:Y:S02]  /*7720*/  ISETP.GE.AND P6, PT, R10.reuse, 0x12, PT ;  /* 0x000000120a00780c */ /* 0x040fe40003fc6270 */
[----:B------:R-:W-:Y:S02]  /*7730*/  FSEL R4, R245, -INF , !P0 ;  /* 0xff800000f5047808 */ /* 0x000fe40004000000 */
[----:B------:R-:W-:Y:S02]  /*7740*/  ISETP.GT.AND P0, PT, R7, 0x1, !P1 ;  /* 0x000000010700780c */ /* 0x000fe40004f04270 */
[C---:B------:R-:W-:Y:S02]  /*7750*/  ISETP.GE.AND P1, PT, R10.reuse, 0x9, PT ;  /* 0x000000090a00780c */ /* 0x040fe40003f26270 */
[----:B------:R-:W-:Y:S02]  /*7760*/  ISETP.LT.OR P0, PT, R11, 0x2, P0 ;  /* 0x000000020b00780c */ /* 0x000fe40000701670 */
[----:B------:R-:W-:Y:S02]  /*7770*/  P2R R24, PR, RZ, 0x2 ;  /* 0x00000002ff187803 */ /* 0x000fe40000000000 */
[----:B------:R-:W-:Y:S02]  /*7780*/  FSEL R37, R249, -INF , !P0 ;  /* 0xff800000f9257808 */ /* 0x000fe40004000000 */
[----:B------:R-:W-:Y:S02]  /*7790*/  ISETP.GT.AND P0, PT, R7, 0x8, !P1 ;  /* 0x000000080700780c */ /* 0x000fe40004f04270 */
[----:B------:R-:W-:Y:S02]  /*77a0*/  ISETP.GE.AND P1, PT, R10, 0xa, PT ;  /* 0x0000000a0a00780c */ /* 0x000fe40003f26270 */
[----:B------:R-:W-:Y:S02]  /*77b0*/  ISETP.LT.OR P0, PT, R11, 0x9, P0 ;  /* 0x000000090b00780c */ /* 0x000fe40000701670 */
[----:B------:R-:W-:Y:S02]  /*77c0*/  P2R R20, PR, RZ, 0x2 ;  /* 0x00000002ff147803 */ /* 0x000fe40000000000 */
[----:B-1----:R-:W-:Y:S02]  /*77d0*/  FSEL R35, R194, -INF , !P0 ;  /* 0xff800000c2237808 */ /* 0x002fe40004000000 */
[----:B------:R-:W-:Y:S02]  /*77e0*/  ISETP.GT.AND P0, PT, R7, 0x9, !P1 ;  /* 0x000000090700780c */ /* 0x000fe40004f04270 */
[C---:B------:R-:W-:Y:S02]  /*77f0*/  ISETP.GE.AND P1, PT, R10.reuse, 0x11, PT ;  /* 0x000000110a00780c */ /* 0x040fe40003f26270 */
[----:B------:R-:W-:Y:S02]  /*7800*/  ISETP.LT.OR P0, PT, R11, 0xa, P0 ;  /* 0x0000000a0b00780c */ /* 0x000fe40000701670 */
[C---:B------:R-:W-:Y:S02]  /*7810*/  ISETP.GE.AND P5, PT, R10.reuse, 0x19, PT ;  /* 0x000000190a00780c */ /* 0x040fe40003fa6270 */
[----:B------:R-:W-:Y:S02]  /*7820*/  FSEL R5, R195, -INF , !P0 ;  /* 0xff800000c3057808 */ /* 0x000fe40004000000 */
[----:B------:R-:W-:Y:S02]  /*7830*/  ISETP.GT.AND P0, PT, R7, 0x10, !P1 ;  /* 0x000000100700780c */ /* 0x000fe40004f04270 */
[C---:B------:R-:W-:Y:S02]  /*7840*/  ISETP.GE.AND P4, PT, R10.reuse, 0x1a, PT ;  /* 0x0000001a0a00780c */ /* 0x040fe40003f86270 */
[----:B------:R-:W-:Y:S02]  /*7850*/  ISETP.LT.OR P0, PT, R11, 0x11, P0 ;  /* 0x000000110b00780c */ /* 0x000fe40000701670 */
[----:B------:R-:W-:Y:S02]  /*7860*/  ISETP.GE.AND P3, PT, R10, 0x21, PT ;  /* 0x000000210a00780c */ /* 0x000fe40003f66270 */
        /* <DEDUP_REMOVED lines=8> */
[----:B------:R-:W-:Y:S04]  /*78f0*/  ISETP.LT.OR P0, PT, R11, 0x19, P0 ;  /* 0x000000190b00780c */ /* 0x000fe80000701670 */
[----:B------:R-:W-:Y:S02]  /*7900*/  FSEL R194, R26, -INF , !P0 ;  /* 0xff8000001ac27808 */ /* 0x000fe40004000000 */
[----:B------:R-:W-:Y:S04]  /*7910*/  ISETP.GT.AND P0, PT, R7, 0x19, !P4 ;  /* 0x000000190700780c */ /* 0x000fe80006704270 */
        /* <DEDUP_REMOVED lines=11> */
[----:B------:R-:W-:Y:S04]  /*79d0*/  ISETP.GE.AND P0, PT, R10, 0x2a, PT ;  /* 0x0000002a0a00780c */ /* 0x000fe80003f06270 */
[----:B------:R-:W-:Y:S02]  /*79e0*/  P2R R18, PR, RZ, 0x1 ;  /* 0x00000001ff127803 */ /* 0x000fe40000000000 */
[----:B------:R-:W-:Y:S04]  /*79f0*/  ISETP.GT.AND P0, PT, R7, 0x29, !P0 ;  /* 0x000000290700780c */ /* 0x000fe80004704270 */
[----:B------:R-:W-:Y:S02]  /*7a00*/  ISETP.LT.OR P0, PT, R11, 0x2a, P0 ;  /* 0x0000002a0b00780c */ /* 0x000fe40000701670 */
[----:B------:R-:W1:Y:S02]  /*7a10*/  SHFL.IDX PT, R11, R9, 0x1, 0x1c1f ;  /* 0x003c1f00090b7f89 */ /* 0x000e6400000e0000 */
[----:B------:R-:W-:Y:S02]  /*7a20*/  FSEL R175, R45, -INF , !P0 ;  /* 0xff8000002daf7808 */ /* 0x000fe40004000000 */
[----:B------:R-:W-:Y:S01]  /*7a30*/  PLOP3.LUT P0, PT, PT, PT, UP1, 0x40, 0x0 ;  /* 0x000000000000781c */ /* 0x000fe20003f0e818 */
[--C-:B-1----:R-:W-:Y:S02]  /*7a40*/  IMAD.IADD R26, R8, 0x1, R11.reuse ;  /* 0x00000001081a7824 */ /* 0x102fe400078e020b */
[----:B------:R-:W-:Y:S10]  /*7a50*/  IMAD.IADD R17, R6, 0x1, R11 ;  /* 0x0000000106117824 */ /* 0x000ff400078e020b */
        /* <DEDUP_REMOVED lines=16> */
.L_x_490:
[----:B------:R-:W-:Y:S04]  /*7b60*/  MOV R7, 0x1 ;  /* 0x0000000100077802 */ /* 0x000fe80000000f00 */
[----:B------:R-:W-:Y:S11]  /*7b70*/  ISETP.NE.AND P0, PT, R7, c[0x0][0x32c], PT ;  /* 0x0000cb0007007a0c */ /* 0x000ff60003f05270 */
[----:B------:R-:W-:Y:S02]  /*7b80*/  @!UPT UIADD3 URZ, URZ, URZ, URZ ;  /* 0x0000003f3f3ff290 */ /* 0x000fe4000fffe03f */
[----:B------:R-:W-:Y:S05]  /*7b90*/  @P0 IMAD.HI.U32 R7, R32, c[0x0][0x330], RZ ;  /* 0x0000cc0020070a27 */ /* 0x000fea00078e00ff */
[----:B------:R-:W-:Y:S02]  /*7ba0*/  @P0 SHF.R.U32.HI R32, RZ, c[0x0][0x334], R7 ;  /* 0x0000cd00ff200a19 */ /* 0x000fe40000011607 */
.L_x_491:
[----:B------:R-:W-:Y:S05]  /*7bb0*/  BSYNC B0 ;  /* 0x0000000000007941 */ /* 0x000fea0003800000 */
.L_x_489:
[----:B------:R-:W-:Y:S04]  /*7bc0*/  IMAD.IADD R7, R10, 0x1, -R235 ;  /* 0x000000010a077824 */ /* 0x000fe800078e0aeb */
[----:B------:R-:W-:Y:S05]  /*7bd0*/  IMAD R7, R32, c[0x0][0x32c], R7 ;  /* 0x0000cb0020077a24 */ /* 0x000fea00078e0207 */
[----:B------:R-:W-:Y:S02]  /*7be0*/  IADD3 R11, R7, c[0x0][0x32c], RZ ;  /* 0x0000cb00070b7a10 */ /* 0x000fe40007ffe0ff */
[----:B------:R-:W-:Y:S02]  /*7bf0*/  IMNMX R17, R17, R7, !PT ;  /* 0x0000000711117217 */ /* 0x000fe40007800200 */
[----:B------:R-:W-:Y:S02]  /*7c00*/  IMNMX R26, R26, R11, PT ;  /* 0x0000000b1a1a7217 */ /* 0x000fe40003800200 */
.L_x_488:
[----:B------:R-:W-:Y:S04]  /*7c10*/  ISETP.NE.AND P0, PT, R12, RZ, PT ;  /* 0x000000ff0c00720c */ /* 0x000fe80003f05270 */
[----:B------:R-:W-:Y:S04]  /*7c20*/  ISETP.GT.AND P0, PT, R17, 0x1, !P0 ;  /* 0x000000011100780c */ /* 0x000fe80004704270 */
[----:B------:R-:W-:Y:S04]  /*7c30*/  ISETP.LT.OR P0, PT, R26, 0x2, P0 ;  /* 0x000000021a00780c */ /* 0x000fe80000701670 */
[----:B------:R-:W-:Y:S02]  /*7c40*/  FSEL R27, R247, -INF , !P0 ;  /* 0xff800000f71b7808 */ /* 0x000fe40004000000 */
[----:B------:R-:W-:Y:S04]  /*7c50*/  ISETP.NE.AND P0, PT, R24, RZ, PT ;  /* 0x000000ff1800720c */ /* 0x000fe80003f05270 */
[----:B------:R-:W-:Y:S04]  /*7c60*/  ISETP.GT.AND P0, PT, R17, 0x8, !P0 ;  /* 0x000000081100780c */ /* 0x000fe80004704270 */
[----:B------:R-:W-:Y:S04]  /*7c70*/  ISETP.LT.OR P0, PT, R26, 0x9, P0 ;  /* 0x000000091a00780c */ /* 0x000fe80000701670 */
[----:B------:R-:W-:Y:S02]  /*7c80*/  FSEL R7, R251, -INF , !P0 ;  /* 0xff800000fb077808 */ /* 0x000fe40004000000 */
[----:B------:R-:W-:Y:S04]  /*7c90*/  ISETP.NE.AND P0, PT, R20, RZ, PT ;  /* 0x000000ff1400720c */ /* 0x000fe80003f05270 */
[C---:B------:R-:W-:Y:S04]  /*7ca0*/  ISETP.GT.AND P0, PT, R17.reuse, 0x9, !P0 ;  /* 0x000000091100780c */ /* 0x040fe80004704270 */
[----:B------:R-:W-:Y:S04]  /*7cb0*/  ISETP.LT.OR P0, PT, R26, 0xa, P0 ;  /* 0x0000000a1a00780c */ /* 0x000fe80000701670 */
[----:B------:R-:W-:Y:S02]  /*7cc0*/  FSEL R11, R186, -INF , !P0 ;  /* 0xff800000ba0b7808 */ /* 0x000fe40004000000 */
[----:B------:R-:W-:Y:S04]  /*7cd0*/  ISETP.NE.AND P0, PT, R16, RZ, PT ;  /* 0x000000ff1000720c */ /* 0x000fe80003f05270 */
[----:B------:R-:W-:Y:S04]  /*7ce0*/  ISETP.GT.AND P0, PT, R17, 0x10, !P0 ;  /* 0x000000101100780c */ /* 0x000fe80004704270 */
[C---:B------:R-:W-:Y:S04]  /*7cf0*/  ISETP.LT.OR P0, PT, R26.reuse, 0x11, P0 ;  /* 0x000000111a00780c */ /* 0x040fe80000701670 */
[----:B------:R-:W-:Y:S02]  /*7d00*/  FSEL R47, R13, -INF , !P0 ;  /* 0xff8000000d2f7808 */ /* 0x000fe40004000000 */
        /* <DEDUP_REMOVED lines=9> */
[C---:B------:R-:W-:Y:S04]  /*7da0*/  ISETP.GT.AND P0, PT, R17.reuse, 0x20, !P3 ;  /* 0x000000201100780c */ /* 0x040fe80005f04270 */
[----:B------:R-:W-:Y:S04]  /*7db0*/  ISETP.LT.OR P0, PT, R26, 0x21, P0 ;  /* 0x000000211a00780c */ /* 0x000fe80000701670 */
[----:B------:R-:W-:Y:S02]  /*7dc0*/  FSEL R251, R30, -INF , !P0 ;  /* 0xff8000001efb7808 */ /* 0x000fe40004000000 */
[----:B------:R-:W-:Y:S04]  /*7dd0*/  ISETP.GT.AND P0, PT, R17, 0x21, !P2 ;  /* 0x000000211100780c */ /* 0x000fe80005704270 */
[C---:B------:R-:W-:Y:S04]  /*7de0*/  ISETP.LT.OR P0, PT, R26.reuse, 0x22, P0 ;  /* 0x000000221a00780c */ /* 0x040fe80000701670 */
[----:B------:R-:W-:Y:S02]  /*7df0*/  FSEL R247, R29, -INF , !P0 ;  /* 0xff8000001df77808 */ /* 0x000fe40004000000 */
[C---:B------:R-:W-:Y:S04]  /*7e00*/  ISETP.GT.AND P0, PT, R17.reuse, 0x28, !P1 ;  /* 0x000000281100780c */ /* 0x040fe80004f04270 */
[----:B------:R-:W-:Y:S04]  /*7e10*/  ISETP.LT.OR P0, PT, R26, 0x29, P0 ;  /* 0x000000291a00780c */ /* 0x000fe80000701670 */
[----:B------:R-:W-:Y:S02]  /*7e20*/  FSEL R173, R42, -INF , !P0 ;  /* 0xff8000002aad7808 */ /* 0x000fe40004000000 */
[----:B------:R-:W-:Y:S04]  /*7e30*/  ISETP.NE.AND P0, PT, R28, RZ, PT ;  /* 0x000000ff1c00720c */ /* 0x000fe80003f05270 */
[C---:B------:R-:W-:Y:S04]  /*7e40*/  ISETP.GT.AND P0, PT, R17.reuse, RZ, !P0 ;  /* 0x000000ff1100720c */ /* 0x040fe80004704270 */
[----:B------:R-:W-:Y:S04]  /*7e50*/  ISETP.LT.OR P0, PT, R26, 0x1, P0 ;  /* 0x000000011a00780c */ /* 0x000fe80000701670 */
[----:B------:R-:W-:Y:S02]  /*7e60*/  FSEL R21, R244, -INF , !P0 ;  /* 0xff800000f4157808 */ /* 0x000fe40004000000 */
[----:B------:R-:W-:Y:S04]  /*7e70*/  ISETP.NE.AND P0, PT, R18, RZ, PT ;  /* 0x000000ff1200720c */ /* 0x000fe80003f05270 */
[----:B------:R-:W-:Y:S02]  /*7e80*/  ISETP.GT.AND P0, PT, R17, 0x29, !P0 ;  /* 0x000000291100780c */ /* 0x000fe40004704270 */
[----:B------:R-:W1:Y:S02]  /*7e90*/  SHFL.IDX PT, R17, R9, 0x2, 0x1c1f ;  /* 0x005c1f0009117f89 */ /* 0x000e6400000e0000 */
[----:B------:R-:W-:Y:S04]  /*7ea0*/  ISETP.LT.OR P0, PT, R26, 0x2a, P0 ;  /* 0x0000002a1a00780c */ /* 0x000fe80000701670 */
        /* <DEDUP_REMOVED lines=13> */
[----:B------:R-:W-:Y:S05]  /*7f80*/  IMAD.MOV.U32 R13, RZ, RZ, c[0x0][0x32c] ;  /* 0x0000cb00ff0d7624 */ /* 0x000fea00078e00ff */
[----:B------:R-:W-:Y:S11]  /*7f90*/  ISETP.NE.AND P0, PT, R13, 0x1, PT ;  /* 0x000000010d00780c */ /* 0x000ff60003f05270 */
[----:B------:R-:W-:Y:S02]  /*7fa0*/  @!UPT UIADD3 URZ, URZ, URZ, URZ ;  /* 0x0000003f3f3ff290 */ /* 0x000fe4000fffe03f */
[----:B------:R-:W-:Y:S05]  /*7fb0*/  @P0 IMAD.HI.U32 R13, R30, c[0x0][0x330], RZ ;  /* 0x0000cc001e0d0a27 */ /* 0x000fea00078e00ff */
[----:B------:R-:W-:Y:S04]  /*7fc0*/  @P0 SHF.R.U32.HI R30, RZ, c[0x0][0x334], R13 ;  /* 0x0000cd00ff1e0a19 */ /* 0x000fe8000001160d */
[----:B------:R-:W-:Y:S01]  /*7fd0*/  LOP3.LUT R30, RZ, R30, RZ, 0x33, !PT ;  /* 0x0000001eff1e7212 */ /* 0x000fe200078e33ff */
[----:B------:R-:W-:-:S05]  /*7fe0*/  BRA `(.L_x_495) ;  /* 0x0000005000007947 */ /* 0x000fca0003800000 */
.L_x_494:
[----:B------:R-:W-:Y:S04]  /*7ff0*/  MOV R13, c[0x0][0x32c] ;  /* 0x0000cb00000d7a02 */ /* 0x000fe80000000f00 */
[----:B------:R-:W-:Y:S11]  /*8000*/  ISETP.NE.AND P0, PT, R13, 0x1, PT ;  /* 0x000000010d00780c */ /* 0x000ff60003f05270 */
[----:B------:R-:W-:Y:S02]  /*8010*/  @!UPT UIADD3 URZ, URZ, URZ, URZ ;  /* 0x0000003f3f3ff290 */ /* 0x000fe4000fffe03f */
[----:B------:R-:W-:Y:S05]  /*8020*/  @P0 IMAD.HI.U32 R13, R30, c[0x0][0x330], RZ ;  /* 0x0000cc001e0d0a27 */ /* 0x000fea00078e00ff */
[----:B------:R-:W-:Y:S02]  /*8030*/  @P0 SHF.R.U32.HI R30, RZ, c[0x0][0x334], R13 ;  /* 0x0000cd00ff1e0a19 */ /* 0x000fe4000001160d */
.L_x_495:
[----:B------:R-:W-:Y:S05]  /*8040*/  BSYNC B0 ;  /* 0x0000000000007941 */ /* 0x000fea0003800000 */
.L_x_493:
[----:B------:R-:W-:Y:S04]  /*8050*/  IMAD.IADD R13, R10, 0x1, -R235 ;  /* 0x000000010a0d7824 */ /* 0x000fe800078e0aeb */
[----:B------:R-:W-:Y:S05]  /*8060*/  IMAD R13, R30, c[0x0][0x32c], R13 ;  /* 0x0000cb001e0d7a24 */ /* 0x000fea00078e020d */
[----:B------:R-:W-:Y:S02]  /*8070*/  IADD3 R30, R13, c[0x0][0x32c], RZ ;  /* 0x0000cb000d1e7a10 */ /* 0x000fe40007ffe0ff */
[----:B------:R-:W-:Y:S02]  /*8080*/  IMNMX R26, R26, R13, !PT ;  /* 0x0000000d1a1a7217 */ /* 0x000fe40007800200 */
[----:B------:R-:W-:Y:S02]  /*8090*/  IMNMX R29, R29, R30, PT ;  /* 0x0000001e1d1d7217 */ /* 0x000fe40003800200 */
.L_x_492:
[----:B------:R-:W-:Y:S01]  /*80a0*/  ISETP.NE.AND P0, PT, R12, RZ, PT ;  /* 0x000000ff0c00720c */ /* 0x000fe20003f05270 */
[----:B------:R-:W1:Y:S03]  /*80b0*/  SHFL.IDX PT, R9, R9, 0x3, 0x1c1f ;  /* 0x007c1f0009097f89 */ /* 0x000e6600000e0000 */
[----:B------:R-:W-:Y:S04]  /*80c0*/  ISETP.GT.AND P0, PT, R26, 0x1, !P0 ;  /* 0x000000011a00780c */ /* 0x000fe80004704270 */
[C---:B------:R-:W-:Y:S04]  /*80d0*/  ISETP.LT.OR P0, PT, R29.reuse, 0x2, P0 ;  /* 0x000000021d00780c */ /* 0x040fe80000701670 */
[----:B------:R-:W-:Y:S02]  /*80e0*/  FSEL R19, R246, -INF , !P0 ;  /* 0xff800000f6137808 */ /* 0x000fe40004000000 */
[----:B------:R-:W-:Y:S04]  /*80f0*/  ISETP.NE.AND P0, PT, R24, RZ, PT ;  /* 0x000000ff1800720c */ /* 0x000fe80003f05270 */
[----:B------:R-:W-:Y:S04]  /*8100*/  ISETP.GT.AND P0, PT, R26, 0x8, !P0 ;  /* 0x000000081a00780c */ /* 0x000fe80004704270 */
[C---:B------:R-:W-:Y:S01]  /*8110*/  ISETP.LT.OR P0, PT, R29.reuse, 0x9, P0 ;  /* 0x000000091d00780c */ /* 0x040fe20000701670 */
[--C-:B-1----:R-:W-:Y:S03]  /*8120*/  IMAD.IADD R6, R6, 0x1, R9.reuse ;  /* 0x0000000106067824 */ /* 0x102fe600078e0209 */
[----:B------:R-:W-:Y:S02]  /*8130*/  FSEL R17, R252, -INF , !P0 ;  /* 0xff800000fc117808 */ /* 0x000fe40004000000 */
[----:B------:R-:W-:Y:S04]  /*8140*/  ISETP.NE.AND P0, PT, R20, RZ, PT ;  /* 0x000000ff1400720c */ /* 0x000fe80003f05270 */
[----:B------:R-:W-:Y:S04]  /*8150*/  ISETP.GT.AND P0, PT, R26, 0x9, !P0 ;  /* 0x000000091a00780c */ /* 0x000fe80004704270 */
[----:B------:R-:W-:Y:S04]  /*8160*/  ISETP.LT.OR P0, PT, R29, 0xa, P0 ;  /* 0x0000000a1d00780c */ /* 0x000fe80000701670 */
[----:B------:R-:W-:Y:S02]  /*8170*/  FSEL R13, R185, -INF , !P0 ;  /* 0xff800000b90d7808 */ /* 0x000fe40004000000 */
[----:B------:R-:W-:Y:S04]  /*8180*/  ISETP.NE.AND P0, PT, R16, RZ, PT ;  /* 0x000000ff1000720c */ /* 0x000fe80003f05270 */
[----:B------:R-:W-:Y:S04]  /*8190*/  ISETP.GT.AND P0, PT, R26, 0x10, !P0 ;  /* 0x000000101a00780c */ /* 0x000fe80004704270 */
[C---:B------:R-:W-:Y:S04]  /*81a0*/  ISETP.LT.OR P0, PT, R29.reuse, 0x11, P0 ;  /* 0x000000111d00780c */ /* 0x040fe80000701670 */
[----:B------:R-:W-:Y:S02]  /*81b0*/  FSEL R198, R198, -INF , !P0 ;  /* 0xff800000c6c67808 */ /* 0x000fe40004000000 */
[C---:B------:R-:W-:Y:S04]  /*81c0*/  ISETP.GT.AND P0, PT, R26.reuse, 0x11, !P6 ;  /* 0x000000111a00780c */ /* 0x040fe80007704270 */
[----:B------:R-:W-:Y:S04]  /*81d0*/  ISETP.LT.OR P0, PT, R29, 0x12, P0 ;  /* 0x000000121d00780c */ /* 0x000fe80000701670 */
        /* <DEDUP_REMOVED lines=14> */
[----:B------:R-:W-:Y:S04]  /*82c0*/  ISETP.LT.OR P0, PT, R29, 0x29, P0 ;  /* 0x000000291d00780c */ /* 0x000fe80000701670 */
[----:B------:R-:W-:Y:S02]  /*82d0*/  FSEL R165, R39, -INF , !P0 ;  /* 0xff80000027a57808 */ /* 0x000fe40004000000 */
[----:B------:R-:W-:Y:S04]  /*82e0*/  ISETP.NE.AND P0, PT, R28, RZ, PT ;  /* 0x000000ff1c00720c */ /* 0x000fe80003f05270 */
[----:B------:R-:W-:Y:S04]  /*82f0*/  ISETP.GT.AND P0, PT, R26, RZ, !P0 ;  /* 0x000000ff1a00720c */ /* 0x000fe80004704270 */
[C---:B------:R-:W-:Y:S04]  /*8300*/  ISETP.LT.OR P0, PT, R29.reuse, 0x1, P0 ;  /* 0x000000011d00780c */ /* 0x040fe80000701670 */
[----:B------:R-:W-:Y:S01]  /*8310*/  FSEL R14, R0, -INF , !P0 ;  /* 0xff800000000e7808 */ /* 0x000fe20004000000 */
[----:B------:R-:W-:Y:S01]  /*8320*/  IMAD.IADD R0, R8, 0x1, R9 ;  /* 0x0000000108007824 */ /* 0x000fe200078e0209 */
[----:B------:R-:W-:Y:S04]  /*8330*/  ISETP.NE.AND P0, PT, R18, RZ, PT ;  /* 0x000000ff1200720c */ /* 0x000fe80003f05270 */
[----:B------:R-:W-:Y:S04]  /*8340*/  ISETP.GT.AND P0, PT, R26, 0x29, !P0 ;  /* 0x000000291a00780c */ /* 0x000fe80004704270 */
[----:B------:R-:W-:Y:S04]  /*8350*/  ISETP.LT.OR P0, PT, R29, 0x2a, P0 ;  /* 0x0000002a1d00780c */ /* 0x000fe80000701670 */
[----:B------:R-:W-:Y:S02]  /*8360*/  FSEL R163, R38, -INF , !P0 ;  /* 0xff80000026a37808 */ /* 0x000fe40004000000 */
[----:B------:R-:W-:Y:S11]  /*8370*/  PLOP3.LUT P0, PT, PT, PT, UP1, 0x40, 0x0 ;  /* 0x000000000000781c */ /* 0x000ff60003f0e818 */
[----:B------:R-:W-:Y:S02]  /*8380*/  @!UPT UIADD3 URZ, URZ, URZ, URZ ;  /* 0x0000003f3f3ff290 */ /* 0x000fe4000fffe03f */
        /* <DEDUP_REMOVED lines=16> */
.L_x_498:
[----:B------:R-:W-:Y:S04]  /*8490*/  MOV R8, c[0x0][0x32c] ;  /* 0x0000cb0000087a02 */ /* 0x000fe80000000f00 */
[----:B------:R-:W-:Y:S11]  /*84a0*/  ISETP.NE.AND P0, PT, R8, 0x1, PT ;  /* 0x000000010800780c */ /* 0x000ff60003f05270 */
[----:B------:R-:W-:Y:S02]  /*84b0*/  @!UPT UIADD3 URZ, URZ, URZ, URZ ;  /* 0x0000003f3f3ff290 */ /* 0x000fe4000fffe03f */
[----:B------:R-:W-:Y:S05]  /*84c0*/  @P0 IMAD.HI.U32 R8, R9, c[0x0][0x330], RZ ;  /* 0x0000cc0009080a27 */ /* 0x000fea00078e00ff */
[----:B------:R-:W-:Y:S02]  /*84d0*/  @P0 SHF.R.U32.HI R9, RZ, c[0x0][0x334], R8 ;  /* 0x0000cd00ff090a19 */ /* 0x000fe40000011608 */
.L_x_499:
[----:B------:R-:W-:Y:S05]  /*84e0*/  BSYNC B0 ;  /* 0x0000000000007941 */ /* 0x000fea0003800000 */
.L_x_497:
[----:B------:R-:W-:Y:S04]  /*84f0*/  IMAD.IADD R10, R10, 0x1, -R235 ;  /* 0x000000010a0a7824 */ /* 0x000fe800078e0aeb */
[----:B------:R-:W-:Y:S05]  /*8500*/  IMAD R10, R9, c[0x0][0x32c], R10 ;  /* 0x0000cb00090a7a24 */ /* 0x000fea00078e020a */
[----:B------:R-:W-:Y:S02]  /*8510*/  IADD3 R9, R10, c[0x0][0x32c], RZ ;  /* 0x0000cb000a097a10 */ /* 0x000fe40007ffe0ff */
[----:B------:R-:W-:Y:S02]  /*8520*/  IMNMX R6, R6, R10, !PT ;  /* 0x0000000a06067217 */ /* 0x000fe40007800200 */
[----:B------:R-:W-:Y:S02]  /*8530*/  IMNMX R0, R0, R9, PT ;  /* 0x0000000900007217 */ /* 0x000fe40003800200 */
.L_x_496:
[----:B------:R-:W-:Y:S04]  /*8540*/  ISETP.NE.AND P0, PT, R28, RZ, PT ;  /* 0x000000ff1c00720c */ /* 0x000fe80003f05270 */
[----:B------:R-:W-:Y:S04]  /*8550*/  ISETP.GT.AND P0, PT, R6, RZ, !P0 ;  /* 0x000000ff0600720c */ /* 0x000fe80004704270 */
[----:B------:R-:W-:Y:S04]  /*8560*/  ISETP.LT.OR P0, PT, R0, 0x1, P0 ;  /* 0x000000010000780c */ /* 0x000fe80000701670 */
[----:B------:R-:W-:Y:S02]  /*8570*/  FSEL R9, R2, -INF , !P0 ;  /* 0xff80000002097808 */ /* 0x000fe40004000000 */
[----:B------:R-:W-:Y:S02]  /*8580*/  ISETP.NE.AND P0, PT, R12, RZ, PT ;  /* 0x000000ff0c00720c */ /* 0x000fe40003f05270 */
[----:B------:R-:W-:Y:S02]  /*8590*/  FMNMX.FTZ R2, R4, R151, !PT ;  /* 0x0000009704027209 */ /* 0x000fe40007810000 */
[----:B------:R-:W-:Y:S02]  /*85a0*/  ISETP.GT.AND P0, PT, R6, 0x1, !P0 ;  /* 0x000000010600780c */ /* 0x000fe40004704270 */
[----:B------:R-:W-:Y:S02]  /*85b0*/  FMNMX.FTZ R2, R37, R2, !PT ;  /* 0x0000000225027209 */ /* 0x000fe40007810000 */
[----:B------:R-:W-:Y:S02]  /*85c0*/  ISETP.LT.OR P0, PT, R0, 0x2, P0 ;  /* 0x000000020000780c */ /* 0x000fe40000701670 */
[----:B------:R-:W-:Y:S02]  /*85d0*/  FMNMX.FTZ R2, R35, R2, !PT ;  /* 0x0000000223027209 */ /* 0x000fe40007810000 */
        /* <DEDUP_REMOVED lines=22> */
[----:B------:R-:W-:Y:S02]  /*8740*/  ISETP.GT.AND P0, PT, R6, 0x11, !P6 ;  /* 0x000000110600780c */ /* 0x000fe40007704270 */
[----:B------:R-:W-:Y:S02]  /*8750*/  FMNMX.FTZ R15, R174, R15, !PT ;  /* 0x0000000fae0f7209 */ /* 0x000fe40007810000 */
[----:B------:R-:W-:Y:S02]  /*8760*/  FMNMX.FTZ R2, R47, R2, !PT ;  /* 0x000000022f027209 */ /* 0x000fe40007810000 */
[----:B------:R-:W-:Y:S02]  /*8770*/  ISETP.LT.OR P0, PT, R0, 0x12, P0 ;  /* 0x000000120000780c */ /* 0x000fe40000701670 */
[----:B------:R-:W-:Y:S02]  /*8780*/  FMNMX.FTZ R16, R172, R15, !PT ;  /* 0x0000000fac107209 */ /* 0x000fe40007810000 */
[----:B------:R-:W-:Y:S02]  /*8790*/  FMNMX.FTZ R15, R45, R2, !PT ;  /* 0x000000022d0f7209 */ /* 0x000fe40007810000 */
[----:B------:R-:W-:Y:S02]  /*87a0*/  FSEL R248, R187, -INF , !P0 ;  /* 0xff800000bbf87808 */ /* 0x000fe40004000000 */
[----:B------:R-:W-:Y:S02]  /*87b0*/  ISETP.GT.AND P0, PT, R6, 0x18, !P5 ;  /* 0x000000180600780c */ /* 0x000fe40006f04270 */
[----:B------:R-:W-:Y:S02]  /*87c0*/  FMNMX.FTZ R2, R196, R15, !PT ;  /* 0x0000000fc4027209 */ /* 0x000fe40007810000 */
[----:B------:R-:W-:Y:S02]  /*87d0*/  ISETP.LT.OR P0, PT, R0, 0x19, P0 ;  /* 0x000000190000780c */ /* 0x000fe40000701670 */
[----:B------:R-:W-:Y:S02]  /*87e0*/  FMNMX.FTZ R2, R197, R2, !PT ;  /* 0x00000002c5027209 */ /* 0x000fe40007810000 */
[----:B------:R-:W-:Y:S02]  /*87f0*/  FSEL R252, R191, -INF , !P0 ;  /* 0xff800000bffc7808 */ /* 0x000fe40004000000 */
[----:B------:R-:W-:Y:S02]  /*8800*/  ISETP.GT.AND P0, PT, R6, 0x19, !P4 ;  /* 0x000000190600780c */ /* 0x000fe40006704270 */
[----:B------:R-:W-:Y:S02]  /*8810*/  FMNMX.FTZ R16, R245, R16, !PT ;  /* 0x00000010f5107209 */ /* 0x000fe40007810000 */
[----:B------:R-:W-:Y:S02]  /*8820*/  ISETP.LT.OR P0, PT, R0, 0x1a, P0 ;  /* 0x0000001a0000780c */ /* 0x000fe40000701670 */
[----:B------:R-:W-:Y:S02]  /*8830*/  FMNMX.FTZ R2, R251, R2, !PT ;  /* 0x00000002fb027209 */ /* 0x000fe40007810000 */
[----:B------:R-:W-:Y:S02]  /*8840*/  ISETP.NE.AND P6, PT, R18, RZ, PT ;  /* 0x000000ff1200720c */ /* 0x000fe40003fc5270 */
[----:B------:R-:W-:Y:S02]  /*8850*/  FMNMX.FTZ R18, R14, R149, !PT ;  /* 0x000000950e127209 */ /* 0x000fe40007810000 */
[----:B------:R-:W-:Y:S02]  /*8860*/  FMNMX.FTZ R3, R175, R16, !PT ;  /* 0x00000010af037209 */ /* 0x000fe40007810000 */
[----:B------:R-:W-:Y:S02]  /*8870*/  FMNMX.FTZ R18, R19, R18, !PT ;  /* 0x0000001213127209 */ /* 0x000fe40007810000 */
[----:B------:R-:W-:Y:S01]  /*8880*/  FSEL R250, R190, -INF , !P0 ;  /* 0xff800000befa7808 */ /* 0x000fe20004000000 */
[----:B------:R-:W1:Y:S01]  /*8890*/  SHFL.BFLY PT, R16, R3, 0x2, 0x1f ;  /* 0x0c401f0003107f89 */ /* 0x000e6200000e0000 */
[----:B------:R-:W-:Y:S02]  /*88a0*/  ISETP.GT.AND P0, PT, R6, 0x20, !P3 ;  /* 0x000000200600780c */ /* 0x000fe40005f04270 */
[----:B------:R-:W-:Y:S02]  /*88b0*/  FMNMX.FTZ R2, R247, R2, !PT ;  /* 0x00000002f7027209 */ /* 0x000fe40007810000 */
[----:B------:R-:W-:Y:S02]  /*88c0*/  FMNMX.FTZ R18, R17, R18, !PT ;  /* 0x0000001211127209 */ /* 0x000fe40007810000 */
[----:B------:R-:W-:Y:S02]  /*88d0*/  FMNMX.FTZ R2, R173, R2, !PT ;  /* 0x00000002ad027209 */ /* 0x000fe40007810000 */
[----:B------:R-:W-:Y:S02]  /*88e0*/  ISETP.LT.OR P0, PT, R0, 0x21, P0 ;  /* 0x000000210000780c */ /* 0x000fe40000701670 */
[----:B------:R-:W-:Y:S02]  /*88f0*/  FMNMX.FTZ R15, R171, R2, !PT ;  /* 0x00000002ab0f7209 */ /* 0x000fe40007810000 */
[----:B------:R-:W-:Y:S02]  /*8900*/  FSEL R164, R23, -INF , !P0 ;  /* 0xff80000017a47808 */ /* 0x000fe40004000000 */
[----:B------:R-:W-:Y:S01]  /*8910*/  FMNMX.FTZ R23, R13, R18, !PT ;  /* 0x000000120d177209 */ /* 0x000fe20007810000 */
[----:B------:R-:W2:Y:S01]  /*8920*/  SHFL.BFLY PT, R2, R15, 0x2, 0x1f ;  /* 0x0c401f000f027f89 */ /* 0x000ea200000e0000 */
[----:B------:R-:W-:Y:S02]  /*8930*/  ISETP.GT.AND P0, PT, R6, 0x21, !P2 ;  /* 0x000000210600780c */ /* 0x000fe40005704270 */
[----:B------:R-:W-:Y:S02]  /*8940*/  FMNMX.FTZ R18, R198, R23, !PT ;  /* 0x00000017c6127209 */ /* 0x000fe40007810000 */
[----:B------:R-:W-:Y:S02]  /*8950*/  ISETP.LT.OR P0, PT, R0, 0x22, P0 ;  /* 0x000000220000780c */ /* 0x000fe40000701670 */
[----:B------:R-:W-:Y:S02]  /*8960*/  FMNMX.FTZ R23, R199, R18, !PT ;  /* 0x00000012c7177209 */ /* 0x000fe40007810000 */
[----:B------:R-:W-:Y:S02]  /*8970*/  FSEL R162, R22, -INF , !P0 ;  /* 0xff80000016a27808 */ /* 0x000fe40004000000 */
[----:B------:R-:W-:Y:S02]  /*8980*/  FMNMX.FTZ R18, R244, R23, !PT ;  /* 0x00000017f4127209 */ /* 0x000fe40007810000 */
[----:B------:R-:W-:Y:S02]  /*8990*/  ISETP.GT.AND P0, PT, R6, 0x28, !P1 ;  /* 0x000000280600780c */ /* 0x000fe40004f04270 */
[----:B------:R-:W-:Y:S02]  /*89a0*/  FMNMX.FTZ R18, R249, R18, !PT ;  /* 0x00000012f9127209 */ /* 0x000fe40007810000 */
[----:B------:R-:W-:Y:S02]  /*89b0*/  ISETP.LT.OR P0, PT, R0, 0x29, P0 ;  /* 0x000000290000780c */ /* 0x000fe40000701670 */
[----:B------:R-:W-:Y:S02]  /*89c0*/  FMNMX.FTZ R18, R169, R18, !PT ;  /* 0x00000012a9127209 */ /* 0x000fe40007810000 */
[----:B------:R-:W-:Y:S02]  /*89d0*/  FSEL R160, R33, -INF , !P0 ;  /* 0xff80000021a07808 */ /* 0x000fe40004000000 */
[----:B------:R-:W-:Y:S02]  /*89e0*/  ISETP.GT.AND P0, PT, R6, 0x29, !P6 ;  /* 0x000000290600780c */ /* 0x000fe40007704270 */
[----:B-1----:R-:W-:Y:S02]  /*89f0*/  FMNMX.FTZ R16, R3, R16, !PT ;  /* 0x0000001003107209 */ /* 0x002fe40007810000 */
[----:B------:R-:W-:Y:S02]  /*8a00*/  FMNMX.FTZ R6, R167, R18, !PT ;  /* 0x00000012a7067209 */ /* 0x000fe40007810000 */
[----:B------:R-:W-:Y:S01]  /*8a10*/  ISETP.LT.OR P0, PT, R0, 0x2a, P0 ;  /* 0x0000002a0000780c */ /* 0x000fe20000701670 */
[----:B------:R-:W1:Y:S01]  /*8a20*/  SHFL.BFLY PT, R3, R16, 0x1, 0x1f ;  /* 0x0c201f0010037f89 */ /* 0x000e6200000e0000 */
[----:B------:R-:W-:Y:S02]  /*8a30*/  FMNMX.FTZ R0, R165, R6, !PT ;  /* 0x00000006a5007209 */ /* 0x000fe40007810000 */
[----:B--2---:R-:W-:Y:S02]  /*8a40*/  FMNMX.FTZ R2, R15, R2, !PT ;  /* 0x000000020f027209 */ /* 0x004fe40007810000 */
[----:B------:R-:W-:Y:S02]  /*8a50*/  FMNMX.FTZ R6, R163, R0, !PT ;  /* 0x00000000a3067209 */ /* 0x000fe40007810000 */
[----:B------:R-:W-:Y:S01]  /*8a60*/  FMNMX.FTZ R25, R9, R148, !PT ;  /* 0x0000009409197209 */ /* 0x000fe20007810000 */
[----:B------:R-:W2:Y:S01]  /*8a70*/  SHFL.BFLY PT, R23, R2, 0x1, 0x1f ;  /* 0x0c201f0002177f89 */ /* 0x000ea200000e0000 */
[----:B------:R-:W-:Y:S02]  /*8a80*/  FSEL R153, R31, -INF , !P0 ;  /* 0xff8000001f997808 */ /* 0x000fe40004000000 */
[----:B------:R-:W-:Y:S04]  /*8a90*/  FMNMX.FTZ R25, R12, R25, !PT ;  /* 0x000000190c197209 */ /* 0x000fe80007810000 */
[----:B------:R-:W-:Y:S01]  /*8aa0*/  FMNMX.FTZ R25, R10, R25, !PT ;  /* 0x000000190a197209 */ /* 0x000fe20007810000 */
[----:B------:R-:W3:Y:S03]  /*8ab0*/  SHFL.BFLY PT, R15, R6, 0x2, 0x1f ;  /* 0x0c401f00060f7f89 */ /* 0x000ee600000e0000 */
[----:B------:R-:W-:Y:S02]  /*8ac0*/  FMNMX.FTZ R25, R8, R25, !PT ;  /* 0x0000001908197209 */ /* 0x000fe40007810000 */
[----:B-1----:R-:W-:Y:S04]  /*8ad0*/  FMNMX.FTZ R3, R16, R3, !PT ;  /* 0x0000000310037209 */ /* 0x002fe80007810000 */
[C---:B------:R-:W-:Y:S01]  /*8ae0*/  FSETP.NEU.FTZ.AND P0, PT, R3.reuse, -INF , PT ;  /* 0xff8000000300780b */ /* 0x040fe20003f1d000 */
[----:B------:R-:W-:Y:S01]  /*8af0*/  FMUL.FTZ R170, R3, c[0x0][0x2d0] ;  /* 0x0000b40003aa7a20 */ /* 0x000fe20000410000 */
[----:B--2---:R-:W-:Y:S04]  /*8b00*/  FMNMX.FTZ R2, R2, R23, !PT ;  /* 0x0000001702027209 */ /* 0x004fe80007810000 */
[----:B------:R-:W-:Y:S01]  /*8b10*/  FSEL R170, R170, RZ, P0 ;  /* 0x000000ffaaaa7208 */ /* 0x000fe20000000000 */
[----:B------:R-:W-:Y:S04]  /*8b20*/  FMUL.FTZ R168, R2, c[0x0][0x2d0] ;  /* 0x0000b40002a87a20 */ /* 0x000fe80000410000 */
[--C-:B------:R-:W-:Y:S01]  /*8b30*/  FFMA.FTZ R179, R4, c[0x0][0x2d0], -R170.reuse ;  /* 0x0000b40004b37a23 */ /* 0x100fe200000108aa */
[----:B---3--:R-:W-:Y:S01]  /*8b40*/  FMNMX.FTZ R6, R6, R15, !PT ;  /* 0x0000000f06067209 */ /* 0x008fe20007810000 */
[--C-:B------:R-:W-:Y:S01]  /*8b50*/  FFMA.FTZ R176, R5, c[0x0][0x2d0], -R170.reuse ;  /* 0x0000b40005b07a23 */ /* 0x100fe200000108aa */
[----:B------:R-:W-:Y:S01]  /*8b60*/  FMNMX.FTZ R15, R246, R25, !PT ;  /* 0x00000019f60f7209 */ /* 0x000fe20007810000 */
[--C-:B------:R-:W-:Y:S01]  /*8b70*/  FFMA.FTZ R178, R37, c[0x0][0x2d0], -R170.reuse ;  /* 0x0000b40025b27a23 */ /* 0x100fe200000108aa */
[----:B------:R-:W-:Y:S01]  /*8b80*/  FSEL R4, R3, RZ, P0 ;  /* 0x000000ff03047208 */ /* 0x000fe20000000000 */
[----:B------:R-:W-:Y:S01]  /*8b90*/  FFMA.FTZ R177, R35, c[0x0][0x2d0], -R170 ;  /* 0x0000b40023b17a23 */ /* 0x000fe200000108aa */
[----:B------:R-:W-:Y:S01]  /*8ba0*/  FSETP.NEU.FTZ.AND P0, PT, R2, -INF , PT ;  /* 0xff8000000200780b */ /* 0x000fe20003f1d000 */
[----:B------:R-:W-:Y:S01]  /*8bb0*/  MUFU.EX2 R179, R179 ;  /* 0x000000b300b37308 */ /* 0x000fe20000000800 */
[----:B------:R-:W-:Y:S01]  /*8bc0*/  FMNMX.FTZ R5, R248, R15, !PT ;  /* 0x0000000ff8057209 */ /* 0x000fe20007810000 */
[----:B------:R-:W-:Y:S01]  /*8bd0*/  FADD.FTZ R4, -R4, R151 ;  /* 0x0000009704047221 */ /* 0x000fe20000010100 */
[----:B------:R-:W-:Y:S01]  /*8be0*/  FSEL R168, R168, RZ, P0 ;  /* 0x000000ffa8a87208 */ /* 0x000fe20000000000 */
[----:B------:R-:W1:Y:S01]  /*8bf0*/  SHFL.BFLY PT, R15, R6, 0x1, 0x1f ;  /* 0x0c201f00060f7f89 */ /* 0x000e6200000e0000 */
[----:B------:R-:W-:Y:S01]  /*8c00*/  FMNMX.FTZ R5, R252, R5, !PT ;  /* 0x00000005fc057209 */ /* 0x000fe20007810000 */
[----:B------:R-:W-:Y:S02]  /*8c10*/  FMUL.FTZ R151, R4, c[0x0][0x2d0] ;  /* 0x0000b40004977a20 */ /* 0x000fe40000410000 */
[--C-:B------:R-:W-:Y:S01]  /*8c20*/  FFMA.FTZ R155, R21, c[0x0][0x2d0], -R168.reuse ;  /* 0x0000b400159b7a23 */ /* 0x100fe200000108a8 */
[----:B------:R-:W-:Y:S01]  /*8c30*/  FMNMX.FTZ R21, R250, R5, !PT ;  /* 0x00000005fa157209 */ /* 0x000fe20007810000 */
[--C-:B------:R-:W-:Y:S01]  /*8c40*/  FFMA.FTZ R183, R7, c[0x0][0x2d0], -R168.reuse ;  /* 0x0000b40007b77a23 */ /* 0x100fe200000108a8 */
[----:B------:R-:W-:Y:S01]  /*8c50*/  FSEL R7, R2, RZ, P0 ;  /* 0x000000ff02077208 */ /* 0x000fe20000000000 */
[--C-:B------:R-:W-:Y:S01]  /*8c60*/  FFMA.FTZ R154, R27, c[0x0][0x2d0], -R168.reuse ;  /* 0x0000b4001b9a7a23 */ /* 0x100fe200000108a8 */
[----:B------:R-:W-:Y:S01]  /*8c70*/  FMNMX.FTZ R21, R164, R21, !PT ;  /* 0x00000015a4157209 */ /* 0x000fe20007810000 */
[----:B------:R-:W-:Y:S01]  /*8c80*/  FFMA.FTZ R182, R11, c[0x0][0x2d0], -R168 ;  /* 0x0000b4000bb67a23 */ /* 0x000fe200000108a8 */
[----:B------:R-:W2:Y:S01]  /*8c90*/  MUFU.EX2 R151, R151 ;  /* 0x0000009700977308 */ /* 0x000ea20000000800 */
[----:B------:R-:W-:Y:S01]  /*8ca0*/  FADD.FTZ R7, -R7, R150 ;  /* 0x0000009607077221 */ /* 0x000fe20000010100 */
[----:B------:R-:W-:Y:S01]  /*8cb0*/  FMNMX.FTZ R21, R162, R21, !PT ;  /* 0x00000015a2157209 */ /* 0x000fe20007810000 */
[----:B------:R-:W-:Y:S01]  /*8cc0*/  LDSM.16.MT88.4 R36, [R212+0x100] ;  /* 0x00010000d424783b */ /* 0x000fe20000004200 */
[--C-:B------:R-:W-:Y:S02]  /*8cd0*/  FFMA.FTZ R174, R174, c[0x0][0x2d0], -R170.reuse ;  /* 0x0000b400aeae7a23 */ /* 0x100fe400000108aa */
[----:B------:R-:W-:Y:S01]  /*8ce0*/  FMNMX.FTZ R0, R160, R21, !PT ;  /* 0x00000015a0007209 */ /* 0x000fe20007810000 */
[----:B------:R-:W-:Y:S02]  /*8cf0*/  FMUL.FTZ R150, R7, c[0x0][0x2d0] ;  /* 0x0000b40007967a20 */ /* 0x000fe40000410000 */
[----:B------:R-:W-:Y:S01]  /*8d00*/  FFMA.FTZ R172, R172, c[0x0][0x2d0], -R170 ;  /* 0x0000b400acac7a23 */ /* 0x000fe200000108aa */
[----:B------:R-:W-:Y:S01]  /*8d10*/  FMNMX.FTZ R5, R153, R0, !PT ;  /* 0x0000000099057209 */ /* 0x000fe20007810000 */
[----:B------:R-:W-:Y:S01]  /*8d20*/  LDSM.16.MT88.4 R20, [R214+0x100] ;  /* 0x00010000d614783b */ /* 0x000fe20000004200 */
[----:B------:R-:W3:Y:S01]  /*8d30*/  MUFU.EX2 R178, R178 ;  /* 0x000000b200b27308 */ /* 0x000ee20000000800 */
[----:B-1----:R-:W-:Y:S01]  /*8d40*/  FMNMX.FTZ R0, R6, R15, !PT ;  /* 0x0000000f06007209 */ /* 0x002fe20007810000 */
[----:B------:R-:W-:Y:S02]  /*8d50*/  FFMA.FTZ R173, R173, c[0x0][0x2d0], -R168 ;  /* 0x0000b400adad7a23 */ /* 0x000fe400000108a8 */
[--C-:B------:R-:W-:Y:S01]  /*8d60*/  FFMA.FTZ R190, R43, c[0x0][0x2d0], -R170.reuse ;  /* 0x0000b4002bbe7a23 */ /* 0x100fe200000108aa */
[C---:B------:R-:W-:Y:S01]  /*8d70*/  FSETP.NEU.FTZ.AND P0, PT, R0.reuse, -INF , PT ;  /* 0xff8000000000780b */ /* 0x040fe20003f1d000 */
[C---:B------:R-:W-:Y:S01]  /*8d80*/  FMUL.FTZ R166, R0.reuse, c[0x0][0x2d0] ;  /* 0x0000b40000a67a20 */ /* 0x040fe20000410000 */
[----:B------:R-:W1:Y:S01]  /*8d90*/  SHFL.BFLY PT, R6, R5, 0x2, 0x1f ;  /* 0x0c401f0005067f89 */ /* 0x000e6200000e0000 */
[----:B------:R-:W-:Y:S01]  /*8da0*/  FFMA.FTZ R191, R41, c[0x0][0x2d0], -R170 ;  /* 0x0000b40029bf7a23 */ /* 0x000fe200000108aa */
[----:B------:R-:W-:Y:S01]  /*8db0*/  FSEL R4, R0, RZ, P0 ;  /* 0x000000ff00047208 */ /* 0x000fe20000000000 */
[----:B------:R-:W4:Y:S01]  /*8dc0*/  MUFU.EX2 R150, R150 ;  /* 0x0000009600967308 */ /* 0x000f220000000800 */
[----:B------:R-:W-:Y:S01]  /*8dd0*/  FSEL R166, R166, RZ, P0 ;  /* 0x000000ffa6a67208 */ /* 0x000fe20000000000 */
[----:B--2---:R-:W-:Y:S02]  /*8de0*/  FMUL.FTZ R16, R151, R132 ;  /* 0x0000008497107220 */ /* 0x004fe40000410000 */
[----:B------:R-:W-:Y:S02]  /*8df0*/  FADD.FTZ R4, -R4, R149 ;  /* 0x0000009504047221 */ /* 0x000fe40000010100 */
[--C-:B------:R-:W-:Y:S02]  /*8e00*/  FFMA.FTZ R181, R14, c[0x0][0x2d0], -R166.reuse ;  /* 0x0000b4000eb57a23 */ /* 0x100fe400000108a6 */
[--C-:B------:R-:W-:Y:S02]  /*8e10*/  FFMA.FTZ R180, R19, c[0x0][0x2d0], -R166.reuse ;  /* 0x0000b40013b47a23 */ /* 0x100fe400000108a6 */
[----:B------:R-:W-:Y:S01]  /*8e20*/  MUFU.EX2 R177, R177 ;  /* 0x000000b100b17308 */ /* 0x000fe20000000800 */
[--C-:B------:R-:W-:Y:S02]  /*8e30*/  FFMA.FTZ R185, R17, c[0x0][0x2d0], -R166.reuse ;  /* 0x0000b40011b97a23 */ /* 0x100fe400000108a6 */
[--C-:B------:R-:W-:Y:S01]  /*8e40*/  FFMA.FTZ R184, R13, c[0x0][0x2d0], -R166.reuse ;  /* 0x0000b4000db87a23 */ /* 0x100fe200000108a6 */
[----:B---3--:R-:W-:Y:S01]  /*8e50*/  F2FP.PACK_AB R156, R178, R179 ;  /* 0x000000b3b29c723e */ /* 0x008fe200000000ff */
[----:B------:R-:W-:Y:S02]  /*8e60*/  FMUL.FTZ R149, R4, c[0x0][0x2d0] ;  /* 0x0000b40004957a20 */ /* 0x000fe40000410000 */
[C---:B------:R-:W-:Y:S02]  /*8e70*/  FMUL.FTZ R4, R151.reuse, R144 ;  /* 0x0000009097047220 */ /* 0x040fe40000410000 */
[----:B------:R-:W-:Y:S01]  /*8e80*/  FMUL.FTZ R17, R151, R133 ;  /* 0x0000008597117220 */ /* 0x000fe20000410000 */
[----:B------:R-:W2:Y:S01]  /*8e90*/  MUFU.EX2 R176, R176 ;  /* 0x000000b000b07308 */ /* 0x000ea20000000800 */
[----:B-1----:R-:W-:Y:S01]  /*8ea0*/  FMNMX.FTZ R5, R5, R6, !PT ;  /* 0x0000000605057209 */ /* 0x002fe20007810000 */
[C---:B------:R-:W-:Y:S02]  /*8eb0*/  FMUL.FTZ R32, R151.reuse, R116 ;  /* 0x0000007497207220 */ /* 0x040fe40000410000 */
[C---:B----4-:R-:W-:Y:S02]  /*8ec0*/  FMUL.FTZ R6, R150.reuse, R146 ;  /* 0x0000009296067220 */ /* 0x050fe40000410000 */
[----:B------:R-:W1:Y:S01]  /*8ed0*/  SHFL.BFLY PT, R152, R5, 0x1, 0x1f ;  /* 0x0c201f0005987f89 */ /* 0x000e6200000e0000 */
[C---:B------:R-:W-:Y:S02]  /*8ee0*/  FMUL.FTZ R7, R150.reuse, R147 ;  /* 0x0000009396077220 */ /* 0x040fe40000410000 */
[C---:B------:R-:W-:Y:S01]  /*8ef0*/  FMUL.FTZ R18, R150.reuse, R134 ;  /* 0x0000008696127220 */ /* 0x040fe20000410000 */
[----:B------:R-:W-:Y:S01]  /*8f00*/  MUFU.EX2 R155, R155 ;  /* 0x0000009b009b7308 */ /* 0x000fe20000000800 */
[C---:B------:R-:W-:Y:S02]  /*8f10*/  FMUL.FTZ R19, R150.reuse, R135 ;  /* 0x0000008796137220 */ /* 0x040fe40000410000 */
[C---:B------:R-:W-:Y:S01]  /*8f20*/  FMUL.FTZ R33, R151.reuse, R117 ;  /* 0x0000007597217220 */ /* 0x040fe20000410000 */
[----:B------:R-:W-:Y:S01]  /*8f30*/  LDSM.16.MT88.4 R132, [R214+0x900] ;  /* 0x00090000d684783b */ /* 0x000fe20000004200 */
[C---:B------:R-:W-:Y:S02]  /*8f40*/  FMUL.FTZ R34, R150.reuse, R118 ;  /* 0x0000007696227220 */ /* 0x040fe40000410000 */
[C---:B------:R-:W-:Y:S02]  /*8f50*/  FMUL.FTZ R35, R150.reuse, R119 ;  /* 0x0000007796237220 */ /* 0x040fe40000410000 */
[C---:B------:R-:W-:Y:S01]  /*8f60*/  FMUL.FTZ R48, R151.reuse, R100 ;  /* 0x0000006497307220 */ /* 0x040fe20000410000 */
[----:B------:R-:W3:Y:S01]  /*8f70*/  MUFU.EX2 R154, R154 ;  /* 0x0000009a009a7308 */ /* 0x000ee20000000800 */
[----:B------:R-:W-:Y:S01]  /*8f80*/  FMUL.FTZ R49, R151, R101 ;  /* 0x0000006597317220 */ /* 0x000fe20000410000 */
[----:B------:R-:W-:Y:S01]  /*8f90*/  LDSM.16.MT88.4 R116, [R214+0x1100] ;  /* 0x00110000d674783b */ /* 0x000fe20000004200 */
[----:B------:R-:W-:Y:S01]  /*8fa0*/  FMUL.FTZ R50, R150, R102 ;  /* 0x0000006696327220 */ /* 0x000fe20000410000 */
[----:B--2---:R-:W-:Y:S01]  /*8fb0*/  F2FP.PACK_AB R158, R176, R177 ;  /* 0x000000b1b09e723e */ /* 0x004fe200000000ff */
[----:B------:R-:W-:Y:S02]  /*8fc0*/  FMUL.FTZ R51, R150, R103 ;  /* 0x0000006796337220 */ /* 0x000fe40000410000 */
[--C-:B------:R-:W-:Y:S02]  /*8fd0*/  FFMA.FTZ R169, R169, c[0x0][0x2d0], -R166.reuse ;  /* 0x0000b400a9a97a23 */ /* 0x100fe400000108a6 */
[--C-:B------:R-:W-:Y:S01]  /*8fe0*/  FFMA.FTZ R167, R167, c[0x0][0x2d0], -R166.reuse ;  /* 0x0000b400a7a77a23 */ /* 0x100fe200000108a6 */
[----:B-1----:R-:W-:Y:S01]  /*8ff0*/  FMNMX.FTZ R152, R152, R5, !PT ;  /* 0x0000000598987209 */ /* 0x002fe20007810000 */
[----:B------:R-:W-:Y:S01]  /*9000*/  MUFU.EX2 R183, R183 ;  /* 0x000000b700b77308 */ /* 0x000fe20000000800 */
[----:B------:R-:W-:Y:S01]  /*9010*/  LDSM.16.MT88.4 R100, [R214+0x1900] ;  /* 0x00190000d664783b */ /* 0x000fe20000004200 */
[----:B------:R-:W-:Y:S01]  /*9020*/  FFMA.FTZ R165, R165, c[0x0][0x2d0], -R166 ;  /* 0x0000b400a5a57a23 */ /* 0x000fe200000108a6 */
[C---:B------:R-:W-:Y:S01]  /*9030*/  FSETP.NEU.FTZ.AND P0, PT, R152.reuse, -INF , PT ;  /* 0xff8000009800780b */ /* 0x040fe20003f1d000 */
[C---:B------:R-:W-:Y:S02]  /*9040*/  FMUL.FTZ R161, R152.reuse, c[0x0][0x2d0] ;  /* 0x0000b40098a17a20 */ /* 0x040fe40000410000 */
[--C-:B------:R-:W-:Y:S01]  /*9050*/  FFMA.FTZ R192, R47, c[0x0][0x2d0], -R168.reuse ;  /* 0x0000b4002fc07a23 */ /* 0x100fe200000108a8 */
[----:B------:R-:W-:Y:S01]  /*9060*/  FSEL R5, R152, RZ, P0 ;  /* 0x000000ff98057208 */ /* 0x000fe20000000000 */
[----:B------:R-:W-:Y:S01]  /*9070*/  FFMA.FTZ R193, R45, c[0x0][0x2d0], -R168 ;  /* 0x0000b4002dc17a23 */ /* 0x000fe200000108a8 */
[----:B------:R-:W-:Y:S01]  /*9080*/  FSEL R161, R161, RZ, P0 ;  /* 0x000000ffa1a17208 */ /* 0x000fe20000000000 */
[----:B------:R-:W1:Y:S01]  /*9090*/  MUFU.EX2 R182, R182 ;  /* 0x000000b600b67308 */ /* 0x000e620000000800 */
[----:B------:R-:W-:Y:S01]  /*90a0*/  FMUL.FTZ R52, R151, R52 ;  /* 0x0000003497347220 */ /* 0x000fe20000410000 */
[----:B------:R-:W-:Y:S01]  /*90b0*/  ISETP.GT.AND P0, PT, R240, R201, PT ;  /* 0x000000c9f000720c */ /* 0x000fe20003f04270 */
[----:B------:R-:W-:Y:S01]  /*90c0*/  FADD.FTZ R5, -R5, R148 ;  /* 0x0000009405057221 */ /* 0x000fe20000010100 */
[----:B---3--:R-:W-:Y:S01]  /*90d0*/  F2FP.PACK_AB R157, R154, R155 ;  /* 0x0000009b9a9d723e */ /* 0x008fe200000000ff */
[--C-:B------:R-:W-:Y:S01]  /*90e0*/  FFMA.FTZ R188, R12, c[0x0][0x2d0], -R161.reuse ;  /* 0x0000b4000cbc7a23 */ /* 0x100fe200000108a1 */
[----:B------:R-:W-:Y:S01]  /*90f0*/  IADD3 R240, R240, -0x1, RZ ;  /* 0xfffffffff0f07810 */ /* 0x000fe20007ffe0ff */
[--C-:B------:R-:W-:Y:S02]  /*9100*/  FFMA.FTZ R189, R9, c[0x0][0x2d0], -R161.reuse ;  /* 0x0000b40009bd7a23 */ /* 0x100fe400000108a1 */
[--C-:B------:R-:W-:Y:S01]  /*9110*/  FFMA.FTZ R187, R10, c[0x0][0x2d0], -R161.reuse ;  /* 0x0000b4000abb7a23 */ /* 0x100fe200000108a1 */
[----:B------:R-:W2:Y:S01]  /*9120*/  MUFU.EX2 R149, R149 ;  /* 0x0000009500957308 */ /* 0x000ea20000000800 */
[--C-:B------:R-:W-:Y:S02]  /*9130*/  FFMA.FTZ R186, R8, c[0x0][0x2d0], -R161.reuse ;  /* 0x0000b40008ba7a23 */ /* 0x100fe400000108a1 */
[----:B------:R-:W-:Y:S02]  /*9140*/  FMUL.FTZ R8, R5, c[0x0][0x2d0] ;  /* 0x0000b40005087a20 */ /* 0x000fe40000410000 */
[C---:B------:R-:W-:Y:S02]  /*9150*/  FMUL.FTZ R5, R151.reuse, R145 ;  /* 0x0000009197057220 */ /* 0x040fe40000410000 */
[--C-:B------:R-:W-:Y:S02]  /*9160*/  FFMA.FTZ R164, R164, c[0x0][0x2d0], -R161.reuse ;  /* 0x0000b400a4a47a23 */ /* 0x100fe400000108a1 */
[C---:B------:R-:W-:Y:S01]  /*9170*/  FMUL.FTZ R53, R151.reuse, R53 ;  /* 0x0000003597357220 */ /* 0x040fe20000410000 */
[----:B------:R3:W4:Y:S01]  /*9180*/  MUFU.EX2 R148, R8 ;  /* 0x0000000800947308 */ /* 0x0007220000000800 */
[C---:B------:R-:W-:Y:S02]  /*9190*/  FMUL.FTZ R54, R150.reuse, R54 ;  /* 0x0000003696367220 */ /* 0x040fe40000410000 */
[----:B------:R-:W-:Y:S01]  /*91a0*/  FMUL.FTZ R55, R150, R55 ;  /* 0x0000003796377220 */ /* 0x000fe20000410000 */
[----:B-1----:R-:W-:Y:S01]  /*91b0*/  F2FP.PACK_AB R159, R182, R183 ;  /* 0x000000b7b69f723e */ /* 0x002fe200000000ff */
[C---:B------:R-:W-:Y:S02]  /*91c0*/  FMUL.FTZ R64, R151.reuse, R64 ;  /* 0x0000004097407220 */ /* 0x040fe40000410000 */
[----:B------:R-:W-:Y:S02]  /*91d0*/  FMUL.FTZ R65, R151, R65 ;  /* 0x0000004197417220 */ /* 0x000fe40000410000 */
[C---:B------:R-:W-:Y:S01]  /*91e0*/  FMUL.FTZ R66, R150.reuse, R66 ;  /* 0x0000004296427220 */ /* 0x040fe20000410000 */
[----:B------:R-:W-:Y:S01]  /*91f0*/  MUFU.EX2 R181, R181 ;  /* 0x000000b500b57308 */ /* 0x000fe20000000800 */
[-C--:B------:R-:W-:Y:S01]  /*9200*/  HMMA.16816.F32 R4, R156, R20.reuse, R4 ;  /* 0x000000149c04723c */ /* 0x080fe20000001804 */
[----:B------:R-:W-:Y:S02]  /*9210*/  FMUL.FTZ R67, R150, R67 ;  /* 0x0000004396437220 */ /* 0x000fe40000410000 */
[C---:B--2---:R-:W-:Y:S02]  /*9220*/  FMUL.FTZ R9, R149.reuse, R141 ;  /* 0x0000008d95097220 */ /* 0x044fe40000410000 */
[C---:B------:R-:W-:Y:S02]  /*9230*/  FMUL.FTZ R12, R149.reuse, R136 ;  /* 0x00000088950c7220 */ /* 0x040fe40000410000 */
[C---:B------:R-:W-:Y:S02]  /*9240*/  FMUL.FTZ R13, R149.reuse, R137 ;  /* 0x00000089950d7220 */ /* 0x040fe40000410000 */
[----:B------:R-:W1:Y:S03]  /*9250*/  MUFU.EX2 R180, R180 ;  /* 0x000000b400b47308 */ /* 0x000e660000000800 */
[C---:B------:R-:W-:Y:S02]  /*9260*/  FMUL.FTZ R40, R149.reuse, R108 ;  /* 0x0000006c95287220 */ /* 0x040fe40000410000 */
[C---:B---3--:R-:W-:Y:S02]  /*9270*/  FMUL.FTZ R8, R149.reuse, R140 ;  /* 0x0000008c95087220 */ /* 0x048fe40000410000 */
[C---:B----4-:R-:W-:Y:S02]  /*9280*/  FMUL.FTZ R10, R148.reuse, R142 ;  /* 0x0000008e940a7220 */ /* 0x050fe40000410000 */
[C---:B------:R-:W-:Y:S01]  /*9290*/  FMUL.FTZ R11, R148.reuse, R143 ;  /* 0x0000008f940b7220 */ /* 0x040fe20000410000 */
[----:B------:R-:W-:Y:S01]  /*92a0*/  MUFU.EX2 R185, R185 ;  /* 0x000000b900b97308 */ /* 0x000fe20000000800 */
[C---:B------:R-:W-:Y:S02]  /*92b0*/  FMUL.FTZ R14, R148.reuse, R138 ;  /* 0x0000008a940e7220 */ /* 0x040fe40000410000 */
[C---:B------:R-:W-:Y:S02]  /*92c0*/  FMUL.FTZ R15, R148.reuse, R139 ;  /* 0x0000008b940f7220 */ /* 0x040fe40000410000 */
[C---:B------:R-:W-:Y:S02]  /*92d0*/  FMUL.FTZ R41, R149.reuse, R109 ;  /* 0x0000006d95297220 */ /* 0x040fe40000410000 */
[C---:B------:R-:W-:Y:S02]  /*92e0*/  FMUL.FTZ R42, R148.reuse, R110 ;  /* 0x0000006e942a7220 */ /* 0x040fe40000410000 */
[----:B------:R-:W-:Y:S01]  /*92f0*/  FMUL.FTZ R43, R148, R111 ;  /* 0x0000006f942b7220 */ /* 0x000fe20000410000 */
[----:B------:R-:W2:Y:S01]  /*9300*/  MUFU.EX2 R184, R184 ;  /* 0x000000b800b87308 */ /* 0x000ea20000000800 */
[----:B------:R-:W-:Y:S01]  /*9310*/  LDSM.16.MT88.4 R108, [R214+0x500] ;  /* 0x00050000d66c783b */ /* 0x000fe20000004200 */
[C---:B------:R-:W-:Y:S01]  /*9320*/  FMUL.FTZ R44, R149.reuse, R104 ;  /* 0x00000068952c7220 */ /* 0x040fe20000410000 */
[----:B-1----:R-:W-:Y:S01]  /*9330*/  F2FP.PACK_AB R144, R180, R181 ;  /* 0x000000b5b490723e */ /* 0x002fe200000000ff */
[C---:B------:R-:W-:Y:S02]  /*9340*/  FMUL.FTZ R45, R149.reuse, R105 ;  /* 0x00000069952d7220 */ /* 0x040fe40000410000 */
[C---:B------:R-:W-:Y:S02]  /*9350*/  FMUL.FTZ R46, R148.reuse, R106 ;  /* 0x0000006a942e7220 */ /* 0x040fe40000410000 */
[C---:B------:R-:W-:Y:S02]  /*9360*/  FMUL.FTZ R47, R148.reuse, R107 ;  /* 0x0000006b942f7220 */ /* 0x040fe40000410000 */
[----:B------:R-:W-:Y:S01]  /*9370*/  MUFU.EX2 R189, R189 ;  /* 0x000000bd00bd7308 */ /* 0x000fe20000000800 */
[----:B------:R-:W-:Y:S01]  /*9380*/  LDSM.16.MT88.4 R104, [R212+0x1900] ;  /* 0x00190000d468783b */ /* 0x000fe20000004200 */
[C---:B------:R-:W-:Y:S02]  /*9390*/  FMUL.FTZ R24, R149.reuse, R124 ;  /* 0x0000007c95187220 */ /* 0x040fe40000410000 */
[C---:B------:R-:W-:Y:S02]  /*93a0*/  FMUL.FTZ R25, R149.reuse, R125 ;  /* 0x0000007d95197220 */ /* 0x040fe40000410000 */
[C---:B------:R-:W-:Y:S02]  /*93b0*/  FMUL.FTZ R26, R148.reuse, R126 ;  /* 0x0000007e941a7220 */ /* 0x040fe40000410000 */
[C---:B------:R-:W-:Y:S02]  /*93c0*/  FMUL.FTZ R27, R148.reuse, R127 ;  /* 0x0000007f941b7220 */ /* 0x040fe40000410000 */
[----:B------:R-:W1:Y:S01]  /*93d0*/  MUFU.EX2 R188, R188 ;  /* 0x000000bc00bc7308 */ /* 0x000e620000000800 */
[C---:B------:R-:W-:Y:S02]  /*93e0*/  FMUL.FTZ R28, R149.reuse, R120 ;  /* 0x00000078951c7220 */ /* 0x040fe40000410000 */
[----:B------:R-:W-:Y:S01]  /*93f0*/  FMUL.FTZ R30, R148, R122 ;  /* 0x0000007a941e7220 */ /* 0x000fe20000410000 */
[----:B--2---:R-:W-:Y:S01]  /*9400*/  F2FP.PACK_AB R146, R184, R185 ;  /* 0x000000b9b892723e */ /* 0x004fe200000000ff */
[C---:B------:R-:W-:Y:S02]  /*9410*/  FMUL.FTZ R31, R148.reuse, R123 ;  /* 0x0000007b941f7220 */ /* 0x040fe40000410000 */
[C---:B------:R-:W-:Y:S02]  /*9420*/  FMUL.FTZ R56, R149.reuse, R56 ;  /* 0x0000003895387220 */ /* 0x040fe40000410000 */
[C---:B------:R-:W-:Y:S01]  /*9430*/  FMUL.FTZ R57, R149.reuse, R57 ;  /* 0x0000003995397220 */ /* 0x040fe20000410000 */
[----:B------:R-:W-:Y:S01]  /*9440*/  MUFU.EX2 R187, R187 ;  /* 0x000000bb00bb7308 */ /* 0x000fe20000000800 */
[C---:B------:R-:W-:Y:S02]  /*9450*/  FMUL.FTZ R58, R148.reuse, R58 ;  /* 0x0000003a943a7220 */ /* 0x040fe40000410000 */
[C---:B------:R-:W-:Y:S02]  /*9460*/  FMUL.FTZ R59, R148.reuse, R59 ;  /* 0x0000003b943b7220 */ /* 0x040fe40000410000 */
[C---:B------:R-:W-:Y:S02]  /*9470*/  FMUL.FTZ R60, R149.reuse, R60 ;  /* 0x0000003c953c7220 */ /* 0x040fe40000410000 */
[----:B------:R-:W-:Y:S02]  /*9480*/  FMUL.FTZ R61, R149, R61 ;  /* 0x0000003d953d7220 */ /* 0x000fe40000410000 */
[C---:B------:R-:W-:Y:S01]  /*9490*/  FMUL.FTZ R62, R148.reuse, R62 ;  /* 0x0000003e943e7220 */ /* 0x040fe20000410000 */
[----:B------:R-:W2:Y:S01]  /*94a0*/  MUFU.EX2 R186, R186 ;  /* 0x000000ba00ba7308 */ /* 0x000ea20000000800 */
[----:B------:R-:W-:Y:S02]  /*94b0*/  FMUL.FTZ R63, R148, R63 ;  /* 0x0000003f943f7220 */ /* 0x000fe40000410000 */
[--C-:B------:R-:W-:Y:S01]  /*94c0*/  FFMA.FTZ R194, R194, c[0x0][0x2d0], -R170.reuse ;  /* 0x0000b400c2c27a23 */ /* 0x100fe200000108aa */
[----:B-1----:R-:W-:Y:S01]  /*94d0*/  F2FP.PACK_AB R145, R188, R189 ;  /* 0x000000bdbc91723e */ /* 0x002fe200000000ff */
[----:B------:R-:W-:Y:S02]  /*94e0*/  FFMA.FTZ R195, R195, c[0x0][0x2d0], -R170 ;  /* 0x0000b400c3c37a23 */ /* 0x000fe400000108aa */
[--C-:B------:R-:W-:Y:S02]  /*94f0*/  FFMA.FTZ R196, R196, c[0x0][0x2d0], -R168.reuse ;  /* 0x0000b400c4c47a23 */ /* 0x100fe400000108a8 */
[----:B------:R-:W-:Y:S01]  /*9500*/  FFMA.FTZ R197, R197, c[0x0][0x2d0], -R168 ;  /* 0x0000b400c5c57a23 */ /* 0x000fe200000108a8 */
[----:B------:R-:W-:Y:S01]  /*9510*/  MUFU.EX2 R124, R174 ;  /* 0x000000ae007c7308 */ /* 0x000fe20000000800 */
[--C-:B------:R-:W-:Y:S02]  /*9520*/  FFMA.FTZ R198, R198, c[0x0][0x2d0], -R166.reuse ;  /* 0x0000b400c6c67a23 */ /* 0x100fe400000108a6 */
[--C-:B------:R-:W-:Y:S02]  /*9530*/  FFMA.FTZ R199, R199, c[0x0][0x2d0], -R166.reuse ;  /* 0x0000b400c7c77a23 */ /* 0x100fe400000108a6 */
[--C-:B------:R-:W-:Y:S02]  /*9540*/  FFMA.FTZ R244, R244, c[0x0][0x2d0], -R166.reuse ;  /* 0x0000b400f4f47a23 */ /* 0x100fe400000108a6 */
[--C-:B------:R-:W-:Y:S02]  /*9550*/  FFMA.FTZ R249, R249, c[0x0][0x2d0], -R166.reuse ;  /* 0x0000b400f9f97a23 */ /* 0x100fe400000108a6 */
[----:B------:R-:W-:Y:S01]  /*9560*/  FFMA.FTZ R166, R163, c[0x0][0x2d0], -R166 ;  /* 0x0000b400a3a67a23 */ /* 0x000fe200000108a6 */
[----:B------:R-:W-:Y:S01]  /*9570*/  MUFU.EX2 R126, R172 ;  /* 0x000000ac007e7308 */ /* 0x000fe20000000800 */
[--C-:B------:R-:W-:Y:S02]  /*9580*/  FFMA.FTZ R251, R251, c[0x0][0x2d0], -R168.reuse ;  /* 0x0000b400fbfb7a23 */ /* 0x100fe400000108a8 */
[--C-:B------:R-:W-:Y:S01]  /*9590*/  FFMA.FTZ R247, R247, c[0x0][0x2d0], -R168.reuse ;  /* 0x0000b400f7f77a23 */ /* 0x100fe200000108a8 */
[----:B--2---:R-:W-:Y:S01]  /*95a0*/  F2FP.PACK_AB R147, R186, R187 ;  /* 0x000000bbba93723e */ /* 0x004fe200000000ff */
[----:B------:R-:W-:Y:S02]  /*95b0*/  FFMA.FTZ R168, R171, c[0x0][0x2d0], -R168 ;  /* 0x0000b400aba87a23 */ /* 0x000fe400000108a8 */
[--C-:B------:R-:W-:Y:S02]  /*95c0*/  FFMA.FTZ R245, R245, c[0x0][0x2d0], -R170.reuse ;  /* 0x0000b400f5f57a23 */ /* 0x100fe400000108aa */
[----:B------:R-:W-:Y:S01]  /*95d0*/  FFMA.FTZ R170, R175, c[0x0][0x2d0], -R170 ;  /* 0x0000b400afaa7a23 */ /* 0x000fe200000108aa */
[----:B------:R1:W-:Y:S01]  /*95e0*/  MUFU.EX2 R122, R173 ;  /* 0x000000ad007a7308 */ /* 0x0003e20000000800 */
[C---:B------:R-:W-:Y:S01]  /*95f0*/  HMMA.16816.F32 R8, R144.reuse, R20, R8 ;  /* 0x000000149008723c */ /* 0x040fe20000001808 */
[C---:B------:R-:W-:Y:S02]  /*9600*/  FMUL.FTZ R29, R149.reuse, R121 ;  /* 0x00000079951d7220 */ /* 0x040fe40000410000 */
[C---:B------:R-:W-:Y:S02]  /*9610*/  FMUL.FTZ R72, R149.reuse, R72 ;  /* 0x0000004895487220 */ /* 0x040fe40000410000 */
[----:B------:R-:W-:Y:S02]  /*9620*/  FMUL.FTZ R73, R149, R73 ;  /* 0x0000004995497220 */ /* 0x000fe40000410000 */
[C---:B------:R-:W-:Y:S01]  /*9630*/  FMUL.FTZ R20, R151.reuse, R128 ;  /* 0x0000008097147220 */ /* 0x040fe20000410000 */
[-C--:B------:R-:W-:Y:S01]  /*9640*/  HMMA.16816.F32 R12, R144, R22.reuse, R12 ;  /* 0x00000016900c723c */ /* 0x080fe2000000180c */
[----:B------:R-:W-:Y:S01]  /*9650*/  FMUL.FTZ R21, R151, R129 ;  /* 0x0000008197157220 */ /* 0x000fe20000410000 */
[----:B------:R-:W-:Y:S02]  /*9660*/  MUFU.EX2 R136, R170 ;  /* 0x000000aa00887308 */ /* 0x000fe40000000800 */
[C---:B------:R-:W-:Y:S02]  /*9670*/  FMUL.FTZ R74, R148.reuse, R74 ;  /* 0x0000004a944a7220 */ /* 0x040fe40000410000 */
[----:B------:R-:W-:Y:S02]  /*9680*/  FMUL.FTZ R75, R148, R75 ;  /* 0x0000004b944b7220 */ /* 0x000fe40000410000 */
[C---:B------:R-:W-:Y:S01]  /*9690*/  HMMA.16816.F32 R16, R156.reuse, R22, R16 ;  /* 0x000000169c10723c */ /* 0x040fe20000001810 */
[C---:B------:R-:W-:Y:S03]  /*96a0*/  FMUL.FTZ R76, R149.reuse, R76 ;  /* 0x0000004c954c7220 */ /* 0x040fe60000410000 */
[----:B------:R-:W-:Y:S01]  /*96b0*/  MUFU.EX2 R138, R168 ;  /* 0x000000a8008a7308 */ /* 0x000fe20000000800 */
[C---:B------:R-:W-:Y:S02]  /*96c0*/  FMUL.FTZ R77, R149.reuse, R77 ;  /* 0x0000004d954d7220 */ /* 0x040fe40000410000 */
[C---:B------:R-:W-:Y:S01]  /*96d0*/  FMUL.FTZ R22, R150.reuse, R130 ;  /* 0x0000008296167220 */ /* 0x040fe20000410000 */
[----:B-1----:R-:W-:Y:S01]  /*96e0*/  LDSM.16.MT88.4 R172, [R214+0x2100] ;  /* 0x00210000d6ac783b */ /* 0x002fe20000004200 */
[----:B------:R-:W-:Y:S03]  /*96f0*/  FMUL.FTZ R23, R150, R131 ;  /* 0x0000008396177220 */ /* 0x000fe60000410000 */
[C---:B------:R-:W-:Y:S02]  /*9700*/  FMUL.FTZ R78, R148.reuse, R78 ;  /* 0x0000004e944e7220 */ /* 0x040fe40000410000 */
[----:B------:R1:W-:Y:S01]  /*9710*/  MUFU.EX2 R125, R169 ;  /* 0x000000a9007d7308 */ /* 0x0003e20000000800 */
[C---:B------:R-:W-:Y:S01]  /*9720*/  FMUL.FTZ R79, R148.reuse, R79 ;  /* 0x0000004f944f7220 */ /* 0x040fe20000410000 */
[-C--:B------:R-:W-:Y:S01]  /*9730*/  HMMA.16816.F32 R20, R156, R36.reuse, R20 ;  /* 0x000000249c14723c */ /* 0x080fe20000001814 */
[----:B------:R-:W2:Y:S01]  /*9740*/  LDSM.16.MT88.4 R128, [R214+0xd00] ;  /* 0x000d0000d680783b */ /* 0x000ea20000004200 */
[C---:B------:R-:W-:Y:S02]  /*9750*/  FMUL.FTZ R88, R149.reuse, R88 ;  /* 0x0000005895587220 */ /* 0x040fe40000410000 */
[C---:B------:R-:W-:Y:S02]  /*9760*/  FMUL.FTZ R89, R149.reuse, R89 ;  /* 0x0000005995597220 */ /* 0x040fe40000410000 */
[C---:B------:R-:W-:Y:S02]  /*9770*/  FMUL.FTZ R90, R148.reuse, R90 ;  /* 0x0000005a945a7220 */ /* 0x040fe40000410000 */
[C---:B------:R-:W-:Y:S01]  /*9780*/  HMMA.16816.F32 R24, R144.reuse, R36, R24 ;  /* 0x000000249018723c */ /* 0x040fe20000001818 */
[----:B------:R-:W-:Y:S03]  /*9790*/  MUFU.EX2 R120, R167 ;  /* 0x000000a700787308 */ /* 0x000fe60000000800 */
[C---:B------:R-:W-:Y:S02]  /*97a0*/  FMUL.FTZ R91, R148.reuse, R91 ;  /* 0x0000005b945b7220 */ /* 0x040fe40000410000 */
[----:B------:R-:W-:Y:S02]  /*97b0*/  FMUL.FTZ R92, R149, R92 ;  /* 0x0000005c955c7220 */ /* 0x000fe40000410000 */
[-C--:B------:R-:W-:Y:S01]  /*97c0*/  HMMA.16816.F32 R28, R144, R38.reuse, R28 ;  /* 0x00000026901c723c */ /* 0x080fe2000000181c */
[C---:B------:R-:W-:Y:S02]  /*97d0*/  FMUL.FTZ R36, R151.reuse, R112 ;  /* 0x0000007097247220 */ /* 0x040fe40000410000 */
[----:B------:R-:W-:Y:S01]  /*97e0*/  MUFU.EX2 R123, R165 ;  /* 0x000000a5007b7308 */ /* 0x000fe20000000800 */
[----:B------:R-:W-:Y:S01]  /*97f0*/  FMUL.FTZ R37, R151, R113 ;  /* 0x0000007197257220 */ /* 0x000fe20000410000 */
[----:B-1----:R-:W-:Y:S01]  /*9800*/  LDSM.16.MT88.4 R168, [R212+0x1500] ;  /* 0x00150000d4a8783b */ /* 0x002fe20000004200 */
[----:B------:R-:W-:Y:S02]  /*9810*/  FMUL.FTZ R93, R149, R93 ;  /* 0x0000005d955d7220 */ /* 0x000fe40000410000 */
[C---:B------:R-:W-:Y:S01]  /*9820*/  HMMA.16816.F32 R32, R156.reuse, R38, R32 ;  /* 0x000000269c20723c */ /* 0x040fe20000001820 */
[C---:B------:R-:W-:Y:S03]  /*9830*/  FMUL.FTZ R94, R148.reuse, R94 ;  /* 0x0000005e945e7220 */ /* 0x040fe60000410000 */
[----:B------:R-:W-:Y:S01]  /*9840*/  FMUL.FTZ R95, R148, R95 ;  /* 0x0000005f945f7220 */ /* 0x000fe20000410000 */
[----:B------:R-:W-:Y:S01]  /*9850*/  MUFU.EX2 R139, R166 ;  /* 0x000000a6008b7308 */ /* 0x000fe20000000800 */
[C---:B------:R-:W-:Y:S02]  /*9860*/  FMUL.FTZ R96, R151.reuse, R96 ;  /* 0x0000006097607220 */ /* 0x040fe40000410000 */
[C---:B------:R-:W-:Y:S04]  /*9870*/  FMUL.FTZ R38, R150.reuse, R114 ;  /* 0x0000007296267220 */ /* 0x040fe80000410000 */
[C---:B------:R-:W-:Y:S02]  /*9880*/  FMUL.FTZ R39, R150.reuse, R115 ;  /* 0x0000007396277220 */ /* 0x040fe40000410000 */
[----:B------:R-:W1:Y:S01]  /*9890*/  LDSM.16.MT88.4 R112, [R212+0xd00] ;  /* 0x000d0000d470783b */ /* 0x000e620000004200 */
[----:B------:R3:W-:Y:S01]  /*98a0*/  MUFU.EX2 R127, R164 ;  /* 0x000000a4007f7308 */ /* 0x0007e20000000800 */
[C---:B------:R-:W-:Y:S02]  /*98b0*/  FMUL.FTZ R97, R151.reuse, R97 ;  /* 0x0000006197617220 */ /* 0x040fe40000410000 */
[C---:B------:R-:W-:Y:S01]  /*98c0*/  FMUL.FTZ R98, R150.reuse, R98 ;  /* 0x0000006296627220 */ /* 0x040fe20000410000 */
[-C--:B--2---:R-:W-:Y:S01]  /*98d0*/  HMMA.16816.F32 R36, R156, R128.reuse, R36 ;  /* 0x000000809c24723c */ /* 0x084fe20000001824 */
[C---:B------:R-:W-:Y:S02]  /*98e0*/  FMUL.FTZ R99, R150.reuse, R99 ;  /* 0x0000006396637220 */ /* 0x040fe40000410000 */
[C---:B------:R-:W-:Y:S02]  /*98f0*/  FMUL.FTZ R68, R151.reuse, R68 ;  /* 0x0000004497447220 */ /* 0x040fe40000410000 */
[C---:B------:R-:W-:Y:S01]  /*9900*/  FMUL.FTZ R69, R151.reuse, R69 ;  /* 0x0000004597457220 */ /* 0x040fe20000410000 */
[----:B------:R-:W-:Y:S01]  /*9910*/  MUFU.EX2 R190, R190 ;  /* 0x000000be00be7308 */ /* 0x000fe20000000800 */
[C---:B------:R-:W-:Y:S01]  /*9920*/  FMUL.FTZ R70, R150.reuse, R70 ;  /* 0x0000004696467220 */ /* 0x040fe20000410000 */
[C---:B------:R-:W-:Y:S01]  /*9930*/  HMMA.16816.F32 R40, R144.reuse, R128, R40 ;  /* 0x000000809028723c */ /* 0x040fe20000001828 */
[C---:B------:R-:W-:Y:S03]  /*9940*/  FMUL.FTZ R71, R150.reuse, R71 ;  /* 0x0000004796477220 */ /* 0x040fe60000410000 */
[C---:B------:R-:W-:Y:S02]  /*9950*/  FMUL.FTZ R80, R151.reuse, R80 ;  /* 0x0000005097507220 */ /* 0x040fe40000410000 */
[C---:B------:R-:W-:Y:S02]  /*9960*/  FMUL.FTZ R81, R151.reuse, R81 ;  /* 0x0000005197517220 */ /* 0x040fe40000410000 */
[-C--:B------:R-:W-:Y:S01]  /*9970*/  HMMA.16816.F32 R44, R144, R130.reuse, R44 ;  /* 0x00000082902c723c */ /* 0x080fe2000000182c */
[----:B------:R-:W2:Y:S01]  /*9980*/  MUFU.EX2 R191, R191 ;  /* 0x000000bf00bf7308 */ /* 0x000ea20000000800 */
[----:B---3--:R-:W-:Y:S02]  /*9990*/  LDSM.16.MT88.4 R164, [R214+0x1500] ;  /* 0x00150000d6a4783b */ /* 0x008fe40000004200 */
[C---:B------:R-:W-:Y:S02]  /*99a0*/  FMUL.FTZ R82, R150.reuse, R82 ;  /* 0x0000005296527220 */ /* 0x040fe40000410000 */
[C---:B------:R-:W-:Y:S02]  /*99b0*/  FMUL.FTZ R83, R150.reuse, R83 ;  /* 0x0000005396537220 */ /* 0x040fe40000410000 */
[C---:B------:R-:W-:Y:S01]  /*99c0*/  HMMA.16816.F32 R48, R156.reuse, R130, R48 ;  /* 0x000000829c30723c */ /* 0x040fe20000001830 */
[C---:B------:R-:W-:Y:S02]  /*99d0*/  FMUL.FTZ R84, R151.reuse, R84 ;  /* 0x0000005497547220 */ /* 0x040fe40000410000 */
[----:B------:R-:W-:Y:S01]  /*99e0*/  MUFU.EX2 R192, R192 ;  /* 0x000000c000c07308 */ /* 0x000fe20000000800 */
[----:B------:R-:W-:Y:S02]  /*99f0*/  FMUL.FTZ R85, R151, R85 ;  /* 0x0000005597557220 */ /* 0x000fe40000410000 */
[C---:B------:R-:W-:Y:S02]  /*9a00*/  FMUL.FTZ R86, R150.reuse, R86 ;  /* 0x0000005696567220 */ /* 0x040fe40000410000 */
[----:B------:R-:W-:Y:S01]  /*9a10*/  FMUL.FTZ R87, R150, R87 ;  /* 0x0000005796577220 */ /* 0x000fe20000410000 */
[-C--:B-1----:R-:W-:Y:S03]  /*9a20*/  HMMA.16816.F32 R52, R156, R112.reuse, R52 ;  /* 0x000000709c34723c */ /* 0x082fe60000001834 */
[--C-:B------:R-:W-:Y:S01]  /*9a30*/  FFMA.FTZ R246, R246, c[0x0][0x2d0], -R161.reuse ;  /* 0x0000b400f6f67a23 */ /* 0x100fe200000108a1 */
[----:B------:R-:W1:Y:S01]  /*9a40*/  MUFU.EX2 R193, R193 ;  /* 0x000000c100c17308 */ /* 0x000e620000000800 */
[--C-:B------:R-:W-:Y:S02]  /*9a50*/  FFMA.FTZ R248, R248, c[0x0][0x2d0], -R161.reuse ;  /* 0x0000b400f8f87a23 */ /* 0x100fe400000108a1 */
[--C-:B------:R-:W-:Y:S02]  /*9a60*/  FFMA.FTZ R252, R252, c[0x0][0x2d0], -R161.reuse ;  /* 0x0000b400fcfc7a23 */ /* 0x100fe400000108a1 */
[--C-:B------:R-:W-:Y:S01]  /*9a70*/  FFMA.FTZ R250, R250, c[0x0][0x2d0], -R161.reuse ;  /* 0x0000b400fafa7a23 */ /* 0x100fe200000108a1 */
[C---:B------:R-:W-:Y:S02]  /*9a80*/  HMMA.16816.F32 R56, R144.reuse, R112, R56 ;  /* 0x000000709038723c */ /* 0x040fe40000001838 */
[--C-:B------:R-:W-:Y:S02]  /*9a90*/  FFMA.FTZ R162, R162, c[0x0][0x2d0], -R161.reuse ;  /* 0x0000b400a2a27a23 */ /* 0x100fe400000108a1 */
[----:B------:R-:W-:Y:S01]  /*9aa0*/  MUFU.EX2 R194, R194 ;  /* 0x000000c200c27308 */ /* 0x000fe20000000800 */
[--C-:B------:R-:W-:Y:S02]  /*9ab0*/  FFMA.FTZ R160, R160, c[0x0][0x2d0], -R161.reuse ;  /* 0x0000b400a0a07a23 */ /* 0x100fe400000108a1 */
[----:B------:R-:W-:Y:S01]  /*9ac0*/  FFMA.FTZ R161, R153, c[0x0][0x2d0], -R161 ;  /* 0x0000b40099a17a23 */ /* 0x000fe200000108a1 */
[-C--:B------:R-:W-:Y:S01]  /*9ad0*/  HMMA.16816.F32 R60, R144, R114.reuse, R60 ;  /* 0x00000072903c723c */ /* 0x080fe2000000183c */
[----:B------:R-:W-:Y:S03]  /*9ae0*/  FFMA.FTZ R179, R151, R238, R179 ;  /* 0x000000ee97b37223 */ /* 0x000fe600000100b3 */
[----:B------:R-:W-:Y:S01]  /*9af0*/  MOV R151, R3 ;  /* 0x0000000300977202 */ /* 0x000fe20000000f00 */
[----:B------:R-:W-:Y:S01]  /*9b00*/  FFMA.FTZ R155, R150, R239, R155 ;  /* 0x000000ef969b7223 */ /* 0x000fe2000001009b */
[----:B------:R-:W3:Y:S01]  /*9b10*/  MUFU.EX2 R195, R195 ;  /* 0x000000c300c37308 */ /* 0x000ee20000000800 */
[----:B------:R-:W-:Y:S01]  /*9b20*/  FFMA.FTZ R181, R149, R236, R181 ;  /* 0x000000ec95b57223 */ /* 0x000fe200000100b5 */
[C---:B------:R-:W-:Y:S01]  /*9b30*/  HMMA.16816.F32 R64, R156.reuse, R114, R64 ;  /* 0x000000729c40723c */ /* 0x040fe20000001840 */
[----:B------:R-:W4:Y:S03]  /*9b40*/  LDSM.16.MT88.4 R112, [R212+0x500] ;  /* 0x00050000d470783b */ /* 0x000f260000004200 */
[----:B------:R-:W-:Y:S01]  /*9b50*/  FFMA.FTZ R189, R148, R237, R189 ;  /* 0x000000ed94bd7223 */ /* 0x000fe200000100bd */
[----:B------:R-:W-:Y:S01]  /*9b60*/  MOV R150, R2 ;  /* 0x0000000200967202 */ /* 0x000fe20000000f00 */
[----:B------:R-:W-:Y:S01]  /*9b70*/  FADD.FTZ R178, R178, R179 ;  /* 0x000000b3b2b27221 */ /* 0x000fe20000010000 */
[----:B------:R-:W-:Y:S01]  /*9b80*/  MOV R149, R0 ;  /* 0x0000000000957202 */ /* 0x000fe20000000f00 */
[-C--:B------:R-:W-:Y:S01]  /*9b90*/  HMMA.16816.F32 R68, R156, R100.reuse, R68 ;  /* 0x000000649c44723c */ /* 0x080fe20000001844 */
[----:B------:R-:W-:Y:S03]  /*9ba0*/  MUFU.EX2 R196, R196 ;  /* 0x000000c400c47308 */ /* 0x000fe60000000800 */
[----:B------:R-:W-:Y:S01]  /*9bb0*/  FADD.FTZ R154, R154, R155 ;  /* 0x0000009b9a9a7221 */ /* 0x000fe20000010000 */
[----:B------:R-:W-:Y:S01]  /*9bc0*/  MOV R148, R152 ;  /* 0x0000009800947202 */ /* 0x000fe20000000f00 */
[----:B------:R-:W-:Y:S02]  /*9bd0*/  FADD.FTZ R180, R180, R181 ;  /* 0x000000b5b4b47221 */ /* 0x000fe40000010000 */
[C---:B------:R-:W-:Y:S01]  /*9be0*/  HMMA.16816.F32 R72, R144.reuse, R100, R72 ;  /* 0x000000649048723c */ /* 0x040fe20000001848 */
[----:B------:R-:W-:Y:S02]  /*9bf0*/  FADD.FTZ R188, R188, R189 ;  /* 0x000000bdbcbc7221 */ /* 0x000fe40000010000 */
[----:B------:R-:W5:Y:S01]  /*9c00*/  MUFU.EX2 R197, R197 ;  /* 0x000000c500c57308 */ /* 0x000f620000000800 */
[----:B------:R-:W-:Y:S02]  /*9c10*/  FADD.FTZ R177, R177, R178 ;  /* 0x000000b2b1b17221 */ /* 0x000fe40000010000 */
[----:B------:R-:W-:Y:S01]  /*9c20*/  FADD.FTZ R183, R183, R154 ;  /* 0x0000009ab7b77221 */ /* 0x000fe20000010000 */
[----:B--2---:R-:W-:Y:S01]  /*9c30*/  F2FP.PACK_AB R100, R191, R190 ;  /* 0x000000bebf64723e */ /* 0x004fe200000000ff */
[-C--:B------:R-:W-:Y:S01]  /*9c40*/  HMMA.16816.F32 R76, R144, R102.reuse, R76 ;  /* 0x00000066904c723c */ /* 0x080fe2000000184c */
[----:B-1----:R-:W-:Y:S03]  /*9c50*/  F2FP.PACK_AB R101, R193, R192 ;  /* 0x000000c0c165723e */ /* 0x002fe600000000ff */
[----:B------:R-:W-:Y:S01]  /*9c60*/  FADD.FTZ R185, R185, R180 ;  /* 0x000000b4b9b97221 */ /* 0x000fe20000010000 */
[----:B------:R-:W-:Y:S01]  /*9c70*/  MUFU.EX2 R198, R198 ;  /* 0x000000c600c67308 */ /* 0x000fe20000000800 */
[----:B------:R-:W-:Y:S02]  /*9c80*/  FADD.FTZ R187, R187, R188 ;  /* 0x000000bcbbbb7221 */ /* 0x000fe40000010000 */
[C---:B------:R-:W-:Y:S01]  /*9c90*/  HMMA.16816.F32 R80, R156.reuse, R102, R80 ;  /* 0x000000669c50723c */ /* 0x040fe20000001850 */
[----:B------:R-:W-:Y:S03]  /*9ca0*/  FADD.FTZ R177, R176, R177 ;  /* 0x000000b1b0b17221 */ /* 0x000fe60000010000 */
[----:B------:R-:W-:Y:S02]  /*9cb0*/  FADD.FTZ R183, R182, R183 ;  /* 0x000000b7b6b77221 */ /* 0x000fe40000010000 */
[----:B------:R-:W-:Y:S01]  /*9cc0*/  FADD.FTZ R185, R184, R185 ;  /* 0x000000b9b8b97221 */ /* 0x000fe20000010000 */
[----:B---3--:R-:W-:Y:S01]  /*9cd0*/  F2FP.PACK_AB R102, R195, R194 ;  /* 0x000000c2c366723e */ /* 0x008fe200000000ff */
[-C--:B------:R-:W-:Y:S01]  /*9ce0*/  HMMA.16816.F32 R84, R156, R104.reuse, R84 ;  /* 0x000000689c54723c */ /* 0x080fe20000001854 */
[----:B------:R-:W1:Y:S03]  /*9cf0*/  MUFU.EX2 R199, R199 ;  /* 0x000000c700c77308 */ /* 0x000e660000000800 */
[----:B-----5:R-:W-:Y:S01]  /*9d00*/  F2FP.PACK_AB R103, R197, R196 ;  /* 0x000000c4c567723e */ /* 0x020fe200000000ff */
[----:B------:R-:W-:Y:S02]  /*9d10*/  FADD.FTZ R187, R186, R187 ;  /* 0x000000bbbabb7221 */ /* 0x000fe40000010000 */
[----:B------:R-:W-:Y:S01]  /*9d20*/  FADD.FTZ R190, R190, R177 ;  /* 0x000000b1bebe7221 */ /* 0x000fe20000010000 */
[C---:B------:R-:W-:Y:S01]  /*9d30*/  HMMA.16816.F32 R88, R144.reuse, R104, R88 ;  /* 0x000000689058723c */ /* 0x040fe20000001858 */
[----:B------:R-:W-:Y:S02]  /*9d40*/  FADD.FTZ R192, R192, R183 ;  /* 0x000000b7c0c07221 */ /* 0x000fe40000010000 */
[----:B------:R-:W-:Y:S01]  /*9d50*/  MUFU.EX2 R244, R244 ;  /* 0x000000f400f47308 */ /* 0x000fe20000000800 */
[----:B------:R-:W-:Y:S02]  /*9d60*/  FADD.FTZ R191, R191, R190 ;  /* 0x000000bebfbf7221 */ /* 0x000fe40000010000 */
[----:B------:R-:W-:Y:S02]  /*9d70*/  FADD.FTZ R193, R193, R192 ;  /* 0x000000c0c1c17221 */ /* 0x000fe40000010000 */
[-C--:B------:R-:W-:Y:S01]  /*9d80*/  HMMA.16816.F32 R92, R144, R106.reuse, R92 ;  /* 0x0000006a905c723c */ /* 0x080fe2000000185c */
[----:B------:R-:W-:Y:S03]  /*9d90*/  FADD.FTZ R194, R194, R191 ;  /* 0x000000bfc2c27221 */ /* 0x000fe60000010000 */
[----:B------:R-:W-:Y:S01]  /*9da0*/  FADD.FTZ R196, R196, R193 ;  /* 0x000000c1c4c47221 */ /* 0x000fe20000010000 */
[----:B------:R-:W2:Y:S01]  /*9db0*/  MUFU.EX2 R249, R249 ;  /* 0x000000f900f97308 */ /* 0x000ea20000000800 */
[----:B------:R-:W-:Y:S02]  /*9dc0*/  FADD.FTZ R194, R195, R194 ;  /* 0x000000c2c3c27221 */ /* 0x000fe40000010000 */
[----:B------:R-:W-:Y:S01]  /*9dd0*/  HMMA.16816.F32 R96, R156, R106, R96 ;  /* 0x0000006a9c60723c */ /* 0x000fe20000001860 */
[----:B-1----:R-:W-:Y:S03]  /*9de0*/  F2FP.PACK_AB R104, R199, R198 ;  /* 0x000000c6c768723e */ /* 0x002fe600000000ff */
[----:B------:R-:W-:Y:S02]  /*9df0*/  FADD.FTZ R198, R198, R185 ;  /* 0x000000b9c6c67221 */ /* 0x000fe40000010000 */
[----:B------:R-:W-:Y:S01]  /*9e00*/  FADD.FTZ R196, R197, R196 ;  /* 0x000000c4c5c47221 */ /* 0x000fe20000010000 */
[----:B------:R-:W1:Y:S01]  /*9e10*/  MUFU.EX2 R246, R246 ;  /* 0x000000f600f67308 */ /* 0x000e620000000800 */
[-C--:B------:R-:W-:Y:S01]  /*9e20*/  HMMA.16816.F32 R4, R100, R108.reuse, R4 ;  /* 0x0000006c6404723c */ /* 0x080fe20000001804 */
[----:B------:R-:W-:Y:S03]  /*9e30*/  F2FP.PACK_AB R156, R126, R124 ;  /* 0x0000007c7e9c723e */ /* 0x000fe600000000ff */
[----:B------:R-:W-:Y:S01]  /*9e40*/  F2FP.PACK_AB R159, R138, R122 ;  /* 0x0000007a8a9f723e */ /* 0x000fe200000000ff */
[----:B------:R-:W-:Y:S04]  /*9e50*/  FADD.FTZ R199, R199, R198 ;  /* 0x000000c6c7c77221 */ /* 0x000fe80000010000 */
[----:B------:R-:W3:Y:S03]  /*9e60*/  MUFU.EX2 R248, R248 ;  /* 0x000000f800f87308 */ /* 0x000ee60000000800 */
[C---:B--2---:R-:W-:Y:S01]  /*9e70*/  F2FP.PACK_AB R106, R249.reuse, R244 ;  /* 0x000000f4f96a723e */ /* 0x044fe200000000ff */
[----:B------:R-:W-:Y:S04]  /*9e80*/  FADD.FTZ R244, R244, R199 ;  /* 0x000000c7f4f47221 */ /* 0x000fe80000010000 */
[----:B------:R-:W-:Y:S02]  /*9e90*/  FADD.FTZ R244, R249, R244 ;  /* 0x000000f4f9f47221 */ /* 0x000fe40000010000 */
[----:B------:R-:W2:Y:S01]  /*9ea0*/  MUFU.EX2 R252, R252 ;  /* 0x000000fc00fc7308 */ /* 0x000ea20000000800 */
[----:B-1----:R-:W-:Y:S09]  /*9eb0*/  FADD.FTZ R187, R246, R187 ;  /* 0x000000bbf6bb7221 */ /* 0x002ff20000010000 */
[----:B------:R-:W1:Y:S01]  /*9ec0*/  MUFU.EX2 R250, R250 ;  /* 0x000000fa00fa7308 */ /* 0x000e620000000800 */
[C---:B---3--:R-:W-:Y:S01]  /*9ed0*/  F2FP.PACK_AB R105, R248.reuse, R246 ;  /* 0x000000f6f869723e */ /* 0x048fe200000000ff */
[----:B------:R-:W-:Y:S08]  /*9ee0*/  FADD.FTZ R187, R248, R187 ;  /* 0x000000bbf8bb7221 */ /* 0x000ff00000010000 */
[----:B------:R-:W3:Y:S01]  /*9ef0*/  MUFU.EX2 R251, R251 ;  /* 0x000000fb00fb7308 */ /* 0x000ee20000000800 */
[----:B--2---:R-:W-:Y:S09]  /*9f00*/  FADD.FTZ R187, R252, R187 ;  /* 0x000000bbfcbb7221 */ /* 0x004ff20000010000 */
[----:B------:R-:W2:Y:S01]  /*9f10*/  MUFU.EX2 R247, R247 ;  /* 0x000000f700f77308 */ /* 0x000ea20000000800 */
[C---:B-1----:R-:W-:Y:S01]  /*9f20*/  F2FP.PACK_AB R107, R250.reuse, R252 ;  /* 0x000000fcfa6b723e */ /* 0x042fe200000000ff */
[----:B------:R-:W-:Y:S08]  /*9f30*/  FADD.FTZ R187, R250, R187 ;  /* 0x000000bbfabb7221 */ /* 0x000ff00000010000 */
[----:B------:R-:W1:Y:S01]  /*9f40*/  MUFU.EX2 R245, R245 ;  /* 0x000000f500f57308 */ /* 0x000e620000000800 */
[C---:B------:R-:W-:Y:S01]  /*9f50*/  HMMA.16816.F32 R8, R104.reuse, R108, R8 ;  /* 0x0000006c6808723c */ /* 0x040fe20000001808 */
[----:B---3--:R-:W-:Y:S07]  /*9f60*/  FADD.FTZ R196, R251, R196 ;  /* 0x000000c4fbc47221 */ /* 0x008fee0000010000 */
[-C--:B------:R-:W-:Y:S01]  /*9f70*/  HMMA.16816.F32 R12, R104, R110.reuse, R12 ;  /* 0x0000006e680c723c */ /* 0x080fe2000000180c */
[----:B------:R3:W5:Y:S03]  /*9f80*/  MUFU.EX2 R121, R162 ;  /* 0x000000a200797308 */ /* 0x0007660000000800 */
[C---:B--2---:R-:W-:Y:S01]  /*9f90*/  F2FP.PACK_AB R157, R247.reuse, R251 ;  /* 0x000000fbf79d723e */ /* 0x044fe200000000ff */
[----:B------:R-:W-:Y:S03]  /*9fa0*/  FADD.FTZ R196, R247, R196 ;  /* 0x000000c4f7c47221 */ /* 0x000fe60000010000 */
[C---:B------:R-:W-:Y:S01]  /*9fb0*/  HMMA.16816.F32 R16, R100.reuse, R110, R16 ;  /* 0x0000006e6410723c */ /* 0x040fe20000001810 */
[----:B------:R-:W2:Y:S02]  /*9fc0*/  LDSM.16.MT88.4 R108, [R212+0x1100] ;  /* 0x00110000d46c783b */ /* 0x000ea40000004200 */
[----:B------:R5:W-:Y:S01]  /*9fd0*/  MUFU.EX2 R137, R160 ;  /* 0x000000a000897308 */ /* 0x000be20000000800 */
[----:B-1----:R-:W-:Y:S04]  /*9fe0*/  F2FP.PACK_AB R158, R136, R245 ;  /* 0x000000f5889e723e */ /* 0x002fe800000000ff */
[-C--:B----4-:R-:W-:Y:S05]  /*9ff0*/  HMMA.16816.F32 R20, R100, R112.reuse, R20 ;  /* 0x000000706414723c */ /* 0x090fea0000001814 */
[----:B------:R1:W4:Y:S03]  /*a000*/  MUFU.EX2 R153, R161 ;  /* 0x000000a100997308 */ /* 0x0003260000000800 */
[C---:B------:R-:W-:Y:S01]  /*a010*/  HMMA.16816.F32 R24, R104.reuse, R112, R24 ;  /* 0x000000706818723c */ /* 0x040fe20000001818 */
[----:B---3--:R-:W-:Y:S07]  /*a020*/  F2FP.PACK_AB R162, R139, R123 ;  /* 0x0000007b8ba2723e */ /* 0x008fee00000000ff */
[-C--:B------:R-:W-:Y:S01]  /*a030*/  HMMA.16816.F32 R28, R104, R114.reuse, R28 ;  /* 0x00000072681c723c */ /* 0x080fe2000000181c */
[----:B-----5:R-:W-:Y:S07]  /*a040*/  F2FP.PACK_AB R160, R120, R125 ;  /* 0x0000007d78a0723e */ /* 0x020fee00000000ff */
[C---:B------:R-:W-:Y:S01]  /*a050*/  HMMA.16816.F32 R32, R100.reuse, R114, R32 ;  /* 0x000000726420723c */ /* 0x040fe20000001820 */
[----:B------:R-:W3:Y:S03]  /*a060*/  LDSM.16.MT88.4 R112, [R214+0x1d00] ;  /* 0x001d0000d670783b */ /* 0x000ee60000004200 */
[----:B-1----:R-:W-:Y:S02]  /*a070*/  F2FP.PACK_AB R161, R121, R127 ;  /* 0x0000007f79a1723e */ /* 0x002fe400000000ff */
[----:B----4-:R-:W-:Y:S02]  /*a080*/  F2FP.PACK_AB R163, R153, R137 ;  /* 0x0000008999a3723e */ /* 0x010fe400000000ff */
[-C--:B------:R-:W-:Y:S08]  /*a090*/  HMMA.16816.F32 R36, R100, R116.reuse, R36 ;  /* 0x000000746424723c */ /* 0x080ff00000001824 */
[C---:B------:R-:W-:Y:S08]  /*a0a0*/  HMMA.16816.F32 R40, R104.reuse, R116, R40 ;  /* 0x000000746828723c */ /* 0x040ff00000001828 */
[-C--:B------:R-:W-:Y:S08]  /*a0b0*/  HMMA.16816.F32 R44, R104, R118.reuse, R44 ;  /* 0x00000076682c723c */ /* 0x080ff0000000182c */
[C---:B------:R-:W-:Y:S01]  /*a0c0*/  HMMA.16816.F32 R48, R100.reuse, R118, R48 ;  /* 0x000000766430723c */ /* 0x040fe20000001830 */
[----:B------:R-:W1:Y:S07]  /*a0d0*/  LDSM.16.MT88.4 R116, [R212+0x1d00] ;  /* 0x001d0000d474783b */ /* 0x000e6e0000004200 */
[-C--:B--2---:R-:W-:Y:S08]  /*a0e0*/  HMMA.16816.F32 R52, R100, R108.reuse, R52 ;  /* 0x0000006c6434723c */ /* 0x084ff00000001834 */
[C---:B------:R-:W-:Y:S08]  /*a0f0*/  HMMA.16816.F32 R56, R104.reuse, R108, R56 ;  /* 0x0000006c6838723c */ /* 0x040ff00000001838 */
[-C--:B------:R-:W-:Y:S08]  /*a100*/  HMMA.16816.F32 R60, R104, R110.reuse, R60 ;  /* 0x0000006e683c723c */ /* 0x080ff0000000183c */
[C---:B------:R-:W-:Y:S01]  /*a110*/  HMMA.16816.F32 R64, R100.reuse, R110, R64 ;  /* 0x0000006e6440723c */ /* 0x040fe20000001840 */
[----:B------:R-:W2:Y:S07]  /*a120*/  LDSM.16.MT88.4 R108, [R212+0x900] ;  /* 0x00090000d46c783b */ /* 0x000eae0000004200 */
[-C--:B---3--:R-:W-:Y:S08]  /*a130*/  HMMA.16816.F32 R68, R100, R112.reuse, R68 ;  /* 0x000000706444723c */ /* 0x088ff00000001844 */
[C---:B------:R-:W-:Y:S08]  /*a140*/  HMMA.16816.F32 R72, R104.reuse, R112, R72 ;  /* 0x000000706848723c */ /* 0x040ff00000001848 */
[-C--:B------:R-:W-:Y:S08]  /*a150*/  HMMA.16816.F32 R76, R104, R114.reuse, R76 ;  /* 0x00000072684c723c */ /* 0x080ff0000000184c */
[C---:B------:R-:W-:Y:S08]  /*a160*/  HMMA.16816.F32 R80, R100.reuse, R114, R80 ;  /* 0x000000726450723c */ /* 0x040ff00000001850 */
[-C--:B-1----:R-:W-:Y:S08]  /*a170*/  HMMA.16816.F32 R84, R100, R116.reuse, R84 ;  /* 0x000000746454723c */ /* 0x082ff00000001854 */
[C---:B------:R-:W-:Y:S08]  /*a180*/  HMMA.16816.F32 R88, R104.reuse, R116, R88 ;  /* 0x000000746858723c */ /* 0x040ff00000001858 */
[-C--:B------:R-:W-:Y:S08]  /*a190*/  HMMA.16816.F32 R92, R104, R118.reuse, R92 ;  /* 0x00000076685c723c */ /* 0x080ff0000000185c */
[----:B------:R-:W-:Y:S08]  /*a1a0*/  HMMA.16816.F32 R96, R100, R118, R96 ;  /* 0x000000766460723c */ /* 0x000ff00000001860 */
[-C--:B------:R-:W-:Y:S01]  /*a1b0*/  HMMA.16816.F32 R144, R156, R132.reuse, R4 ;  /* 0x000000849c90723c */ /* 0x080fe20000001804 */
[----:B------:R-:W1:Y:S07]  /*a1c0*/  LDSM.16.MT88.4 R4, [R212+0x2100] ;  /* 0x00210000d404783b */ /* 0x000e6e0000004200 */
[C---:B------:R-:W-:Y:S07]  /*a1d0*/  HMMA.16816.F32 R140, R160.reuse, R132, R8 ;  /* 0x00000084a08c723c */ /* 0x040fee0000001808 */
[----:B------:R-:W-:Y:S02]  /*a1e0*/  MOV R11, R139 ;  /* 0x0000008b000b7202 */ /* 0x000fe40000000f00 */
[----:B------:R-:W-:Y:S03]  /*a1f0*/  MOV R10, R138 ;  /* 0x0000008a000a7202 */ /* 0x000fe60000000f00 */
[----:B------:R-:W-:Y:S02]  /*a200*/  MOV R9, R137 ;  /* 0x0000008900097202 */ /* 0x000fe40000000f00 */
[----:B------:R-:W-:Y:S02]  /*a210*/  MOV R8, R136 ;  /* 0x0000008800087202 */ /* 0x000fe40000000f00 */
[-C--:B------:R-:W-:Y:S07]  /*a220*/  HMMA.16816.F32 R136, R160, R134.reuse, R12 ;  /* 0x00000086a088723c */ /* 0x080fee000000180c */
[----:B------:R-:W-:Y:S01]  /*a230*/  MOV R15, R123 ;  /* 0x0000007b000f7202 */ /* 0x000fe20000000f00 */
[C---:B------:R-:W-:Y:S01]  /*a240*/  HMMA.16816.F32 R132, R156.reuse, R134, R16 ;  /* 0x000000869c84723c */ /* 0x040fe20000001810 */
[----:B------:R-:W-:Y:S03]  /*a250*/  MOV R14, R122 ;  /* 0x0000007a000e7202 */ /* 0x000fe60000000f00 */
[----:B------:R-:W-:Y:S02]  /*a260*/  MOV R13, R121 ;  /* 0x00000079000d7202 */ /* 0x000fe40000000f00 */
[----:B------:R-:W-:Y:S01]  /*a270*/  MOV R12, R120 ;  /* 0x00000078000c7202 */ /* 0x000fe20000000f00 */
[----:B------:R-:W-:Y:S01]  /*a280*/  FADD.FTZ R196, R14, R196 ;  /* 0x000000c40ec47221 */ /* 0x000fe20000010000 */
[-C--:B--2---:R-:W-:Y:S01]  /*a290*/  HMMA.16816.F32 R128, R156, R108.reuse, R20 ;  /* 0x0000006c9c80723c */ /* 0x084fe20000001814 */
[----:B------:R-:W-:Y:S03]  /*a2a0*/  MOV R19, R127 ;  /* 0x0000007f00137202 */ /* 0x000fe60000000f00 */
[----:B------:R-:W-:Y:S01]  /*a2b0*/  MOV R18, R126 ;  /* 0x0000007e00127202 */ /* 0x000fe20000000f00 */
[----:B------:R-:W-:Y:S01]  /*a2c0*/  FADD.FTZ R239, R10, R196 ;  /* 0x000000c40aef7221 */ /* 0x000fe20000010000 */
[----:B------:R-:W-:Y:S01]  /*a2d0*/  MOV R17, R125 ;  /* 0x0000007d00117202 */ /* 0x000fe20000000f00 */
[----:B------:R-:W-:Y:S01]  /*a2e0*/  FADD.FTZ R187, R19, R187 ;  /* 0x000000bb13bb7221 */ /* 0x000fe20000010000 */
[----:B------:R-:W-:Y:S02]  /*a2f0*/  MOV R16, R124 ;  /* 0x0000007c00107202 */ /* 0x000fe40000000f00 */
[C---:B------:R-:W-:Y:S02]  /*a300*/  HMMA.16816.F32 R124, R160.reuse, R108, R24 ;  /* 0x0000006ca07c723c */ /* 0x040fe40000001818 */
[----:B------:R-:W-:Y:S02]  /*a310*/  FADD.FTZ R244, R17, R244 ;  /* 0x000000f411f47221 */ /* 0x000fe40000010000 */
[----:B------:R-:W-:Y:S02]  /*a320*/  FADD.FTZ R194, R16, R194 ;  /* 0x000000c210c27221 */ /* 0x000fe40000010000 */
[----:B------:R-:W-:Y:S02]  /*a330*/  FADD.FTZ R244, R12, R244 ;  /* 0x000000f40cf47221 */ /* 0x000fe40000010000 */
[-C--:B------:R-:W-:Y:S01]  /*a340*/  HMMA.16816.F32 R120, R160, R110.reuse, R28 ;  /* 0x0000006ea078723c */ /* 0x080fe2000000181c */
[----:B------:R-:W-:Y:S03]  /*a350*/  FADD.FTZ R194, R18, R194 ;  /* 0x000000c212c27221 */ /* 0x000fe60000010000 */
[----:B------:R-:W-:Y:S02]  /*a360*/  FADD.FTZ R187, R13, R187 ;  /* 0x000000bb0dbb7221 */ /* 0x000fe40000010000 */
[----:B------:R-:W-:Y:S02]  /*a370*/  FADD.FTZ R194, R245, R194 ;  /* 0x000000c2f5c27221 */ /* 0x000fe40000010000 */
[C---:B------:R-:W-:Y:S01]  /*a380*/  HMMA.16816.F32 R116, R156.reuse, R110, R32 ;  /* 0x0000006e9c74723c */ /* 0x040fe20000001820 */
[----:B------:R-:W-:Y:S03]  /*a390*/  FADD.FTZ R244, R15, R244 ;  /* 0x000000f40ff47221 */ /* 0x000fe60000010000 */
[----:B------:R-:W-:Y:S02]  /*a3a0*/  FADD.FTZ R238, R8, R194 ;  /* 0x000000c208ee7221 */ /* 0x000fe40000010000 */
[----:B------:R-:W-:Y:S02]  /*a3b0*/  FADD.FTZ R236, R11, R244 ;  /* 0x000000f40bec7221 */ /* 0x000fe40000010000 */
        /* <DEDUP_REMOVED lines=13> */
[C---:B------:R-:W-:Y:S07]  /*a490*/  HMMA.16816.F32 R88, R160.reuse, R4, R88 ;  /* 0x00000004a058723c */ /* 0x040fee0000001858 */
[----:B------:R-:W-:Y:S01]  /*a4a0*/  FADD.FTZ R4, R9, R187 ;  /* 0x000000bb09047221 */ /* 0x000fe20000010000 */
[-C--:B------:R-:W-:Y:S04]  /*a4b0*/  HMMA.16816.F32 R92, R160, R6.reuse, R92 ;  /* 0x00000006a05c723c */ /* 0x080fe8000000185c */
[----:B------:R-:W-:Y:S04]  /*a4c0*/  FADD.FTZ R237, R153, R4 ;  /* 0x0000000499ed7221 */ /* 0x000fe80000010000 */
[----:B------:R-:W-:Y:S01]  /*a4d0*/  HMMA.16816.F32 R96, R156, R6, R96 ;  /* 0x000000069c60723c */ /* 0x000fe20000001860 */
[----:B------:R-:W-:-:S07]  /*a4e0*/  @P0 BRA `(.L_x_500) ;  /* 0xffffbb4000000947 */ /* 0x000fce000383ffff */
.L_x_479:
[----:B------:R-:W1:Y:S01]  /*a4f0*/  S2UR UR14, SR_CTAID.X ;  /* 0x00000000000e79c3 */ /* 0x000e620000002500 */
[----:B------:R-:W-:Y:S01]  /*a500*/  ULDC.64 UR4, c[0x0][0x2c8] ;  /* 0x0000b20000047ab9 */ /* 0x000fe20000000a00 */
[----:B------:R-:W-:Y:S01]  /*a510*/  IMAD.MOV.U32 R4, RZ, RZ, 0x1 ;  /* 0x00000001ff047424 */ /* 0x000fe200078e00ff */
[----:B------:R-:W-:Y:S01]  /*a520*/  PLOP3.LUT P0, PT, PT, PT, UP1, 0x40, 0x0 ;  /* 0x000000000000781c */ /* 0x000fe20003f0e818 */
[----:B------:R-:W-:-:S03]  /*a530*/  IMAD.MOV.U32 R5, RZ, RZ, c[0x0][0x2ac] ;  /* 0x0000ab00ff057624 */ /* 0x000fc600078e00ff */
[----:B------:R-:W-:-:S05]  /*a540*/  IADD3 R6, R4, -c[0x0][0x168], RZ ;  /* 0x80005a0004067a10 */ /* 0x000fca0007ffe0ff */
[----:B------:R-:W-:Y:S01]  /*a550*/  IMAD R5, R5, c[0x0][0x1d0], R6 ;  /* 0x0000740005057a24 */ /* 0x000fe200078e0206 */
[----:B-1----:R-:W-:-:S04]  /*a560*/  ULEA UR14, UR14, 0x7f, 0x7 ;  /* 0x0000007f0e0e7891 */ /* 0x002fc8000f8e383f */
[----:B------:R-:W-:-:S07]  /*a570*/  UIMAD.WIDE.U32 UR22, UR14, UR4, URZ ;  /* 0x000000040e1672a5 */ /* 0x000fce000f8e003f */
[----:B------:R-:W-:Y:S02]  /*a580*/  @UP2 UMOV UR15, UR23 ;  /* 0x00000017000f2c82 */ /* 0x000fe40008000000 */
[----:B------:R-:W-:-:S06]  /*a590*/  @UP2 USHF.R.U32.HI UR14, URZ, UR5, UR15 ;  /* 0x000000053f0e2299 */ /* 0x000fcc000801160f */
[----:B------:R-:W-:-:S04]  /*a5a0*/  IADD3 R5, R5, UR14, RZ ;  /* 0x0000000e05057c10 */ /* 0x000fc8000fffe0ff */
[----:B------:R-:W-:Y:S01]  /*a5b0*/  IADD3 R6, R5, -c[0x0][0x324], RZ ;  /* 0x8000c90005067a10 */ /* 0x000fe20007ffe0ff */
[----:B------:R-:W-:Y:S05]  /*a5c0*/  @P0 BRA `(.L_x_501) ;  /* 0x000000d000000947 */ /* 0x000fea0003800000 */
[----:B------:R-:W-:-:S13]  /*a5d0*/  ISETP.GT.AND P0, PT, R5, -0x1, PT ;  /* 0xffffffff0500780c */ /* 0x000fda0003f04270 */
[----:B------:R-:W-:Y:S05]  /*a5e0*/  @P0 BRA `(.L_x_502) ;  /* 0x0000006000000947 */ /* 0x000fea0003800000 */
[----:B------:R-:W-:Y:S02]  /*a5f0*/  ISETP.NE.AND P0, PT, R4, c[0x0][0x32c], PT ;  /* 0x0000cb0004007a0c */ /* 0x000fe40003f05270 */
[----:B------:R-:W-:-:S11]  /*a600*/  LOP3.LUT R5, RZ, R5, RZ, 0x33, !PT ;  /* 0x00000005ff057212 */ /* 0x000fd600078e33ff */
[----:B------:R-:W-:-:S05]  /*a610*/  @P0 IMAD.HI.U32 R4, R5, c[0x0][0x330], RZ ;  /* 0x0000cc0005040a27 */ /* 0x000fca00078e00ff */
[----:B------:R-:W-:-:S04]  /*a620*/  @P0 SHF.R.U32.HI R5, RZ, c[0x0][0x334], R4 ;  /* 0x0000cd00ff050a19 */ /* 0x000fc80000011604 */
[----:B------:R-:W-:Y:S01]  /*a630*/  LOP3.LUT R5, RZ, R5, RZ, 0x33, !PT ;  /* 0x00000005ff057212 */ /* 0x000fe200078e33ff */
[----:B------:R-:W-:Y:S05]  /*a640*/  BRA `(.L_x_503) ;  /* 0x0000003000007947 */ /* 0x000fea0003800000 */
.L_x_502:
[----:B------:R-:W-:-:S13]  /*a650*/  ISETP.NE.AND P0, PT, R4, c[0x0][0x32c], PT ;  /* 0x0000cb0004007a0c */ /* 0x000fda0003f05270 */
[----:B------:R-:W-:-:S05]  /*a660*/  @P0 IMAD.HI.U32 R4, R5, c[0x0][0x330], RZ ;  /* 0x0000cc0005040a27 */ /* 0x000fca00078e00ff */
[----:B------:R-:W-:-:S05]  /*a670*/  @P0 SHF.R.U32.HI R5, RZ, c[0x0][0x334], R4 ;  /* 0x0000cd00ff050a19 */ /* 0x000fca0000011604 */
.L_x_503:
[----:B------:R-:W-:-:S05]  /*a680*/  IMAD R5, R5, c[0x0][0x32c], RZ ;  /* 0x0000cb0005057a24 */ /* 0x000fca00078e02ff */
[----:B------:R-:W-:-:S04]  /*a690*/  IMNMX R6, R6, R5, !PT ;  /* 0x0000000506067217 */ /* 0x000fc80007800200 */
.L_x_501:
[----:B------:R-:W-:-:S05]  /*a6a0*/  IADD3 R5, R6, 0x2f, RZ ;  /* 0x0000002f06057810 */ /* 0x000fca0007ffe0ff */
[----:B------:R-:W-:-:S05]  /*a6b0*/  IMAD.HI R5, R5, 0x2aaaaaab, RZ ;  /* 0x2aaaaaab05057827 */ /* 0x000fca00078e02ff */
[----:B------:R-:W-:-:S04]  /*a6c0*/  SHF.R.U32.HI R4, RZ, 0x1f, R5 ;  /* 0x0000001fff047819 */ /* 0x000fc80000011605 */
[----:B------:R-:W-:-:S04]  /*a6d0*/  LEA.HI.SX32 R4, R5, R4, 0x1d ;  /* 0x0000000405047211 */ /* 0x000fc800078feaff */
[----:B------:R-:W-:-:S04]  /*a6e0*/  IMNMX R247, R221, R4, !PT ;  /* 0x00000004ddf77217 */ /* 0x000fc80007800200 */
[----:B------:R-:W-:-:S13]  /*a6f0*/  ISETP.GE.AND P0, PT, R240, R247, PT ;  /* 0x000000f7f000720c */ /* 0x000fda0003f06270 */
[----:B------:R-:W-:Y:S05]  /*a700*/  @!P0 BRA `(.L_x_504) ;  /* 0x0000306000008947 */ /* 0x000fea0003800000 */
[C---:B------:R-:W-:Y:S01]  /*a710*/  SHF.L.U64.HI R246, R230.reuse, 0x1, R243 ;  /* 0x00000001e6f67819 */ /* 0x040fe200000102f3 */
[----:B------:R-:W-:Y:S01]  /*a720*/  IMAD.SHL.U32 R245, R230, 0x2, RZ ;  /* 0x00000002e6f57824 */ /* 0x000fe200078e00ff */
[C---:B------:R-:W-:Y:S01]  /*a730*/  SHF.L.U64.HI R244, R219.reuse, 0x1, R234 ;  /* 0x00000001dbf47819 */ /* 0x040fe200000102ea */
[----:B------:R-:W-:Y:S02]  /*a740*/  IMAD.SHL.U32 R242, R219, 0x2, RZ ;  /* 0x00000002dbf27824 */ /* 0x000fe400078e00ff */
.L_x_509:
[----:B------:R-:W-:Y:S04]  /*a750*/  DEPBAR.LE SB0, 0x0 ;  /* 0x000080000000791a */ /* 0x000fe80000000000 */
[----:B------:R-:W-:Y:S01]  /*a760*/  BAR.SYNC.DEFER_BLOCKING 0x0 ;  /* 0x0000000000007b1d */ /* 0x000fe20000010000 */
[----:B------:R-:W-:Y:S01]  /*a770*/  ISETP.GT.AND P0, PT, R221, R240, PT ;  /* 0x000000f0dd00720c */ /* 0x000fe20003f04270 */
[----:B------:R-:W-:Y:S01]  /*a780*/  IMAD.MOV.U32 R148, RZ, RZ, R3 ;  /* 0x000000ffff947224 */ /* 0x000fe200078e0003 */
[----:B------:R-:W-:Y:S01]  /*a790*/  MOV R153, R2 ;  /* 0x0000000200997202 */ /* 0x000fe20000000f00 */
[----:B------:R-:W-:Y:S02]  /*a7a0*/  IMAD.MOV.U32 R149, RZ, RZ, R0 ;  /* 0x000000ffff957224 */ /* 0x000fe400078e0000 */
        /* <DEDUP_REMOVED lines=24> */
[----:B------:R-:W-:Y:S04]  /*a930*/  IADD3 R4, P0, R8, UR20, RZ ;  /* 0x0000001408047c10 */ /* 0x000fe8000ff1e0ff */
[----:B------:R-:W-:Y:S02]  /*a940*/  IADD3.X R5, R9, UR16, R5, P0, !PT ;  /* 0x0000001009057c10 */ /* 0x000fe400087fe405 */
[C---:B------:R-:W-:Y:S04]  /*a950*/  LEA R6, P0, R4.reuse, c[0x0][0x1f8], 0x1 ;  /* 0x00007e0004067a11 */ /* 0x040fe800078008ff */
[----:B------:R-:W-:Y:S01]  /*a960*/  LEA.HI.X R12, R4, c[0x0][0x1fc], R5, 0x1, P0 ;  /* 0x00007f00040c7a11 */ /* 0x000fe200000f0c05 */
[----:B------:R-:W5:Y:S01]  /*a970*/  SHFL.IDX PT, R7, R6, RZ, 0x1c1f ;  /* 0x001c1fff06077589 */ /* 0x000f6200000e0000 */
[C---:B------:R-:W-:Y:S01]  /*a980*/  IMAD.SHL.U32 R4, R218.reuse, 0x2, RZ ;  /* 0x00000002da047824 */ /* 0x040fe200078e00ff */
[----:B------:R-:W-:Y:S02]  /*a990*/  SHF.L.U64.HI R5, R218, 0x1, R233 ;  /* 0x00000001da057819 */ /* 0x000fe400000102e9 */
        /* <DEDUP_REMOVED lines=14> */
[----:B----4-:R4:W3:Y:S04]  /*aa80*/  SHFL.IDX PT, R11, R12, 0x1, 0x1c1f ;  /* 0x003c1f000c0b7f89 */ /* 0x0108e800000e0000 */
[----:B------:R4:W2:Y:S02]  /*aa90*/  SHFL.IDX PT, R7, R6, 0x1, 0x1c1f ;  /* 0x003c1f0006077f89 */ /* 0x0008a400000e0000 */
.L_x_541:
[----:B------:R-:W-:Y:S02]  /*aaa0*/  ISETP.GE.AND P3, PT, R230, c[0x0][0x1d4], PT ;  /* 0x00007500e6007a0c */ /* 0x000fe40003f66270 */
[----:B--2-4-:R-:W-:Y:S02]  /*aab0*/  IADD3 R12, P0, R7, R245, RZ ;  /* 0x000000f5070c7210 */ /* 0x014fe40007f1e0ff */
        /* <DEDUP_REMOVED lines=13> */
.L_x_506:
[----:B------:R-:W-:Y:S05]  /*ab90*/  BSYNC B0 ;  /* 0x0000000000007941 */ /* 0x000fea0003800000 */
.L_x_505:
[----:B------:R-:W0:Y:S01]  /*aba0*/  LDGDEPBAR ;  /* 0x00000000000079af */ /* 0x000e220000000000 */
[----:B------:R-:W-:Y:S01]  /*abb0*/  WARPSYNC 0xffffffff ;  /* 0xffffffff00007948 */ /* 0x000fe20003800000 */
[-C--:B--2-4-:R-:W-:Y:S03]  /*abc0*/  HMMA.16816.F32 R4, R48, R16.reuse, RZ ;  /* 0x000000103004723c */ /* 0x094fe600000018ff */
[----:B------:R-:W-:Y:S03]  /*abd0*/  ISETP.GT.AND P0, PT, R240, R221, PT ;  /* 0x000000ddf000720c */ /* 0x000fe60003f04270 */
[----:B------:R-:W-:Y:S02]  /*abe0*/  LDSM.16.M88.4 R180, [R217+0x6900] ;  /* 0x00690000d9b4783b */ /* 0x000fe40000000200 */
[C---:B---3--:R-:W-:Y:S06]  /*abf0*/  HMMA.16816.F32 R8, R44.reuse, R16, RZ ;  /* 0x000000102c08723c */ /* 0x048fec00000018ff */
[----:B------:R-:W2:Y:S02]  /*ac00*/  LDSM.16.M88.4 R184, [R216+0x3100] ;  /* 0x00310000d8b8783b */ /* 0x000ea40000000200 */
[-C--:B------:R-:W-:Y:S06]  /*ac10*/  HMMA.16816.F32 R12, R44, R18.reuse, RZ ;  /* 0x000000122c0c723c */ /* 0x080fec00000018ff */
[----:B------:R-:W3:Y:S02]  /*ac20*/  LDSM.16.M88.4 R188, [R217+0x7900] ;  /* 0x00790000d9bc783b */ /* 0x000ee40000000200 */
[C---:B------:R-:W-:Y:S06]  /*ac30*/  HMMA.16816.F32 R16, R48.reuse, R18, RZ ;  /* 0x000000123010723c */ /* 0x040fec00000018ff */
[----:B------:R-:W4:Y:S02]  /*ac40*/  LDSM.16.M88.4 R192, [R216+0x3500] ;  /* 0x00350000d8c0783b */ /* 0x000f240000000200 */
[-C--:B-1----:R-:W-:Y:S06]  /*ac50*/  HMMA.16816.F32 R20, R48, R32.reuse, RZ ;  /* 0x000000203014723c */ /* 0x082fec00000018ff */
[----:B------:R-:W-:Y:S02]  /*ac60*/  LDSM.16.M88.4 R196, [R209] ;  /* 0x00000000d1c4783b */ /* 0x000fe40000000200 */
[C---:B------:R-:W-:Y:S06]  /*ac70*/  HMMA.16816.F32 R24, R44.reuse, R32, RZ ;  /* 0x000000202c18723c */ /* 0x040fec00000018ff */
[----:B------:R-:W-:Y:S02]  /*ac80*/  LDSM.16.M88.4 R200, [R213+0x7900] ;  /* 0x00790000d5c8783b */ /* 0x000fe40000000200 */
[-C--:B------:R-:W-:Y:S08]  /*ac90*/  HMMA.16816.F32 R28, R44, R34.reuse, RZ ;  /* 0x000000222c1c723c */ /* 0x080ff000000018ff */
[C---:B------:R-:W-:Y:S08]  /*aca0*/  HMMA.16816.F32 R32, R48.reuse, R34, RZ ;  /* 0x000000223020723c */ /* 0x040ff000000018ff */
[-C--:B------:R-:W-:Y:S08]  /*acb0*/  HMMA.16816.F32 R36, R48, R156.reuse, RZ ;  /* 0x0000009c3024723c */ /* 0x080ff000000018ff */
[C---:B------:R-:W-:Y:S08]  /*acc0*/  HMMA.16816.F32 R40, R44.reuse, R156, RZ ;  /* 0x0000009c2c28723c */ /* 0x040ff000000018ff */
[-C--:B------:R-:W-:Y:S08]  /*acd0*/  HMMA.16816.F32 R44, R44, R158.reuse, RZ ;  /* 0x0000009e2c2c723c */ /* 0x080ff000000018ff */
[----:B------:R-:W-:Y:S01]  /*ace0*/  HMMA.16816.F32 R48, R48, R158, RZ ;  /* 0x0000009e3030723c */ /* 0x000fe200000018ff */
[----:B------:R-:W1:Y:S07]  /*acf0*/  LDSM.16.M88.4 R156, [R216+0x3900] ;  /* 0x00390000d89c783b */ /* 0x000e6e0000000200 */
[-C--:B------:R-:W-:Y:S08]  /*ad00*/  HMMA.16816.F32 R4, R160, R164.reuse, R4 ;  /* 0x000000a4a004723c */ /* 0x080ff00000001804 */
        /* <DEDUP_REMOVED lines=15> */
[----:B------:R-:W1:Y:S01]  /*ae00*/  LDSM.16.M88.4 R176, [R216+0x3d00] ;  /* 0x003d0000d8b0783b */ /* 0x000e620000000200 */
[-C--:B--2---:R-:W-:Y:S08]  /*ae10*/  HMMA.16816.F32 R4, R180, R184.reuse, R4 ;  /* 0x000000b8b404723c */ /* 0x084ff00000001804 */
[C---:B---3--:R-:W-:Y:S08]  /*ae20*/  HMMA.16816.F32 R8, R188.reuse, R184, R8 ;  /* 0x000000b8bc08723c */ /* 0x048ff00000001808 */
[-C--:B------:R-:W-:Y:S08]  /*ae30*/  HMMA.16816.F32 R12, R188, R186.reuse, R12 ;  /* 0x000000babc0c723c */ /* 0x080ff0000000180c */
[C---:B------:R-:W-:Y:S01]  /*ae40*/  HMMA.16816.F32 R16, R180.reuse, R186, R16 ;  /* 0x000000bab410723c */ /* 0x040fe20000001810 */
[----:B------:R-:W-:Y:S07]  /*ae50*/  LDSM.16.M88.4 R184, [R216+0x4500] ;  /* 0x00450000d8b8783b */ /* 0x000fee0000000200 */
[-C--:B----4-:R-:W-:Y:S08]  /*ae60*/  HMMA.16816.F32 R20, R180, R192.reuse, R20 ;  /* 0x000000c0b414723c */ /* 0x090ff00000001814 */
[C---:B------:R-:W-:Y:S08]  /*ae70*/  HMMA.16816.F32 R24, R188.reuse, R192, R24 ;  /* 0x000000c0bc18723c */ /* 0x040ff00000001818 */
[-C--:B------:R-:W-:Y:S08]  /*ae80*/  HMMA.16816.F32 R28, R188, R194.reuse, R28 ;  /* 0x000000c2bc1c723c */ /* 0x080ff0000000181c */
[C---:B------:R-:W-:Y:S01]  /*ae90*/  HMMA.16816.F32 R32, R180.reuse, R194, R32 ;  /* 0x000000c2b420723c */ /* 0x040fe20000001820 */
[----:B------:R-:W-:Y:S07]  /*aea0*/  LDSM.16.M88.4 R192, [R206] ;  /* 0x00000000cec0783b */ /* 0x000fee0000000200 */
[-C--:B-1----:R-:W-:Y:S08]  /*aeb0*/  HMMA.16816.F32 R36, R180, R156.reuse, R36 ;  /* 0x0000009cb424723c */ /* 0x082ff00000001824 */
[C---:B------:R-:W-:Y:S08]  /*aec0*/  HMMA.16816.F32 R40, R188.reuse, R156, R40 ;  /* 0x0000009cbc28723c */ /* 0x040ff00000001828 */
[-C--:B------:R-:W-:Y:S01]  /*aed0*/  HMMA.16816.F32 R44, R188, R158.reuse, R44 ;  /* 0x0000009ebc2c723c */ /* 0x080fe2000000182c */
[----:B------:R-:W-:Y:S07]  /*aee0*/  LDSM.16.M88.4 R188, [R213+0x8900] ;  /* 0x00890000d5bc783b */ /* 0x000fee0000000200 */
[----:B------:R-:W-:Y:S01]  /*aef0*/  HMMA.16816.F32 R48, R180, R158, R48 ;  /* 0x0000009eb430723c */ /* 0x000fe20000001830 */
[----:B------:R-:W1:Y:S07]  /*af00*/  LDSM.16.M88.4 R156, [R217+0x9900] ;  /* 0x00990000d99c783b */ /* 0x000e6e0000000200 */
[-C--:B-----5:R-:W-:Y:S01]  /*af10*/  HMMA.16816.F32 R4, R164, R196.reuse, R4 ;  /* 0x000000c4a404723c */ /* 0x0a0fe20000001804 */
[----:B------:R-:W2:Y:S07]  /*af20*/  LDSM.16.M88.4 R180, [R216+0x4100] ;  /* 0x00410000d8b4783b */ /* 0x000eae0000000200 */
[C---:B------:R-:W-:Y:S08]  /*af30*/  HMMA.16816.F32 R8, R200.reuse, R196, R8 ;  /* 0x000000c4c808723c */ /* 0x040ff00000001808 */
[-C--:B------:R-:W-:Y:S08]  /*af40*/  HMMA.16816.F32 R12, R200, R198.reuse, R12 ;  /* 0x000000c6c80c723c */ /* 0x080ff0000000180c */
[C---:B------:R-:W-:Y:S08]  /*af50*/  HMMA.16816.F32 R16, R164.reuse, R198, R16 ;  /* 0x000000c6a410723c */ /* 0x040ff00000001810 */
[-C--:B------:R-:W-:Y:S08]  /*af60*/  HMMA.16816.F32 R20, R164, R160.reuse, R20 ;  /* 0x000000a0a414723c */ /* 0x080ff00000001814 */
[C---:B------:R-:W-:Y:S08]  /*af70*/  HMMA.16816.F32 R24, R200.reuse, R160, R24 ;  /* 0x000000a0c818723c */ /* 0x040ff00000001818 */
[-C--:B------:R-:W-:Y:S08]  /*af80*/  HMMA.16816.F32 R28, R200, R162.reuse, R28 ;  /* 0x000000a2c81c723c */ /* 0x080ff0000000181c */
[C---:B------:R-:W-:Y:S01]  /*af90*/  HMMA.16816.F32 R32, R164.reuse, R162, R32 ;  /* 0x000000a2a420723c */ /* 0x040fe20000001820 */
[----:B------:R-:W3:Y:S07]  /*afa0*/  LDSM.16.M88.4 R160, [R213+0x9900] ;  /* 0x00990000d5a0783b */ /* 0x000eee0000000200 */
[-C--:B------:R-:W-:Y:S08]  /*afb0*/  HMMA.16816.F32 R36, R164, R168.reuse, R36 ;  /* 0x000000a8a424723c */ /* 0x080ff00000001824 */
[C---:B------:R-:W-:Y:S08]  /*afc0*/  HMMA.16816.F32 R40, R200.reuse, R168, R40 ;  /* 0x000000a8c828723c */ /* 0x040ff00000001828 */
[-C--:B------:R-:W-:Y:S08]  /*afd0*/  HMMA.16816.F32 R44, R200, R170.reuse, R44 ;  /* 0x000000aac82c723c */ /* 0x080ff0000000182c */
[----:B------:R-:W-:Y:S08]  /*afe0*/  HMMA.16816.F32 R48, R164, R170, R48 ;  /* 0x000000aaa430723c */ /* 0x000ff00000001830 */
[-C--:B------:R-:W-:Y:S08]  /*aff0*/  HMMA.16816.F32 R4, R172, R176.reuse, R4 ;  /* 0x000000b0ac04723c */ /* 0x080ff00000001804 */
[C---:B-1----:R-:W-:Y:S08]  /*b000*/  HMMA.16816.F32 R8, R156.reuse, R176, R8 ;  /* 0x000000b09c08723c */ /* 0x042ff00000001808 */
[-C--:B------:R-:W-:Y:S08]  /*b010*/  HMMA.16816.F32 R12, R156, R178.reuse, R12 ;  /* 0x000000b29c0c723c */ /* 0x080ff0000000180c */
[C---:B------:R-:W-:Y:S08]  /*b020*/  HMMA.16816.F32 R16, R172.reuse, R178, R16 ;  /* 0x000000b2ac10723c */ /* 0x040ff00000001810 */
[-C--:B--2---:R-:W-:Y:S08]  /*b030*/  HMMA.16816.F32 R20, R172, R180.reuse, R20 ;  /* 0x000000b4ac14723c */ /* 0x084ff00000001814 */
[C---:B------:R-:W-:Y:S08]  /*b040*/  HMMA.16816.F32 R24, R156.reuse, R180, R24 ;  /* 0x000000b49c18723c */ /* 0x040ff00000001818 */
[-C--:B------:R-:W-:Y:S08]  /*b050*/  HMMA.16816.F32 R28, R156, R182.reuse, R28 ;  /* 0x000000b69c1c723c */ /* 0x080ff0000000181c */
[C---:B------:R-:W-:Y:S08]  /*b060*/  HMMA.16816.F32 R32, R172.reuse, R182, R32 ;  /* 0x000000b6ac20723c */ /* 0x040ff00000001820 */
[-C--:B------:R-:W-:Y:S08]  /*b070*/  HMMA.16816.F32 R36, R172, R184.reuse, R36 ;  /* 0x000000b8ac24723c */ /* 0x080ff00000001824 */
[C---:B------:R-:W-:Y:S08]  /*b080*/  HMMA.16816.F32 R40, R156.reuse, R184, R40 ;  /* 0x000000b89c28723c */ /* 0x040ff00000001828 */
[-C--:B------:R-:W-:Y:S08]  /*b090*/  HMMA.16816.F32 R44, R156, R186.reuse, R44 ;  /* 0x000000ba9c2c723c */ /* 0x080ff0000000182c */
[----:B------:R-:W-:Y:S08]  /*b0a0*/  HMMA.16816.F32 R48, R172, R186, R48 ;  /* 0x000000baac30723c */ /* 0x000ff00000001830 */
[-C--:B------:R-:W-:Y:S08]  /*b0b0*/  HMMA.16816.F32 R4, R188, R192.reuse, R4 ;  /* 0x000000c0bc04723c */ /* 0x080ff00000001804 */
[C---:B---3--:R-:W-:Y:S08]  /*b0c0*/  HMMA.16816.F32 R8, R160.reuse, R192, R8 ;  /* 0x000000c0a008723c */ /* 0x048ff00000001808 */
[-C--:B------:R-:W-:Y:S08]  /*b0d0*/  HMMA.16816.F32 R12, R160, R194.reuse, R12 ;  /* 0x000000c2a00c723c */ /* 0x080ff0000000180c */
[----:B------:R-:W-:Y:S01]  /*b0e0*/  FMUL.FTZ R176, R4, c[0x0][0x320] ;  /* 0x0000c80004b07a20 */ /* 0x000fe20000410000 */
[C---:B------:R-:W-:Y:S04]  /*b0f0*/  HMMA.16816.F32 R16, R188.reuse, R194, R16 ;  /* 0x000000c2bc10723c */ /* 0x040fe80000001810 */
[----:B------:R-:W-:Y:S01]  /*b100*/  FMUL.FTZ R172, R5, c[0x0][0x320] ;  /* 0x0000c80005ac7a20 */ /* 0x000fe20000410000 */
[----:B------:R-:W1:Y:S01]  /*b110*/  MUFU.TANH R176, R176 ;  /* 0x000000b000b07308 */ /* 0x000e620000002400 */
[----:B------:R-:W-:Y:S02]  /*b120*/  FMUL.FTZ R181, R6, c[0x0][0x320] ;  /* 0x0000c80006b57a20 */ /* 0x000fe40000410000 */
[----:B------:R-:W-:Y:S02]  /*b130*/  FMUL.FTZ R179, R7, c[0x0][0x320] ;  /* 0x0000c80007b37a20 */ /* 0x000fe40000410000 */
[----:B------:R-:W2:Y:S02]  /*b140*/  LDSM.16.M88.4 R4, [R205] ;  /* 0x00000000cd04783b */ /* 0x000ea40000000200 */
        /* <DEDUP_REMOVED lines=8> */
[----:B------:R-:W4:Y:S01]  /*b1d0*/  MUFU.TANH R186, R9 ;  /* 0x0000000900ba7308 */ /* 0x000f220000002400 */
[----:B------:R-:W-:Y:S02]  /*b1e0*/  FMUL.FTZ R13, R15, c[0x0][0x320] ;  /* 0x0000c8000f0d7a20 */ /* 0x000fe40000410000 */
[----:B------:R-:W-:Y:S02]  /*b1f0*/  FMUL.FTZ R14, R16, c[0x0][0x320] ;  /* 0x0000c800100e7a20 */ /* 0x000fe40000410000 */
[----:B------:R-:W-:Y:S02]  /*b200*/  FMUL.FTZ R16, R17, c[0x0][0x320] ;  /* 0x0000c80011107a20 */ /* 0x000fe40000410000 */
[----:B------:R-:W-:Y:S02]  /*b210*/  FMUL.FTZ R17, R18, c[0x0][0x320] ;  /* 0x0000c80012117a20 */ /* 0x000fe40000410000 */
[----:B------:R-:W-:Y:S01]  /*b220*/  FMUL.FTZ R15, R19, c[0x0][0x320] ;  /* 0x0000c800130f7a20 */ /* 0x000fe20000410000 */
[----:B------:R-:W1:Y:S10]  /*b230*/  MUFU.TANH R187, R10 ;  /* 0x0000000a00bb7308 */ /* 0x000e740000002400 */
[----:B------:R5:W1:Y:S01]  /*b240*/  MUFU.TANH R185, R11 ;  /* 0x0000000b00b97308 */ /* 0x000a620000002400 */
[-C--:B--2---:R-:W-:Y:S09]  /*b250*/  HMMA.16816.F32 R20, R188, R4.reuse, R20 ;  /* 0x00000004bc14723c */ /* 0x084ff20000001814 */
[----:B------:R-:W2:Y:S01]  /*b260*/  MUFU.TANH R181, R181 ;  /* 0x000000b500b57308 */ /* 0x000ea20000002400 */
[C---:B------:R-:W-:Y:S09]  /*b270*/  HMMA.16816.F32 R24, R160.reuse, R4, R24 ;  /* 0x00000004a018723c */ /* 0x040ff20000001818 */
[----:B------:R-:W1:Y:S01]  /*b280*/  MUFU.TANH R179, R179 ;  /* 0x000000b300b37308 */ /* 0x000e620000002400 */
[-C--:B------:R-:W-:Y:S01]  /*b290*/  HMMA.16816.F32 R28, R160, R6.reuse, R28 ;  /* 0x00000006a01c723c */ /* 0x080fe2000000181c */
[----:B-----5:R-:W5:Y:S01]  /*b2a0*/  LDSM.16.M88.4 R8, [R204] ;  /* 0x00000000cc08783b */ /* 0x020f620000000200 */
[----:B------:R-:W-:Y:S06]  /*b2b0*/  DEPBAR.LE SB0, 0x0 ;  /* 0x000080000000791a */ /* 0x000fec0000000000 */
[C---:B------:R-:W-:Y:S01]  /*b2c0*/  HMMA.16816.F32 R32, R188.reuse, R6, R32 ;  /* 0x00000006bc20723c */ /* 0x040fe20000001820 */
[----:B------:R-:W1:Y:S01]  /*b2d0*/  MUFU.TANH R184, R184 ;  /* 0x000000b800b87308 */ /* 0x000e620000002400 */
[----:B------:R-:W-:Y:S03]  /*b2e0*/  BAR.SYNC.DEFER_BLOCKING 0x0 ;  /* 0x0000000000007b1d */ /* 0x000fe60000010000 */
[----:B------:R-:W-:Y:S02]  /*b2f0*/  FMUL.FTZ R248, R20, c[0x0][0x320] ;  /* 0x0000c80014f87a20 */ /* 0x000fe40000410000 */
[----:B------:R-:W-:Y:S02]  /*b300*/  FMUL.FTZ R21, R21, c[0x0][0x320] ;  /* 0x0000c80015157a20 */ /* 0x000fe40000410000 */
[----:B------:R-:W-:Y:S02]  /*b310*/  FMUL.FTZ R198, R24, c[0x0][0x320] ;  /* 0x0000c80018c67a20 */ /* 0x000fe40000410000 */
        /* <DEDUP_REMOVED lines=14> */
[----:B------:R-:W-:Y:S01]  /*b400*/  FMUL.FTZ R34, R34, c[0x0][0x320] ;  /* 0x0000c80022227a20 */ /* 0x000fe20000410000 */
[-C--:B-----5:R-:W-:Y:S03]  /*b410*/  HMMA.16816.F32 R36, R188, R8.reuse, R36 ;  /* 0x00000008bc24723c */ /* 0x0a0fe60000001824 */
[----:B------:R-:W-:Y:S03]  /*b420*/  FMUL.FTZ R35, R35, c[0x0][0x320] ;  /* 0x0000c80023237a20 */ /* 0x000fe60000410000 */
[----:B------:R-:W1:Y:S02]  /*b430*/  MUFU.TANH R13, R13 ;  /* 0x0000000d000d7308 */ /* 0x000e640000002400 */
[C---:B------:R-:W-:Y:S08]  /*b440*/  HMMA.16816.F32 R40, R160.reuse, R8, R40 ;  /* 0x00000008a028723c */ /* 0x040ff00000001828 */
[----:B------:R-:W1:Y:S01]  /*b450*/  MUFU.TANH R14, R14 ;  /* 0x0000000e000e7308 */ /* 0x000e620000002400 */
[-C--:B------:R-:W-:Y:S07]  /*b460*/  HMMA.16816.F32 R44, R160, R10.reuse, R44 ;  /* 0x0000000aa02c723c */ /* 0x080fee000000182c */
[----:B------:R-:W-:Y:S01]  /*b470*/  FMUL.FTZ R168, R36, c[0x0][0x320] ;  /* 0x0000c80024a87a20 */ /* 0x000fe20000410000 */
[----:B------:R-:W-:Y:S01]  /*b480*/  HMMA.16816.F32 R48, R188, R10, R48 ;  /* 0x0000000abc30723c */ /* 0x000fe20000001830 */
[----:B------:R-:W1:Y:S03]  /*b490*/  MUFU.TANH R16, R16 ;  /* 0x0000001000107308 */ /* 0x000e660000002400 */
[----:B------:R-:W-:Y:S02]  /*b4a0*/  FMUL.FTZ R37, R37, c[0x0][0x320] ;  /* 0x0000c80025257a20 */ /* 0x000fe40000410000 */
[----:B------:R-:W-:Y:S02]  /*b4b0*/  FMUL.FTZ R38, R38, c[0x0][0x320] ;  /* 0x0000c80026267a20 */ /* 0x000fe40000410000 */
[----:B------:R-:W-:Y:S03]  /*b4c0*/  FMUL.FTZ R159, R40, c[0x0][0x320] ;  /* 0x0000c800289f7a20 */ /* 0x000fe60000410000 */
        /* <DEDUP_REMOVED lines=14> */
[----:B------:R-:W-:Y:S07]  /*b5b0*/  FMUL.FTZ R51, R51, c[0x0][0x320] ;  /* 0x0000c80033337a20 */ /* 0x000fee0000410000 */
[----:B------:R1:W1:Y:S10]  /*b5c0*/  MUFU.TANH R192, R21 ;  /* 0x0000001500c07308 */ /* 0x0002740000002400 */
[----:B------:R1:W1:Y:S10]  /*b5d0*/  MUFU.TANH R197, R22 ;  /* 0x0000001600c57308 */ /* 0x0002740000002400 */
[----:B------:R1:W1:Y:S10]  /*b5e0*/  MUFU.TANH R195, R23 ;  /* 0x0000001700c37308 */ /* 0x0002740000002400 */
[----:B------:R-:W1:Y:S10]  /*b5f0*/  MUFU.TANH R198, R198 ;  /* 0x000000c600c67308 */ /* 0x000e740000002400 */
        /* <DEDUP_REMOVED lines=63> */
[----:B-1----:R-:W-:Y:S10]  /*b9f0*/  SHFL.IDX PT, R21, R4, 0x1, 0x1c1f ;  /* 0x003c1f0004157f89 */ /* 0x002ff400000e0000 */
[----:B--2---:R-:W-:Y:S05]  /*ba00*/  @P1 IADD3 R18, P0, R9, R245, RZ ;  /* 0x000000f509121210 */ /* 0x004fea0007f1e0ff */
[----:B---3--:R-:W-:Y:S01]  /*ba10*/  @P1 IMAD.X R19, R7, 0x1, R246, P0 ;  /* 0x0000000107131824 */ /* 0x008fe200000e06f6 */
[-C--:B------:R-:W-:Y:S04]  /*ba20*/  @P1 IADD3 R10, P0, R9, R242.reuse, RZ ;  /* 0x000000f2090a1210 */ /* 0x080fe80007f1e0ff */
[----:B------:R1:W-:Y:S01]  /*ba30*/  @P1 LDGSTS.E.BYPASS.LTC128B.128 [R220+0x2500], [R18.64], !P5 ;  /* 0x0250000012dc1fae */ /* 0x0003e2000e901d4c */
[----:B------:R-:W-:Y:S01]  /*ba40*/  @P1 IMAD.X R11, R7, 0x1, R244, P0 ;  /* 0x00000001070b1824 */ /* 0x000fe200000e06f4 */
[C---:B------:R-:W-:Y:S04]  /*ba50*/  @P1 LEA R8, P0, R218.reuse, R9, 0x1 ;  /* 0x00000009da081211 */ /* 0x040fe800078008ff */
[----:B------:R1:W-:Y:S01]  /*ba60*/  @P1 LDGSTS.E.BYPASS.LTC128B.128 [R220+0x3100], [R10.64], !P4 ;  /* 0x031000000adc1fae */ /* 0x0003e2000e101d4c */
[--C-:B------:R-:W-:Y:S02]  /*ba70*/  @P1 LEA.HI.X R9, R218, R7, R233.reuse, 0x1, P0 ;  /* 0x00000007da091211 */ /* 0x100fe400000f0ce9 */
[----:B------:R-:W-:Y:S01]  /*ba80*/  ISETP.GE.AND P0, PT, R6, 0x21, PT ;  /* 0x000000210600780c */ /* 0x000fe20003f06270 */
[----:B------:R-:W2:Y:S04]  /*ba90*/  SHFL.IDX PT, R7, R5, 0x1, 0x1c1f ;  /* 0x003c1f0005077f89 */ /* 0x000ea800000e0000 */
[----:B------:R1:W-:Y:S08]  /*baa0*/  @P1 LDGSTS.E.BYPASS.LTC128B.128 [R220+0x3d00], [R8.64], !P3 ;  /* 0x03d0000008dc1fae */ /* 0x0003f0000d901d4c */
[----:B--2---:R-:W-:Y:S05]  /*bab0*/  @P0 IADD3 R24, P2, R7, R245, RZ ;  /* 0x000000f507180210 */ /* 0x004fea0007f5e0ff */
[----:B------:R-:W-:Y:S01]  /*bac0*/  @P0 IMAD.X R25, R21, 0x1, R246, P2 ;  /* 0x0000000115190824 */ /* 0x000fe200010e06f6 */
[----:B------:R-:W-:Y:S04]  /*bad0*/  @P0 IADD3 R22, P2, R7, R242, RZ ;  /* 0x000000f207160210 */ /* 0x000fe80007f5e0ff */
[----:B------:R1:W-:Y:S01]  /*bae0*/  @P0 LDGSTS.E.BYPASS.LTC128B.128 [R220+0x2d00], [R24.64], !P5 ;  /* 0x02d0000018dc0fae */ /* 0x0003e2000e901d4c */
[----:B------:R-:W-:Y:S01]  /*baf0*/  @P0 IMAD.X R23, R21, 0x1, R244, P2 ;  /* 0x0000000115170824 */ /* 0x000fe200010e06f4 */
[C---:B------:R-:W-:Y:S04]  /*bb00*/  @P0 LEA R6, P2, R218.reuse, R7, 0x1 ;  /* 0x00000007da060211 */ /* 0x040fe800078408ff */
[----:B------:R1:W-:Y:S01]  /*bb10*/  @P0 LDGSTS.E.BYPASS.LTC128B.128 [R220+0x3900], [R22.64], !P4 ;  /* 0x0390000016dc0fae */ /* 0x0003e2000e101d4c */
[----:B------:R-:W-:Y:S05]  /*bb20*/  @P0 LEA.HI.X R7, R218, R21, R233, 0x1, P2 ;  /* 0x00000015da070211 */ /* 0x000fea00010f0ce9 */
[----:B------:R1:W-:Y:S03]  /*bb30*/  @P0 LDGSTS.E.BYPASS.LTC128B.128 [R220+0x4500], [R6.64], !P3 ;  /* 0x0450000006dc0fae */ /* 0x0003e6000d901d4c */
.L_x_508:
[----:B-1234-:R-:W-:Y:S01]  /*bb40*/  FMNMX.FTZ R5, R176, R3, !PT ;  /* 0x00000003b0057209 */ /* 0x01efe20007810000 */
[----:B------:R-:W-:Y:S01]  /*bb50*/  LDSM.16.MT88.4 R20, [R214+0x100] ;  /* 0x00010000d614783b */ /* 0x000fe20000004200 */
[----:B------:R-:W-:Y:S02]  /*bb60*/  FMNMX.FTZ R4, R181, R2, !PT ;  /* 0x00000002b5047209 */ /* 0x000fe40007810000 */
        /* <DEDUP_REMOVED lines=30> */
[----:B------:R-:W-:Y:S02]  /*bd50*/  ISETP.GT.AND P0, PT, R240, R247, PT ;  /* 0x000000f7f000720c */ /* 0x000fe40003f04270 */
        /* <DEDUP_REMOVED lines=10> */
[----:B------:R-:W-:Y:S02]  /*be00*/  IADD3 R240, R240, -0x1, RZ ;  /* 0xfffffffff0f07810 */ /* 0x000fe40007ffe0ff */
[----:B------:R-:W-:Y:S01]  /*be10*/  FMNMX.FTZ R0, R193, R0, !PT ;  /* 0x00000000c1007209 */ /* 0x000fe20007810000 */
[----:B------:R-:W1:Y:S03]  /*be20*/  SHFL.BFLY PT, R7, R4, 0x2, 0x1f ;  /* 0x0c401f0004077f89 */ /* 0x000e6600000e0000 */
[----:B------:R-:W-:Y:S04]  /*be30*/  FMNMX.FTZ R0, R13, R0, !PT ;  /* 0x000000000d007209 */ /* 0x000fe80007810000 */
[----:B------:R-:W-:Y:S04]  /*be40*/  FMNMX.FTZ R0, R249, R0, !PT ;  /* 0x00000000f9007209 */ /* 0x000fe80007810000 */
[----:B------:R-:W-:Y:S04]  /*be50*/  FMNMX.FTZ R0, R203, R0, !PT ;  /* 0x00000000cb007209 */ /* 0x000fe80007810000 */
[----:B------:R-:W-:Y:S02]  /*be60*/  FMNMX.FTZ R0, R251, R0, !PT ;  /* 0x00000000fb007209 */ /* 0x000fe40007810000 */
[----:B-1----:R-:W-:Y:S02]  /*be70*/  FMNMX.FTZ R7, R4, R7, !PT ;  /* 0x0000000704077209 */ /* 0x002fe40007810000 */
[----:B------:R-:W-:Y:S02]  /*be80*/  FMNMX.FTZ R5, R2, R9, !PT ;  /* 0x0000000902057209 */ /* 0x000fe40007810000 */
[----:B------:R-:W-:Y:S01]  /*be90*/  FMNMX.FTZ R9, R8, R11, !PT ;  /* 0x0000000b08097209 */ /* 0x000fe20007810000 */
[----:B------:R-:W-:Y:S08]  /*bea0*/  SHFL.BFLY PT, R4, R7, 0x1, 0x1f ;  /* 0x0c201f0007047f89 */ /* 0x000ff000000e0000 */
[----:B------:R-:W1:Y:S08]  /*beb0*/  SHFL.BFLY PT, R6, R5, 0x1, 0x1f ;  /* 0x0c201f0005067f89 */ /* 0x000e7000000e0000 */
[----:B------:R-:W2:Y:S01]  /*bec0*/  SHFL.BFLY PT, R2, R9, 0x1, 0x1f ;  /* 0x0c201f0009027f89 */ /* 0x000ea200000e0000 */
[----:B-1----:R-:W-:Y:S02]  /*bed0*/  FMNMX.FTZ R3, R5, R6, !PT ;  /* 0x0000000605037209 */ /* 0x002fe40007810000 */
[----:B------:R-:W-:Y:S03]  /*bee0*/  FMNMX.FTZ R5, R175, R0, !PT ;  /* 0x00000000af057209 */ /* 0x000fe60007810000 */
[C---:B------:R-:W-:Y:S01]  /*bef0*/  FADD.FTZ R0, -R3.reuse, R148 ;  /* 0x0000009403007221 */ /* 0x040fe20000010100 */
[----:B------:R-:W-:Y:S01]  /*bf00*/  FMNMX.FTZ R6, R158, R5, !PT ;  /* 0x000000059e067209 */ /* 0x000fe20007810000 */
[----:B------:R-:W-:Y:S01]  /*bf10*/  FMUL.FTZ R173, R3, c[0x0][0x2d0] ;  /* 0x0000b40003ad7a20 */ /* 0x000fe20000410000 */
[----:B--2---:R-:W-:Y:S01]  /*bf20*/  FMNMX.FTZ R2, R9, R2, !PT ;  /* 0x0000000209027209 */ /* 0x004fe20007810000 */
[----:B------:R-:W-:Y:S01]  /*bf30*/  FMUL.FTZ R151, R0, c[0x0][0x2d0] ;  /* 0x0000b40000977a20 */ /* 0x000fe20000410000 */
[----:B------:R-:W-:Y:S01]  /*bf40*/  FMNMX.FTZ R0, R157, R6, !PT ;  /* 0x000000069d007209 */ /* 0x000fe20007810000 */
[----:B------:R-:W-:Y:S02]  /*bf50*/  FFMA.FTZ R177, R176, c[0x0][0x2d0], -R173 ;  /* 0x0000b400b0b17a23 */ /* 0x000fe400000108ad */
[----:B------:R-:W-:Y:S01]  /*bf60*/  FADD.FTZ R6, -R2, R153 ;  /* 0x0000009902067221 */ /* 0x000fe20000010100 */
[----:B------:R-:W-:Y:S01]  /*bf70*/  FMNMX.FTZ R5, R155, R0, !PT ;  /* 0x000000009b057209 */ /* 0x000fe20007810000 */
[----:B------:R-:W-:Y:S01]  /*bf80*/  FFMA.FTZ R176, R172, c[0x0][0x2d0], -R173 ;  /* 0x0000b400acb07a23 */ /* 0x000fe200000108ad */
[----:B------:R-:W-:Y:S01]  /*bf90*/  FMNMX.FTZ R0, R7, R4, !PT ;  /* 0x0000000407007209 */ /* 0x000fe20007810000 */
[----:B------:R-:W-:Y:S01]  /*bfa0*/  FMUL.FTZ R150, R6, c[0x0][0x2d0] ;  /* 0x0000b40006967a20 */ /* 0x000fe20000410000 */
[----:B------:R-:W-:Y:S01]  /*bfb0*/  FMNMX.FTZ R4, R154, R5, !PT ;  /* 0x000000059a047209 */ /* 0x000fe20007810000 */
[----:B------:R-:W-:Y:S01]  /*bfc0*/  FMUL.FTZ R172, R2, c[0x0][0x2d0] ;  /* 0x0000b40002ac7a20 */ /* 0x000fe20000410000 */
[----:B------:R-:W1:Y:S01]  /*bfd0*/  MUFU.EX2 R151, R151 ;  /* 0x0000009700977308 */ /* 0x000e620000000800 */
[----:B------:R-:W-:Y:S02]  /*bfe0*/  FADD.FTZ R6, -R0, R149 ;  /* 0x0000009500067221 */ /* 0x000fe40000010100 */
[----:B------:R-:W2:Y:S01]  /*bff0*/  SHFL.BFLY PT, R5, R4, 0x2, 0x1f ;  /* 0x0c401f0004057f89 */ /* 0x000ea200000e0000 */
[--C-:B------:R-:W-:Y:S02]  /*c000*/  FFMA.FTZ R180, R181, c[0x0][0x2d0], -R172.reuse ;  /* 0x0000b400b5b47a23 */ /* 0x100fe400000108ac */
[----:B------:R-:W-:Y:S02]  /*c010*/  FMUL.FTZ R149, R6, c[0x0][0x2d0] ;  /* 0x0000b40006957a20 */ /* 0x000fe40000410000 */
[--C-:B------:R-:W-:Y:S02]  /*c020*/  FFMA.FTZ R179, R179, c[0x0][0x2d0], -R172.reuse ;  /* 0x0000b400b3b37a23 */ /* 0x100fe400000108ac */
[--C-:B------:R-:W-:Y:S01]  /*c030*/  FFMA.FTZ R182, R14, c[0x0][0x2d0], -R173.reuse ;  /* 0x0000b4000eb67a23 */ /* 0x100fe200000108ad */
[----:B------:R-:W3:Y:S01]  /*c040*/  MUFU.EX2 R150, R150 ;  /* 0x0000009600967308 */ /* 0x000ee20000000800 */
[--C-:B------:R-:W-:Y:S02]  /*c050*/  FFMA.FTZ R181, R16, c[0x0][0x2d0], -R173.reuse ;  /* 0x0000b40010b57a23 */ /* 0x100fe400000108ad */
[--C-:B------:R-:W-:Y:S02]  /*c060*/  FFMA.FTZ R178, R17, c[0x0][0x2d0], -R172.reuse ;  /* 0x0000b40011b27a23 */ /* 0x100fe400000108ac */
[----:B------:R-:W-:Y:S02]  /*c070*/  FFMA.FTZ R183, R15, c[0x0][0x2d0], -R172 ;  /* 0x0000b4000fb77a23 */ /* 0x000fe400000108ac */
[----:B------:R-:W-:Y:S02]  /*c080*/  FMUL.FTZ R163, R0, c[0x0][0x2d0] ;  /* 0x0000b40000a37a20 */ /* 0x000fe40000410000 */
[----:B------:R-:W-:Y:S01]  /*c090*/  FFMA.FTZ R252, R166, c[0x0][0x2d0], -R173 ;  /* 0x0000b400a6fc7a23 */ /* 0x000fe200000108ad */
[----:B------:R-:W-:Y:S01]  /*c0a0*/  MUFU.EX2 R177, R177 ;  /* 0x000000b100b17308 */ /* 0x000fe20000000800 */
[--C-:B------:R-:W-:Y:S02]  /*c0b0*/  FFMA.FTZ R189, R250, c[0x0][0x2d0], -R163.reuse ;  /* 0x0000b400fabd7a23 */ /* 0x100fe400000108a3 */
[--C-:B------:R-:W-:Y:S02]  /*c0c0*/  FFMA.FTZ R191, R184, c[0x0][0x2d0], -R163.reuse ;  /* 0x0000b400b8bf7a23 */ /* 0x100fe400000108a3 */
[--C-:B------:R-:W-:Y:S01]  /*c0d0*/  FFMA.FTZ R188, R186, c[0x0][0x2d0], -R163.reuse ;  /* 0x0000b400babc7a23 */ /* 0x100fe200000108a3 */
[----:B--2---:R-:W-:Y:S01]  /*c0e0*/  FMNMX.FTZ R6, R4, R5, !PT ;  /* 0x0000000504067209 */ /* 0x004fe20007810000 */
[----:B------:R-:W-:Y:S02]  /*c0f0*/  FFMA.FTZ R186, R12, c[0x0][0x2d0], -R163 ;  /* 0x0000b4000cba7a23 */ /* 0x000fe400000108a3 */
[C---:B-1----:R-:W-:Y:S01]  /*c100*/  FMUL.FTZ R5, R151.reuse, R145 ;  /* 0x0000009197057220 */ /* 0x042fe20000410000 */
[----:B------:R-:W-:Y:S01]  /*c110*/  MUFU.EX2 R176, R176 ;  /* 0x000000b000b07308 */ /* 0x000fe20000000800 */
[----:B------:R-:W1:Y:S01]  /*c120*/  SHFL.BFLY PT, R153, R6, 0x1, 0x1f ;  /* 0x0c201f0006997f89 */ /* 0x000e6200000e0000 */
[C---:B------:R-:W-:Y:S02]  /*c130*/  FMUL.FTZ R16, R151.reuse, R132 ;  /* 0x0000008497107220 */ /* 0x040fe40000410000 */
[C---:B---3--:R-:W-:Y:S02]  /*c140*/  FMUL.FTZ R7, R150.reuse, R147 ;  /* 0x0000009396077220 */ /* 0x048fe40000410000 */
[C---:B------:R-:W-:Y:S02]  /*c150*/  FMUL.FTZ R17, R151.reuse, R133 ;  /* 0x0000008597117220 */ /* 0x040fe40000410000 */
[C---:B------:R-:W-:Y:S02]  /*c160*/  FMUL.FTZ R18, R150.reuse, R134 ;  /* 0x0000008696127220 */ /* 0x040fe40000410000 */
[----:B------:R-:W-:Y:S01]  /*c170*/  MUFU.EX2 R180, R180 ;  /* 0x000000b400b47308 */ /* 0x000fe20000000800 */
[C---:B------:R-:W-:Y:S02]  /*c180*/  FMUL.FTZ R19, R150.reuse, R135 ;  /* 0x0000008796137220 */ /* 0x040fe40000410000 */
[----:B------:R-:W-:Y:S01]  /*c190*/  LDSM.16.MT88.4 R132, [R214+0x900] ;  /* 0x00090000d684783b */ /* 0x000fe20000004200 */
[C---:B------:R-:W-:Y:S02]  /*c1a0*/  FMUL.FTZ R32, R151.reuse, R116 ;  /* 0x0000007497207220 */ /* 0x040fe40000410000 */
[C---:B------:R-:W-:Y:S02]  /*c1b0*/  FMUL.FTZ R33, R151.reuse, R117 ;  /* 0x0000007597217220 */ /* 0x040fe40000410000 */
[C---:B------:R-:W-:Y:S02]  /*c1c0*/  FMUL.FTZ R34, R150.reuse, R118 ;  /* 0x0000007696227220 */ /* 0x040fe40000410000 */
[----:B------:R-:W2:Y:S01]  /*c1d0*/  MUFU.EX2 R179, R179 ;  /* 0x000000b300b37308 */ /* 0x000ea20000000800 */
[C---:B------:R-:W-:Y:S02]  /*c1e0*/  FMUL.FTZ R35, R150.reuse, R119 ;  /* 0x0000007796237220 */ /* 0x040fe40000410000 */
[----:B------:R-:W-:Y:S01]  /*c1f0*/  LDSM.16.MT88.4 R116, [R214+0x1100] ;  /* 0x00110000d674783b */ /* 0x000fe20000004200 */
[----:B------:R-:W-:Y:S01]  /*c200*/  FMUL.FTZ R48, R151, R100 ;  /* 0x0000006497307220 */ /* 0x000fe20000410000 */
[----:B-1----:R-:W-:Y:S01]  /*c210*/  FMNMX.FTZ R153, R153, R6, !PT ;  /* 0x0000000699997209 */ /* 0x002fe20007810000 */
[----:B------:R-:W-:Y:S02]  /*c220*/  FMUL.FTZ R6, R150, R146 ;  /* 0x0000009296067220 */ /* 0x000fe40000410000 */
[----:B------:R-:W-:Y:S02]  /*c230*/  FMUL.FTZ R49, R151, R101 ;  /* 0x0000006597317220 */ /* 0x000fe40000410000 */
[C---:B------:R-:W-:Y:S01]  /*c240*/  FMUL.FTZ R162, R153.reuse, c[0x0][0x2d0] ;  /* 0x0000b40099a27a20 */ /* 0x040fe20000410000 */
[----:B------:R-:W-:Y:S01]  /*c250*/  MUFU.EX2 R182, R182 ;  /* 0x000000b600b67308 */ /* 0x000fe20000000800 */
[----:B------:R-:W-:Y:S02]  /*c260*/  FADD.FTZ R4, -R153, R152 ;  /* 0x0000009899047221 */ /* 0x000fe40000010100 */
[--C-:B------:R-:W-:Y:S02]  /*c270*/  FFMA.FTZ R152, R13, c[0x0][0x2d0], -R162.reuse ;  /* 0x0000b4000d987a23 */ /* 0x100fe400000108a2 */
[----:B------:R-:W-:Y:S02]  /*c280*/  FMUL.FTZ R148, R4, c[0x0][0x2d0] ;  /* 0x0000b40004947a20 */ /* 0x000fe40000410000 */
[--C-:B------:R-:W-:Y:S02]  /*c290*/  FFMA.FTZ R187, R187, c[0x0][0x2d0], -R162.reuse ;  /* 0x0000b400bbbb7a23 */ /* 0x100fe400000108a2 */
[--C-:B------:R-:W-:Y:S01]  /*c2a0*/  FFMA.FTZ R184, R185, c[0x0][0x2d0], -R162.reuse ;  /* 0x0000b400b9b87a23 */ /* 0x100fe200000108a2 */
[----:B------:R-:W1:Y:S01]  /*c2b0*/  MUFU.EX2 R181, R181 ;  /* 0x000000b500b57308 */ /* 0x000e620000000800 */
[----:B------:R-:W-:Y:S01]  /*c2c0*/  FFMA.FTZ R185, R193, c[0x0][0x2d0], -R162 ;  /* 0x0000b400c1b97a23 */ /* 0x000fe200000108a2 */
[----:B--2---:R-:W-:Y:S01]  /*c2d0*/  F2FP.PACK_AB R145, R179, R180 ;  /* 0x000000b4b391723e */ /* 0x004fe200000000ff */
[----:B------:R-:W-:Y:S01]  /*c2e0*/  FMUL.FTZ R4, R151, R144 ;  /* 0x0000009097047220 */ /* 0x000fe20000410000 */
[----:B------:R-:W-:Y:S01]  /*c2f0*/  F2FP.PACK_AB R144, R176, R177 ;  /* 0x000000b1b090723e */ /* 0x000fe200000000ff */
[C---:B------:R-:W-:Y:S02]  /*c300*/  FMUL.FTZ R50, R150.reuse, R102 ;  /* 0x0000006696327220 */ /* 0x040fe40000410000 */
[----:B------:R-:W-:Y:S03]  /*c310*/  FMUL.FTZ R51, R150, R103 ;  /* 0x0000006796337220 */ /* 0x000fe60000410000 */
[----:B------:R-:W-:Y:S01]  /*c320*/  MUFU.EX2 R178, R178 ;  /* 0x000000b200b27308 */ /* 0x000fe20000000800 */
[----:B------:R-:W-:Y:S01]  /*c330*/  LDSM.16.MT88.4 R100, [R214+0x1900] ;  /* 0x00190000d664783b */ /* 0x000fe20000004200 */
[--C-:B------:R-:W-:Y:S02]  /*c340*/  FFMA.FTZ R250, R168, c[0x0][0x2d0], -R173.reuse ;  /* 0x0000b400a8fa7a23 */ /* 0x100fe400000108ad */
[--C-:B------:R-:W-:Y:S02]  /*c350*/  FFMA.FTZ R165, R165, c[0x0][0x2d0], -R172.reuse ;  /* 0x0000b400a5a57a23 */ /* 0x100fe400000108ac */
[--C-:B------:R-:W-:Y:S02]  /*c360*/  FFMA.FTZ R164, R164, c[0x0][0x2d0], -R172.reuse ;  /* 0x0000b400a4a47a23 */ /* 0x100fe400000108ac */
[--C-:B------:R-:W-:Y:S02]  /*c370*/  FFMA.FTZ R171, R171, c[0x0][0x2d0], -R173.reuse ;  /* 0x0000b400abab7a23 */ /* 0x100fe400000108ad */
[----:B------:R-:W2:Y:S01]  /*c380*/  MUFU.EX2 R183, R183 ;  /* 0x000000b700b77308 */ /* 0x000ea20000000800 */
[--C-:B------:R-:W-:Y:S02]  /*c390*/  FFMA.FTZ R169, R169, c[0x0][0x2d0], -R172.reuse ;  /* 0x0000b400a9a97a23 */ /* 0x100fe400000108ac */
[----:B------:R-:W-:Y:S01]  /*c3a0*/  FMUL.FTZ R52, R151, R52 ;  /* 0x0000003497347220 */ /* 0x000fe20000410000 */
[----:B-1----:R-:W-:Y:S01]  /*c3b0*/  F2FP.PACK_AB R146, R181, R182 ;  /* 0x000000b6b592723e */ /* 0x002fe200000000ff */
[C---:B------:R-:W-:Y:S02]  /*c3c0*/  FMUL.FTZ R53, R151.reuse, R53 ;  /* 0x0000003597357220 */ /* 0x040fe40000410000 */
[C---:B------:R-:W-:Y:S02]  /*c3d0*/  FMUL.FTZ R54, R150.reuse, R54 ;  /* 0x0000003696367220 */ /* 0x040fe40000410000 */
[C---:B------:R-:W-:Y:S01]  /*c3e0*/  FMUL.FTZ R55, R150.reuse, R55 ;  /* 0x0000003796377220 */ /* 0x040fe20000410000 */
[----:B------:R-:W1:Y:S01]  /*c3f0*/  MUFU.EX2 R149, R149 ;  /* 0x0000009500957308 */ /* 0x000e620000000800 */
[C---:B------:R-:W-:Y:S02]  /*c400*/  FMUL.FTZ R64, R151.reuse, R64 ;  /* 0x0000004097407220 */ /* 0x040fe40000410000 */
[----:B------:R-:W-:Y:S02]  /*c410*/  FMUL.FTZ R65, R151, R65 ;  /* 0x0000004197417220 */ /* 0x000fe40000410000 */
[C---:B------:R-:W-:Y:S02]  /*c420*/  FMUL.FTZ R66, R150.reuse, R66 ;  /* 0x0000004296427220 */ /* 0x040fe40000410000 */
[----:B------:R-:W-:Y:S02]  /*c430*/  FMUL.FTZ R67, R150, R67 ;  /* 0x0000004396437220 */ /* 0x000fe40000410000 */
[--C-:B------:R-:W-:Y:S01]  /*c440*/  FFMA.FTZ R190, R248, c[0x0][0x2d0], -R173.reuse ;  /* 0x0000b400f8be7a23 */ /* 0x100fe200000108ad */
[----:B------:R-:W3:Y:S01]  /*c450*/  MUFU.EX2 R148, R148 ;  /* 0x0000009400947308 */ /* 0x000ee20000000800 */
[--C-:B------:R-:W-:Y:S02]  /*c460*/  FFMA.FTZ R193, R192, c[0x0][0x2d0], -R173.reuse ;  /* 0x0000b400c0c17a23 */ /* 0x100fe400000108ad */
[--C-:B------:R-:W-:Y:S01]  /*c470*/  FFMA.FTZ R192, R197, c[0x0][0x2d0], -R172.reuse ;  /* 0x0000b400c5c07a23 */ /* 0x100fe200000108ac */
[----:B--2---:R-:W-:Y:S01]  /*c480*/  F2FP.PACK_AB R147, R183, R178 ;  /* 0x000000b2b793723e */ /* 0x004fe200000000ff */
[--C-:B------:R-:W-:Y:S02]  /*c490*/  FFMA.FTZ R195, R195, c[0x0][0x2d0], -R172.reuse ;  /* 0x0000b400c3c37a23 */ /* 0x100fe400000108ac */
[--C-:B------:R-:W-:Y:S02]  /*c4a0*/  FFMA.FTZ R194, R194, c[0x0][0x2d0], -R173.reuse ;  /* 0x0000b400c2c27a23 */ /* 0x100fe400000108ad */
[--C-:B------:R-:W-:Y:S01]  /*c4b0*/  FFMA.FTZ R197, R196, c[0x0][0x2d0], -R173.reuse ;  /* 0x0000b400c4c57a23 */ /* 0x100fe200000108ad */
[----:B------:R-:W-:Y:S01]  /*c4c0*/  MUFU.EX2 R191, R191 ;  /* 0x000000bf00bf7308 */ /* 0x000fe20000000800 */
[-C--:B------:R-:W-:Y:S05]  /*c4d0*/  HMMA.16816.F32 R4, R144, R20.reuse, R4 ;  /* 0x000000149004723c */ /* 0x080fea0000001804 */
[C---:B-1----:R-:W-:Y:S02]  /*c4e0*/  FMUL.FTZ R8, R149.reuse, R140 ;  /* 0x0000008c95087220 */ /* 0x042fe40000410000 */
[C---:B------:R-:W-:Y:S02]  /*c4f0*/  FMUL.FTZ R9, R149.reuse, R141 ;  /* 0x0000008d95097220 */ /* 0x040fe40000410000 */
[----:B------:R-:W1:Y:S03]  /*c500*/  MUFU.EX2 R188, R188 ;  /* 0x000000bc00bc7308 */ /* 0x000e660000000800 */
[C---:B------:R-:W-:Y:S02]  /*c510*/  FMUL.FTZ R13, R149.reuse, R137 ;  /* 0x00000089950d7220 */ /* 0x040fe40000410000 */
[C---:B---3--:R-:W-:Y:S02]  /*c520*/  FMUL.FTZ R10, R148.reuse, R142 ;  /* 0x0000008e940a7220 */ /* 0x048fe40000410000 */
        /* <DEDUP_REMOVED lines=8> */
[----:B------:R-:W2:Y:S01]  /*c5b0*/  MUFU.EX2 R186, R186 ;  /* 0x000000ba00ba7308 */ /* 0x000ea20000000800 */
[----:B------:R-:W-:Y:S02]  /*c5c0*/  FMUL.FTZ R43, R148, R111 ;  /* 0x0000006f942b7220 */ /* 0x000fe40000410000 */
[----:B------:R-:W-:Y:S01]  /*c5d0*/  LDSM.16.MT88.4 R108, [R214+0x500] ;  /* 0x00050000d66c783b */ /* 0x000fe20000004200 */
[----:B-1----:R-:W-:Y:S01]  /*c5e0*/  F2FP.PACK_AB R140, R188, R191 ;  /* 0x000000bfbc8c723e */ /* 0x002fe200000000ff */
[C---:B------:R-:W-:Y:S02]  /*c5f0*/  FMUL.FTZ R44, R149.reuse, R104 ;  /* 0x00000068952c7220 */ /* 0x040fe40000410000 */
[C---:B------:R-:W-:Y:S02]  /*c600*/  FMUL.FTZ R45, R149.reuse, R105 ;  /* 0x00000069952d7220 */ /* 0x040fe40000410000 */
[C---:B------:R-:W-:Y:S01]  /*c610*/  FMUL.FTZ R46, R148.reuse, R106 ;  /* 0x0000006a942e7220 */ /* 0x040fe20000410000 */
[----:B------:R-:W-:Y:S01]  /*c620*/  MUFU.EX2 R187, R187 ;  /* 0x000000bb00bb7308 */ /* 0x000fe20000000800 */
[----:B------:R-:W-:Y:S02]  /*c630*/  FMUL.FTZ R47, R148, R107 ;  /* 0x0000006b942f7220 */ /* 0x000fe40000410000 */
[----:B------:R-:W-:Y:S01]  /*c640*/  LDSM.16.MT88.4 R104, [R212+0x1900] ;  /* 0x00190000d468783b */ /* 0x000fe20000004200 */
[----:B------:R-:W-:Y:S02]  /*c650*/  FFMA.FTZ R173, R170, c[0x0][0x2d0], -R173 ;  /* 0x0000b400aaad7a23 */ /* 0x000fe400000108ad */
        /* <DEDUP_REMOVED lines=12> */
[----:B------:R-:W-:Y:S02]  /*c720*/  FMUL.FTZ R61, R149, R61 ;  /* 0x0000003d953d7220 */ /* 0x000fe40000410000 */
[C---:B------:R-:W-:Y:S02]  /*c730*/  FMUL.FTZ R62, R148.reuse, R62 ;  /* 0x0000003e943e7220 */ /* 0x040fe40000410000 */
[----:B------:R-:W-:Y:S01]  /*c740*/  FMUL.FTZ R63, R148, R63 ;  /* 0x0000003f943f7220 */ /* 0x000fe20000410000 */
[----:B------:R-:W2:Y:S01]  /*c750*/  MUFU.EX2 R152, R152 ;  /* 0x0000009800987308 */ /* 0x000ea20000000800 */
[--C-:B------:R-:W-:Y:S02]  /*c760*/  FFMA.FTZ R196, R201, c[0x0][0x2d0], -R172.reuse ;  /* 0x0000b400c9c47a23 */ /* 0x100fe400000108ac */
[--C-:B------:R-:W-:Y:S01]  /*c770*/  FFMA.FTZ R199, R199, c[0x0][0x2d0], -R172.reuse ;  /* 0x0000b400c7c77a23 */ /* 0x100fe200000108ac */
[----:B-1----:R-:W-:Y:S01]  /*c780*/  F2FP.PACK_AB R141, R184, R187 ;  /* 0x000000bbb88d723e */ /* 0x002fe200000000ff */
[----:B------:R-:W-:Y:S02]  /*c790*/  FFMA.FTZ R172, R167, c[0x0][0x2d0], -R172 ;  /* 0x0000b400a7ac7a23 */ /* 0x000fe400000108ac */
[--C-:B------:R-:W-:Y:S02]  /*c7a0*/  FFMA.FTZ R248, R251, c[0x0][0x2d0], -R162.reuse ;  /* 0x0000b400fbf87a23 */ /* 0x100fe400000108a2 */
[--C-:B------:R-:W-:Y:S01]  /*c7b0*/  FFMA.FTZ R251, R175, c[0x0][0x2d0], -R162.reuse ;  /* 0x0000b400affb7a23 */ /* 0x100fe200000108a2 */
[----:B------:R-:W-:Y:S01]  /*c7c0*/  MUFU.EX2 R124, R165 ;  /* 0x000000a5007c7308 */ /* 0x000fe20000000800 */
[C---:B------:R-:W-:Y:S02]  /*c7d0*/  FMUL.FTZ R25, R149.reuse, R125 ;  /* 0x0000007d95197220 */ /* 0x040fe40000410000 */
[----:B------:R-:W-:Y:S02]  /*c7e0*/  FMUL.FTZ R26, R148, R126 ;  /* 0x0000007e941a7220 */ /* 0x000fe40000410000 */
[C---:B------:R-:W-:Y:S02]  /*c7f0*/  FMUL.FTZ R28, R149.reuse, R120 ;  /* 0x00000078951c7220 */ /* 0x040fe40000410000 */
[----:B------:R-:W-:Y:S02]  /*c800*/  FMUL.FTZ R29, R149, R121 ;  /* 0x00000079951d7220 */ /* 0x000fe40000410000 */
[C---:B------:R-:W-:Y:S01]  /*c810*/  FMUL.FTZ R68, R151.reuse, R68 ;  /* 0x0000004497447220 */ /* 0x040fe20000410000 */
[----:B------:R1:W-:Y:S01]  /*c820*/  MUFU.EX2 R127, R164 ;  /* 0x000000a4007f7308 */ /* 0x0003e20000000800 */
[C---:B------:R-:W-:Y:S02]  /*c830*/  FMUL.FTZ R69, R151.reuse, R69 ;  /* 0x0000004597457220 */ /* 0x040fe40000410000 */
[----:B------:R-:W-:Y:S01]  /*c840*/  FMUL.FTZ R70, R150, R70 ;  /* 0x0000004696467220 */ /* 0x000fe20000410000 */
[----:B--2---:R-:W-:Y:S01]  /*c850*/  F2FP.PACK_AB R143, R152, R185 ;  /* 0x000000b9988f723e */ /* 0x004fe200000000ff */
[C---:B------:R-:W-:Y:S02]  /*c860*/  FMUL.FTZ R71, R150.reuse, R71 ;  /* 0x0000004796477220 */ /* 0x040fe40000410000 */
[C---:B------:R-:W-:Y:S02]  /*c870*/  FMUL.FTZ R80, R151.reuse, R80 ;  /* 0x0000005097507220 */ /* 0x040fe40000410000 */
[C---:B------:R-:W-:Y:S01]  /*c880*/  FMUL.FTZ R81, R151.reuse, R81 ;  /* 0x0000005197517220 */ /* 0x040fe20000410000 */
[----:B------:R-:W-:Y:S01]  /*c890*/  MUFU.EX2 R122, R171 ;  /* 0x000000ab007a7308 */ /* 0x000fe20000000800 */
[C---:B------:R-:W-:Y:S04]  /*c8a0*/  HMMA.16816.F32 R8, R140.reuse, R20, R8 ;  /* 0x000000148c08723c */ /* 0x040fe80000001808 */
[C---:B------:R-:W-:Y:S02]  /*c8b0*/  FMUL.FTZ R82, R150.reuse, R82 ;  /* 0x0000005296527220 */ /* 0x040fe40000410000 */
[C---:B------:R-:W-:Y:S02]  /*c8c0*/  FMUL.FTZ R83, R150.reuse, R83 ;  /* 0x0000005396537220 */ /* 0x040fe40000410000 */
[-C--:B------:R-:W-:Y:S01]  /*c8d0*/  HMMA.16816.F32 R12, R140, R22.reuse, R12 ;  /* 0x000000168c0c723c */ /* 0x080fe2000000180c */
[----:B------:R-:W-:Y:S03]  /*c8e0*/  MUFU.EX2 R137, R173 ;  /* 0x000000ad00897308 */ /* 0x000fe60000000800 */
[C---:B------:R-:W-:Y:S01]  /*c8f0*/  FMUL.FTZ R20, R151.reuse, R128 ;  /* 0x0000008097147220 */ /* 0x040fe20000410000 */
[----:B-1----:R-:W-:Y:S01]  /*c900*/  LDSM.16.MT88.4 R164, [R214+0x1500] ;  /* 0x00150000d6a4783b */ /* 0x002fe20000004200 */
[C---:B------:R-:W-:Y:S02]  /*c910*/  FMUL.FTZ R21, R151.reuse, R129 ;  /* 0x0000008197157220 */ /* 0x040fe40000410000 */
[C---:B------:R-:W-:Y:S03]  /*c920*/  HMMA.16816.F32 R16, R144.reuse, R22, R16 ;  /* 0x000000169010723c */ /* 0x040fe60000001810 */
[----:B------:R1:W-:Y:S01]  /*c930*/  MUFU.EX2 R123, R169 ;  /* 0x000000a9007b7308 */ /* 0x0003e20000000800 */
[C---:B------:R-:W-:Y:S02]  /*c940*/  FMUL.FTZ R84, R151.reuse, R84 ;  /* 0x0000005497547220 */ /* 0x040fe40000410000 */
[----:B------:R-:W-:Y:S02]  /*c950*/  FMUL.FTZ R85, R151, R85 ;  /* 0x0000005597557220 */ /* 0x000fe40000410000 */
[C---:B------:R-:W-:Y:S04]  /*c960*/  FMUL.FTZ R22, R150.reuse, R130 ;  /* 0x0000008296167220 */ /* 0x040fe80000410000 */
[C---:B------:R-:W-:Y:S01]  /*c970*/  FMUL.FTZ R23, R150.reuse, R131 ;  /* 0x0000008396177220 */ /* 0x040fe20000410000 */
[----:B------:R2:W-:Y:S01]  /*c980*/  MUFU.EX2 R138, R172 ;  /* 0x000000ac008a7308 */ /* 0x0005e20000000800 */
[----:B------:R-:W3:Y:S01]  /*c990*/  LDSM.16.MT88.4 R128, [R214+0xd00] ;  /* 0x000d0000d680783b */ /* 0x000ee20000004200 */
[C---:B------:R-:W-:Y:S02]  /*c9a0*/  FMUL.FTZ R86, R150.reuse, R86 ;  /* 0x0000005696567220 */ /* 0x040fe40000410000 */
[----:B------:R-:W-:Y:S02]  /*c9b0*/  FMUL.FTZ R87, R150, R87 ;  /* 0x0000005796577220 */ /* 0x000fe40000410000 */
[-C--:B------:R-:W-:Y:S03]  /*c9c0*/  HMMA.16816.F32 R20, R144, R36.reuse, R20 ;  /* 0x000000249014723c */ /* 0x080fe60000001814 */
[--C-:B------:R-:W-:Y:S01]  /*c9d0*/  FFMA.FTZ R201, R200, c[0x0][0x2d0], -R163.reuse ;  /* 0x0000b400c8c97a23 */ /* 0x100fe200000108a3 */
[----:B------:R-:W-:Y:S01]  /*c9e0*/  MUFU.EX2 R190, R190 ;  /* 0x000000be00be7308 */ /* 0x000fe20000000800 */
[--C-:B------:R-:W-:Y:S02]  /*c9f0*/  FFMA.FTZ R200, R249, c[0x0][0x2d0], -R162.reuse ;  /* 0x0000b400f9c87a23 */ /* 0x100fe400000108a2 */
[--C-:B------:R-:W-:Y:S01]  /*ca00*/  FFMA.FTZ R249, R174, c[0x0][0x2d0], -R163.reuse ;  /* 0x0000b400aef97a23 */ /* 0x100fe200000108a3 */
[C---:B------:R-:W-:Y:S01]  /*ca10*/  HMMA.16816.F32 R24, R140.reuse, R36, R24 ;  /* 0x000000248c18723c */ /* 0x040fe20000001818 */
[----:B-1----:R-:W-:Y:S03]  /*ca20*/  LDSM.16.MT88.4 R168, [R212+0x1500] ;  /* 0x00150000d4a8783b */ /* 0x002fe60000004200 */
[C---:B------:R-:W-:Y:S02]  /*ca30*/  FMUL.FTZ R96, R151.reuse, R96 ;  /* 0x0000006097607220 */ /* 0x040fe40000410000 */
[----:B------:R-:W1:Y:S01]  /*ca40*/  MUFU.EX2 R193, R193 ;  /* 0x000000c100c17308 */ /* 0x000e620000000800 */
[C---:B------:R-:W-:Y:S01]  /*ca50*/  FMUL.FTZ R36, R151.reuse, R112 ;  /* 0x0000007097247220 */ /* 0x040fe20000410000 */
[-C--:B------:R-:W-:Y:S01]  /*ca60*/  HMMA.16816.F32 R28, R140, R38.reuse, R28 ;  /* 0x000000268c1c723c */ /* 0x080fe2000000181c */
[----:B--2---:R-:W-:Y:S03]  /*ca70*/  LDSM.16.MT88.4 R172, [R214+0x2100] ;  /* 0x00210000d6ac783b */ /* 0x004fe60000004200 */
[C---:B------:R-:W-:Y:S02]  /*ca80*/  FMUL.FTZ R37, R151.reuse, R113 ;  /* 0x0000007197257220 */ /* 0x040fe40000410000 */
[----:B------:R-:W-:Y:S02]  /*ca90*/  FMUL.FTZ R97, R151, R97 ;  /* 0x0000006197617220 */ /* 0x000fe40000410000 */
[C---:B------:R-:W-:Y:S01]  /*caa0*/  HMMA.16816.F32 R32, R144.reuse, R38, R32 ;  /* 0x000000269020723c */ /* 0x040fe20000001820 */
[----:B------:R-:W-:Y:S03]  /*cab0*/  MUFU.EX2 R192, R192 ;  /* 0x000000c000c07308 */ /* 0x000fe60000000800 */
[C---:B------:R-:W-:Y:S02]  /*cac0*/  FMUL.FTZ R98, R150.reuse, R98 ;  /* 0x0000006296627220 */ /* 0x040fe40000410000 */
[C---:B------:R-:W-:Y:S02]  /*cad0*/  FMUL.FTZ R99, R150.reuse, R99 ;  /* 0x0000006396637220 */ /* 0x040fe40000410000 */
[C---:B------:R-:W-:Y:S03]  /*cae0*/  FMUL.FTZ R38, R150.reuse, R114 ;  /* 0x0000007296267220 */ /* 0x040fe60000410000 */
[----:B------:R-:W2:Y:S01]  /*caf0*/  MUFU.EX2 R195, R195 ;  /* 0x000000c300c37308 */ /* 0x000ea20000000800 */
[----:B------:R-:W-:Y:S02]  /*cb00*/  FMUL.FTZ R39, R150, R115 ;  /* 0x0000007396277220 */ /* 0x000fe40000410000 */
[----:B------:R-:W4:Y:S01]  /*cb10*/  LDSM.16.MT88.4 R112, [R212+0xd00] ;  /* 0x000d0000d470783b */ /* 0x000f220000004200 */
[--C-:B------:R-:W-:Y:S02]  /*cb20*/  FFMA.FTZ R159, R159, c[0x0][0x2d0], -R163.reuse ;  /* 0x0000b4009f9f7a23 */ /* 0x100fe400000108a3 */
[--C-:B------:R-:W-:Y:S02]  /*cb30*/  FFMA.FTZ R158, R158, c[0x0][0x2d0], -R162.reuse ;  /* 0x0000b4009e9e7a23 */ /* 0x100fe400000108a2 */
[-C--:B---3--:R-:W-:Y:S02]  /*cb40*/  HMMA.16816.F32 R36, R144, R128.reuse, R36 ;  /* 0x000000809024723c */ /* 0x088fe40000001824 */
[----:B------:R-:W-:Y:S01]  /*cb50*/  MUFU.EX2 R194, R194 ;  /* 0x000000c200c27308 */ /* 0x000fe20000000800 */
[--C-:B------:R-:W-:Y:S02]  /*cb60*/  FFMA.FTZ R157, R157, c[0x0][0x2d0], -R162.reuse ;  /* 0x0000b4009d9d7a23 */ /* 0x100fe400000108a2 */
[C---:B------:R-:W-:Y:S02]  /*cb70*/  FMUL.FTZ R72, R149.reuse, R72 ;  /* 0x0000004895487220 */ /* 0x040fe40000410000 */
[C---:B------:R-:W-:Y:S01]  /*cb80*/  FMUL.FTZ R73, R149.reuse, R73 ;  /* 0x0000004995497220 */ /* 0x040fe20000410000 */
[C---:B------:R-:W-:Y:S04]  /*cb90*/  HMMA.16816.F32 R40, R140.reuse, R128, R40 ;  /* 0x000000808c28723c */ /* 0x040fe80000001828 */
[----:B------:R-:W3:Y:S01]  /*cba0*/  MUFU.EX2 R197, R197 ;  /* 0x000000c500c57308 */ /* 0x000ee20000000800 */
[C---:B------:R-:W-:Y:S02]  /*cbb0*/  FMUL.FTZ R74, R148.reuse, R74 ;  /* 0x0000004a944a7220 */ /* 0x040fe40000410000 */
[C---:B------:R-:W-:Y:S01]  /*cbc0*/  FMUL.FTZ R75, R148.reuse, R75 ;  /* 0x0000004b944b7220 */ /* 0x040fe20000410000 */
[-C--:B------:R-:W-:Y:S04]  /*cbd0*/  HMMA.16816.F32 R44, R140, R130.reuse, R44 ;  /* 0x000000828c2c723c */ /* 0x080fe8000000182c */
[C---:B------:R-:W-:Y:S02]  /*cbe0*/  FMUL.FTZ R76, R149.reuse, R76 ;  /* 0x0000004c954c7220 */ /* 0x040fe40000410000 */
[----:B------:R-:W-:Y:S01]  /*cbf0*/  MUFU.EX2 R196, R196 ;  /* 0x000000c400c47308 */ /* 0x000fe20000000800 */
[C---:B------:R-:W-:Y:S01]  /*cc00*/  FMUL.FTZ R77, R149.reuse, R77 ;  /* 0x0000004d954d7220 */ /* 0x040fe20000410000 */
[C---:B------:R-:W-:Y:S04]  /*cc10*/  HMMA.16816.F32 R48, R144.reuse, R130, R48 ;  /* 0x000000829030723c */ /* 0x040fe80000001830 */
[C---:B------:R-:W-:Y:S02]  /*cc20*/  FMUL.FTZ R78, R148.reuse, R78 ;  /* 0x0000004e944e7220 */ /* 0x040fe40000410000 */
[C---:B------:R-:W-:Y:S02]  /*cc30*/  FMUL.FTZ R79, R148.reuse, R79 ;  /* 0x0000004f944f7220 */ /* 0x040fe40000410000 */
[----:B------:R-:W5:Y:S01]  /*cc40*/  MUFU.EX2 R199, R199 ;  /* 0x000000c700c77308 */ /* 0x000f620000000800 */
[C---:B------:R-:W-:Y:S01]  /*cc50*/  FMUL.FTZ R88, R149.reuse, R88 ;  /* 0x0000005895587220 */ /* 0x040fe20000410000 */
[-C--:B----4-:R-:W-:Y:S03]  /*cc60*/  HMMA.16816.F32 R52, R144, R112.reuse, R52 ;  /* 0x000000709034723c */ /* 0x090fe60000001834 */
[----:B------:R-:W-:Y:S02]  /*cc70*/  FMUL.FTZ R89, R149, R89 ;  /* 0x0000005995597220 */ /* 0x000fe40000410000 */
[C---:B------:R-:W-:Y:S03]  /*cc80*/  FMUL.FTZ R90, R148.reuse, R90 ;  /* 0x0000005a945a7220 */ /* 0x040fe60000410000 */
[----:B------:R-:W-:Y:S01]  /*cc90*/  MUFU.EX2 R201, R201 ;  /* 0x000000c900c97308 */ /* 0x000fe20000000800 */
[C---:B------:R-:W-:Y:S04]  /*cca0*/  HMMA.16816.F32 R56, R140.reuse, R112, R56 ;  /* 0x000000708c38723c */ /* 0x040fe80000001838 */
[----:B------:R-:W-:Y:S02]  /*ccb0*/  FMUL.FTZ R91, R148, R91 ;  /* 0x0000005b945b7220 */ /* 0x000fe40000410000 */
[--C-:B------:R-:W-:Y:S02]  /*ccc0*/  FFMA.FTZ R198, R198, c[0x0][0x2d0], -R163.reuse ;  /* 0x0000b400c6c67a23 */ /* 0x100fe400000108a3 */
[-C--:B------:R-:W-:Y:S01]  /*ccd0*/  HMMA.16816.F32 R60, R140, R114.reuse, R60 ;  /* 0x000000728c3c723c */ /* 0x080fe2000000183c */
[----:B------:R-:W-:Y:S03]  /*cce0*/  MUFU.EX2 R200, R200 ;  /* 0x000000c800c87308 */ /* 0x000fe60000000800 */
[--C-:B------:R-:W-:Y:S02]  /*ccf0*/  FFMA.FTZ R203, R203, c[0x0][0x2d0], -R162.reuse ;  /* 0x0000b400cbcb7a23 */ /* 0x100fe400000108a2 */
[--C-:B------:R-:W-:Y:S02]  /*cd00*/  FFMA.FTZ R202, R202, c[0x0][0x2d0], -R163.reuse ;  /* 0x0000b400caca7a23 */ /* 0x100fe400000108a3 */
[C---:B------:R-:W-:Y:S01]  /*cd10*/  HMMA.16816.F32 R64, R144.reuse, R114, R64 ;  /* 0x000000729040723c */ /* 0x040fe20000001840 */
[----:B------:R-:W4:Y:S02]  /*cd20*/  LDSM.16.MT88.4 R112, [R212+0x500] ;  /* 0x00050000d470783b */ /* 0x000f240000004200 */
[----:B------:R-:W2:Y:S01]  /*cd30*/  MUFU.EX2 R198, R198 ;  /* 0x000000c600c67308 */ /* 0x000ea20000000800 */
[C---:B------:R-:W-:Y:S02]  /*cd40*/  FMUL.FTZ R92, R149.reuse, R92 ;  /* 0x0000005c955c7220 */ /* 0x040fe40000410000 */
[----:B------:R-:W-:Y:S02]  /*cd50*/  FMUL.FTZ R93, R149, R93 ;  /* 0x0000005d955d7220 */ /* 0x000fe40000410000 */
[-C--:B------:R-:W-:Y:S04]  /*cd60*/  HMMA.16816.F32 R68, R144, R100.reuse, R68 ;  /* 0x000000649044723c */ /* 0x080fe80000001844 */
[C---:B------:R-:W-:Y:S01]  /*cd70*/  FMUL.FTZ R94, R148.reuse, R94 ;  /* 0x0000005e945e7220 */ /* 0x040fe20000410000 */
[----:B------:R-:W3:Y:S01]  /*cd80*/  MUFU.EX2 R203, R203 ;  /* 0x000000cb00cb7308 */ /* 0x000ee20000000800 */
[----:B------:R-:W-:Y:S02]  /*cd90*/  FMUL.FTZ R95, R148, R95 ;  /* 0x0000005f945f7220 */ /* 0x000fe40000410000 */
[C---:B------:R-:W-:Y:S04]  /*cda0*/  HMMA.16816.F32 R72, R140.reuse, R100, R72 ;  /* 0x000000648c48723c */ /* 0x040fe80000001848 */
[--C-:B------:R-:W-:Y:S02]  /*cdb0*/  FFMA.FTZ R160, R160, c[0x0][0x2d0], -R163.reuse ;  /* 0x0000b400a0a07a23 */ /* 0x100fe400000108a3 */
[--C-:B------:R-:W-:Y:S01]  /*cdc0*/  FFMA.FTZ R161, R161, c[0x0][0x2d0], -R163.reuse ;  /* 0x0000b400a1a17a23 */ /* 0x100fe200000108a3 */
[----:B-1----:R-:W-:Y:S01]  /*cdd0*/  F2FP.PACK_AB R100, R193, R190 ;  /* 0x000000bec164723e */ /* 0x002fe200000000ff */
[-C--:B------:R-:W-:Y:S01]  /*cde0*/  HMMA.16816.F32 R76, R140, R102.reuse, R76 ;  /* 0x000000668c4c723c */ /* 0x080fe2000000184c */
[----:B------:R-:W-:Y:S03]  /*cdf0*/  MUFU.EX2 R202, R202 ;  /* 0x000000ca00ca7308 */ /* 0x000fe60000000800 */
[----:B--2---:R-:W-:Y:S01]  /*ce00*/  F2FP.PACK_AB R101, R195, R192 ;  /* 0x000000c0c365723e */ /* 0x004fe200000000ff */
[----:B------:R-:W-:Y:S02]  /*ce10*/  FFMA.FTZ R163, R156, c[0x0][0x2d0], -R163 ;  /* 0x0000b4009ca37a23 */ /* 0x000fe400000108a3 */
[--C-:B------:R-:W-:Y:S01]  /*ce20*/  FFMA.FTZ R155, R155, c[0x0][0x2d0], -R162.reuse ;  /* 0x0000b4009b9b7a23 */ /* 0x100fe200000108a2 */
[C---:B------:R-:W-:Y:S03]  /*ce30*/  HMMA.16816.F32 R80, R144.reuse, R102, R80 ;  /* 0x000000669050723c */ /* 0x040fe60000001850 */
[----:B------:R-:W1:Y:S01]  /*ce40*/  MUFU.EX2 R249, R249 ;  /* 0x000000f900f97308 */ /* 0x000e620000000800 */
[----:B------:R-:W-:Y:S02]  /*ce50*/  FFMA.FTZ R162, R154, c[0x0][0x2d0], -R162 ;  /* 0x0000b4009aa27a23 */ /* 0x000fe400000108a2 */
[----:B------:R-:W-:Y:S01]  /*ce60*/  FFMA.FTZ R177, R151, R238, R177 ;  /* 0x000000ee97b17223 */ /* 0x000fe200000100b1 */
[----:B---3--:R-:W-:Y:S01]  /*ce70*/  F2FP.PACK_AB R102, R197, R194 ;  /* 0x000000c2c566723e */ /* 0x008fe200000000ff */
[-C--:B------:R-:W-:Y:S04]  /*ce80*/  HMMA.16816.F32 R84, R144, R104.reuse, R84 ;  /* 0x000000689054723c */ /* 0x080fe80000001854 */
[----:B-----5:R-:W-:Y:S01]  /*ce90*/  F2FP.PACK_AB R103, R199, R196 ;  /* 0x000000c4c767723e */ /* 0x020fe200000000ff */
[----:B------:R-:W-:Y:S01]  /*cea0*/  MUFU.EX2 R248, R248 ;  /* 0x000000f800f87308 */ /* 0x000fe20000000800 */
[----:B------:R-:W-:Y:S02]  /*ceb0*/  FFMA.FTZ R180, R150, R239, R180 ;  /* 0x000000ef96b47223 */ /* 0x000fe400000100b4 */
[C---:B------:R-:W-:Y:S04]  /*cec0*/  HMMA.16816.F32 R88, R140.reuse, R104, R88 ;  /* 0x000000688c58723c */ /* 0x040fe80000001858 */
[----:B------:R-:W-:Y:S02]  /*ced0*/  FFMA.FTZ R191, R149, R236, R191 ;  /* 0x000000ec95bf7223 */ /* 0x000fe400000100bf */
[----:B------:R-:W-:Y:S01]  /*cee0*/  FFMA.FTZ R187, R148, R237, R187 ;  /* 0x000000ed94bb7223 */ /* 0x000fe200000100bb */
[----:B------:R-:W2:Y:S01]  /*cef0*/  MUFU.EX2 R251, R251 ;  /* 0x000000fb00fb7308 */ /* 0x000ea20000000800 */
[-C--:B------:R-:W-:Y:S04]  /*cf00*/  HMMA.16816.F32 R92, R140, R106.reuse, R92 ;  /* 0x0000006a8c5c723c */ /* 0x080fe8000000185c */
[----:B------:R-:W-:Y:S01]  /*cf10*/  F2FP.PACK_AB R104, R201, R198 ;  /* 0x000000c6c968723e */ /* 0x000fe200000000ff */
[----:B------:R-:W-:Y:S01]  /*cf20*/  FADD.FTZ R177, R176, R177 ;  /* 0x000000b1b0b17221 */ /* 0x000fe20000010000 */
[----:B------:R-:W-:Y:S01]  /*cf30*/  F2FP.PACK_AB R105, R203, R200 ;  /* 0x000000c8cb69723e */ /* 0x000fe200000000ff */
[----:B------:R-:W-:Y:S01]  /*cf40*/  FADD.FTZ R179, R179, R180 ;  /* 0x000000b4b3b37221 */ /* 0x000fe20000010000 */
[----:B------:R-:W-:Y:S01]  /*cf50*/  HMMA.16816.F32 R96, R144, R106, R96 ;  /* 0x0000006a9060723c */ /* 0x000fe20000001860 */
[----:B------:R-:W-:Y:S03]  /*cf60*/  MUFU.EX2 R250, R250 ;  /* 0x000000fa00fa7308 */ /* 0x000fe60000000800 */
[----:B------:R-:W-:Y:S02]  /*cf70*/  FADD.FTZ R188, R188, R191 ;  /* 0x000000bfbcbc7221 */ /* 0x000fe40000010000 */
[----:B------:R-:W-:Y:S01]  /*cf80*/  FADD.FTZ R184, R184, R187 ;  /* 0x000000bbb8b87221 */ /* 0x000fe20000010000 */
[----:B-1----:R-:W-:Y:S01]  /*cf90*/  F2FP.PACK_AB R106, R249, R202 ;  /* 0x000000caf96a723e */ /* 0x002fe200000000ff */
[-C--:B------:R-:W-:Y:S03]  /*cfa0*/  HMMA.16816.F32 R4, R100, R108.reuse, R4 ;  /* 0x0000006c6404723c */ /* 0x080fe60000001804 */
[----:B------:R-:W1:Y:S02]  /*cfb0*/  MUFU.EX2 R252, R252 ;  /* 0x000000fc00fc7308 */ /* 0x000e640000000800 */
[----:B------:R-:W-:Y:S01]  /*cfc0*/  FADD.FTZ R182, R182, R177 ;  /* 0x000000b1b6b67221 */ /* 0x000fe20000010000 */
[----:B--2---:R-:W-:Y:S01]  /*cfd0*/  F2FP.PACK_AB R107, R251, R248 ;  /* 0x000000f8fb6b723e */ /* 0x004fe200000000ff */
[----:B------:R-:W-:Y:S02]  /*cfe0*/  FADD.FTZ R178, R178, R179 ;  /* 0x000000b3b2b27221 */ /* 0x000fe40000010000 */
[----:B------:R-:W-:Y:S04]  /*cff0*/  FADD.FTZ R189, R189, R188 ;  /* 0x000000bcbdbd7221 */ /* 0x000fe80000010000 */
[----:B------:R2:W-:Y:S01]  /*d000*/  MUFU.EX2 R125, R159 ;  /* 0x0000009f007d7308 */ /* 0x0005e20000000800 */
[C---:B------:R-:W-:Y:S04]  /*d010*/  HMMA.16816.F32 R8, R104.reuse, R108, R8 ;  /* 0x0000006c6808723c */ /* 0x040fe80000001808 */
[----:B------:R-:W-:Y:S02]  /*d020*/  FADD.FTZ R185, R185, R184 ;  /* 0x000000b8b9b97221 */ /* 0x000fe40000010000 */
[----:B------:R-:W-:Y:S02]  /*d030*/  FADD.FTZ R181, R181, R182 ;  /* 0x000000b6b5b57221 */ /* 0x000fe40000010000 */
[-C--:B------:R-:W-:Y:S01]  /*d040*/  HMMA.16816.F32 R12, R104, R110.reuse, R12 ;  /* 0x0000006e680c723c */ /* 0x080fe2000000180c */
[----:B------:R3:W-:Y:S03]  /*d050*/  MUFU.EX2 R126, R158 ;  /* 0x0000009e007e7308 */ /* 0x0007e60000000800 */
[----:B------:R-:W-:Y:S01]  /*d060*/  FADD.FTZ R183, R183, R178 ;  /* 0x000000b2b7b77221 */ /* 0x000fe20000010000 */
[----:B-1----:R-:W-:Y:S01]  /*d070*/  F2FP.PACK_AB R156, R252, R250 ;  /* 0x000000fafc9c723e */ /* 0x002fe200000000ff */
[----:B------:R-:W-:Y:S02]  /*d080*/  FADD.FTZ R189, R186, R189 ;  /* 0x000000bdbabd7221 */ /* 0x000fe40000010000 */
[C---:B------:R-:W-:Y:S01]  /*d090*/  HMMA.16816.F32 R16, R100.reuse, R110, R16 ;  /* 0x0000006e6410723c */ /* 0x040fe20000001810 */
[----:B------:R-:W1:Y:S02]  /*d0a0*/  LDSM.16.MT88.4 R108, [R212+0x1100] ;  /* 0x00110000d46c783b */ /* 0x000e640000004200 */
[----:B------:R5:W-:Y:S01]  /*d0b0*/  MUFU.EX2 R121, R157 ;  /* 0x0000009d00797308 */ /* 0x000be20000000800 */
[----:B------:R-:W-:Y:S01]  /*d0c0*/  FADD.FTZ R185, R152, R185 ;  /* 0x000000b998b97221 */ /* 0x000fe20000010000 */
[----:B------:R-:W-:Y:S01]  /*d0d0*/  MOV R152, R153 ;  /* 0x0000009900987202 */ /* 0x000fe20000000f00 */
[----:B------:R-:W-:Y:S01]  /*d0e0*/  FADD.FTZ R190, R190, R181 ;  /* 0x000000b5bebe7221 */ /* 0x000fe20000010000 */
[----:B--2---:R-:W-:Y:S01]  /*d0f0*/  F2FP.PACK_AB R159, R138, R123 ;  /* 0x0000007b8a9f723e */ /* 0x004fe200000000ff */
[-C--:B----4-:R-:W-:Y:S04]  /*d100*/  HMMA.16816.F32 R20, R100, R112.reuse, R20 ;  /* 0x000000706414723c */ /* 0x090fe80000001814 */
[----:B------:R-:W-:Y:S01]  /*d110*/  FADD.FTZ R192, R192, R183 ;  /* 0x000000b7c0c07221 */ /* 0x000fe20000010000 */
[----:B------:R-:W2:Y:S01]  /*d120*/  MUFU.EX2 R120, R160 ;  /* 0x000000a000787308 */ /* 0x000ea20000000800 */
[----:B------:R-:W-:Y:S02]  /*d130*/  FADD.FTZ R198, R198, R189 ;  /* 0x000000bdc6c67221 */ /* 0x000fe40000010000 */
[C---:B------:R-:W-:Y:S04]  /*d140*/  HMMA.16816.F32 R24, R104.reuse, R112, R24 ;  /* 0x000000706818723c */ /* 0x040fe80000001818 */
[----:B---3--:R-:W-:Y:S01]  /*d150*/  F2FP.PACK_AB R158, R137, R122 ;  /* 0x0000007a899e723e */ /* 0x008fe200000000ff */
[----:B------:R-:W-:Y:S02]  /*d160*/  FADD.FTZ R200, R200, R185 ;  /* 0x000000b9c8c87221 */ /* 0x000fe40000010000 */
[----:B------:R3:W-:Y:S01]  /*d170*/  MUFU.EX2 R136, R161 ;  /* 0x000000a100887308 */ /* 0x0007e20000000800 */
[-C--:B------:R-:W-:Y:S04]  /*d180*/  HMMA.16816.F32 R28, R104, R114.reuse, R28 ;  /* 0x00000072681c723c */ /* 0x080fe8000000181c */
[----:B-----5:R-:W-:Y:S01]  /*d190*/  F2FP.PACK_AB R157, R127, R124 ;  /* 0x0000007c7f9d723e */ /* 0x020fe200000000ff */
[----:B------:R-:W-:Y:S02]  /*d1a0*/  FADD.FTZ R193, R193, R190 ;  /* 0x000000bec1c17221 */ /* 0x000fe40000010000 */
[----:B------:R-:W-:Y:S01]  /*d1b0*/  FADD.FTZ R195, R195, R192 ;  /* 0x000000c0c3c37221 */ /* 0x000fe20000010000 */
[C---:B------:R-:W-:Y:S01]  /*d1c0*/  HMMA.16816.F32 R32, R100.reuse, R114, R32 ;  /* 0x000000726420723c */ /* 0x040fe20000001820 */
[----:B------:R-:W4:Y:S01]  /*d1d0*/  LDSM.16.MT88.4 R112, [R214+0x1d00] ;  /* 0x001d0000d670783b */ /* 0x000f220000004200 */
[----:B------:R-:W5:Y:S02]  /*d1e0*/  MUFU.EX2 R139, R163 ;  /* 0x000000a3008b7308 */ /* 0x000f640000000800 */
[----:B------:R-:W-:Y:S01]  /*d1f0*/  FADD.FTZ R201, R201, R198 ;  /* 0x000000c6c9c97221 */ /* 0x000fe20000010000 */
[----:B--2---:R-:W-:Y:S01]  /*d200*/  F2FP.PACK_AB R160, R120, R125 ;  /* 0x0000007d78a0723e */ /* 0x004fe200000000ff */
[----:B------:R-:W-:Y:S02]  /*d210*/  FADD.FTZ R203, R203, R200 ;  /* 0x000000c8cbcb7221 */ /* 0x000fe40000010000 */
[-C--:B------:R-:W-:Y:S04]  /*d220*/  HMMA.16816.F32 R36, R100, R116.reuse, R36 ;  /* 0x000000746424723c */ /* 0x080fe80000001824 */
[----:B------:R-:W-:Y:S01]  /*d230*/  MUFU.EX2 R155, R155 ;  /* 0x0000009b009b7308 */ /* 0x000fe20000000800 */
[----:B------:R-:W-:Y:S01]  /*d240*/  FADD.FTZ R194, R194, R193 ;  /* 0x000000c1c2c27221 */ /* 0x000fe20000010000 */
[----:B---3--:R-:W-:Y:S02]  /*d250*/  F2FP.PACK_AB R161, R121, R126 ;  /* 0x0000007e79a1723e */ /* 0x008fe400000000ff */
[C---:B------:R-:W-:Y:S04]  /*d260*/  HMMA.16816.F32 R40, R104.reuse, R116, R40 ;  /* 0x000000746828723c */ /* 0x040fe80000001828 */
[----:B------:R-:W-:Y:S02]  /*d270*/  FADD.FTZ R196, R196, R195 ;  /* 0x000000c3c4c47221 */ /* 0x000fe40000010000 */
[----:B------:R5:W2:Y:S01]  /*d280*/  MUFU.EX2 R154, R162 ;  /* 0x000000a2009a7308 */ /* 0x000aa20000000800 */
[----:B------:R-:W-:Y:S01]  /*d290*/  FADD.FTZ R202, R202, R201 ;  /* 0x000000c9caca7221 */ /* 0x000fe20000010000 */
        /* <DEDUP_REMOVED lines=8> */
[----:B------:R-:W-:Y:S01]  /*d320*/  FADD.FTZ R248, R251, R248 ;  /* 0x000000f8fbf87221 */ /* 0x000fe20000010000 */
[----:B-----5:R-:W-:Y:S01]  /*d330*/  F2FP.PACK_AB R162, R139, R136 ;  /* 0x000000888ba2723e */ /* 0x020fe200000000ff */
[----:B------:R-:W-:Y:S02]  /*d340*/  FADD.FTZ R197, R250, R197 ;  /* 0x000000c5fac57221 */ /* 0x000fe40000010000 */
[C---:B------:R-:W-:Y:S04]  /*d350*/  HMMA.16816.F32 R56, R104.reuse, R108, R56 ;  /* 0x0000006c6838723c */ /* 0x040fe80000001838 */
[----:B--2---:R-:W-:Y:S01]  /*d360*/  F2FP.PACK_AB R163, R154, R155 ;  /* 0x0000009b9aa3723e */ /* 0x004fe200000000ff */
[----:B------:R-:W-:Y:S03]  /*d370*/  FADD.FTZ R197, R252, R197 ;  /* 0x000000c5fcc57221 */ /* 0x000fe60000010000 */
[-C--:B------:R-:W-:Y:S08]  /*d380*/  HMMA.16816.F32 R60, R104, R110.reuse, R60 ;  /* 0x0000006e683c723c */ /* 0x080ff0000000183c */
[C---:B------:R-:W-:Y:S01]  /*d390*/  HMMA.16816.F32 R64, R100.reuse, R110, R64 ;  /* 0x0000006e6440723c */ /* 0x040fe20000001840 */
[----:B------:R-:W1:Y:S07]  /*d3a0*/  LDSM.16.MT88.4 R108, [R212+0x900] ;  /* 0x00090000d46c783b */ /* 0x000e6e0000004200 */
[-C--:B----4-:R-:W-:Y:S08]  /*d3b0*/  HMMA.16816.F32 R68, R100, R112.reuse, R68 ;  /* 0x000000706444723c */ /* 0x090ff00000001844 */
        /* <DEDUP_REMOVED lines=8> */
[----:B------:R-:W2:Y:S07]  /*d440*/  LDSM.16.MT88.4 R4, [R212+0x2100] ;  /* 0x00210000d404783b */ /* 0x000eae0000004200 */
[C---:B------:R-:W-:Y:S07]  /*d450*/  HMMA.16816.F32 R140, R160.reuse, R132, R8 ;  /* 0x00000084a08c723c */ /* 0x040fee0000001808 */
[----:B------:R-:W-:Y:S02]  /*d460*/  MOV R11, R139 ;  /* 0x0000008b000b7202 */ /* 0x000fe40000000f00 */
[----:B------:R-:W-:Y:S03]  /*d470*/  MOV R10, R138 ;  /* 0x0000008a000a7202 */ /* 0x000fe60000000f00 */
[----:B------:R-:W-:Y:S02]  /*d480*/  MOV R9, R137 ;  /* 0x0000008900097202 */ /* 0x000fe40000000f00 */
[----:B------:R-:W-:Y:S02]  /*d490*/  MOV R8, R136 ;  /* 0x0000008800087202 */ /* 0x000fe40000000f00 */
[-C--:B------:R-:W-:Y:S07]  /*d4a0*/  HMMA.16816.F32 R136, R160, R134.reuse, R12 ;  /* 0x00000086a088723c */ /* 0x080fee000000180c */
[----:B------:R-:W-:Y:S01]  /*d4b0*/  MOV R15, R123 ;  /* 0x0000007b000f7202 */ /* 0x000fe20000000f00 */
[C---:B------:R-:W-:Y:S04]  /*d4c0*/  HMMA.16816.F32 R132, R156.reuse, R134, R16 ;  /* 0x000000869c84723c */ /* 0x040fe80000001810 */
[----:B------:R-:W-:Y:S02]  /*d4d0*/  MOV R14, R122 ;  /* 0x0000007a000e7202 */ /* 0x000fe40000000f00 */
[----:B------:R-:W-:Y:S02]  /*d4e0*/  MOV R13, R121 ;  /* 0x00000079000d7202 */ /* 0x000fe40000000f00 */
[-C--:B-1----:R-:W-:Y:S04]  /*d4f0*/  HMMA.16816.F32 R128, R156, R108.reuse, R20 ;  /* 0x0000006c9c80723c */ /* 0x082fe80000001814 */
[----:B------:R-:W-:Y:S01]  /*d500*/  MOV R19, R127 ;  /* 0x0000007f00137202 */ /* 0x000fe20000000f00 */
[----:B------:R-:W-:Y:S01]  /*d510*/  FADD.FTZ R197, R14, R197 ;  /* 0x000000c50ec57221 */ /* 0x000fe20000010000 */
[----:B------:R-:W-:Y:S02]  /*d520*/  MOV R18, R126 ;  /* 0x0000007e00127202 */ /* 0x000fe40000000f00 */
[----:B------:R-:W-:Y:S01]  /*d530*/  MOV R17, R125 ;  /* 0x0000007d00117202 */ /* 0x000fe20000000f00 */
[----:B------:R-:W-:Y:S03]  /*d540*/  FADD.FTZ R238, R9, R197 ;  /* 0x000000c509ee7221 */ /* 0x000fe60000010000 */
[----:B------:R-:W-:Y:S01]  /*d550*/  MOV R16, R124 ;  /* 0x0000007c00107202 */ /* 0x000fe20000000f00 */
[----:B------:R-:W-:Y:S01]  /*d560*/  FADD.FTZ R202, R17, R202 ;  /* 0x000000ca11ca7221 */ /* 0x000fe20000010000 */
[C---:B------:R-:W-:Y:S04]  /*d570*/  HMMA.16816.F32 R124, R160.reuse, R108, R24 ;  /* 0x0000006ca07c723c */ /* 0x040fe80000001818 */
[----:B------:R-:W-:Y:S01]  /*d580*/  MOV R12, R120 ;  /* 0x00000078000c7202 */ /* 0x000fe20000000f00 */
[----:B------:R-:W-:Y:S02]  /*d590*/  FADD.FTZ R196, R16, R196 ;  /* 0x000000c410c47221 */ /* 0x000fe40000010000 */
[----:B------:R-:W-:Y:S01]  /*d5a0*/  FADD.FTZ R248, R18, R248 ;  /* 0x000000f812f87221 */ /* 0x000fe20000010000 */
        /* <DEDUP_REMOVED lines=13> */
[----:B------:R-:W-:Y:S04]  /*d680*/  FADD.FTZ R237, R154, R155 ;  /* 0x0000009b9aed7221 */ /* 0x000fe80000010000 */
        /* <DEDUP_REMOVED lines=12> */
[----:B------:R-:W-:Y:S01]  /*d750*/  HMMA.16816.F32 R96, R156, R6, R96 ;  /* 0x000000069c60723c */ /* 0x000fe20000001860 */
[----:B------:R-:W-:-:S07]  /*d760*/  @P0 BRA `(.L_x_509) ;  /* 0xffffcfe000000947 */ /* 0x000fce000383ffff */
.L_x_504:
[----:B------:R-:W-:-:S13]  /*d770*/  ISETP.GE.AND P0, PT, R240, R221, PT ;  /* 0x000000ddf000720c */ /* 0x000fda0003f06270 */
[----:B------:R-:W-:Y:S05]  /*d780*/  @!P0 BRA `(.L_x_510) ;  /* 0x000044a000008947 */ /* 0x000fea0003800000 */
[----:B------:R-:W-:Y:S01]  /*d790*/  IADD3 R241, -R241, 0x30, RZ ;  /* 0x00000030f1f17810 */ /* 0x000fe20007ffe1ff */
[C---:B------:R-:W-:Y:S01]  /*d7a0*/  IMAD.SHL.U32 R200, R230.reuse, 0x2, RZ ;  /* 0x00000002e6c87824 */ /* 0x040fe200078e00ff */
[----:B------:R-:W-:Y:S01]  /*d7b0*/  SHF.L.U64.HI R243, R230, 0x1, R243 ;  /* 0x00000001e6f37819 */ /* 0x000fe200000102f3 */
[----:B------:R-:W-:Y:S01]  /*d7c0*/  IMAD.MOV.U32 R151, RZ, RZ, R3 ;  /* 0x000000ffff977224 */ /* 0x000fe200078e0003 */
[----:B------:R-:W-:Y:S01]  /*d7d0*/  MOV R150, R2 ;  /* 0x0000000200967202 */ /* 0x000fe20000000f00 */
[----:B------:R-:W-:Y:S01]  /*d7e0*/  IMAD.MOV.U32 R149, RZ, RZ, R0 ;  /* 0x000000ffff957224 */ /* 0x000fe200078e0000 */
[----:B------:R-:W-:Y:S02]  /*d7f0*/  MOV R148, R152 ;  /* 0x0000009800947202 */ /* 0x000fe40000000f00 */
.L_x_531:
[----:B------:R-:W-:Y:S01]  /*d800*/  SHF.R.S32.HI R3, RZ, 0x1f, R226 ;  /* 0x0000001fff037819 */ /* 0x000fe200000114e2 */
[----:B------:R-:W-:Y:S01]  /*d810*/  IMAD.WIDE.U32 R6, R226, c[0x0][0x208], RZ ;  /* 0x00008200e2067a25 */ /* 0x000fe200078e00ff */
[----:B------:R-:W-:Y:S01]  /*d820*/  SHF.R.S32.HI R2, RZ, 0x1f, R225 ;  /* 0x0000001fff027819 */ /* 0x000fe200000114e1 */
[----:B------:R-:W-:Y:S04]  /*d830*/  DEPBAR.LE SB0, 0x0 ;  /* 0x000080000000791a */ /* 0x000fe80000000000 */
[----:B------:R-:W-:Y:S01]  /*d840*/  BAR.SYNC.DEFER_BLOCKING 0x0 ;  /* 0x0000000000007b1d */ /* 0x000fe20000010000 */
[----:B------:R-:W-:Y:S01]  /*d850*/  IMAD R3, R3, c[0x0][0x208], RZ ;  /* 0x0000820003037a24 */ /* 0x000fe200078e02ff */
[----:B------:R-:W-:Y:S01]  /*d860*/  ISETP.GE.AND P1, PT, R230, c[0x0][0x1d4], PT ;  /* 0x00007500e6007a0c */ /* 0x000fe20003f26270 */
[----:B------:R-:W-:Y:S01]  /*d870*/  IMAD R2, R2, c[0x0][0x218], RZ ;  /* 0x0000860002027a24 */ /* 0x000fe200078e02ff */
[----:B------:R-:W-:Y:S01]  /*d880*/  ISETP.GE.AND P3, PT, R229, c[0x0][0x1d4], PT ;  /* 0x00007500e5007a0c */ /* 0x000fe20003f66270 */
[----:B------:R-:W-:Y:S01]  /*d890*/  IMAD R3, R226, c[0x0][0x20c], R3 ;  /* 0x00008300e2037a24 */ /* 0x000fe200078e0203 */
[----:B------:R-:W-:Y:S01]  /*d8a0*/  ISETP.GE.AND P2, PT, R228, c[0x0][0x1d4], PT ;  /* 0x00007500e4007a0c */ /* 0x000fe20003f46270 */
[----:B------:R-:W-:Y:S01]  /*d8b0*/  IMAD R2, R225, c[0x0][0x21c], R2 ;  /* 0x00008700e1027a24 */ /* 0x000fe200078e0202 */
[----:B------:R-:W-:Y:S01]  /*d8c0*/  SHF.L.U64.HI R201, R219, 0x1, R234 ;  /* 0x00000001dbc97819 */ /* 0x000fe200000102ea */
[----:B------:R-:W-:Y:S02]  /*d8d0*/  IMAD.IADD R7, R7, 0x1, R3 ;  /* 0x0000000107077824 */ /* 0x000fe400078e0203 */
[----:B------:R-:W-:Y:S02]  /*d8e0*/  IMAD.SHL.U32 R3, R219, 0x2, RZ ;  /* 0x00000002db037824 */ /* 0x000fe400078e00ff */
[----:B------:R-:W-:Y:S05]  /*d8f0*/  IMAD.WIDE.U32 R6, R225, c[0x0][0x218], R6 ;  /* 0x00008600e1067a25 */ /* 0x000fea00078e0006 */
[----:B------:R-:W-:Y:S04]  /*d900*/  IADD3 R0, P0, R6, UR20, RZ ;  /* 0x0000001406007c10 */ /* 0x000fe8000ff1e0ff */
[----:B------:R-:W-:Y:S01]  /*d910*/  IADD3.X R7, R7, UR16, R2, P0, !PT ;  /* 0x0000001007077c10 */ /* 0x000fe200087fe402 */
[----:B------:R-:W-:Y:S01]  /*d920*/  LDSM.16.M88.4 R48, [R217+0x4900] ;  /* 0x00490000d930783b */ /* 0x000fe20000000200 */
[----:B------:R-:W-:Y:S01]  /*d930*/  LEA R4, P0, R0, c[0x0][0x1f8], 0x1 ;  /* 0x00007e0000047a11 */ /* 0x000fe200078008ff */
[----:B------:R-:W-:Y:S01]  /*d940*/  BSSY B0, `(.L_x_511) ;  /* 0x000002f000007945 */ /* 0x000fe20003800000 */
[----:B------:R-:W-:Y:S01]  /*d950*/  SHF.L.U64.HI R2, R218, 0x1, R233 ;  /* 0x00000001da027819 */ /* 0x000fe200000102e9 */
[----:B------:R-:W-:Y:S01]  /*d960*/  LDSM.16.M88.4 R44, [R217+0x5900] ;  /* 0x00590000d92c783b */ /* 0x000fe20000000200 */
[----:B------:R-:W-:Y:S01]  /*d970*/  LEA.HI.X R12, R0, c[0x0][0x1fc], R7, 0x1, P0 ;  /* 0x00007f00000c7a11 */ /* 0x000fe200000f0c07 */
[----:B------:R-:W-:Y:S02]  /*d980*/  IMAD.SHL.U32 R0, R218, 0x2, RZ ;  /* 0x00000002da007824 */ /* 0x000fe400078e00ff */
[----:B------:R-:W1:Y:S04]  /*d990*/  SHFL.IDX PT, R5, R4, RZ, 0x1c1f ;  /* 0x001c1fff04057589 */ /* 0x000e6800000e0000 */
[----:B------:R-:W-:Y:S04]  /*d9a0*/  LDSM.16.M88.4 R16, [R216+0x2500] ;  /* 0x00250000d810783b */ /* 0x000fe80000000200 */
[----:B------:R-:W2:Y:S04]  /*d9b0*/  SHFL.IDX PT, R6, R12, RZ, 0x1c1f ;  /* 0x001c1fff0c067589 */ /* 0x000ea800000e0000 */
[----:B------:R3:W4:Y:S04]  /*d9c0*/  LDSM.16.M88.4 R32, [R216+0x2900] ;  /* 0x00290000d820783b */ /* 0x0007280000000200 */
[----:B------:R3:W3:Y:S04]  /*d9d0*/  LDSM.16.M88.4 R152, [R216+0x2d00] ;  /* 0x002d0000d898783b */ /* 0x0006e80000000200 */
[----:B------:R3:W3:Y:S04]  /*d9e0*/  LDSM.16.M88.4 R156, [R213+0x4900] ;  /* 0x00490000d59c783b */ /* 0x0006e80000000200 */
[----:B------:R3:W3:Y:S04]  /*d9f0*/  LDSM.16.M88.4 R164, [R213+0x5900] ;  /* 0x00590000d5a4783b */ /* 0x0006e80000000200 */
[----:B------:R3:W3:Y:S04]  /*da00*/  LDSM.16.M88.4 R160, [R215] ;  /* 0x00000000d7a0783b */ /* 0x0006e80000000200 */
[----:B------:R3:W3:Y:S01]  /*da10*/  LDSM.16.M88.4 R168, [R211] ;  /* 0x00000000d3a8783b */ /* 0x0006e20000000200 */
[C---:B-1----:R-:W-:Y:S03]  /*da20*/  IADD3 R10, P0, R5.reuse, R200, RZ ;  /* 0x000000c8050a7210 */ /* 0x042fe60007f1e0ff */
[----:B------:R1:W1:Y:S02]  /*da30*/  LDSM.16.M88.4 R172, [R210] ;  /* 0x00000000d2ac783b */ /* 0x0002640000000200 */
[C---:B--2---:R-:W-:Y:S01]  /*da40*/  IMAD.X R11, R6.reuse, 0x1, R243, P0 ;  /* 0x00000001060b7824 */ /* 0x044fe200000e06f3 */
[C---:B------:R-:W-:Y:S04]  /*da50*/  IADD3 R8, P0, R5.reuse, R3, RZ ;  /* 0x0000000305087210 */ /* 0x040fe80007f1e0ff */
[----:B------:R-:W-:Y:S01]  /*da60*/  @!PT LDS RZ, [RZ] ;  /* 0x00000000fffff984 */ /* 0x000fe20000000800 */
[----:B------:R-:W-:Y:S01]  /*da70*/  @!PT LDS RZ, [RZ] ;  /* 0x00000000fffff984 */ /* 0x000fe20000000800 */
        /* <DEDUP_REMOVED lines=9> */
[----:B----4-:R-:W-:-:S05]  /*db10*/  BRA.DIV ~URZ, `(.L_x_513) ;  /* 0x00006a527f007947 */ /* 0x010fca000b800000 */
[----:B------:R4:W2:Y:S04]  /*db20*/  SHFL.IDX PT, R6, R12, 0x1, 0x1c1f ;  /* 0x003c1f000c067f89 */ /* 0x0008a800000e0000 */
[----:B------:R4:W3:Y:S02]  /*db30*/  SHFL.IDX PT, R7, R4, 0x1, 0x1c1f ;  /* 0x003c1f0004077f89 */ /* 0x0008e400000e0000 */
.L_x_542:
[----:B------:R-:W-:Y:S02]  /*db40*/  ISETP.GE.AND P3, PT, R230, c[0x0][0x1d4], PT ;  /* 0x00007500e6007a0c */ /* 0x000fe40003f66270 */
[----:B--23--:R-:W-:Y:S02]  /*db50*/  IADD3 R8, P0, R7, R200, RZ ;  /* 0x000000c807087210 */ /* 0x00cfe40007f1e0ff */
[----:B------:R-:W-:Y:S02]  /*db60*/  ISETP.GE.AND P2, PT, R229, c[0x0][0x1d4], PT ;  /* 0x00007500e5007a0c */ /* 0x000fe40003f46270 */
[----:B------:R-:W-:Y:S01]  /*db70*/  ISETP.GE.AND P1, PT, R228, c[0x0][0x1d4], PT ;  /* 0x00007500e4007a0c */ /* 0x000fe20003f26270 */
[C---:B------:R-:W-:Y:S01]  /*db80*/  IMAD.X R9, R6.reuse, 0x1, R243, P0 ;  /* 0x0000000106097824 */ /* 0x040fe200000e06f3 */
[C---:B----4-:R-:W-:Y:S05]  /*db90*/  IADD3 R4, P0, R7.reuse, R3, RZ ;  /* 0x0000000307047210 */ /* 0x050fea0007f1e0ff */
[----:B------:R-:W-:Y:S01]  /*dba0*/  @!PT LDS RZ, [RZ] ;  /* 0x00000000fffff984 */ /* 0x000fe20000000800 */
[----:B------:R-:W-:Y:S01]  /*dbb0*/  @!PT LDS RZ, [RZ] ;  /* 0x00000000fffff984 */ /* 0x000fe20000000800 */
[----:B------:R-:W-:Y:S01]  /*dbc0*/  @!PT LDS RZ, [RZ] ;  /* 0x00000000fffff984 */ /* 0x000fe20000000800 */
[----:B------:R2:W-:Y:S01]  /*dbd0*/  LDGSTS.E.BYPASS.LTC128B.128 [R220+0x900], [R8.64], !P3 ;  /* 0x0090000008dc7fae */ /* 0x0005e2000d901d4c */
[C---:B------:R-:W-:Y:S01]  /*dbe0*/  IMAD.X R5, R6.reuse, 0x1, R201, P0 ;  /* 0x0000000106057824 */ /* 0x040fe200000e06c9 */
[----:B------:R-:W-:Y:S04]  /*dbf0*/  IADD3 R10, P0, R7, R0, RZ ;  /* 0x00000000070a7210 */ /* 0x000fe80007f1e0ff */
[----:B------:R2:W-:Y:S01]  /*dc00*/  LDGSTS.E.BYPASS.LTC128B.128 [R220+0x1500], [R4.64], !P2 ;  /* 0x0150000004dc7fae */ /* 0x0005e2000d101d4c */
[----:B------:R-:W-:Y:S05]  /*dc10*/  IMAD.X R11, R6, 0x1, R2, P0 ;  /* 0x00000001060b7824 */ /* 0x000fea00000e0602 */
[----:B------:R2:W-:Y:S03]  /*dc20*/  LDGSTS.E.BYPASS.LTC128B.128 [R220+0x2100], [R10.64], !P1 ;  /* 0x021000000adc7fae */ /* 0x0005e6000c901d4c */
.L_x_512:
[----:B----4-:R-:W-:Y:S05]  /*dc30*/  BSYNC B0 ;  /* 0x0000000000007941 */ /* 0x010fea0003800000 */
.L_x_511:
[----:B------:R-:W0:Y:S01]  /*dc40*/  LDGDEPBAR ;  /* 0x00000000000079af */ /* 0x000e220000000000 */
[----:B------:R-:W-:Y:S01]  /*dc50*/  WARPSYNC 0xffffffff ;  /* 0xffffffff00007948 */ /* 0x000fe20003800000 */
[-C--:B--2---:R-:W-:Y:S03]  /*dc60*/  HMMA.16816.F32 R4, R48, R16.reuse, RZ ;  /* 0x000000103004723c */ /* 0x084fe600000018ff */
[----:B------:R-:W-:Y:S03]  /*dc70*/  ISETP.GT.AND P0, PT, R240, R221, PT ;  /* 0x000000ddf000720c */ /* 0x000fe60003f04270 */
[----:B------:R-:W-:Y:S02]  /*dc80*/  LDSM.16.M88.4 R176, [R217+0x6900] ;  /* 0x00690000d9b0783b */ /* 0x000fe40000000200 */
[C---:B------:R-:W-:Y:S06]  /*dc90*/  HMMA.16816.F32 R8, R44.reuse, R16, RZ ;  /* 0x000000102c08723c */ /* 0x040fec00000018ff */
[----:B------:R-:W2:Y:S02]  /*dca0*/  LDSM.16.M88.4 R180, [R216+0x3100] ;  /* 0x00310000d8b4783b */ /* 0x000ea40000000200 */
[-C--:B------:R-:W-:Y:S06]  /*dcb0*/  HMMA.16816.F32 R12, R44, R18.reuse, RZ ;  /* 0x000000122c0c723c */ /* 0x080fec00000018ff */
[----:B------:R-:W4:Y:S02]  /*dcc0*/  LDSM.16.M88.4 R184, [R217+0x7900] ;  /* 0x00790000d9b8783b */ /* 0x000f240000000200 */
[C---:B------:R-:W-:Y:S06]  /*dcd0*/  HMMA.16816.F32 R16, R48.reuse, R18, RZ ;  /* 0x000000123010723c */ /* 0x040fec00000018ff */
[----:B------:R-:W5:Y:S02]  /*dce0*/  LDSM.16.M88.4 R188, [R216+0x3500] ;  /* 0x00350000d8bc783b */ /* 0x000f640000000200 */
[-C--:B------:R-:W-:Y:S06]  /*dcf0*/  HMMA.16816.F32 R20, R48, R32.reuse, RZ ;  /* 0x000000203014723c */ /* 0x080fec00000018ff */
[----:B------:R-:W-:Y:S02]  /*dd00*/  LDSM.16.M88.4 R192, [R209] ;  /* 0x00000000d1c0783b */ /* 0x000fe40000000200 */
[C---:B------:R-:W-:Y:S06]  /*dd10*/  HMMA.16816.F32 R24, R44.reuse, R32, RZ ;  /* 0x000000202c18723c */ /* 0x040fec00000018ff */
[----:B------:R-:W-:Y:S02]  /*dd20*/  LDSM.16.M88.4 R196, [R213+0x7900] ;  /* 0x00790000d5c4783b */ /* 0x000fe40000000200 */
[-C--:B------:R-:W-:Y:S08]  /*dd30*/  HMMA.16816.F32 R28, R44, R34.reuse, RZ ;  /* 0x000000222c1c723c */ /* 0x080ff000000018ff */
[C---:B------:R-:W-:Y:S08]  /*dd40*/  HMMA.16816.F32 R32, R48.reuse, R34, RZ ;  /* 0x000000223020723c */ /* 0x040ff000000018ff */
[-C--:B---3--:R-:W-:Y:S08]  /*dd50*/  HMMA.16816.F32 R36, R48, R152.reuse, RZ ;  /* 0x000000983024723c */ /* 0x088ff000000018ff */
[C---:B------:R-:W-:Y:S08]  /*dd60*/  HMMA.16816.F32 R40, R44.reuse, R152, RZ ;  /* 0x000000982c28723c */ /* 0x040ff000000018ff */
[-C--:B------:R-:W-:Y:S08]  /*dd70*/  HMMA.16816.F32 R44, R44, R154.reuse, RZ ;  /* 0x0000009a2c2c723c */ /* 0x080ff000000018ff */
[----:B------:R-:W-:Y:S01]  /*dd80*/  HMMA.16816.F32 R48, R48, R154, RZ ;  /* 0x0000009a3030723c */ /* 0x000fe200000018ff */
[----:B------:R-:W3:Y:S07]  /*dd90*/  LDSM.16.M88.4 R152, [R216+0x3900] ;  /* 0x00390000d898783b */ /* 0x000eee0000000200 */
        /* <DEDUP_REMOVED lines=10> */
[-C--:B-1----:R-:W-:Y:S08]  /*de40*/  HMMA.16816.F32 R36, R156, R172.reuse, R36 ;  /* 0x000000ac9c24723c */ /* 0x082ff00000001824 */
[C---:B------:R-:W-:Y:S08]  /*de50*/  HMMA.16816.F32 R40, R164.reuse, R172, R40 ;  /* 0x000000aca428723c */ /* 0x040ff00000001828 */
[-C--:B------:R-:W-:Y:S01]  /*de60*/  HMMA.16816.F32 R44, R164, R174.reuse, R44 ;  /* 0x000000aea42c723c */ /* 0x080fe2000000182c */
[----:B------:R-:W-:Y:S07]  /*de70*/  LDSM.16.M88.4 R164, [R207] ;  /* 0x00000000cfa4783b */ /* 0x000fee0000000200 */
[----:B------:R-:W-:Y:S01]  /*de80*/  HMMA.16816.F32 R48, R156, R174, R48 ;  /* 0x000000ae9c30723c */ /* 0x000fe20000001830 */
[----:B------:R-:W1:Y:S08]  /*de90*/  LDSM.16.M88.4 R156, [R208] ;  /* 0x00000000d09c783b */ /* 0x000e700000000200 */
[----:B------:R-:W1:Y:S01]  /*dea0*/  LDSM.16.M88.4 R172, [R216+0x3d00] ;  /* 0x003d0000d8ac783b */ /* 0x000e620000000200 */
[-C--:B--2---:R-:W-:Y:S08]  /*deb0*/  HMMA.16816.F32 R4, R176, R180.reuse, R4 ;  /* 0x000000b4b004723c */ /* 0x084ff00000001804 */
[C---:B----4-:R-:W-:Y:S08]  /*dec0*/  HMMA.16816.F32 R8, R184.reuse, R180, R8 ;  /* 0x000000b4b808723c */ /* 0x050ff00000001808 */
[-C--:B------:R-:W-:Y:S08]  /*ded0*/  HMMA.16816.F32 R12, R184, R182.reuse, R12 ;  /* 0x000000b6b80c723c */ /* 0x080ff0000000180c */
[C---:B------:R-:W-:Y:S01]  /*dee0*/  HMMA.16816.F32 R16, R176.reuse, R182, R16 ;  /* 0x000000b6b010723c */ /* 0x040fe20000001810 */
[----:B------:R-:W-:Y:S07]  /*def0*/  LDSM.16.M88.4 R180, [R216+0x4500] ;  /* 0x00450000d8b4783b */ /* 0x000fee0000000200 */
[-C--:B-----5:R-:W-:Y:S08]  /*df00*/  HMMA.16816.F32 R20, R176, R188.reuse, R20 ;  /* 0x000000bcb014723c */ /* 0x0a0ff00000001814 */
[C---:B------:R-:W-:Y:S08]  /*df10*/  HMMA.16816.F32 R24, R184.reuse, R188, R24 ;  /* 0x000000bcb818723c */ /* 0x040ff00000001818 */
[-C--:B------:R-:W-:Y:S08]  /*df20*/  HMMA.16816.F32 R28, R184, R190.reuse, R28 ;  /* 0x000000beb81c723c */ /* 0x080ff0000000181c */
[C---:B------:R-:W-:Y:S01]  /*df30*/  HMMA.16816.F32 R32, R176.reuse, R190, R32 ;  /* 0x000000beb020723c */ /* 0x040fe20000001820 */
[----:B------:R-:W-:Y:S07]  /*df40*/  LDSM.16.M88.4 R188, [R206] ;  /* 0x00000000cebc783b */ /* 0x000fee0000000200 */
[-C--:B---3--:R-:W-:Y:S08]  /*df50*/  HMMA.16816.F32 R36, R176, R152.reuse, R36 ;  /* 0x00000098b024723c */ /* 0x088ff00000001824 */
[C---:B------:R-:W-:Y:S08]  /*df60*/  HMMA.16816.F32 R40, R184.reuse, R152, R40 ;  /* 0x00000098b828723c */ /* 0x040ff00000001828 */
[-C--:B------:R-:W-:Y:S01]  /*df70*/  HMMA.16816.F32 R44, R184, R154.reuse, R44 ;  /* 0x0000009ab82c723c */ /* 0x080fe2000000182c */
[----:B------:R-:W-:Y:S07]  /*df80*/  LDSM.16.M88.4 R184, [R213+0x8900] ;  /* 0x00890000d5b8783b */ /* 0x000fee0000000200 */
[----:B------:R-:W-:Y:S01]  /*df90*/  HMMA.16816.F32 R48, R176, R154, R48 ;  /* 0x0000009ab030723c */ /* 0x000fe20000001830 */
[----:B------:R-:W2:Y:S07]  /*dfa0*/  LDSM.16.M88.4 R152, [R217+0x9900] ;  /* 0x00990000d998783b */ /* 0x000eae0000000200 */
[-C--:B------:R-:W-:Y:S01]  /*dfb0*/  HMMA.16816.F32 R4, R160, R192.reuse, R4 ;  /* 0x000000c0a004723c */ /* 0x080fe20000001804 */
[----:B------:R-:W3:Y:S07]  /*dfc0*/  LDSM.16.M88.4 R176, [R216+0x4100] ;  /* 0x00410000d8b0783b */ /* 0x000eee0000000200 */
[C---:B------:R-:W-:Y:S08]  /*dfd0*/  HMMA.16816.F32 R8, R196.reuse, R192, R8 ;  /* 0x000000c0c408723c */ /* 0x040ff00000001808 */
[-C--:B------:R-:W-:Y:S08]  /*dfe0*/  HMMA.16816.F32 R12, R196, R194.reuse, R12 ;  /* 0x000000c2c40c723c */ /* 0x080ff0000000180c */
[C---:B------:R-:W-:Y:S08]  /*dff0*/  HMMA.16816.F32 R16, R160.reuse, R194, R16 ;  /* 0x000000c2a010723c */ /* 0x040ff00000001810 */
        /* <DEDUP_REMOVED lines=8> */
[----:B------:R-:W-:Y:S08]  /*e080*/  HMMA.16816.F32 R48, R160, R166, R48 ;  /* 0x000000a6a030723c */ /* 0x000ff00000001830 */
[-C--:B------:R-:W-:Y:S08]  /*e090*/  HMMA.16816.F32 R4, R168, R172.reuse, R4 ;  /* 0x000000aca804723c */ /* 0x080ff00000001804 */
[C---:B--2---:R-:W-:Y:S08]  /*e0a0*/  HMMA.16816.F32 R8, R152.reuse, R172, R8 ;  /* 0x000000ac9808723c */ /* 0x044ff00000001808 */
[-C--:B------:R-:W-:Y:S08]  /*e0b0*/  HMMA.16816.F32 R12, R152, R174.reuse, R12 ;  /* 0x000000ae980c723c */ /* 0x080ff0000000180c */
[C---:B------:R-:W-:Y:S08]  /*e0c0*/  HMMA.16816.F32 R16, R168.reuse, R174, R16 ;  /* 0x000000aea810723c */ /* 0x040ff00000001810 */
[-C--:B---3--:R-:W-:Y:S08]  /*e0d0*/  HMMA.16816.F32 R20, R168, R176.reuse, R20 ;  /* 0x000000b0a814723c */ /* 0x088ff00000001814 */
        /* <DEDUP_REMOVED lines=8> */
[C---:B-1----:R-:W-:Y:S08]  /*e160*/  HMMA.16816.F32 R8, R156.reuse, R188, R8 ;  /* 0x000000bc9c08723c */ /* 0x042ff00000001808 */
        /* <DEDUP_REMOVED lines=23> */
[----:B------:R-:W1:Y:S01]  /*e2e0*/  MUFU.TANH R154, R11 ;  /* 0x0000000b009a7308 */ /* 0x000e620000002400 */
[-C--:B--2---:R-:W-:Y:S09]  /*e2f0*/  HMMA.16816.F32 R20, R184, R4.reuse, R20 ;  /* 0x00000004b814723c */ /* 0x084ff20000001814 */
[----:B------:R2:W1:Y:S01]  /*e300*/  MUFU.TANH R16, R8 ;  /* 0x0000000800107308 */ /* 0x0004620000002400 */
[C---:B------:R-:W-:Y:S09]  /*e310*/  HMMA.16816.F32 R24, R156.reuse, R4, R24 ;  /* 0x000000049c18723c */ /* 0x040ff20000001818 */
[----:B------:R-:W1:Y:S01]  /*e320*/  MUFU.TANH R155, R155 ;  /* 0x0000009b009b7308 */ /* 0x000e620000002400 */
[-C--:B------:R-:W-:Y:S08]  /*e330*/  HMMA.16816.F32 R28, R156, R6.reuse, R28 ;  /* 0x000000069c1c723c */ /* 0x080ff0000000181c */
[C---:B------:R-:W-:Y:S01]  /*e340*/  HMMA.16816.F32 R32, R184.reuse, R6, R32 ;  /* 0x00000006b820723c */ /* 0x040fe20000001820 */
[----:B------:R-:W1:Y:S03]  /*e350*/  MUFU.TANH R162, R162 ;  /* 0x000000a200a27308 */ /* 0x000e660000002400 */
[----:B------:R-:W-:Y:S01]  /*e360*/  FMUL.FTZ R19, R20, c[0x0][0x320] ;  /* 0x0000c80014137a20 */ /* 0x000fe20000410000 */
[----:B--2---:R-:W2:Y:S01]  /*e370*/  LDSM.16.M88.4 R8, [R204] ;  /* 0x00000000cc08783b */ /* 0x004ea20000000200 */
[----:B------:R-:W-:Y:S02]  /*e380*/  FMUL.FTZ R18, R21, c[0x0][0x320] ;  /* 0x0000c80015127a20 */ /* 0x000fe40000410000 */
[----:B------:R-:W-:Y:S04]  /*e390*/  DEPBAR.LE SB0, 0x0 ;  /* 0x000080000000791a */ /* 0x000fe80000000000 */
[----:B------:R-:W1:Y:S01]  /*e3a0*/  MUFU.TANH R152, R152 ;  /* 0x0000009800987308 */ /* 0x000e620000002400 */
[----:B------:R-:W-:Y:S01]  /*e3b0*/  BAR.SYNC.DEFER_BLOCKING 0x0 ;  /* 0x0000000000007b1d */ /* 0x000fe20000010000 */
[----:B------:R-:W-:Y:S02]  /*e3c0*/  FMUL.FTZ R5, R22, c[0x0][0x320] ;  /* 0x0000c80016057a20 */ /* 0x000fe40000410000 */
        /* <DEDUP_REMOVED lines=16> */
[-C--:B--2---:R-:W-:Y:S09]  /*e4d0*/  HMMA.16816.F32 R36, R184, R8.reuse, R36 ;  /* 0x00000008b824723c */ /* 0x084ff20000001824 */
[----:B------:R-:W2:Y:S01]  /*e4e0*/  MUFU.TANH R13, R13 ;  /* 0x0000000d000d7308 */ /* 0x000ea20000002400 */
[C---:B------:R-:W-:Y:S08]  /*e4f0*/  HMMA.16816.F32 R40, R156.reuse, R8, R40 ;  /* 0x000000089c28723c */ /* 0x040ff00000001828 */
[-C--:B------:R-:W-:Y:S01]  /*e500*/  HMMA.16816.F32 R44, R156, R10.reuse, R44 ;  /* 0x0000000a9c2c723c */ /* 0x080fe2000000182c */
[----:B------:R-:W1:Y:S07]  /*e510*/  MUFU.TANH R17, R17 ;  /* 0x0000001100117308 */ /* 0x000e6e0000002400 */
[----:B------:R-:W-:Y:S03]  /*e520*/  HMMA.16816.F32 R48, R184, R10, R48 ;  /* 0x0000000ab830723c */ /* 0x000fe60000001830 */
[----:B------:R-:W1:Y:S01]  /*e530*/  MUFU.TANH R14, R14 ;  /* 0x0000000e000e7308 */ /* 0x000e620000002400 */
[----:B------:R-:W-:Y:S02]  /*e540*/  FMUL.FTZ R172, R36, c[0x0][0x320] ;  /* 0x0000c80024ac7a20 */ /* 0x000fe40000410000 */
[----:B------:R-:W-:Y:S02]  /*e550*/  FMUL.FTZ R37, R37, c[0x0][0x320] ;  /* 0x0000c80025257a20 */ /* 0x000fe40000410000 */
[----:B------:R-:W-:Y:S04]  /*e560*/  FMUL.FTZ R169, R40, c[0x0][0x320] ;  /* 0x0000c80028a97a20 */ /* 0x000fe80000410000 */
        /* <DEDUP_REMOVED lines=16> */
[----:B------:R-:W1:Y:S10]  /*e670*/  MUFU.TANH R5, R5 ;  /* 0x0000000500057308 */ /* 0x000e740000002400 */
[----:B------:R-:W1:Y:S10]  /*e680*/  MUFU.TANH R4, R4 ;  /* 0x0000000400047308 */ /* 0x000e740000002400 */
        /* <DEDUP_REMOVED lines=40> */
[C---:B-1----:R-:W-:Y:S04]  /*e910*/  @!P1 IADD3 R25, P0, R10.reuse, UR10, RZ ;  /* 0x0000000a0a199c10 */ /* 0x042fe8000ff1e0ff */
[----:B------:R-:W-:Y:S02]  /*e920*/  @!P1 LEA.HI.X.SX32 R24, R10, UR6, 0x1, P0 ;  /* 0x000000060a189c11 */ /* 0x000fe400080f0eff */
[C---:B------:R-:W-:Y:S04]  /*e930*/  @!P1 LEA R22, P0, R25.reuse, c[0x0][0x2a0], 0x2 ;  /* 0x0000a80019169a11 */ /* 0x040fe800078010ff */
[----:B------:R-:W-:Y:S01]  /*e940*/  @!P1 LEA.HI.X R23, R25, c[0x0][0x2a4], R24, 0x2, P0 ;  /* 0x0000a90019179a11 */ /* 0x000fe200000f1418 */
[----:B------:R-:W-:Y:S04]  /*e950*/  IMAD.MOV R25, RZ, RZ, -R10 ;  /* 0x000000ffff197224 */ /* 0x000fe800078e0a0a */
[----:B------:R-:W2:Y:S01]  /*e960*/  @!P1 LDG.E R225, [R22.64] ;  /* 0x0000000c16e19981 */ /* 0x000ea2000c1e1900 */
[----:B------:R-:W-:Y:S01]  /*e970*/  IMAD R226, R25, c[0x0][0x2b8], R226 ;  /* 0x0000ae0019e27a24 */ /* 0x000fe200078e02e2 */
[----:B------:R-:W-:Y:S03]  /*e980*/  ISETP.GE.AND P1, PT, R241, 0x1, PT ;  /* 0x00000001f100780c */ /* 0x000fe60003f26270 */
        /* <DEDUP_REMOVED lines=13> */
[----:B------:R-:W1:Y:S04]  /*ea60*/  SHFL.IDX PT, R27, R22, RZ, 0x1c1f ;  /* 0x001c1fff161b7589 */ /* 0x000e6800000e0000 */
[----:B------:R-:W2:Y:S04]  /*ea70*/  SHFL.IDX PT, R24, R10, RZ, 0x1c1f ;  /* 0x001c1fff0a187589 */ /* 0x000ea800000e0000 */
[----:B------:R-:W3:Y:S01]  /*ea80*/  SHFL.IDX PT, R23, R22, 0x1, 0x1c1f ;  /* 0x003c1f0016177f89 */ /* 0x000ee200000e0000 */
[C---:B-1----:R-:W-:Y:S05]  /*ea90*/  @P1 IADD3 R30, P0, R27.reuse, R200, RZ ;  /* 0x000000c81b1e1210 */ /* 0x042fea0007f1e0ff */
[C---:B--2---:R-:W-:Y:S01]  /*eaa0*/  @P1 IMAD.X R31, R24.reuse, 0x1, R243, P0 ;  /* 0x00000001181f1824 */ /* 0x044fe200000e06f3 */
[CC--:B------:R-:W-:Y:S04]  /*eab0*/  @P1 IADD3 R28, P0, R27.reuse, R3.reuse, RZ ;  /* 0x000000031b1c1210 */ /* 0x0c0fe80007f1e0ff */
[----:B------:R1:W-:Y:S01]  /*eac0*/  @P1 LDGSTS.E.BYPASS.LTC128B.128 [R220+0x2500], [R30.64], !P5 ;  /* 0x025000001edc1fae */ /* 0x0003e2000e901d4c */
[C-C-:B------:R-:W-:Y:S01]  /*ead0*/  @P1 IMAD.X R29, R24.reuse, 0x1, R201.reuse, P0 ;  /* 0x00000001181d1824 */ /* 0x140fe200000e06c9 */
[-C--:B------:R-:W-:Y:S04]  /*eae0*/  @P1 IADD3 R26, P0, R27, R0.reuse, RZ ;  /* 0x000000001b1a1210 */ /* 0x080fe80007f1e0ff */
[----:B------:R1:W-:Y:S01]  /*eaf0*/  @P1 LDGSTS.E.BYPASS.LTC128B.128 [R220+0x3100], [R28.64], !P4 ;  /* 0x031000001cdc1fae */ /* 0x0003e2000e101d4c */
[--C-:B------:R-:W-:Y:S01]  /*eb00*/  @P1 IMAD.X R27, R24, 0x1, R2.reuse, P0 ;  /* 0x00000001181b1824 */ /* 0x100fe200000e0602 */
[----:B------:R-:W-:Y:S02]  /*eb10*/  ISETP.GE.AND P0, PT, R241, 0x21, PT ;  /* 0x00000021f100780c */ /* 0x000fe40003f06270 */
[----:B------:R-:W2:Y:S04]  /*eb20*/  SHFL.IDX PT, R24, R10, 0x1, 0x1c1f ;  /* 0x003c1f000a187f89 */ /* 0x000ea800000e0000 */
[----:B------:R1:W-:Y:S07]  /*eb30*/  @P1 LDGSTS.E.BYPASS.LTC128B.128 [R220+0x3d00], [R26.64], !P3 ;  /* 0x03d000001adc1fae */ /* 0x0003ee000d901d4c */
[C---:B---3--:R-:W-:Y:S05]  /*eb40*/  @P0 IADD3 R32, P2, R23.reuse, R3, RZ ;  /* 0x0000000317200210 */ /* 0x048fea0007f5e0ff */
[C---:B--2---:R-:W-:Y:S01]  /*eb50*/  @P0 IMAD.X R33, R24.reuse, 0x1, R201, P2 ;  /* 0x0000000118210824 */ /* 0x044fe200010e06c9 */
[C---:B------:R-:W-:Y:S05]  /*eb60*/  @P0 IADD3 R34, P2, R23.reuse, R0, RZ ;  /* 0x0000000017220210 */ /* 0x040fea0007f5e0ff */
[C---:B------:R-:W-:Y:S01]  /*eb70*/  @P0 IMAD.X R35, R24.reuse, 0x1, R2, P2 ;  /* 0x0000000118230824 */ /* 0x040fe200010e0602 */
[----:B------:R-:W-:Y:S05]  /*eb80*/  @P0 IADD3 R2, P2, R23, R200, RZ ;  /* 0x000000c817020210 */ /* 0x000fea0007f5e0ff */
[----:B------:R-:W-:Y:S05]  /*eb90*/  @P0 IMAD.X R3, R24, 0x1, R243, P2 ;  /* 0x0000000118030824 */ /* 0x000fea00010e06f3 */
[----:B------:R1:W-:Y:S04]  /*eba0*/  @P0 LDGSTS.E.BYPASS.LTC128B.128 [R220+0x2d00], [R2.64], !P5 ;  /* 0x02d0000002dc0fae */ /* 0x0003e8000e901d4c */
[----:B------:R1:W-:Y:S04]  /*ebb0*/  @P0 LDGSTS.E.BYPASS.LTC128B.128 [R220+0x3900], [R32.64], !P4 ;  /* 0x0390000020dc0fae */ /* 0x0003e8000e101d4c */
[----:B------:R1:W-:Y:S02]  /*ebc0*/  @P0 LDGSTS.E.BYPASS.LTC128B.128 [R220+0x4500], [R34.64], !P3 ;  /* 0x0450000022dc0fae */ /* 0x0003e4000d901d4c */
.L_x_514:
[----:B-1234-:R-:W-:Y:S01]  /*ebd0*/  IMAD.MOV.U32 R28, RZ, RZ, R231 ;  /* 0x000000ffff1c7224 */ /* 0x01efe200078e00e7 */
[----:B------:R-:W-:Y:S01]  /*ebe0*/  PLOP3.LUT P0, PT, PT, PT, UP2, 0x80, 0x0 ;  /* 0x000000000000781c */ /* 0x000fe20003f0f028 */
[----:B------:R-:W0:Y:S01]  /*ebf0*/  LDGDEPBAR ;  /* 0x00000000000079af */ /* 0x000e220000000000 */
[----:B------:R-:W-:Y:S02]  /*ec00*/  IMAD R30, R240, -0x30, RZ ;  /* 0xffffffd0f01e7824 */ /* 0x000fe400078e02ff */
[----:B------:R-:W-:Y:S02]  /*ec10*/  IMAD.U32 R24, RZ, RZ, UR7 ;  /* 0x00000007ff187e24 */ /* 0x000fe4000f8e00ff */
[----:B------:R-:W-:Y:S01]  /*ec20*/  IMAD.IADD R22, R30, 0x1, -R235 ;  /* 0x000000011e167824 */ /* 0x000fe200078e0aeb */
[----:B------:R-:W-:Y:S04]  /*ec30*/  IADD3 R23, -R235, 0x1, R30 ;  /* 0x00000001eb177810 */ /* 0x000fe80007ffe11e */
[----:B------:R-:W-:Y:S02]  /*ec40*/  IADD3 R24, R23, -c[0x0][0x168], R24 ;  /* 0x80005a0017187a10 */ /* 0x000fe40007ffe018 */
[----:B------:R-:W-:Y:S01]  /*ec50*/  @P0 IMAD.HI.U32 R0, R231, c[0x0][0x2c8], RZ ;  /* 0x0000b200e7000a27 */ /* 0x000fe200078e00ff */
[----:B------:R-:W-:Y:S02]  /*ec60*/  PLOP3.LUT P0, PT, PT, PT, UP2, 0x80, 0x0 ;  /* 0x000000000000781c */ /* 0x000fe40003f0f028 */
[C---:B------:R-:W-:Y:S02]  /*ec70*/  IADD3 R26, R24.reuse, c[0x0][0x328], RZ ;  /* 0x0000ca00181a7a10 */ /* 0x040fe40007ffe0ff */
[----:B------:R-:W-:Y:S09]  /*ec80*/  IADD3 R24, R24, UR17, RZ ;  /* 0x0000001118187c10 */ /* 0x000ff2000fffe0ff */
[----:B------:R-:W-:Y:S02]  /*ec90*/  @P0 SHF.R.U32.HI R28, RZ, c[0x0][0x2cc], R0 ;  /* 0x0000b300ff1c0a19 */ /* 0x000fe40000011600 */
[----:B------:R-:W-:Y:S03]  /*eca0*/  PLOP3.LUT P0, PT, PT, PT, UP1, 0x40, 0x0 ;  /* 0x000000000000781c */ /* 0x000fe60003f0e818 */
[----:B------:R-:W1:Y:S02]  /*ecb0*/  SHFL.IDX PT, R3, R28, RZ, 0x1c1f ;  /* 0x001c1fff1c037589 */ /* 0x000e6400000e0000 */
[--C-:B-1----:R-:W-:Y:S02]  /*ecc0*/  IMAD.IADD R29, R26, 0x1, R3.reuse ;  /* 0x000000011a1d7824 */ /* 0x102fe400078e0203 */
[----:B------:R-:W-:Y:S06]  /*ecd0*/  IMAD.IADD R23, R24, 0x1, R3 ;  /* 0x0000000118177824 */ /* 0x000fec00078e0203 */
        /* <DEDUP_REMOVED lines=16> */
.L_x_517:
[----:B------:R-:W-:Y:S04]  /*ede0*/  MOV R0, 0x1 ;  /* 0x0000000100007802 */ /* 0x000fe80000000f00 */
[----:B------:R-:W-:Y:S11]  /*edf0*/  ISETP.NE.AND P0, PT, R0, c[0x0][0x32c], PT ;  /* 0x0000cb0000007a0c */ /* 0x000ff60003f05270 */
[----:B------:R-:W-:Y:S02]  /*ee00*/  @!UPT UIADD3 URZ, URZ, URZ, URZ ;  /* 0x0000003f3f3ff290 */ /* 0x000fe4000fffe03f */
[----:B------:R-:W-:Y:S05]  /*ee10*/  @P0 IMAD.HI.U32 R0, R3, c[0x0][0x330], RZ ;  /* 0x0000cc0003000a27 */ /* 0x000fea00078e00ff */
[----:B------:R-:W-:Y:S02]  /*ee20*/  @P0 SHF.R.U32.HI R3, RZ, c[0x0][0x334], R0 ;  /* 0x0000cd00ff030a19 */ /* 0x000fe40000011600 */
.L_x_518:
[----:B------:R-:W-:Y:S05]  /*ee30*/  BSYNC B0 ;  /* 0x0000000000007941 */ /* 0x000fea0003800000 */
.L_x_516:
[----:B------:R-:W-:Y:S05]  /*ee40*/  IMAD R2, R3, c[0x0][0x32c], R22 ;  /* 0x0000cb0003027a24 */ /* 0x000fea00078e0216 */
[----:B------:R-:W-:Y:S02]  /*ee50*/  IADD3 R0, R2, c[0x0][0x32c], RZ ;  /* 0x0000cb0002007a10 */ /* 0x000fe40007ffe0ff */
[----:B------:R-:W-:Y:S02]  /*ee60*/  IMNMX R23, R23, R2, !PT ;  /* 0x0000000217177217 */ /* 0x000fe40007800200 */
[----:B------:R-:W-:Y:S02]  /*ee70*/  IMNMX R29, R29, R0, PT ;  /* 0x000000001d1d7217 */ /* 0x000fe40003800200 */
.L_x_515:
[C---:B------:R-:W-:Y:S02]  /*ee80*/  ISETP.GE.AND P0, PT, R30.reuse, 0x2, PT ;  /* 0x000000021e00780c */ /* 0x040fe40003f06270 */
[C---:B------:R-:W-:Y:S02]  /*ee90*/  ISETP.GE.AND P1, PT, R30.reuse, 0x9, PT ;  /* 0x000000091e00780c */ /* 0x040fe40003f26270 */
[----:B------:R-:W-:Y:S02]  /*eea0*/  P2R R10, PR, RZ, 0x1 ;  /* 0x00000001ff0a7803 */ /* 0x000fe40000000000 */
[----:B------:R-:W-:Y:S02]  /*eeb0*/  ISETP.GT.AND P0, PT, R23, 0x1, !P0 ;  /* 0x000000011700780c */ /* 0x000fe40004704270 */
[----:B------:R-:W-:Y:S02]  /*eec0*/  P2R R3, PR, RZ, 0x2 ;  /* 0x00000002ff037803 */ /* 0x000fe40000000000 */
[----:B------:R-:W-:Y:S02]  /*eed0*/  ISETP.LT.OR P0, PT, R29, 0x2, P0 ;  /* 0x000000021d00780c */ /* 0x000fe40000701670 */
[C---:B------:R-:W-:Y:S02]  /*eee0*/  ISETP.GE.AND P6, PT, R30.reuse, 0x19, PT ;  /* 0x000000191e00780c */ /* 0x040fe40003fc6270 */
[----:B------:R-:W-:Y:S02]  /*eef0*/  FSEL R27, R163, -INF , !P0 ;  /* 0xff800000a31b7808 */ /* 0x000fe40004000000 */
[----:B------:R-:W-:Y:S02]  /*ef00*/  ISETP.GT.AND P0, PT, R23, 0x8, !P1 ;  /* 0x000000081700780c */ /* 0x000fe40004f04270 */
[----:B------:R-:W-:Y:S02]  /*ef10*/  ISETP.GE.AND P1, PT, R30, 0xa, PT ;  /* 0x0000000a1e00780c */ /* 0x000fe40003f26270 */
[----:B------:R-:W-:Y:S02]  /*ef20*/  ISETP.LT.OR P0, PT, R29, 0x9, P0 ;  /* 0x000000091d00780c */ /* 0x000fe40000701670 */
[----:B------:R-:W-:Y:S02]  /*ef30*/  P2R R2, PR, RZ, 0x2 ;  /* 0x00000002ff027803 */ /* 0x000fe40000000000 */
[----:B------:R-:W-:Y:S02]  /*ef40*/  FSEL R25, R16, -INF , !P0 ;  /* 0xff80000010197808 */ /* 0x000fe40004000000 */
[----:B------:R-:W-:Y:S02]  /*ef50*/  ISETP.GT.AND P0, PT, R23, 0x9, !P1 ;  /* 0x000000091700780c */ /* 0x000fe40004f04270 */
[C---:B------:R-:W-:Y:S02]  /*ef60*/  ISETP.GE.AND P1, PT, R30.reuse, 0x11, PT ;  /* 0x000000111e00780c */ /* 0x040fe40003f26270 */
[----:B------:R-:W-:Y:S02]  /*ef70*/  ISETP.LT.OR P0, PT, R29, 0xa, P0 ;  /* 0x0000000a1d00780c */ /* 0x000fe40000701670 */
[----:B------:R-:W-:Y:S02]  /*ef80*/  P2R R0, PR, RZ, 0x2 ;  /* 0x00000002ff007803 */ /* 0x000fe40000000000 */
[----:B------:R-:W-:Y:S02]  /*ef90*/  FSEL R17, R17, -INF , !P0 ;  /* 0xff80000011117808 */ /* 0x000fe40004000000 */
        /* <DEDUP_REMOVED lines=11> */
[----:B------:R-:W-:Y:S02]  /*f050*/  ISETP.GE.AND P2, PT, R30, 0x29, PT ;  /* 0x000000291e00780c */ /* 0x000fe40003f46270 */
        /* <DEDUP_REMOVED lines=16> */
[----:B------:R-:W-:Y:S04]  /*f160*/  ISETP.GT.AND P0, PT, R23, RZ, !P1 ;  /* 0x000000ff1700720c */ /* 0x000fe80004f04270 */
        /* <DEDUP_REMOVED lines=27> */
.L_x_521:
[----:B------:R-:W-:Y:S04]  /*f320*/  MOV R21, 0x1 ;  /* 0x0000000100157802 */ /* 0x000fe80000000f00 */
[----:B------:R-:W-:Y:S11]  /*f330*/  ISETP.NE.AND P0, PT, R21, c[0x0][0x32c], PT ;  /* 0x0000cb0015007a0c */ /* 0x000ff60003f05270 */
[----:B------:R-:W-:Y:S02]  /*f340*/  @!UPT UIADD3 URZ, URZ, URZ, URZ ;  /* 0x0000003f3f3ff290 */ /* 0x000fe4000fffe03f */
[----:B------:R-:W-:Y:S05]  /*f350*/  @P0 IMAD.HI.U32 R21, R29, c[0x0][0x330], RZ ;  /* 0x0000cc001d150a27 */ /* 0x000fea00078e00ff */
[----:B------:R-:W-:Y:S02]  /*f360*/  @P0 SHF.R.U32.HI R29, RZ, c[0x0][0x334], R21 ;  /* 0x0000cd00ff1d0a19 */ /* 0x000fe40000011615 */
.L_x_522:
[----:B------:R-:W-:Y:S05]  /*f370*/  BSYNC B0 ;  /* 0x0000000000007941 */ /* 0x000fea0003800000 */
.L_x_520:
[----:B------:R-:W-:Y:S05]  /*f380*/  IMAD R32, R29, c[0x0][0x32c], R22 ;  /* 0x0000cb001d207a24 */ /* 0x000fea00078e0216 */
[----:B------:R-:W-:Y:S02]  /*f390*/  IADD3 R30, R32, c[0x0][0x32c], RZ ;  /* 0x0000cb00201e7a10 */ /* 0x000fe40007ffe0ff */
[----:B------:R-:W-:Y:S02]  /*f3a0*/  IMNMX R19, R19, R32, !PT ;  /* 0x0000002013137217 */ /* 0x000fe40007800200 */
[----:B------:R-:W-:Y:S02]  /*f3b0*/  IMNMX R23, R23, R30, PT ;  /* 0x0000001e17177217 */ /* 0x000fe40003800200 */
.L_x_519:
        /* <DEDUP_REMOVED lines=62> */
.L_x_525:
[----:B------:R-:W-:Y:S04]  /*f7a0*/  MOV R14, c[0x0][0x32c] ;  /* 0x0000cb00000e7a02 */ /* 0x000fe80000000f00 */
[----:B------:R-:W-:Y:S11]  /*f7b0*/  ISETP.NE.AND P0, PT, R14, 0x1, PT ;  /* 0x000000010e00780c */ /* 0x000ff60003f05270 */
[----:B------:R-:W-:Y:S02]  /*f7c0*/  @!UPT UIADD3 URZ, URZ, URZ, URZ ;  /* 0x0000003f3f3ff290 */ /* 0x000fe4000fffe03f */
[----:B------:R-:W-:Y:S05]  /*f7d0*/  @P0 IMAD.HI.U32 R14, R19, c[0x0][0x330], RZ ;  /* 0x0000cc00130e0a27 */ /* 0x000fea00078e00ff */
[----:B------:R-:W-:Y:S02]  /*f7e0*/  @P0 SHF.R.U32.HI R19, RZ, c[0x0][0x334], R14 ;  /* 0x0000cd00ff130a19 */ /* 0x000fe4000001160e */
.L_x_526:
[----:B------:R-:W-:Y:S05]  /*f7f0*/  BSYNC B0 ;  /* 0x0000000000007941 */ /* 0x000fea0003800000 */
.L_x_524:
[----:B------:R-:W-:Y:S05]  /*f800*/  IMAD R19, R19, c[0x0][0x32c], R22 ;  /* 0x0000cb0013137a24 */ /* 0x000fea00078e0216 */
[----:B------:R-:W-:Y:S02]  /*f810*/  IADD3 R14, R19, c[0x0][0x32c], RZ ;  /* 0x0000cb00130e7a10 */ /* 0x000fe40007ffe0ff */
[----:B------:R-:W-:Y:S02]  /*f820*/  IMNMX R4, R4, R19, !PT ;  /* 0x0000001304047217 */ /* 0x000fe40007800200 */
[----:B------:R-:W-:Y:S02]  /*f830*/  IMNMX R5, R5, R14, PT ;  /* 0x0000000e05057217 */ /* 0x000fe40003800200 */
.L_x_523:
        /* <DEDUP_REMOVED lines=17> */
[C---:B------:R-:W-:Y:S04]  /*f950*/  ISETP.GT.AND P0, PT, R4.reuse, 0x11, !P0 ;  /* 0x000000110400780c */ /* 0x040fe80004704270 */
[----:B------:R-:W-:Y:S04]  /*f960*/  ISETP.LT.OR P0, PT, R5, 0x12, P0 ;  /* 0x000000120500780c */ /* 0x000fe80000701670 */
[----:B------:R-:W-:Y:S02]  /*f970*/  FSEL R199, R199, -INF , !P0 ;  /* 0xff800000c7c77808 */ /* 0x000fe40004000000 */
        /* <DEDUP_REMOVED lines=15> */
[----:B------:R-:W-:Y:S01]  /*fa70*/  ISETP.GT.AND P0, PT, R4, RZ, !P1 ;  /* 0x000000ff0400720c */ /* 0x000fe20004f04270 */
[----:B------:R-:W1:Y:S03]  /*fa80*/  SHFL.IDX PT, R9, R28, 0x3, 0x1c1f ;  /* 0x007c1f001c097f89 */ /* 0x000e6600000e0000 */
[C---:B------:R-:W-:Y:S04]  /*fa90*/  ISETP.LT.OR P0, PT, R5.reuse, 0x1, P0 ;  /* 0x000000010500780c */ /* 0x040fe80000701670 */
[----:B------:R-:W-:Y:S02]  /*faa0*/  FSEL R152, R152, -INF , !P0 ;  /* 0xff80000098987808 */ /* 0x000fe40004000000 */
[----:B------:R-:W-:Y:S04]  /*fab0*/  ISETP.NE.AND P0, PT, R18, RZ, PT ;  /* 0x000000ff1200720c */ /* 0x000fe80003f05270 */
[----:B------:R-:W-:Y:S04]  /*fac0*/  ISETP.GT.AND P0, PT, R4, 0x29, !P0 ;  /* 0x000000290400780c */ /* 0x000fe80004704270 */
        /* <DEDUP_REMOVED lines=21> */
.L_x_529:
[----:B------:R-:W-:Y:S04]  /*fc20*/  MOV R4, c[0x0][0x32c] ;  /* 0x0000cb0000047a02 */ /* 0x000fe80000000f00 */
[----:B------:R-:W-:Y:S11]  /*fc30*/  ISETP.NE.AND P0, PT, R4, 0x1, PT ;  /* 0x000000010400780c */ /* 0x000ff60003f05270 */
[----:B------:R-:W-:Y:S02]  /*fc40*/  @!UPT UIADD3 URZ, URZ, URZ, URZ ;  /* 0x0000003f3f3ff290 */ /* 0x000fe4000fffe03f */
[----:B------:R-:W-:Y:S05]  /*fc50*/  @P0 IMAD.HI.U32 R4, R9, c[0x0][0x330], RZ ;  /* 0x0000cc0009040a27 */ /* 0x000fea00078e00ff */
[----:B------:R-:W-:Y:S02]  /*fc60*/  @P0 SHF.R.U32.HI R9, RZ, c[0x0][0x334], R4 ;  /* 0x0000cd00ff090a19 */ /* 0x000fe40000011604 */
.L_x_530:
[----:B------:R-:W-:Y:S05]  /*fc70*/  BSYNC B0 ;  /* 0x0000000000007941 */ /* 0x000fea0003800000 */
.L_x_528:
[----:B------:R-:W-:Y:S05]  /*fc80*/  IMAD R22, R9, c[0x0][0x32c], R22 ;  /* 0x0000cb0009167a24 */ /* 0x000fea00078e0216 */
[----:B------:R-:W-:Y:S02]  /*fc90*/  IADD3 R9, R22, c[0x0][0x32c], RZ ;  /* 0x0000cb0016097a10 */ /* 0x000fe40007ffe0ff */
[----:B------:R-:W-:Y:S02]  /*fca0*/  IMNMX R5, R5, R22, !PT ;  /* 0x0000001605057217 */ /* 0x000fe40007800200 */
[----:B------:R-:W-:Y:S02]  /*fcb0*/  IMNMX R26, R26, R9, PT ;  /* 0x000000091a1a7217 */ /* 0x000fe40003800200 */
.L_x_527:
[----:B------:R-:W-:Y:S01]  /*fcc0*/  ISETP.GT.AND P0, PT, R5, RZ, !P1 ;  /* 0x000000ff0500720c */ /* 0x000fe20004f04270 */
[----:B------:R-:W-:Y:S01]  /*fcd0*/  LDSM.16.MT88.4 R36, [R212+0x100] ;  /* 0x00010000d424783b */ /* 0x000fe20000004200 */
[----:B------:R-:W-:Y:S02]  /*fce0*/  ISETP.NE.AND P1, PT, R16, RZ, PT ;  /* 0x000000ff1000720c */ /* 0x000fe40003f25270 */
        /* <DEDUP_REMOVED lines=44> */
[----:B------:R-:W-:Y:S02]  /*ffb0*/  FMNMX.FTZ R2, R47, R2, !PT ;  /* 0x000000022f027209 */ /* 0x000fe40007810000 */
[----:B------:R-:W-:Y:S01]  /*ffc0*/  ISETP.LT.OR P0, PT, R26, 0x21, P0 ;  /* 0x000000211a00780c */ /* 0x000fe20000701670 */
[----:B------:R-:W1:Y:S01]  /*ffd0*/  SHFL.BFLY PT, R3, R0, 0x2, 0x1f ;  /* 0x0c401f0000037f89 */ /* 0x000e6200000e0000 */
[----:B------:R-:W-:Y:S02]  /*ffe0*/  ISETP.NE.AND P1, PT, R18, RZ, PT ;  /* 0x000000ff1200720c */ /* 0x000fe40003f25270 */
        /* <DEDUP_REMOVED lines=8> */
[----:B------:R-:W-:Y:S02]  /*10070*/  FMNMX.FTZ R4, R247, R4, !PT ;  /* 0x00000004f7047209 */ /* 0x000fe40007810000 */
[----:B------:R-:W-:Y:S02]  /*10080*/  FMNMX.FTZ R6, R29, R6, !PT ;  /* 0x000000061d067209 */ /* 0x000fe40007810000 */
[----:B------:R-:W-:Y:S02]  /*10090*/  FMNMX.FTZ R4, R203, R4, !PT ;  /* 0x00000004cb047209 */ /* 0x000fe40007810000 */
[----:B------:R-:W-:Y:S02]  /*100a0*/  FMNMX.FTZ R6, R23, R6, !PT ;  /* 0x0000000617067209 */ /* 0x000fe40007810000 */
[----:B------:R-:W-:Y:S02]  /*100b0*/  FMNMX.FTZ R4, R173, R4, !PT ;  /* 0x00000004ad047209 */ /* 0x000fe40007810000 */
[----:B------:R-:W-:Y:S02]  /*100c0*/  FMNMX.FTZ R7, R19, R6, !PT ;  /* 0x0000000613077209 */ /* 0x000fe40007810000 */
[----:B-1----:R-:W-:Y:S02]  /*100d0*/  FMNMX.FTZ R2, R0, R3, !PT ;  /* 0x0000000300027209 */ /* 0x002fe40007810000 */
[----:B------:R-:W-:Y:S02]  /*100e0*/  FMNMX.FTZ R0, R171, R4, !PT ;  /* 0x00000004ab007209 */ /* 0x000fe40007810000 */
[----:B------:R-:W-:Y:S01]  /*100f0*/  FMNMX.FTZ R4, R198, R7, !PT ;  /* 0x00000007c6047209 */ /* 0x000fe20007810000 */
[----:B------:R-:W1:Y:S01]  /*10100*/  SHFL.BFLY PT, R3, R2, 0x1, 0x1f ;  /* 0x0c201f0002037f89 */ /* 0x000e6200000e0000 */
[----:B------:R-:W-:Y:S02]  /*10110*/  ISETP.GT.AND P0, PT, R5, 0x28, !P2 ;  /* 0x000000280500780c */ /* 0x000fe40005704270 */
[----:B------:R-:W-:Y:S02]  /*10120*/  FMNMX.FTZ R4, R199, R4, !PT ;  /* 0x00000004c7047209 */ /* 0x000fe40007810000 */
[----:B------:R-:W-:Y:S02]  /*10130*/  ISETP.LT.OR P0, PT, R26, 0x29, P0 ;  /* 0x000000291a00780c */ /* 0x000fe40000701670 */
[----:B------:R-:W-:Y:S01]  /*10140*/  FMNMX.FTZ R4, R251, R4, !PT ;  /* 0x00000004fb047209 */ /* 0x000fe20007810000 */
[----:B------:R-:W2:Y:S01]  /*10150*/  SHFL.BFLY PT, R7, R0, 0x2, 0x1f ;  /* 0x0c401f0000077f89 */ /* 0x000ea200000e0000 */
        /* <DEDUP_REMOVED lines=8> */
[----:B-1----:R-:W-:Y:S02]  /*101e0*/  FMNMX.FTZ R3, R2, R3, !PT ;  /* 0x0000000302037209 */ /* 0x002fe40007810000 */
[----:B------:R-:W-:Y:S02]  /*101f0*/  FMNMX.FTZ R6, R163, R4, !PT ;  /* 0x00000004a3067209 */ /* 0x000fe40007810000 */
[----:B------:R-:W-:Y:S01]  /*10200*/  FMNMX.FTZ R11, R9, R148, !PT ;  /* 0x00000094090b7209 */ /* 0x000fe20007810000 */
[C---:B------:R-:W-:Y:S01]  /*10210*/  FMUL.FTZ R170, R3.reuse, c[0x0][0x2d0] ;  /* 0x0000b40003aa7a20 */ /* 0x040fe20000410000 */
[C---:B------:R-:W-:Y:S01]  /*10220*/  FSETP.NEU.FTZ.AND P0, PT, R3.reuse, -INF , PT ;  /* 0xff8000000300780b */ /* 0x040fe20003f1d000 */
[----:B------:R-:W1:Y:S01]  /*10230*/  SHFL.BFLY PT, R5, R6, 0x2, 0x1f ;  /* 0x0c401f0006057f89 */ /* 0x000e6200000e0000 */
[----:B--2---:R-:W-:Y:S02]  /*10240*/  FMNMX.FTZ R2, R0, R7, !PT ;  /* 0x0000000700027209 */ /* 0x004fe40007810000 */
[----:B------:R-:W-:Y:S02]  /*10250*/  FMNMX.FTZ R11, R10, R11, !PT ;  /* 0x0000000b0a0b7209 */ /* 0x000fe40007810000 */
[----:B------:R-:W-:Y:S02]  /*10260*/  FSEL R170, R170, RZ, P0 ;  /* 0x000000ffaaaa7208 */ /* 0x000fe40000000000 */
[----:B------:R-:W-:Y:S01]  /*10270*/  FMNMX.FTZ R11, R12, R11, !PT ;  /* 0x0000000b0c0b7209 */ /* 0x000fe20007810000 */
[----:B------:R-:W2:Y:S01]  /*10280*/  SHFL.BFLY PT, R7, R2, 0x1, 0x1f ;  /* 0x0c201f0002077f89 */ /* 0x000ea200000e0000 */
[----:B------:R-:W-:Y:S01]  /*10290*/  FSEL R4, R3, RZ, P0 ;  /* 0x000000ff03047208 */ /* 0x000fe20000000000 */
[--C-:B------:R-:W-:Y:S01]  /*102a0*/  FFMA.FTZ R179, R161, c[0x0][0x2d0], -R170.reuse ;  /* 0x0000b400a1b37a23 */ /* 0x100fe200000108aa */
[----:B------:R-:W-:Y:S01]  /*102b0*/  FMNMX.FTZ R11, R8, R11, !PT ;  /* 0x0000000b080b7209 */ /* 0x000fe20007810000 */
[--C-:B------:R-:W-:Y:S02]  /*102c0*/  FFMA.FTZ R178, R27, c[0x0][0x2d0], -R170.reuse ;  /* 0x0000b4001bb27a23 */ /* 0x100fe400000108aa */
[----:B------:R-:W-:Y:S01]  /*102d0*/  FADD.FTZ R4, -R4, R151 ;  /* 0x0000009704047221 */ /* 0x000fe20000010100 */
[----:B------:R-:W-:Y:S01]  /*102e0*/  FMNMX.FTZ R11, R242, R11, !PT ;  /* 0x0000000bf20b7209 */ /* 0x000fe20007810000 */
[--C-:B------:R-:W-:Y:S01]  /*102f0*/  FFMA.FTZ R177, R25, c[0x0][0x2d0], -R170.reuse ;  /* 0x0000b40019b17a23 */ /* 0x100fe200000108aa */
[----:B------:R-:W-:Y:S01]  /*10300*/  MUFU.EX2 R179, R179 ;  /* 0x000000b300b37308 */ /* 0x000fe20000000800 */
[----:B------:R-:W-:Y:S01]  /*10310*/  FMUL.FTZ R151, R4, c[0x0][0x2d0] ;  /* 0x0000b40004977a20 */ /* 0x000fe20000410000 */
[----:B------:R-:W-:Y:S01]  /*10320*/  FMNMX.FTZ R11, R246, R11, !PT ;  /* 0x0000000bf60b7209 */ /* 0x000fe20007810000 */
[--C-:B------:R-:W-:Y:S02]  /*10330*/  FFMA.FTZ R176, R17, c[0x0][0x2d0], -R170.reuse ;  /* 0x0000b40011b07a23 */ /* 0x100fe400000108aa */
[--C-:B------:R-:W-:Y:S01]  /*10340*/  FFMA.FTZ R248, R172, c[0x0][0x2d0], -R170.reuse ;  /* 0x0000b400acf87a23 */ /* 0x100fe200000108aa */
[----:B------:R-:W-:Y:S01]  /*10350*/  FMNMX.FTZ R11, R244, R11, !PT ;  /* 0x0000000bf40b7209 */ /* 0x000fe20007810000 */
[--C-:B------:R-:W-:Y:S01]  /*10360*/  FFMA.FTZ R190, R43, c[0x0][0x2d0], -R170.reuse ;  /* 0x0000b4002bbe7a23 */ /* 0x100fe200000108aa */
[----:B-1----:R-:W-:Y:S01]  /*10370*/  FMNMX.FTZ R6, R6, R5, !PT ;  /* 0x0000000506067209 */ /* 0x002fe20007810000 */
[--C-:B------:R-:W-:Y:S01]  /*10380*/  FFMA.FTZ R191, R41, c[0x0][0x2d0], -R170.reuse ;  /* 0x0000b40029bf7a23 */ /* 0x100fe200000108aa */
[----:B------:R-:W-:Y:S01]  /*10390*/  FMNMX.FTZ R11, R174, R11, !PT ;  /* 0x0000000bae0b7209 */ /* 0x000fe20007810000 */
[----:B------:R-:W1:Y:S01]  /*103a0*/  MUFU.EX2 R151, R151 ;  /* 0x0000009700977308 */ /* 0x000e620000000800 */
[--C-:B------:R-:W-:Y:S02]  /*103b0*/  FFMA.FTZ R194, R194, c[0x0][0x2d0], -R170.reuse ;  /* 0x0000b400c2c27a23 */ /* 0x100fe400000108aa */
[----:B------:R-:W-:Y:S01]  /*103c0*/  FMNMX.FTZ R11, R164, R11, !PT ;  /* 0x0000000ba40b7209 */ /* 0x000fe20007810000 */
[--C-:B------:R-:W-:Y:S01]  /*103d0*/  FFMA.FTZ R195, R195, c[0x0][0x2d0], -R170.reuse ;  /* 0x0000b400c3c37a23 */ /* 0x100fe200000108aa */
[----:B--2---:R-:W-:Y:S01]  /*103e0*/  FMNMX.FTZ R2, R2, R7, !PT ;  /* 0x0000000702027209 */ /* 0x004fe20007810000 */
[--C-:B------:R-:W-:Y:S01]  /*103f0*/  FFMA.FTZ R249, R249, c[0x0][0x2d0], -R170.reuse ;  /* 0x0000b400f9f97a23 */ /* 0x100fe200000108aa */
[----:B------:R-:W2:Y:S01]  /*10400*/  SHFL.BFLY PT, R7, R6, 0x1, 0x1f ;  /* 0x0c201f0006077f89 */ /* 0x000ea200000e0000 */
[----:B------:R-:W-:Y:S01]  /*10410*/  FMNMX.FTZ R11, R162, R11, !PT ;  /* 0x0000000ba20b7209 */ /* 0x000fe20007810000 */
[--C-:B------:R-:W-:Y:S01]  /*10420*/  FFMA.FTZ R201, R201, c[0x0][0x2d0], -R170.reuse ;  /* 0x0000b400c9c97a23 */ /* 0x100fe200000108aa */
[C---:B------:R-:W-:Y:S01]  /*10430*/  FSETP.NEU.FTZ.AND P0, PT, R2.reuse, -INF , PT ;  /* 0xff8000000200780b */ /* 0x040fe20003f1d000 */
[----:B------:R-:W-:Y:S01]  /*10440*/  FMUL.FTZ R168, R2, c[0x0][0x2d0] ;  /* 0x0000b40002a87a20 */ /* 0x000fe20000410000 */
[----:B------:R-:W-:Y:S01]  /*10450*/  FMNMX.FTZ R0, R160, R11, !PT ;  /* 0x0000000ba0007209 */ /* 0x000fe20007810000 */
[----:B------:R-:W3:Y:S01]  /*10460*/  MUFU.EX2 R178, R178 ;  /* 0x000000b200b27308 */ /* 0x000ee20000000800 */
[----:B------:R-:W-:Y:S02]  /*10470*/  FFMA.FTZ R170, R175, c[0x0][0x2d0], -R170 ;  /* 0x0000b400afaa7a23 */ /* 0x000fe400000108aa */
[----:B------:R-:W-:Y:S02]  /*10480*/  FMNMX.FTZ R5, R153, R0, !PT ;  /* 0x0000000099057209 */ /* 0x000fe40007810000 */
[----:B------:R-:W-:Y:S05]  /*10490*/  FSEL R168, R168, RZ, P0 ;  /* 0x000000ffa8a87208 */ /* 0x000fea0000000000 */
[--C-:B------:R-:W-:Y:S01]  /*104a0*/  FFMA.FTZ R183, R21, c[0x0][0x2d0], -R168.reuse ;  /* 0x0000b40015b77a23 */ /* 0x100fe200000108a8 */
[----:B------:R-:W-:Y:S01]  /*104b0*/  MUFU.EX2 R177, R177 ;  /* 0x000000b100b17308 */ /* 0x000fe20000000800 */
[--C-:B------:R-:W-:Y:S02]  /*104c0*/  FFMA.FTZ R155, R155, c[0x0][0x2d0], -R168.reuse ;  /* 0x0000b4009b9b7a23 */ /* 0x100fe400000108a8 */
[--C-:B------:R-:W-:Y:S02]  /*104d0*/  FFMA.FTZ R154, R31, c[0x0][0x2d0], -R168.reuse ;  /* 0x0000b4001f9a7a23 */ /* 0x100fe400000108a8 */
[----:B------:R-:W-:Y:S01]  /*104e0*/  FFMA.FTZ R182, R15, c[0x0][0x2d0], -R168 ;  /* 0x0000b4000fb67a23 */ /* 0x000fe200000108a8 */
[----:B--2---:R-:W-:Y:S01]  /*104f0*/  FMNMX.FTZ R0, R6, R7, !PT ;  /* 0x0000000706007209 */ /* 0x004fe20007810000 */
[C---:B-1----:R-:W-:Y:S01]  /*10500*/  FMUL.FTZ R16, R151.reuse, R132 ;  /* 0x0000008497107220 */ /* 0x042fe20000410000 */
[----:B------:R-:W1:Y:S01]  /*10510*/  SHFL.BFLY PT, R6, R5, 0x2, 0x1f ;  /* 0x0c401f0005067f89 */ /* 0x000e6200000e0000 */
[----:B------:R-:W-:Y:S01]  /*10520*/  FSEL R7, R2, RZ, P0 ;  /* 0x000000ff02077208 */ /* 0x000fe20000000000 */
[----:B------:R-:W2:Y:S01]  /*10530*/  MUFU.EX2 R176, R176 ;  /* 0x000000b000b07308 */ /* 0x000ea20000000800 */
[C---:B------:R-:W-:Y:S01]  /*10540*/  FMUL.FTZ R166, R0.reuse, c[0x0][0x2d0] ;  /* 0x0000b40000a67a20 */ /* 0x040fe20000410000 */
[----:B------:R-:W-:Y:S01]  /*10550*/  FSETP.NEU.FTZ.AND P0, PT, R0, -INF , PT ;  /* 0xff8000000000780b */ /* 0x000fe20003f1d000 */
[----:B------:R-:W-:Y:S01]  /*10560*/  FMUL.FTZ R17, R151, R133 ;  /* 0x0000008597117220 */ /* 0x000fe20000410000 */
[----:B---3--:R-:W-:Y:S01]  /*10570*/  F2FP.PACK_AB R156, R178, R179 ;  /* 0x000000b3b29c723e */ /* 0x008fe200000000ff */
[----:B------:R-:W-:Y:S01]  /*10580*/  FADD.FTZ R7, -R7, R150 ;  /* 0x0000009607077221 */ /* 0x000fe20000010100 */
[----:B------:R-:W-:Y:S01]  /*10590*/  FSEL R166, R166, RZ, P0 ;  /* 0x000000ffa6a67208 */ /* 0x000fe20000000000 */
[----:B------:R-:W-:Y:S01]  /*105a0*/  FMUL.FTZ R32, R151, R116 ;  /* 0x0000007497207220 */ /* 0x000fe20000410000 */
[----:B------:R-:W-:Y:S01]  /*105b0*/  FSEL R4, R0, RZ, P0 ;  /* 0x000000ff00047208 */ /* 0x000fe20000000000 */
[----:B------:R-:W-:Y:S01]  /*105c0*/  FMUL.FTZ R150, R7, c[0x0][0x2d0] ;  /* 0x0000b40007967a20 */ /* 0x000fe20000410000 */
[----:B------:R-:W-:Y:S01]  /*105d0*/  MUFU.EX2 R155, R155 ;  /* 0x0000009b009b7308 */ /* 0x000fe20000000800 */
[--C-:B------:R-:W-:Y:S02]  /*105e0*/  FFMA.FTZ R181, R152, c[0x0][0x2d0], -R166.reuse ;  /* 0x0000b40098b57a23 */ /* 0x100fe400000108a6 */
[--C-:B------:R-:W-:Y:S02]  /*105f0*/  FFMA.FTZ R185, R23, c[0x0][0x2d0], -R166.reuse ;  /* 0x0000b40017b97a23 */ /* 0x100fe400000108a6 */
[----:B------:R-:W-:Y:S01]  /*10600*/  LDSM.16.MT88.4 R20, [R214+0x100] ;  /* 0x00010000d614783b */ /* 0x000fe20000004200 */
[----:B------:R-:W-:Y:S02]  /*10610*/  FADD.FTZ R4, -R4, R149 ;  /* 0x0000009504047221 */ /* 0x000fe40000010100 */
[--C-:B------:R-:W-:Y:S02]  /*10620*/  FFMA.FTZ R180, R29, c[0x0][0x2d0], -R166.reuse ;  /* 0x0000b4001db47a23 */ /* 0x100fe400000108a6 */
[----:B------:R-:W3:Y:S01]  /*10630*/  MUFU.EX2 R150, R150 ;  /* 0x0000009600967308 */ /* 0x000ee20000000800 */
[--C-:B------:R-:W-:Y:S01]  /*10640*/  FFMA.FTZ R184, R19, c[0x0][0x2d0], -R166.reuse ;  /* 0x0000b40013b87a23 */ /* 0x100fe200000108a6 */
[----:B-1----:R-:W-:Y:S01]  /*10650*/  FMNMX.FTZ R5, R5, R6, !PT ;  /* 0x0000000605057209 */ /* 0x002fe20007810000 */
[----:B------:R-:W-:Y:S01]  /*10660*/  FMUL.FTZ R149, R4, c[0x0][0x2d0] ;  /* 0x0000b40004957a20 */ /* 0x000fe20000410000 */
[----:B--2---:R-:W-:Y:S01]  /*10670*/  F2FP.PACK_AB R158, R176, R177 ;  /* 0x000000b1b09e723e */ /* 0x004fe200000000ff */
[C---:B------:R-:W-:Y:S02]  /*10680*/  FMUL.FTZ R4, R151.reuse, R144 ;  /* 0x0000009097047220 */ /* 0x040fe40000410000 */
[----:B------:R-:W1:Y:S01]  /*10690*/  SHFL.BFLY PT, R152, R5, 0x1, 0x1f ;  /* 0x0c201f0005987f89 */ /* 0x000e6200000e0000 */
[C---:B------:R-:W-:Y:S02]  /*106a0*/  FMUL.FTZ R33, R151.reuse, R117 ;  /* 0x0000007597217220 */ /* 0x040fe40000410000 */
[----:B------:R-:W2:Y:S01]  /*106b0*/  MUFU.EX2 R154, R154 ;  /* 0x0000009a009a7308 */ /* 0x000ea20000000800 */
[C---:B------:R-:W-:Y:S02]  /*106c0*/  FMUL.FTZ R48, R151.reuse, R100 ;  /* 0x0000006497307220 */ /* 0x040fe40000410000 */
[----:B------:R-:W-:Y:S02]  /*106d0*/  FMUL.FTZ R49, R151, R101 ;  /* 0x0000006597317220 */ /* 0x000fe40000410000 */
[--C-:B------:R-:W-:Y:S02]  /*106e0*/  FFMA.FTZ R169, R169, c[0x0][0x2d0], -R166.reuse ;  /* 0x0000b400a9a97a23 */ /* 0x100fe400000108a6 */
[--C-:B------:R-:W-:Y:S02]  /*106f0*/  FFMA.FTZ R167, R167, c[0x0][0x2d0], -R166.reuse ;  /* 0x0000b400a7a77a23 */ /* 0x100fe400000108a6 */
[----:B------:R-:W-:Y:S01]  /*10700*/  FFMA.FTZ R165, R165, c[0x0][0x2d0], -R166 ;  /* 0x0000b400a5a57a23 */ /* 0x000fe200000108a6 */
[----:B------:R-:W-:Y:S01]  /*10710*/  MUFU.EX2 R183, R183 ;  /* 0x000000b700b77308 */ /* 0x000fe20000000800 */
[--C-:B------:R-:W-:Y:S02]  /*10720*/  FFMA.FTZ R192, R47, c[0x0][0x2d0], -R168.reuse ;  /* 0x0000b4002fc07a23 */ /* 0x100fe400000108a8 */
[----:B------:R-:W-:Y:S02]  /*10730*/  FFMA.FTZ R193, R45, c[0x0][0x2d0], -R168 ;  /* 0x0000b4002dc17a23 */ /* 0x000fe400000108a8 */
[C---:B---3--:R-:W-:Y:S02]  /*10740*/  FMUL.FTZ R6, R150.reuse, R146 ;  /* 0x0000009296067220 */ /* 0x048fe40000410000 */
[C---:B------:R-:W-:Y:S02]  /*10750*/  FMUL.FTZ R7, R150.reuse, R147 ;  /* 0x0000009396077220 */ /* 0x040fe40000410000 */
[----:B------:R-:W-:Y:S01]  /*10760*/  FMUL.FTZ R18, R150, R134 ;  /* 0x0000008696127220 */ /* 0x000fe20000410000 */
[----:B------:R-:W3:Y:S01]  /*10770*/  MUFU.EX2 R182, R182 ;  /* 0x000000b600b67308 */ /* 0x000ee20000000800 */
[----:B-1----:R-:W-:Y:S01]  /*10780*/  FMNMX.FTZ R152, R152, R5, !PT ;  /* 0x0000000598987209 */ /* 0x002fe20007810000 */
[----:B------:R-:W-:Y:S01]  /*10790*/  FMUL.FTZ R19, R150, R135 ;  /* 0x0000008796137220 */ /* 0x000fe20000410000 */
[----:B--2---:R-:W-:Y:S01]  /*107a0*/  F2FP.PACK_AB R157, R154, R155 ;  /* 0x0000009b9a9d723e */ /* 0x004fe200000000ff */
[----:B------:R-:W-:Y:S01]  /*107b0*/  LDSM.16.MT88.4 R132, [R214+0x900] ;  /* 0x00090000d684783b */ /* 0x000fe20000004200 */
[C---:B------:R-:W-:Y:S01]  /*107c0*/  FSETP.NEU.FTZ.AND P0, PT, R152.reuse, -INF , PT ;  /* 0xff8000009800780b */ /* 0x040fe20003f1d000 */
[----:B------:R-:W-:Y:S02]  /*107d0*/  FMUL.FTZ R161, R152, c[0x0][0x2d0] ;  /* 0x0000b40098a17a20 */ /* 0x000fe40000410000 */
[----:B------:R-:W-:Y:S01]  /*107e0*/  FMUL.FTZ R34, R150, R118 ;  /* 0x0000007696227220 */ /* 0x000fe20000410000 */
[----:B------:R-:W-:Y:S01]  /*107f0*/  FSEL R5, R152, RZ, P0 ;  /* 0x000000ff98057208 */ /* 0x000fe20000000000 */
[----:B------:R-:W1:Y:S01]  /*10800*/  MUFU.EX2 R149, R149 ;  /* 0x0000009500957308 */ /* 0x000e620000000800 */
[----:B------:R-:W-:Y:S01]  /*10810*/  FSEL R161, R161, RZ, P0 ;  /* 0x000000ffa1a17208 */ /* 0x000fe20000000000 */
[----:B------:R-:W-:Y:S01]  /*10820*/  FMUL.FTZ R35, R150, R119 ;  /* 0x0000007796237220 */ /* 0x000fe20000410000 */
[----:B------:R-:W-:Y:S01]  /*10830*/  ISETP.GT.AND P0, PT, R240, R221, PT ;  /* 0x000000ddf000720c */ /* 0x000fe20003f04270 */
[----:B------:R-:W-:Y:S01]  /*10840*/  FADD.FTZ R5, -R5, R148 ;  /* 0x0000009405057221 */ /* 0x000fe20000010100 */
[----:B------:R-:W-:Y:S01]  /*10850*/  LDSM.16.MT88.4 R116, [R214+0x1100] ;  /* 0x00110000d674783b */ /* 0x000fe20000004200 */
[--C-:B------:R-:W-:Y:S01]  /*10860*/  FFMA.FTZ R187, R12, c[0x0][0x2d0], -R161.reuse ;  /* 0x0000b4000cbb7a23 */ /* 0x100fe200000108a1 */
[----:B------:R-:W-:Y:S01]  /*10870*/  IADD3 R240, R240, -0x1, RZ ;  /* 0xfffffffff0f07810 */ /* 0x000fe20007ffe0ff */
[--C-:B------:R-:W-:Y:S02]  /*10880*/  FFMA.FTZ R189, R9, c[0x0][0x2d0], -R161.reuse ;  /* 0x0000b40009bd7a23 */ /* 0x100fe400000108a1 */
[--C-:B------:R-:W-:Y:S01]  /*10890*/  FFMA.FTZ R188, R10, c[0x0][0x2d0], -R161.reuse ;  /* 0x0000b4000abc7a23 */ /* 0x100fe200000108a1 */
[----:B------:R-:W-:Y:S01]  /*108a0*/  MUFU.EX2 R181, R181 ;  /* 0x000000b500b57308 */ /* 0x000fe20000000800 */
[--C-:B------:R-:W-:Y:S01]  /*108b0*/  FFMA.FTZ R186, R8, c[0x0][0x2d0], -R161.reuse ;  /* 0x0000b40008ba7a23 */ /* 0x100fe200000108a1 */
[----:B---3--:R-:W-:Y:S01]  /*108c0*/  F2FP.PACK_AB R159, R182, R183 ;  /* 0x000000b7b69f723e */ /* 0x008fe200000000ff */
[----:B------:R-:W-:Y:S02]  /*108d0*/  FMUL.FTZ R8, R5, c[0x0][0x2d0] ;  /* 0x0000b40005087a20 */ /* 0x000fe40000410000 */
[----:B------:R-:W-:Y:S02]  /*108e0*/  FMUL.FTZ R5, R151, R145 ;  /* 0x0000009197057220 */ /* 0x000fe40000410000 */
[C---:B------:R-:W-:Y:S02]  /*108f0*/  FMUL.FTZ R50, R150.reuse, R102 ;  /* 0x0000006696327220 */ /* 0x040fe40000410000 */
[----:B------:R-:W-:Y:S01]  /*10900*/  FMUL.FTZ R51, R150, R103 ;  /* 0x0000006796337220 */ /* 0x000fe20000410000 */
[----:B------:R2:W3:Y:S01]  /*10910*/  MUFU.EX2 R148, R8 ;  /* 0x0000000800947308 */ /* 0x0004e20000000800 */
[----:B------:R-:W-:Y:S01]  /*10920*/  LDSM.16.MT88.4 R100, [R214+0x1900] ;  /* 0x00190000d664783b */ /* 0x000fe20000004200 */
[-C--:B------:R-:W-:Y:S01]  /*10930*/  HMMA.16816.F32 R4, R156, R20.reuse, R4 ;  /* 0x000000149c04723c */ /* 0x080fe20000001804 */
[C---:B-1----:R-:W-:Y:S02]  /*10940*/  FMUL.FTZ R9, R149.reuse, R141 ;  /* 0x0000008d95097220 */ /* 0x042fe40000410000 */
[C---:B------:R-:W-:Y:S02]  /*10950*/  FMUL.FTZ R12, R149.reuse, R136 ;  /* 0x00000088950c7220 */ /* 0x040fe40000410000 */
[C---:B------:R-:W-:Y:S02]  /*10960*/  FMUL.FTZ R13, R149.reuse, R137 ;  /* 0x00000089950d7220 */ /* 0x040fe40000410000 */
[C---:B------:R-:W-:Y:S01]  /*10970*/  FMUL.FTZ R40, R149.reuse, R108 ;  /* 0x0000006c95287220 */ /* 0x040fe20000410000 */
[----:B------:R-:W1:Y:S01]  /*10980*/  MUFU.EX2 R180, R180 ;  /* 0x000000b400b47308 */ /* 0x000e620000000800 */
[C---:B------:R-:W-:Y:S03]  /*10990*/  FMUL.FTZ R41, R149.reuse, R109 ;  /* 0x0000006d95297220 */ /* 0x040fe60000410000 */
[C---:B------:R-:W-:Y:S02]  /*109a0*/  FMUL.FTZ R44, R149.reuse, R104 ;  /* 0x00000068952c7220 */ /* 0x040fe40000410000 */
[C---:B------:R-:W-:Y:S02]  /*109b0*/  FMUL.FTZ R45, R149.reuse, R105 ;  /* 0x00000069952d7220 */ /* 0x040fe40000410000 */
[--C-:B------:R-:W-:Y:S02]  /*109c0*/  FFMA.FTZ R164, R164, c[0x0][0x2d0], -R161.reuse ;  /* 0x0000b400a4a47a23 */ /* 0x100fe400000108a1 */
[----:B------:R-:W-:Y:S01]  /*109d0*/  MUFU.EX2 R185, R185 ;  /* 0x000000b900b97308 */ /* 0x000fe20000000800 */
[C---:B------:R-:W-:Y:S02]  /*109e0*/  FMUL.FTZ R24, R149.reuse, R124 ;  /* 0x0000007c95187220 */ /* 0x040fe40000410000 */
[C---:B------:R-:W-:Y:S02]  /*109f0*/  FMUL.FTZ R25, R149.reuse, R125 ;  /* 0x0000007d95197220 */ /* 0x040fe40000410000 */
[----:B--2---:R-:W-:Y:S02]  /*10a00*/  FMUL.FTZ R8, R149, R140 ;  /* 0x0000008c95087220 */ /* 0x004fe40000410000 */
[C---:B---3--:R-:W-:Y:S02]  /*10a10*/  FMUL.FTZ R10, R148.reuse, R142 ;  /* 0x0000008e940a7220 */ /* 0x048fe40000410000 */
[C---:B------:R-:W-:Y:S01]  /*10a20*/  FMUL.FTZ R11, R148.reuse, R143 ;  /* 0x0000008f940b7220 */ /* 0x040fe20000410000 */
[----:B------:R-:W2:Y:S01]  /*10a30*/  MUFU.EX2 R184, R184 ;  /* 0x000000b800b87308 */ /* 0x000ea20000000800 */
[C---:B------:R-:W-:Y:S02]  /*10a40*/  FMUL.FTZ R14, R148.reuse, R138 ;  /* 0x0000008a940e7220 */ /* 0x040fe40000410000 */
[----:B------:R-:W-:Y:S01]  /*10a50*/  FMUL.FTZ R15, R148, R139 ;  /* 0x0000008b940f7220 */ /* 0x000fe20000410000 */
[----:B-1----:R-:W-:Y:S01]  /*10a60*/  F2FP.PACK_AB R144, R180, R181 ;  /* 0x000000b5b490723e */ /* 0x002fe200000000ff */
[C---:B------:R-:W-:Y:S02]  /*10a70*/  FMUL.FTZ R42, R148.reuse, R110 ;  /* 0x0000006e942a7220 */ /* 0x040fe40000410000 */
[C---:B------:R-:W-:Y:S02]  /*10a80*/  FMUL.FTZ R43, R148.reuse, R111 ;  /* 0x0000006f942b7220 */ /* 0x040fe40000410000 */
[----:B------:R-:W-:Y:S01]  /*10a90*/  LDSM.16.MT88.4 R108, [R214+0x500] ;  /* 0x00050000d66c783b */ /* 0x000fe20000004200 */
[----:B------:R-:W-:Y:S01]  /*10aa0*/  MUFU.EX2 R189, R189 ;  /* 0x000000bd00bd7308 */ /* 0x000fe20000000800 */
[C---:B------:R-:W-:Y:S02]  /*10ab0*/  FMUL.FTZ R46, R148.reuse, R106 ;  /* 0x0000006a942e7220 */ /* 0x040fe40000410000 */
[C---:B------:R-:W-:Y:S02]  /*10ac0*/  FMUL.FTZ R47, R148.reuse, R107 ;  /* 0x0000006b942f7220 */ /* 0x040fe40000410000 */
[----:B------:R-:W-:Y:S02]  /*10ad0*/  FMUL.FTZ R26, R148, R126 ;  /* 0x0000007e941a7220 */ /* 0x000fe40000410000 */
[----:B------:R-:W-:Y:S01]  /*10ae0*/  LDSM.16.MT88.4 R104, [R212+0x1900] ;  /* 0x00190000d468783b */ /* 0x000fe20000004200 */
[C---:B------:R-:W-:Y:S02]  /*10af0*/  FMUL.FTZ R52, R151.reuse, R52 ;  /* 0x0000003497347220 */ /* 0x040fe40000410000 */
[----:B------:R-:W1:Y:S01]  /*10b00*/  MUFU.EX2 R188, R188 ;  /* 0x000000bc00bc7308 */ /* 0x000e620000000800 */
[----:B------:R-:W-:Y:S02]  /*10b10*/  FMUL.FTZ R53, R151, R53 ;  /* 0x0000003597357220 */ /* 0x000fe40000410000 */
[----:B------:R-:W-:Y:S01]  /*10b20*/  FMUL.FTZ R54, R150, R54 ;  /* 0x0000003696367220 */ /* 0x000fe20000410000 */
[----:B--2---:R-:W-:Y:S01]  /*10b30*/  F2FP.PACK_AB R146, R184, R185 ;  /* 0x000000b9b892723e */ /* 0x004fe200000000ff */
[----:B------:R-:W-:Y:S02]  /*10b40*/  FMUL.FTZ R55, R150, R55 ;  /* 0x0000003796377220 */ /* 0x000fe40000410000 */
        /* <DEDUP_REMOVED lines=10> */
[C---:B------:R-:W-:Y:S01]  /*10bf0*/  FMUL.FTZ R64, R151.reuse, R64 ;  /* 0x0000004097407220 */ /* 0x040fe20000410000 */
[----:B-1----:R-:W-:Y:S01]  /*10c00*/  F2FP.PACK_AB R145, R188, R189 ;  /* 0x000000bdbc91723e */ /* 0x002fe200000000ff */
[----:B------:R-:W-:Y:S02]  /*10c10*/  FMUL.FTZ R65, R151, R65 ;  /* 0x0000004197417220 */ /* 0x000fe40000410000 */
[C---:B------:R-:W-:Y:S02]  /*10c20*/  FMUL.FTZ R66, R150.reuse, R66 ;  /* 0x0000004296427220 */ /* 0x040fe40000410000 */
[----:B------:R-:W-:Y:S01]  /*10c30*/  FMUL.FTZ R67, R150, R67 ;  /* 0x0000004396437220 */ /* 0x000fe20000410000 */
[----:B------:R-:W-:Y:S01]  /*10c40*/  MUFU.EX2 R252, R170 ;  /* 0x000000aa00fc7308 */ /* 0x000fe20000000800 */
[--C-:B------:R-:W-:Y:S02]  /*10c50*/  FFMA.FTZ R196, R196, c[0x0][0x2d0], -R168.reuse ;  /* 0x0000b400c4c47a23 */ /* 0x100fe400000108a8 */
[----:B------:R-:W-:Y:S02]  /*10c60*/  FFMA.FTZ R197, R197, c[0x0][0x2d0], -R168 ;  /* 0x0000b400c5c57a23 */ /* 0x000fe400000108a8 */
[--C-:B------:R-:W-:Y:S02]  /*10c70*/  FFMA.FTZ R198, R198, c[0x0][0x2d0], -R166.reuse ;  /* 0x0000b400c6c67a23 */ /* 0x100fe400000108a6 */
[--C-:B------:R-:W-:Y:S02]  /*10c80*/  FFMA.FTZ R199, R199, c[0x0][0x2d0], -R166.reuse ;  /* 0x0000b400c7c77a23 */ /* 0x100fe400000108a6 */
[--C-:B------:R-:W-:Y:S01]  /*10c90*/  FFMA.FTZ R202, R251, c[0x0][0x2d0], -R166.reuse ;  /* 0x0000b400fbca7a23 */ /* 0x100fe200000108a6 */
[----:B------:R-:W-:Y:S01]  /*10ca0*/  MUFU.EX2 R124, R169 ;  /* 0x000000a9007c7308 */ /* 0x000fe20000000800 */
[--C-:B------:R-:W-:Y:S02]  /*10cb0*/  FFMA.FTZ R245, R245, c[0x0][0x2d0], -R166.reuse ;  /* 0x0000b400f5f57a23 */ /* 0x100fe400000108a6 */
[----:B------:R-:W-:Y:S01]  /*10cc0*/  FFMA.FTZ R166, R163, c[0x0][0x2d0], -R166 ;  /* 0x0000b400a3a67a23 */ /* 0x000fe200000108a6 */
[----:B--2---:R-:W-:Y:S01]  /*10cd0*/  F2FP.PACK_AB R147, R186, R187 ;  /* 0x000000bbba93723e */ /* 0x004fe200000000ff */
[--C-:B------:R-:W-:Y:S02]  /*10ce0*/  FFMA.FTZ R247, R247, c[0x0][0x2d0], -R168.reuse ;  /* 0x0000b400f7f77a23 */ /* 0x100fe400000108a8 */
[--C-:B------:R-:W-:Y:S02]  /*10cf0*/  FFMA.FTZ R250, R203, c[0x0][0x2d0], -R168.reuse ;  /* 0x0000b400cbfa7a23 */ /* 0x100fe400000108a8 */
[--C-:B------:R-:W-:Y:S01]  /*10d00*/  FFMA.FTZ R203, R173, c[0x0][0x2d0], -R168.reuse ;  /* 0x0000b400adcb7a23 */ /* 0x100fe200000108a8 */
[----:B------:R-:W-:Y:S01]  /*10d10*/  MUFU.EX2 R126, R167 ;  /* 0x000000a7007e7308 */ /* 0x000fe20000000800 */
[C---:B------:R-:W-:Y:S01]  /*10d20*/  HMMA.16816.F32 R8, R144.reuse, R20, R8 ;  /* 0x000000149008723c */ /* 0x040fe20000001808 */
[----:B------:R-:W-:Y:S02]  /*10d30*/  FFMA.FTZ R168, R171, c[0x0][0x2d0], -R168 ;  /* 0x0000b400aba87a23 */ /* 0x000fe400000108a8 */
[C---:B------:R-:W-:Y:S02]  /*10d40*/  FMUL.FTZ R27, R148.reuse, R127 ;  /* 0x0000007f941b7220 */ /* 0x040fe40000410000 */
[----:B------:R-:W-:Y:S02]  /*10d50*/  FMUL.FTZ R28, R149, R120 ;  /* 0x00000078951c7220 */ /* 0x000fe40000410000 */
[C---:B------:R-:W-:Y:S01]  /*10d60*/  FMUL.FTZ R20, R151.reuse, R128 ;  /* 0x0000008097147220 */ /* 0x040fe20000410000 */
[-C--:B------:R-:W-:Y:S01]  /*10d70*/  HMMA.16816.F32 R12, R144, R22.reuse, R12 ;  /* 0x00000016900c723c */ /* 0x080fe2000000180c */
[----:B------:R-:W-:Y:S01]  /*10d80*/  FMUL.FTZ R21, R151, R129 ;  /* 0x0000008197157220 */ /* 0x000fe20000410000 */
[----:B------:R1:W-:Y:S02]  /*10d90*/  MUFU.EX2 R138, R168 ;  /* 0x000000a8008a7308 */ /* 0x0003e40000000800 */
[C---:B------:R-:W-:Y:S02]  /*10da0*/  FMUL.FTZ R29, R149.reuse, R121 ;  /* 0x00000079951d7220 */ /* 0x040fe40000410000 */
[C---:B------:R-:W-:Y:S02]  /*10db0*/  FMUL.FTZ R30, R148.reuse, R122 ;  /* 0x0000007a941e7220 */ /* 0x040fe40000410000 */
[C---:B------:R-:W-:Y:S01]  /*10dc0*/  HMMA.16816.F32 R16, R156.reuse, R22, R16 ;  /* 0x000000169c10723c */ /* 0x040fe20000001810 */
[----:B------:R-:W-:Y:S03]  /*10dd0*/  FMUL.FTZ R31, R148, R123 ;  /* 0x0000007b941f7220 */ /* 0x000fe60000410000 */
[----:B------:R-:W-:Y:S01]  /*10de0*/  MUFU.EX2 R136, R165 ;  /* 0x000000a500887308 */ /* 0x000fe20000000800 */
[C---:B------:R-:W-:Y:S02]  /*10df0*/  FMUL.FTZ R72, R149.reuse, R72 ;  /* 0x0000004895487220 */ /* 0x040fe40000410000 */
[C---:B------:R-:W-:Y:S02]  /*10e00*/  FMUL.FTZ R22, R150.reuse, R130 ;  /* 0x0000008296167220 */ /* 0x040fe40000410000 */
[----:B------:R-:W-:Y:S02]  /*10e10*/  FMUL.FTZ R23, R150, R131 ;  /* 0x0000008396177220 */ /* 0x000fe40000410000 */
[----:B------:R-:W2:Y:S01]  /*10e20*/  LDSM.16.MT88.4 R128, [R214+0xd00] ;  /* 0x000d0000d680783b */ /* 0x000ea20000004200 */
[C---:B------:R-:W-:Y:S02]  /*10e30*/  FMUL.FTZ R73, R149.reuse, R73 ;  /* 0x0000004995497220 */ /* 0x040fe40000410000 */
[----:B------:R-:W-:Y:S01]  /*10e40*/  MUFU.EX2 R139, R166 ;  /* 0x000000a6008b7308 */ /* 0x000fe20000000800 */
[C---:B------:R-:W-:Y:S01]  /*10e50*/  FMUL.FTZ R74, R148.reuse, R74 ;  /* 0x0000004a944a7220 */ /* 0x040fe20000410000 */
[-C--:B------:R-:W-:Y:S01]  /*10e60*/  HMMA.16816.F32 R20, R156, R36.reuse, R20 ;  /* 0x000000249c14723c */ /* 0x080fe20000001814 */
[C---:B------:R-:W-:Y:S02]  /*10e70*/  FMUL.FTZ R75, R148.reuse, R75 ;  /* 0x0000004b944b7220 */ /* 0x040fe40000410000 */
[----:B-1----:R-:W-:Y:S01]  /*10e80*/  LDSM.16.MT88.4 R168, [R212+0x1500] ;  /* 0x00150000d4a8783b */ /* 0x002fe20000004200 */
[C---:B------:R-:W-:Y:S02]  /*10e90*/  FMUL.FTZ R76, R149.reuse, R76 ;  /* 0x0000004c954c7220 */ /* 0x040fe40000410000 */
[----:B------:R-:W-:Y:S02]  /*10ea0*/  FMUL.FTZ R77, R149, R77 ;  /* 0x0000004d954d7220 */ /* 0x000fe40000410000 */
[C---:B------:R-:W-:Y:S01]  /*10eb0*/  HMMA.16816.F32 R24, R144.reuse, R36, R24 ;  /* 0x000000249018723c */ /* 0x040fe20000001818 */
[----:B------:R1:W-:Y:S03]  /*10ec0*/  MUFU.EX2 R125, R164 ;  /* 0x000000a4007d7308 */ /* 0x0003e60000000800 */
[C---:B------:R-:W-:Y:S02]  /*10ed0*/  FMUL.FTZ R78, R148.reuse, R78 ;  /* 0x0000004e944e7220 */ /* 0x040fe40000410000 */
[C---:B------:R-:W-:Y:S02]  /*10ee0*/  FMUL.FTZ R79, R148.reuse, R79 ;  /* 0x0000004f944f7220 */ /* 0x040fe40000410000 */
[-C--:B------:R-:W-:Y:S01]  /*10ef0*/  HMMA.16816.F32 R28, R144, R38.reuse, R28 ;  /* 0x00000026901c723c */ /* 0x080fe2000000181c */
[C---:B------:R-:W-:Y:S02]  /*10f00*/  FMUL.FTZ R36, R151.reuse, R112 ;  /* 0x0000007097247220 */ /* 0x040fe40000410000 */
[----:B------:R-:W-:Y:S01]  /*10f10*/  MUFU.EX2 R190, R190 ;  /* 0x000000be00be7308 */ /* 0x000fe20000000800 */
[----:B------:R-:W-:Y:S02]  /*10f20*/  FMUL.FTZ R37, R151, R113 ;  /* 0x0000007197257220 */ /* 0x000fe40000410000 */
[C---:B------:R-:W-:Y:S02]  /*10f30*/  FMUL.FTZ R88, R149.reuse, R88 ;  /* 0x0000005895587220 */ /* 0x040fe40000410000 */
[C---:B------:R-:W-:Y:S01]  /*10f40*/  HMMA.16816.F32 R32, R156.reuse, R38, R32 ;  /* 0x000000269c20723c */ /* 0x040fe20000001820 */
[C---:B------:R-:W-:Y:S03]  /*10f50*/  FMUL.FTZ R89, R149.reuse, R89 ;  /* 0x0000005995597220 */ /* 0x040fe60000410000 */
[C---:B------:R-:W-:Y:S01]  /*10f60*/  FMUL.FTZ R90, R148.reuse, R90 ;  /* 0x0000005a945a7220 */ /* 0x040fe20000410000 */
[----:B------:R-:W3:Y:S01]  /*10f70*/  MUFU.EX2 R191, R191 ;  /* 0x000000bf00bf7308 */ /* 0x000ee20000000800 */
[----:B------:R-:W-:Y:S02]  /*10f80*/  FMUL.FTZ R91, R148, R91 ;  /* 0x0000005b945b7220 */ /* 0x000fe40000410000 */
[C---:B------:R-:W-:Y:S01]  /*10f90*/  FMUL.FTZ R38, R150.reuse, R114 ;  /* 0x0000007296267220 */ /* 0x040fe20000410000 */
[----:B-1----:R-:W-:Y:S03]  /*10fa0*/  LDSM.16.MT88.4 R164, [R214+0x1500] ;  /* 0x00150000d6a4783b */ /* 0x002fe60000004200 */
[----:B------:R-:W-:Y:S02]  /*10fb0*/  FMUL.FTZ R39, R150, R115 ;  /* 0x0000007396277220 */ /* 0x000fe40000410000 */
[--C-:B------:R-:W-:Y:S01]  /*10fc0*/  FFMA.FTZ R251, R246, c[0x0][0x2d0], -R161.reuse ;  /* 0x0000b400f6fb7a23 */ /* 0x100fe200000108a1 */
[----:B------:R-:W-:Y:S01]  /*10fd0*/  MUFU.EX2 R192, R192 ;  /* 0x000000c000c07308 */ /* 0x000fe20000000800 */
[--C-:B------:R-:W-:Y:S01]  /*10fe0*/  FFMA.FTZ R246, R244, c[0x0][0x2d0], -R161.reuse ;  /* 0x0000b400f4f67a23 */ /* 0x100fe200000108a1 */
[----:B------:R-:W1:Y:S01]  /*10ff0*/  LDSM.16.MT88.4 R112, [R212+0xd00] ;  /* 0x000d0000d470783b */ /* 0x000e620000004200 */
[--C-:B------:R-:W-:Y:S01]  /*11000*/  FFMA.FTZ R244, R174, c[0x0][0x2d0], -R161.reuse ;  /* 0x0000b400aef47a23 */ /* 0x100fe200000108a1 */
[-C--:B--2---:R-:W-:Y:S01]  /*11010*/  HMMA.16816.F32 R36, R156, R128.reuse, R36 ;  /* 0x000000809c24723c */ /* 0x084fe20000001824 */
[C---:B------:R-:W-:Y:S02]  /*11020*/  FMUL.FTZ R92, R149.reuse, R92 ;  /* 0x0000005c955c7220 */ /* 0x040fe40000410000 */
[----:B------:R-:W-:Y:S02]  /*11030*/  FMUL.FTZ R93, R149, R93 ;  /* 0x0000005d955d7220 */ /* 0x000fe40000410000 */
[C---:B------:R-:W-:Y:S01]  /*11040*/  FMUL.FTZ R94, R148.reuse, R94 ;  /* 0x0000005e945e7220 */ /* 0x040fe20000410000 */
[----:B------:R-:W-:Y:S01]  /*11050*/  LDSM.16.MT88.4 R172, [R214+0x2100] ;  /* 0x00210000d6ac783b */ /* 0x000fe20000004200 */
[----:B------:R-:W2:Y:S01]  /*11060*/  MUFU.EX2 R193, R193 ;  /* 0x000000c100c17308 */ /* 0x000ea20000000800 */
[C---:B------:R-:W-:Y:S01]  /*11070*/  HMMA.16816.F32 R40, R144.reuse, R128, R40 ;  /* 0x000000809028723c */ /* 0x040fe20000001828 */
[----:B------:R-:W-:Y:S03]  /*11080*/  FMUL.FTZ R95, R148, R95 ;  /* 0x0000005f945f7220 */ /* 0x000fe60000410000 */
[C---:B------:R-:W-:Y:S02]  /*11090*/  FMUL.FTZ R96, R151.reuse, R96 ;  /* 0x0000006097607220 */ /* 0x040fe40000410000 */
[C---:B------:R-:W-:Y:S02]  /*110a0*/  FMUL.FTZ R97, R151.reuse, R97 ;  /* 0x0000006197617220 */ /* 0x040fe40000410000 */
[-C--:B------:R-:W-:Y:S01]  /*110b0*/  HMMA.16816.F32 R44, R144, R130.reuse, R44 ;  /* 0x00000082902c723c */ /* 0x080fe2000000182c */
[----:B------:R-:W-:Y:S03]  /*110c0*/  MUFU.EX2 R194, R194 ;  /* 0x000000c200c27308 */ /* 0x000fe60000000800 */
[C---:B------:R-:W-:Y:S02]  /*110d0*/  FMUL.FTZ R98, R150.reuse, R98 ;  /* 0x0000006296627220 */ /* 0x040fe40000410000 */
[C---:B------:R-:W-:Y:S02]  /*110e0*/  FMUL.FTZ R99, R150.reuse, R99 ;  /* 0x0000006396637220 */ /* 0x040fe40000410000 */
[C---:B------:R-:W-:Y:S01]  /*110f0*/  HMMA.16816.F32 R48, R156.reuse, R130, R48 ;  /* 0x000000829c30723c */ /* 0x040fe20000001830 */
[C---:B------:R-:W-:Y:S02]  /*11100*/  FMUL.FTZ R68, R151.reuse, R68 ;  /* 0x0000004497447220 */ /* 0x040fe40000410000 */
[----:B------:R-:W4:Y:S01]  /*11110*/  MUFU.EX2 R195, R195 ;  /* 0x000000c300c37308 */ /* 0x000f220000000800 */
[C---:B------:R-:W-:Y:S02]  /*11120*/  FMUL.FTZ R69, R151.reuse, R69 ;  /* 0x0000004597457220 */ /* 0x040fe40000410000 */
[C---:B------:R-:W-:Y:S02]  /*11130*/  FMUL.FTZ R70, R150.reuse, R70 ;  /* 0x0000004696467220 */ /* 0x040fe40000410000 */
[C---:B------:R-:W-:Y:S04]  /*11140*/  FMUL.FTZ R71, R150.reuse, R71 ;  /* 0x0000004796477220 */ /* 0x040fe80000410000 */
[C---:B------:R-:W-:Y:S01]  /*11150*/  FMUL.FTZ R80, R151.reuse, R80 ;  /* 0x0000005097507220 */ /* 0x040fe20000410000 */
[----:B------:R-:W-:Y:S01]  /*11160*/  MUFU.EX2 R196, R196 ;  /* 0x000000c400c47308 */ /* 0x000fe20000000800 */
[-C--:B-1----:R-:W-:Y:S01]  /*11170*/  HMMA.16816.F32 R52, R156, R112.reuse, R52 ;  /* 0x000000709c34723c */ /* 0x082fe20000001834 */
[C---:B------:R-:W-:Y:S02]  /*11180*/  FMUL.FTZ R81, R151.reuse, R81 ;  /* 0x0000005197517220 */ /* 0x040fe40000410000 */
[C---:B------:R-:W-:Y:S02]  /*11190*/  FMUL.FTZ R82, R150.reuse, R82 ;  /* 0x0000005296527220 */ /* 0x040fe40000410000 */
[C---:B------:R-:W-:Y:S02]  /*111a0*/  FMUL.FTZ R83, R150.reuse, R83 ;  /* 0x0000005396537220 */ /* 0x040fe40000410000 */
[C---:B------:R-:W-:Y:S01]  /*111b0*/  FMUL.FTZ R84, R151.reuse, R84 ;  /* 0x0000005497547220 */ /* 0x040fe20000410000 */
[C---:B------:R-:W-:Y:S01]  /*111c0*/  HMMA.16816.F32 R56, R144.reuse, R112, R56 ;  /* 0x000000709038723c */ /* 0x040fe20000001838 */
[----:B------:R-:W1:Y:S03]  /*111d0*/  MUFU.EX2 R197, R197 ;  /* 0x000000c500c57308 */ /* 0x000e660000000800 */
[----:B------:R-:W-:Y:S02]  /*111e0*/  FMUL.FTZ R85, R151, R85 ;  /* 0x0000005597557220 */ /* 0x000fe40000410000 */
[C---:B------:R-:W-:Y:S02]  /*111f0*/  FMUL.FTZ R86, R150.reuse, R86 ;  /* 0x0000005696567220 */ /* 0x040fe40000410000 */
[-C--:B------:R-:W-:Y:S01]  /*11200*/  HMMA.16816.F32 R60, R144, R114.reuse, R60 ;  /* 0x00000072903c723c */ /* 0x080fe2000000183c */
[----:B------:R-:W-:Y:S02]  /*11210*/  FMUL.FTZ R87, R150, R87 ;  /* 0x0000005796577220 */ /* 0x000fe40000410000 */
[----:B------:R-:W-:Y:S01]  /*11220*/  MUFU.EX2 R198, R198 ;  /* 0x000000c600c67308 */ /* 0x000fe20000000800 */
[--C-:B------:R-:W-:Y:S02]  /*11230*/  FFMA.FTZ R242, R242, c[0x0][0x2d0], -R161.reuse ;  /* 0x0000b400f2f27a23 */ /* 0x100fe400000108a1 */
[--C-:B------:R-:W-:Y:S02]  /*11240*/  FFMA.FTZ R162, R162, c[0x0][0x2d0], -R161.reuse ;  /* 0x0000b400a2a27a23 */ /* 0x100fe400000108a1 */
[C---:B------:R-:W-:Y:S01]  /*11250*/  HMMA.16816.F32 R64, R156.reuse, R114, R64 ;  /* 0x000000729c40723c */ /* 0x040fe20000001840 */
[----:B------:R-:W5:Y:S03]  /*11260*/  LDSM.16.MT88.4 R112, [R212+0x500] ;  /* 0x00050000d470783b */ /* 0x000f660000004200 */
[--C-:B------:R-:W-:Y:S01]  /*11270*/  FFMA.FTZ R160, R160, c[0x0][0x2d0], -R161.reuse ;  /* 0x0000b400a0a07a23 */ /* 0x100fe200000108a1 */
[----:B------:R-:W1:Y:S01]  /*11280*/  MUFU.EX2 R199, R199 ;  /* 0x000000c700c77308 */ /* 0x000e620000000800 */
[----:B------:R-:W-:Y:S02]  /*11290*/  FFMA.FTZ R161, R153, c[0x0][0x2d0], -R161 ;  /* 0x0000b40099a17a23 */ /* 0x000fe400000108a1 */
[-C--:B------:R-:W-:Y:S01]  /*112a0*/  HMMA.16816.F32 R68, R156, R100.reuse, R68 ;  /* 0x000000649c44723c */ /* 0x080fe20000001844 */
[----:B------:R-:W-:Y:S03]  /*112b0*/  FFMA.FTZ R179, R151, R238, R179 ;  /* 0x000000ee97b37223 */ /* 0x000fe600000100b3 */
[----:B------:R-:W-:Y:S01]  /*112c0*/  MOV R151, R3 ;  /* 0x0000000300977202 */ /* 0x000fe20000000f00 */
[----:B------:R-:W-:Y:S01]  /*112d0*/  FFMA.FTZ R155, R150, R239, R155 ;  /* 0x000000ef969b7223 */ /* 0x000fe2000001009b */
[----:B------:R-:W-:Y:S01]  /*112e0*/  MOV R150, R2 ;  /* 0x0000000200967202 */ /* 0x000fe20000000f00 */
[----:B------:R-:W-:Y:S01]  /*112f0*/  MUFU.EX2 R202, R202 ;  /* 0x000000ca00ca7308 */ /* 0x000fe20000000800 */
[C---:B------:R-:W-:Y:S01]  /*11300*/  HMMA.16816.F32 R72, R144.reuse, R100, R72 ;  /* 0x000000649048723c */ /* 0x040fe20000001848 */
[----:B------:R-:W-:Y:S03]  /*11310*/  FFMA.FTZ R181, R149, R236, R181 ;  /* 0x000000ec95b57223 */ /* 0x000fe600000100b5 */
[----:B------:R-:W-:Y:S01]  /*11320*/  FFMA.FTZ R189, R148, R237, R189 ;  /* 0x000000ed94bd7223 */ /* 0x000fe200000100bd */
[----:B------:R-:W-:Y:S01]  /*11330*/  MOV R149, R0 ;  /* 0x0000000000957202 */ /* 0x000fe20000000f00 */
[----:B------:R-:W-:Y:S01]  /*11340*/  FADD.FTZ R178, R178, R179 ;  /* 0x000000b3b2b27221 */ /* 0x000fe20000010000 */
[----:B---3--:R-:W-:Y:S01]  /*11350*/  F2FP.PACK_AB R100, R191, R190 ;  /* 0x000000bebf64723e */ /* 0x008fe200000000ff */
[-C--:B------:R-:W-:Y:S01]  /*11360*/  HMMA.16816.F32 R76, R144, R102.reuse, R76 ;  /* 0x00000066904c723c */ /* 0x080fe2000000184c */
[----:B--2---:R-:W-:Y:S01]  /*11370*/  F2FP.PACK_AB R101, R193, R192 ;  /* 0x000000c0c165723e */ /* 0x004fe200000000ff */
[----:B------:R-:W-:Y:S02]  /*11380*/  MUFU.EX2 R245, R245 ;  /* 0x000000f500f57308 */ /* 0x000fe40000000800 */
[----:B------:R-:W-:Y:S01]  /*11390*/  MOV R148, R152 ;  /* 0x0000009800947202 */ /* 0x000fe20000000f00 */
[----:B------:R-:W-:Y:S02]  /*113a0*/  FADD.FTZ R154, R154, R155 ;  /* 0x0000009b9a9a7221 */ /* 0x000fe40000010000 */
[----:B------:R-:W-:Y:S01]  /*113b0*/  FADD.FTZ R180, R180, R181 ;  /* 0x000000b5b4b47221 */ /* 0x000fe20000010000 */
[C---:B------:R-:W-:Y:S01]  /*113c0*/  HMMA.16816.F32 R80, R156.reuse, R102, R80 ;  /* 0x000000669c50723c */ /* 0x040fe20000001850 */
[----:B------:R-:W-:Y:S03]  /*113d0*/  FADD.FTZ R188, R188, R189 ;  /* 0x000000bdbcbc7221 */ /* 0x000fe60000010000 */
[----:B------:R-:W-:Y:S01]  /*113e0*/  MUFU.EX2 R242, R242 ;  /* 0x000000f200f27308 */ /* 0x000fe20000000800 */
[----:B------:R-:W-:Y:S02]  /*113f0*/  FADD.FTZ R177, R177, R178 ;  /* 0x000000b2b1b17221 */ /* 0x000fe40000010000 */
[----:B----4-:R-:W-:Y:S01]  /*11400*/  F2FP.PACK_AB R102, R195, R194 ;  /* 0x000000c2c366723e */ /* 0x010fe200000000ff */
[-C--:B------:R-:W-:Y:S01]  /*11410*/  HMMA.16816.F32 R84, R156, R104.reuse, R84 ;  /* 0x000000689c54723c */ /* 0x080fe20000001854 */
[----:B-1----:R-:W-:Y:S03]  /*11420*/  F2FP.PACK_AB R103, R197, R196 ;  /* 0x000000c4c567723e */ /* 0x002fe600000000ff */
[----:B------:R-:W-:Y:S02]  /*11430*/  FADD.FTZ R183, R183, R154 ;  /* 0x0000009ab7b77221 */ /* 0x000fe40000010000 */
[----:B------:R-:W1:Y:S01]  /*11440*/  MUFU.EX2 R251, R251 ;  /* 0x000000fb00fb7308 */ /* 0x000e620000000800 */
[----:B------:R-:W-:Y:S01]  /*11450*/  FADD.FTZ R185, R185, R180 ;  /* 0x000000b4b9b97221 */ /* 0x000fe20000010000 */
[C---:B------:R-:W-:Y:S01]  /*11460*/  HMMA.16816.F32 R88, R144.reuse, R104, R88 ;  /* 0x000000689058723c */ /* 0x040fe20000001858 */
[----:B------:R-:W-:Y:S03]  /*11470*/  FADD.FTZ R187, R187, R188 ;  /* 0x000000bcbbbb7221 */ /* 0x000fe60000010000 */
[----:B------:R-:W-:Y:S02]  /*11480*/  FADD.FTZ R177, R176, R177 ;  /* 0x000000b1b0b17221 */ /* 0x000fe40000010000 */
[----:B------:R-:W-:Y:S01]  /*11490*/  FADD.FTZ R183, R182, R183 ;  /* 0x000000b7b6b77221 */ /* 0x000fe20000010000 */
[----:B------:R-:W-:Y:S01]  /*114a0*/  F2FP.PACK_AB R104, R199, R198 ;  /* 0x000000c6c768723e */ /* 0x000fe200000000ff */
[-C--:B------:R-:W-:Y:S01]  /*114b0*/  HMMA.16816.F32 R92, R144, R106.reuse, R92 ;  /* 0x0000006a905c723c */ /* 0x080fe2000000185c */
[----:B------:R-:W-:Y:S03]  /*114c0*/  MUFU.EX2 R246, R246 ;  /* 0x000000f600f67308 */ /* 0x000fe60000000800 */
[----:B------:R-:W-:Y:S02]  /*114d0*/  FADD.FTZ R185, R184, R185 ;  /* 0x000000b9b8b97221 */ /* 0x000fe40000010000 */
[----:B------:R-:W-:Y:S02]  /*114e0*/  FADD.FTZ R187, R186, R187 ;  /* 0x000000bbbabb7221 */ /* 0x000fe40000010000 */
[----:B------:R-:W-:Y:S01]  /*114f0*/  HMMA.16816.F32 R96, R156, R106, R96 ;  /* 0x0000006a9c60723c */ /* 0x000fe20000001860 */
[----:B------:R-:W-:Y:S02]  /*11500*/  FADD.FTZ R190, R190, R177 ;  /* 0x000000b1bebe7221 */ /* 0x000fe40000010000 */
[----:B------:R-:W2:Y:S01]  /*11510*/  MUFU.EX2 R244, R244 ;  /* 0x000000f400f47308 */ /* 0x000ea20000000800 */
[----:B------:R-:W-:Y:S01]  /*11520*/  FADD.FTZ R192, R192, R183 ;  /* 0x000000b7c0c07221 */ /* 0x000fe20000010000 */
[----:B-1----:R-:W-:Y:S01]  /*11530*/  F2FP.PACK_AB R105, R251, R242 ;  /* 0x000000f2fb69723e */ /* 0x002fe200000000ff */
[----:B------:R-:W-:Y:S02]  /*11540*/  FADD.FTZ R198, R198, R185 ;  /* 0x000000b9c6c67221 */ /* 0x000fe40000010000 */
[-C--:B------:R-:W-:Y:S01]  /*11550*/  HMMA.16816.F32 R4, R100, R108.reuse, R4 ;  /* 0x0000006c6404723c */ /* 0x080fe20000001804 */
[----:B------:R-:W-:Y:S03]  /*11560*/  F2FP.PACK_AB R106, R245, R202 ;  /* 0x000000caf56a723e */ /* 0x000fe600000000ff */
[----:B------:R-:W-:Y:S01]  /*11570*/  FADD.FTZ R242, R242, R187 ;  /* 0x000000bbf2f27221 */ /* 0x000fe20000010000 */
[----:B------:R-:W-:Y:S01]  /*11580*/  MUFU.EX2 R248, R248 ;  /* 0x000000f800f87308 */ /* 0x000fe20000000800 */
[----:B------:R-:W-:Y:S02]  /*11590*/  FADD.FTZ R191, R191, R190 ;  /* 0x000000bebfbf7221 */ /* 0x000fe40000010000 */
[----:B------:R-:W-:Y:S04]  /*115a0*/  FADD.FTZ R193, R193, R192 ;  /* 0x000000c0c1c17221 */ /* 0x000fe80000010000 */
[----:B------:R-:W-:Y:S02]  /*115b0*/  FADD.FTZ R199, R199, R198 ;  /* 0x000000c6c7c77221 */ /* 0x000fe40000010000 */
[----:B------:R-:W-:Y:S01]  /*115c0*/  FADD.FTZ R251, R251, R242 ;  /* 0x000000f2fbfb7221 */ /* 0x000fe20000010000 */
[----:B------:R-:W1:Y:S01]  /*115d0*/  MUFU.EX2 R249, R249 ;  /* 0x000000f900f97308 */ /* 0x000e620000000800 */
[----:B------:R-:W-:Y:S02]  /*115e0*/  FADD.FTZ R194, R194, R191 ;  /* 0x000000bfc2c27221 */ /* 0x000fe40000010000 */
[----:B------:R-:W-:Y:S01]  /*115f0*/  FADD.FTZ R196, R196, R193 ;  /* 0x000000c1c4c47221 */ /* 0x000fe20000010000 */
[----:B--2---:R-:W-:Y:S01]  /*11600*/  F2FP.PACK_AB R107, R244, R246 ;  /* 0x000000f6f46b723e */ /* 0x004fe200000000ff */
[----:B------:R-:W-:Y:S02]  /*11610*/  FADD.FTZ R202, R202, R199 ;  /* 0x000000c7caca7221 */ /* 0x000fe40000010000 */
[----:B------:R-:W-:Y:S02]  /*11620*/  FADD.FTZ R251, R246, R251 ;  /* 0x000000fbf6fb7221 */ /* 0x000fe40000010000 */
[----:B------:R-:W-:Y:S01]  /*11630*/  FADD.FTZ R195, R195, R194 ;  /* 0x000000c2c3c37221 */ /* 0x000fe20000010000 */
[----:B------:R-:W-:Y:S01]  /*11640*/  MUFU.EX2 R247, R247 ;  /* 0x000000f700f77308 */ /* 0x000fe20000000800 */
[C---:B------:R-:W-:Y:S01]  /*11650*/  HMMA.16816.F32 R8, R104.reuse, R108, R8 ;  /* 0x0000006c6808723c */ /* 0x040fe20000001808 */
[----:B------:R-:W-:Y:S02]  /*11660*/  FADD.FTZ R196, R197, R196 ;  /* 0x000000c4c5c47221 */ /* 0x000fe40000010000 */
[----:B------:R-:W-:Y:S02]  /*11670*/  FADD.FTZ R202, R245, R202 ;  /* 0x000000caf5ca7221 */ /* 0x000fe40000010000 */
[----:B------:R-:W-:Y:S03]  /*11680*/  FADD.FTZ R251, R244, R251 ;  /* 0x000000fbf4fb7221 */ /* 0x000fe60000010000 */
[-C--:B------:R-:W-:Y:S01]  /*11690*/  HMMA.16816.F32 R12, R104, R110.reuse, R12 ;  /* 0x0000006e680c723c */ /* 0x080fe2000000180c */
[----:B------:R-:W2:Y:S03]  /*116a0*/  MUFU.EX2 R250, R250 ;  /* 0x000000fa00fa7308 */ /* 0x000ea60000000800 */
[C---:B-1----:R-:W-:Y:S01]  /*116b0*/  F2FP.PACK_AB R156, R249.reuse, R248 ;  /* 0x000000f8f99c723e */ /* 0x042fe200000000ff */
[----:B------:R-:W-:Y:S03]  /*116c0*/  FADD.FTZ R248, R248, R195 ;  /* 0x000000c3f8f87221 */ /* 0x000fe60000010000 */
[C---:B------:R-:W-:Y:S01]  /*116d0*/  HMMA.16816.F32 R16, R100.reuse, R110, R16 ;  /* 0x0000006e6410723c */ /* 0x040fe20000001810 */
[----:B------:R-:W1:Y:S02]  /*116e0*/  LDSM.16.MT88.4 R108, [R212+0x1100] ;  /* 0x00110000d46c783b */ /* 0x000e640000004200 */
[----:B------:R-:W3:Y:S01]  /*116f0*/  MUFU.EX2 R201, R201 ;  /* 0x000000c900c97308 */ /* 0x000ee20000000800 */
[----:B------:R-:W-:Y:S04]  /*11700*/  FADD.FTZ R248, R249, R248 ;  /* 0x000000f8f9f87221 */ /* 0x000fe80000010000 */
[-C--:B-----5:R-:W-:Y:S05]  /*11710*/  HMMA.16816.F32 R20, R100, R112.reuse, R20 ;  /* 0x000000706414723c */ /* 0x0a0fea0000001814 */
[----:B------:R-:W4:Y:S03]  /*11720*/  MUFU.EX2 R203, R203 ;  /* 0x000000cb00cb7308 */ /* 0x000f260000000800 */
[C---:B------:R-:W-:Y:S01]  /*11730*/  HMMA.16816.F32 R24, R104.reuse, R112, R24 ;  /* 0x000000706818723c */ /* 0x040fe20000001818 */
[C---:B--2---:R-:W-:Y:S03]  /*11740*/  F2FP.PACK_AB R157, R250.reuse, R247 ;  /* 0x000000f7fa9d723e */ /* 0x044fe600000000ff */
[----:B------:R-:W-:Y:S03]  /*11750*/  FADD.FTZ R247, R247, R196 ;  /* 0x000000c4f7f77221 */ /* 0x000fe60000010000 */
[----:B------:R2:W5:Y:S01]  /*11760*/  MUFU.EX2 R127, R162 ;  /* 0x000000a2007f7308 */ /* 0x0005620000000800 */
[-C--:B------:R-:W-:Y:S01]  /*11770*/  HMMA.16816.F32 R28, R104, R114.reuse, R28 ;  /* 0x00000072681c723c */ /* 0x080fe2000000181c */
[----:B------:R-:W-:Y:S03]  /*11780*/  FADD.FTZ R250, R250, R247 ;  /* 0x000000f7fafa7221 */ /* 0x000fe60000010000 */
[C---:B---3--:R-:W-:Y:S01]  /*11790*/  F2FP.PACK_AB R158, R252.reuse, R201 ;  /* 0x000000c9fc9e723e */ /* 0x048fe200000000ff */
[----:B------:R-:W-:Y:S03]  /*117a0*/  FADD.FTZ R201, R201, R248 ;  /* 0x000000f8c9c97221 */ /* 0x000fe60000010000 */
[C---:B------:R-:W-:Y:S01]  /*117b0*/  HMMA.16816.F32 R32, R100.reuse, R114, R32 ;  /* 0x000000726420723c */ /* 0x040fe20000001820 */
[----:B------:R-:W3:Y:S01]  /*117c0*/  LDSM.16.MT88.4 R112, [R214+0x1d00] ;  /* 0x001d0000d670783b */ /* 0x000ee20000004200 */
[----:B------:R1:W-:Y:S02]  /*117d0*/  MUFU.EX2 R137, R160 ;  /* 0x000000a000897308 */ /* 0x0003e40000000800 */
[----:B------:R-:W-:Y:S01]  /*117e0*/  FADD.FTZ R238, R252, R201 ;  /* 0x000000c9fcee7221 */ /* 0x000fe20000010000 */
[----:B----4-:R-:W-:Y:S01]  /*117f0*/  F2FP.PACK_AB R159, R138, R203 ;  /* 0x000000cb8a9f723e */ /* 0x010fe200000000ff */
[----:B------:R-:W-:Y:S02]  /*11800*/  FADD.FTZ R250, R203, R250 ;  /* 0x000000facbfa7221 */ /* 0x000fe40000010000 */
[-C--:B------:R-:W-:Y:S04]  /*11810*/  HMMA.16816.F32 R36, R100, R116.reuse, R36 ;  /* 0x000000746424723c */ /* 0x080fe80000001824 */
[----:B------:R5:W4:Y:S01]  /*11820*/  MUFU.EX2 R153, R161 ;  /* 0x000000a100997308 */ /* 0x000b220000000800 */
[----:B--2---:R-:W-:Y:S03]  /*11830*/  F2FP.PACK_AB R162, R139, R136 ;  /* 0x000000888ba2723e */ /* 0x004fe600000000ff */
[C---:B------:R-:W-:Y:S08]  /*11840*/  HMMA.16816.F32 R40, R104.reuse, R116, R40 ;  /* 0x000000746828723c */ /* 0x040ff00000001828 */
[-C--:B------:R-:W-:Y:S01]  /*11850*/  HMMA.16816.F32 R44, R104, R118.reuse, R44 ;  /* 0x00000076682c723c */ /* 0x080fe2000000182c */
[----:B-1----:R-:W-:Y:S07]  /*11860*/  F2FP.PACK_AB R160, R126, R124 ;  /* 0x0000007c7ea0723e */ /* 0x002fee00000000ff */
[C---:B------:R-:W-:Y:S01]  /*11870*/  HMMA.16816.F32 R48, R100.reuse, R118, R48 ;  /* 0x000000766430723c */ /* 0x040fe20000001830 */
[----:B------:R-:W1:Y:S03]  /*11880*/  LDSM.16.MT88.4 R116, [R212+0x1d00] ;  /* 0x001d0000d474783b */ /* 0x000e660000004200 */
[----:B-----5:R-:W-:Y:S02]  /*11890*/  F2FP.PACK_AB R161, R127, R125 ;  /* 0x0000007d7fa1723e */ /* 0x020fe400000000ff */
[----:B----4-:R-:W-:Y:S02]  /*118a0*/  F2FP.PACK_AB R163, R153, R137 ;  /* 0x0000008999a3723e */ /* 0x010fe400000000ff */
[-C--:B------:R-:W-:Y:S08]  /*118b0*/  HMMA.16816.F32 R52, R100, R108.reuse, R52 ;  /* 0x0000006c6434723c */ /* 0x080ff00000001834 */
        /* <DEDUP_REMOVED lines=18> */
[----:B------:R-:W-:Y:S01]  /*119e0*/  MOV R8, R136 ;  /* 0x0000008800087202 */ /* 0x000fe20000000f00 */
[----:B------:R-:W-:Y:S01]  /*119f0*/  FADD.FTZ R239, R10, R250 ;  /* 0x000000fa0aef7221 */ /* 0x000fe20000010000 */
[-C--:B------:R-:W-:Y:S07]  /*11a00*/  HMMA.16816.F32 R136, R160, R134.reuse, R12 ;  /* 0x00000086a088723c */ /* 0x080fee000000180c */
[----:B------:R-:W-:Y:S01]  /*11a10*/  MOV R15, R127 ;  /* 0x0000007f000f7202 */ /* 0x000fe20000000f00 */
[C---:B------:R-:W-:Y:S01]  /*11a20*/  HMMA.16816.F32 R132, R156.reuse, R134, R16 ;  /* 0x000000869c84723c */ /* 0x040fe20000001810 */
[----:B------:R-:W-:Y:S03]  /*11a30*/  MOV R14, R126 ;  /* 0x0000007e000e7202 */ /* 0x000fe60000000f00 */
[----:B------:R-:W-:Y:S02]  /*11a40*/  MOV R13, R125 ;  /* 0x0000007d000d7202 */ /* 0x000fe40000000f00 */
[----:B------:R-:W-:Y:S02]  /*11a50*/  MOV R12, R124 ;  /* 0x0000007c000c7202 */ /* 0x000fe40000000f00 */
[-C--:B--2---:R-:W-:Y:S01]  /*11a60*/  HMMA.16816.F32 R128, R156, R108.reuse, R20 ;  /* 0x0000006c9c80723c */ /* 0x084fe20000001814 */
[----:B------:R-:W-:Y:S03]  /*11a70*/  FADD.FTZ R251, R13, R251 ;  /* 0x000000fb0dfb7221 */ /* 0x000fe60000010000 */
[----:B------:R-:W-:Y:S02]  /*11a80*/  FADD.FTZ R202, R12, R202 ;  /* 0x000000ca0cca7221 */ /* 0x000fe40000010000 */
[----:B------:R-:W-:Y:S02]  /*11a90*/  FADD.FTZ R251, R15, R251 ;  /* 0x000000fb0ffb7221 */ /* 0x000fe40000010000 */
[C---:B------:R-:W-:Y:S01]  /*11aa0*/  HMMA.16816.F32 R124, R160.reuse, R108, R24 ;  /* 0x0000006ca07c723c */ /* 0x040fe20000001818 */
[----:B------:R-:W-:Y:S04]  /*11ab0*/  FADD.FTZ R202, R14, R202 ;  /* 0x000000ca0eca7221 */ /* 0x000fe80000010000 */
[----:B------:R-:W-:Y:S03]  /*11ac0*/  FADD.FTZ R202, R8, R202 ;  /* 0x000000ca08ca7221 */ /* 0x000fe60000010000 */
[-C--:B------:R-:W-:Y:S01]  /*11ad0*/  HMMA.16816.F32 R120, R160, R110.reuse, R28 ;  /* 0x0000006ea078723c */ /* 0x080fe2000000181c */
[----:B------:R-:W-:Y:S07]  /*11ae0*/  FADD.FTZ R236, R11, R202 ;  /* 0x000000ca0bec7221 */ /* 0x000fee0000010000 */
        /* <DEDUP_REMOVED lines=20> */
.L_x_510:
[----:B------:R-:W1:Y:S01]  /*11c30*/  SHFL.BFLY PT, R5, R238, 0x2, 0x1f ;  /* 0x0c401f00ee057f89 */ /* 0x000e6200000e0000 */
[----:B------:R-:W-:-:S03]  /*11c40*/  PLOP3.LUT P4, PT, PT, PT, PT, 0x8, 0x0 ;  /* 0x000000000000781c */ /* 0x000fc60003f8e170 */
[----:B------:R-:W2:Y:S04]  /*11c50*/  SHFL.BFLY PT, R6, R239, 0x2, 0x1f ;  /* 0x0c401f00ef067f89 */ /* 0x000ea800000e0000 */
[----:B------:R-:W3:Y:S01]  /*11c60*/  SHFL.BFLY PT, R4, R237, 0x2, 0x1f ;  /* 0x0c401f00ed047f89 */ /* 0x000ee200000e0000 */
[----:B-1----:R-:W-:-:S03]  /*11c70*/  FADD.FTZ R8, R5, R238 ;  /* 0x000000ee05087221 */ /* 0x002fc60000010000 */
[----:B------:R-:W1:Y:S01]  /*11c80*/  SHFL.BFLY PT, R5, R236, 0x2, 0x1f ;  /* 0x0c401f00ec057f89 */ /* 0x000e6200000e0000 */
[----:B--2---:R-:W-:-:S03]  /*11c90*/  FADD.FTZ R9, R6, R239 ;  /* 0x000000ef06097221 */ /* 0x004fc60000010000 */
[----:B------:R-:W2:Y:S01]  /*11ca0*/  SHFL.BFLY PT, R7, R8, 0x1, 0x1f ;  /* 0x0c201f0008077f89 */ /* 0x000ea200000e0000 */
[----:B---3--:R-:W-:-:S03]  /*11cb0*/  FADD.FTZ R11, R4, R237 ;  /* 0x000000ed040b7221 */ /* 0x008fc60000010000 */
[----:B------:R-:W3:Y:S04]  /*11cc0*/  SHFL.BFLY PT, R6, R9, 0x1, 0x1f ;  /* 0x0c201f0009067f89 */ /* 0x000ee800000e0000 */
[----:B------:R-:W4:Y:S01]  /*11cd0*/  SHFL.BFLY PT, R4, R11, 0x1, 0x1f ;  /* 0x0c201f000b047f89 */ /* 0x000f2200000e0000 */
[----:B-1----:R-:W-:Y:S02]  /*11ce0*/  FADD.FTZ R10, R5, R236 ;  /* 0x000000ec050a7221 */ /* 0x002fe40000010000 */
[----:B--2---:R-:W-:-:S03]  /*11cf0*/  FADD.FTZ R7, R8, R7 ;  /* 0x0000000708077221 */ /* 0x004fc60000010000 */
[----:B------:R-:W1:Y:S01]  /*11d00*/  SHFL.BFLY PT, R5, R10, 0x1, 0x1f ;  /* 0x0c201f000a057f89 */ /* 0x000e6200000e0000 */
[----:B------:R-:W-:Y:S01]  /*11d10*/  MOV R8, RZ ;  /* 0x000000ff00087202 */ /* 0x000fe20000000f00 */
[----:B---3--:R-:W-:Y:S01]  /*11d20*/  FADD.FTZ R6, R9, R6 ;  /* 0x0000000609067221 */ /* 0x008fe20000010000 */
[----:B------:R-:W-:Y:S02]  /*11d30*/  FSETP.NE.FTZ.AND P3, PT, R7, RZ, PT ;  /* 0x000000ff0700720b */ /* 0x000fe40003f75000 */
[----:B------:R-:W-:Y:S01]  /*11d40*/  MOV R9, RZ ;  /* 0x000000ff00097202 */ /* 0x000fe20000000f00 */
[----:B----4-:R-:W-:Y:S01]  /*11d50*/  FADD.FTZ R4, R4, R11 ;  /* 0x0000000b04047221 */ /* 0x010fe20000010000 */
[----:B------:R-:W-:-:S04]  /*11d60*/  FSETP.NE.FTZ.AND P2, PT, R6, RZ, PT ;  /* 0x000000ff0600720b */ /* 0x000fc80003f55000 */
[----:B------:R-:W-:-:S05]  /*11d70*/  FSETP.NE.FTZ.AND P0, PT, R4, RZ, PT ;  /* 0x000000ff0400720b */ /* 0x000fca0003f15000 */
[----:B------:R-:W2:Y:S01]  /*11d80*/  @P3 MUFU.RCP R8, R7 ;  /* 0x0000000700083308 */ /* 0x000ea20000001000 */
[----:B------:R-:W-:-:S03]  /*11d90*/  @P3 MOV R15, 0x3f317218 ;  /* 0x3f317218000f3802 */ /* 0x000fc60000000f00 */
[----:B------:R-:W-:Y:S02]  /*11da0*/  @P2 MOV R14, 0x3f317218 ;  /* 0x3f317218000e2802 */ /* 0x000fe40000000f00 */
[----:B------:R-:W-:Y:S02]  /*11db0*/  @P3 FMUL.FTZ R15, R15, c[0x0][0x2d0] ;  /* 0x0000b4000f0f3a20 */ /* 0x000fe40000410000 */
[----:B-1----:R-:W-:Y:S01]  /*11dc0*/  FADD.FTZ R5, R10, R5 ;  /* 0x000000050a057221 */ /* 0x002fe20000010000 */
[----:B------:R-:W-:Y:S01]  /*11dd0*/  MOV R10, RZ ;  /* 0x000000ff000a7202 */ /* 0x000fe20000000f00 */
[----:B------:R-:W-:Y:S01]  /*11de0*/  @P2 MUFU.RCP R9, R6 ;  /* 0x0000000600092308 */ /* 0x000fe20000001000 */
[----:B------:R-:W-:Y:S01]  /*11df0*/  @P0 MOV R12, 0x3f317218 ;  /* 0x3f317218000c0802 */ /* 0x000fe20000000f00 */
[----:B------:R-:W-:Y:S01]  /*11e00*/  @P2 FMUL.FTZ R14, R14, c[0x0][0x2d0] ;  /* 0x0000b4000e0e2a20 */ /* 0x000fe20000410000 */
[----:B------:R-:W-:Y:S01]  /*11e10*/  FSETP.NE.FTZ.AND P1, PT, R5, RZ, PT ;  /* 0x000000ff0500720b */ /* 0x000fe20003f35000 */
[----:B--2---:R-:W-:-:S02]  /*11e20*/  FMUL.FTZ R144, R8, R144 ;  /* 0x0000009008907220 */ /* 0x004fc40000410000 */
[C---:B------:R-:W-:Y:S02]  /*11e30*/  FMUL.FTZ R145, R8.reuse, R145 ;  /* 0x0000009108917220 */ /* 0x040fe40000410000 */
[----:B------:R-:W1:Y:S01]  /*11e40*/  @P3 MUFU.LG2 R7, R7 ;  /* 0x0000000700073308 */ /* 0x000e620000000c00 */
[C---:B------:R-:W-:Y:S02]  /*11e50*/  FMUL.FTZ R132, R8.reuse, R132 ;  /* 0x0000008408847220 */ /* 0x040fe40000410000 */
[C---:B------:R-:W-:Y:S02]  /*11e60*/  FMUL.FTZ R133, R8.reuse, R133 ;  /* 0x0000008508857220 */ /* 0x040fe40000410000 */
[C---:B------:R-:W-:Y:S02]  /*11e70*/  FMUL.FTZ R128, R8.reuse, R128 ;  /* 0x0000008008807220 */ /* 0x040fe40000410000 */
[C---:B------:R-:W-:Y:S01]  /*11e80*/  FMUL.FTZ R129, R8.reuse, R129 ;  /* 0x0000008108817220 */ /* 0x040fe20000410000 */
[----:B------:R-:W2:Y:S01]  /*11e90*/  @P2 MUFU.LG2 R6, R6 ;  /* 0x0000000600062308 */ /* 0x000ea20000000c00 */
[C---:B------:R-:W-:Y:S01]  /*11ea0*/  FMUL.FTZ R116, R8.reuse, R116 ;  /* 0x0000007408747220 */ /* 0x040fe20000410000 */
[----:B------:R-:W-:Y:S01]  /*11eb0*/  @P1 MOV R13, 0x3f317218 ;  /* 0x3f317218000d1802 */ /* 0x000fe20000000f00 */
[----:B------:R-:W-:-:S02]  /*11ec0*/  FMUL.FTZ R117, R8, R117 ;  /* 0x0000007508757220 */ /* 0x000fc40000410000 */
[C---:B------:R-:W-:Y:S02]  /*11ed0*/  FMUL.FTZ R112, R8.reuse, R112 ;  /* 0x0000007008707220 */ /* 0x040fe40000410000 */
[C---:B------:R-:W-:Y:S01]  /*11ee0*/  FMUL.FTZ R113, R8.reuse, R113 ;  /* 0x0000007108717220 */ /* 0x040fe20000410000 */
[----:B------:R-:W3:Y:S01]  /*11ef0*/  @P1 MUFU.LG2 R11, R5 ;  /* 0x00000005000b1308 */ /* 0x000ee20000000c00 */
[C---:B------:R-:W-:Y:S02]  /*11f00*/  FMUL.FTZ R100, R8.reuse, R100 ;  /* 0x0000006408647220 */ /* 0x040fe40000410000 */
[C---:B------:R-:W-:Y:S02]  /*11f10*/  FMUL.FTZ R101, R8.reuse, R101 ;  /* 0x0000006508657220 */ /* 0x040fe40000410000 */
[C---:B------:R-:W-:Y:S02]  /*11f20*/  FMUL.FTZ R52, R8.reuse, R52 ;  /* 0x0000003408347220 */ /* 0x040fe40000410000 */
[C---:B------:R-:W-:Y:S01]  /*11f30*/  FMUL.FTZ R53, R8.reuse, R53 ;  /* 0x0000003508357220 */ /* 0x040fe20000410000 */
[----:B------:R4:W-:Y:S01]  /*11f40*/  @P1 MUFU.RCP R10, R5 ;  /* 0x00000005000a1308 */ /* 0x0009e20000001000 */
[----:B------:R-:W-:-:S02]  /*11f50*/  FMUL.FTZ R64, R8, R64 ;  /* 0x0000004008407220 */ /* 0x000fc40000410000 */
[C---:B------:R-:W-:Y:S02]  /*11f60*/  FMUL.FTZ R65, R8.reuse, R65 ;  /* 0x0000004108417220 */ /* 0x040fe40000410000 */
[C---:B------:R-:W-:Y:S02]  /*11f70*/  FMUL.FTZ R68, R8.reuse, R68 ;  /* 0x0000004408447220 */ /* 0x040fe40000410000 */
[C---:B------:R-:W-:Y:S02]  /*11f80*/  FMUL.FTZ R69, R8.reuse, R69 ;  /* 0x0000004508457220 */ /* 0x040fe40000410000 */
[C---:B------:R-:W-:Y:S02]  /*11f90*/  FMUL.FTZ R80, R8.reuse, R80 ;  /* 0x0000005008507220 */ /* 0x040fe40000410000 */
[C---:B------:R-:W-:Y:S02]  /*11fa0*/  FMUL.FTZ R81, R8.reuse, R81 ;  /* 0x0000005108517220 */ /* 0x040fe40000410000 */
[----:B------:R-:W-:-:S02]  /*11fb0*/  FMUL.FTZ R84, R8, R84 ;  /* 0x0000005408547220 */ /* 0x000fc40000410000 */
[C---:B------:R-:W-:Y:S01]  /*11fc0*/  FMUL.FTZ R85, R8.reuse, R85 ;  /* 0x0000005508557220 */ /* 0x040fe20000410000 */
[----:B----4-:R-:W-:Y:S01]  /*11fd0*/  MOV R5, 0xff800000 ;  /* 0xff80000000057802 */ /* 0x010fe20000000f00 */
[C---:B------:R-:W-:Y:S02]  /*11fe0*/  FMUL.FTZ R96, R8.reuse, R96 ;  /* 0x0000006008607220 */ /* 0x040fe40000410000 */
[----:B------:R-:W-:Y:S01]  /*11ff0*/  FMUL.FTZ R97, R8, R97 ;  /* 0x0000006108617220 */ /* 0x000fe20000410000 */
[----:B------:R-:W-:Y:S01]  /*12000*/  MOV R8, RZ ;  /* 0x000000ff00087202 */ /* 0x000fe20000000f00 */
[----:B-1----:R-:W-:Y:S02]  /*12010*/  @P3 FMUL.FTZ R16, R7, 0.69314718246459960938 ;  /* 0x3f31721807103820 */ /* 0x002fe40000410000 */
[----:B--2---:R-:W-:Y:S02]  /*12020*/  @P2 FMUL.FTZ R7, R6, 0.69314718246459960938 ;  /* 0x3f31721806072820 */ /* 0x004fe40000410000 */
[----:B---3--:R-:W-:Y:S01]  /*12030*/  @P1 FMUL.FTZ R11, R11, 0.69314718246459960938 ;  /* 0x3f3172180b0b1820 */ /* 0x008fe20000410000 */
[----:B------:R-:W-:Y:S01]  /*12040*/  @P0 MUFU.RCP R8, R4 ;  /* 0x0000000400080308 */ /* 0x000fe20000001000 */
[----:B------:R-:W-:-:S02]  /*12050*/  @P1 FMUL.FTZ R13, R13, c[0x0][0x2d0] ;  /* 0x0000b4000d0d1a20 */ /* 0x000fc40000410000 */
[----:B------:R-:W-:Y:S02]  /*12060*/  @P0 FMUL.FTZ R12, R12, c[0x0][0x2d0] ;  /* 0x0000b4000c0c0a20 */ /* 0x000fe40000410000 */
[C---:B------:R-:W-:Y:S02]  /*12070*/  FMUL.FTZ R146, R9.reuse, R146 ;  /* 0x0000009209927220 */ /* 0x040fe40000410000 */
[C---:B------:R-:W-:Y:S01]  /*12080*/  FMUL.FTZ R147, R9.reuse, R147 ;  /* 0x0000009309937220 */ /* 0x040fe20000410000 */
[----:B------:R-:W1:Y:S01]  /*12090*/  @P0 MUFU.LG2 R4, R4 ;  /* 0x0000000400040308 */ /* 0x000e620000000c00 */
        /* <DEDUP_REMOVED lines=8> */
[----:B-1----:R-:W-:-:S02]  /*12120*/  @P0 FMUL.FTZ R17, R4, 0.69314718246459960938 ;  /* 0x3f31721804110820 */ /* 0x002fc40000410000 */
        /* <DEDUP_REMOVED lines=13> */
[----:B------:R-:W-:Y:S01]  /*12200*/  FMUL.FTZ R99, R9, R99 ;  /* 0x0000006309637220 */ /* 0x000fe20000410000 */
[----:B------:R-:W-:Y:S01]  /*12210*/  MOV R9, 0xff800000 ;  /* 0xff80000000097802 */ /* 0x000fe20000000f00 */
        /* <DEDUP_REMOVED lines=50> */
[----:B------:R-:W-:Y:S02]  /*12540*/  @P3 FFMA.FTZ R5, R15, R3, R16 ;  /* 0x000000030f053223 */ /* 0x000fe40000010010 */
[----:B------:R-:W-:Y:S02]  /*12550*/  @P2 FFMA.FTZ R8, R14, R2, R7 ;  /* 0x000000020e082223 */ /* 0x000fe40000010007 */
[----:B------:R-:W-:Y:S02]  /*12560*/  @P1 FFMA.FTZ R9, R13, R0, R11 ;  /* 0x000000000d091223 */ /* 0x000fe4000001000b */
[----:B------:R-:W-:-:S02]  /*12570*/  @P0 FFMA.FTZ R10, R12, R152, R17 ;  /* 0x000000980c0a0223 */ /* 0x000fc40000010011 */
.L_x_446:
[----:B------:R-:W-:Y:S05]  /*12580*/  @P4 BRA `(.L_x_532) ;  /* 0x00001ab000004947 */ /* 0x000fea0003800000 */
[----:B------:R-:W1:Y:S01]  /*12590*/  S2R R7, SR_TID.X ;  /* 0x0000000000077919 */ /* 0x000e620000002100 */
[----:B------:R-:W-:Y:S01]  /*125a0*/  IMAD R16, RZ, RZ, -UR8 ;  /* 0x80000008ff107e24 */ /* 0x000fe2000f8e02ff */
[----:B------:R-:W-:Y:S01]  /*125b0*/  USHF.R.S32.HI UR6, URZ, 0x1f, UR8 ;  /* 0x0000001f3f067899 */ /* 0x000fe20008011408 */
[----:B------:R-:W-:Y:S01]  /*125c0*/  IMAD.MOV.U32 R12, RZ, RZ, c[0x0][0x4e8] ;  /* 0x00013a00ff0c7624 */ /* 0x000fe200078e00ff */
[----:B------:R-:W2:Y:S01]  /*125d0*/  S2R R3, SR_CTAID.Y ;  /* 0x0000000000037919 */ /* 0x000ea20000002600 */
[----:B------:R-:W-:Y:S01]  /*125e0*/  ULDC.64 UR4, c[0x0][0x4d0] ;  /* 0x0001340000047ab9 */ /* 0x000fe20000000a00 */
[----:B------:R-:W-:Y:S01]  /*125f0*/  BSSY B0, `(.L_x_533) ;  /* 0x00000c5000007945 */ /* 0x000fe20003800000 */
[----:B------:R-:W-:Y:S01]  /*12600*/  UIMAD UR7, UR6, UR4, URZ ;  /* 0x00000004060772a4 */ /* 0x000fe2000f8e023f */
[----:B------:R-:W3:Y:S01]  /*12610*/  S2R R20, SR_CTAID.Z ;  /* 0x0000000000147919 */ /* 0x000ee20000002700 */
[----:B------:R-:W-:-:S03]  /*12620*/  UIMAD.WIDE.U32 UR10, UR8, UR4, URZ ;  /* 0x00000004080a72a5 */ /* 0x000fc6000f8e003f */
[----:B------:R-:W-:Y:S01]  /*12630*/  BAR.SYNC.DEFER_BLOCKING 0x1, 0x80 ;  /* 0x0042000000007b1d */ /* 0x000fe20000010000 */
[----:B------:R-:W-:Y:S01]  /*12640*/  UIMAD UR5, UR8, UR5, UR7 ;  /* 0x00000005080572a4 */ /* 0x000fe2000f8e0207 */
[C---:B------:R-:W-:Y:S01]  /*12650*/  ISETP.NE.AND P0, PT, R12.reuse, 0x1, PT ;  /* 0x000000010c00780c */ /* 0x040fe20003f05270 */
[----:B------:R-:W-:Y:S02]  /*12660*/  IMAD.U32 R23, RZ, RZ, UR11 ;  /* 0x0000000bff177e24 */ /* 0x000fe4000f8e00ff */
[----:B------:R-:W-:Y:S01]  /*12670*/  UIADD3 UR5, UR11, UR5, URZ ;  /* 0x000000050b057290 */ /* 0x000fe2000fffe03f */
[----:B------:R-:W4:Y:S01]  /*12680*/  S2R R13, SR_CTAID.X ;  /* 0x00000000000d7919 */ /* 0x000f220000002500 */
[----:B------:R-:W-:Y:S02]  /*12690*/  IMAD.U32 R22, RZ, RZ, UR10 ;  /* 0x0000000aff167e24 */ /* 0x000fe4000f8e00ff */
[----:B------:R-:W-:Y:S02]  /*126a0*/  IMAD R12, R12, c[0x0][0x388], RZ ;  /* 0x0000e2000c0c7a24 */ /* 0x000fe400078e02ff */
[----:B------:R-:W-:Y:S01]  /*126b0*/  IMAD.U32 R23, RZ, RZ, UR5 ;  /* 0x00000005ff177e24 */ /* 0x000fe2000f8e00ff */
[----:B-1----:R-:W-:Y:S01]  /*126c0*/  SHF.R.S32.HI R4, RZ, 0x1f, R7 ;  /* 0x0000001fff047819 */ /* 0x002fe20000011407 */
[----:B------:R-:W-:-:S02]  /*126d0*/  ULDC.64 UR4, c[0x0][0x438] ;  /* 0x00010e0000047ab9 */ /* 0x000fc40000000a00 */
[----:B------:R-:W-:Y:S01]  /*126e0*/  UIMAD UR6, UR6, UR4, URZ ;  /* 0x00000004060672a4 */ /* 0x000fe2000f8e023f */
[-C--:B------:R-:W-:Y:S01]  /*126f0*/  LEA.HI R0, R4, R7.reuse, RZ, 0x2 ;  /* 0x0000000704007211 */ /* 0x080fe200078f10ff */
[----:B--2---:R-:W-:Y:S01]  /*12700*/  IMAD R16, R16, c[0x0][0x550], R3 ;  /* 0x0001540010107a24 */ /* 0x004fe200078e0203 */
[-C--:B------:R-:W-:Y:S01]  /*12710*/  LEA.HI R4, R4, R7.reuse, RZ, 0x5 ;  /* 0x0000000704047211 */ /* 0x080fe200078f28ff */
[----:B------:R-:W-:Y:S01]  /*12720*/  UIMAD.WIDE.U32 UR10, UR8, UR4, URZ ;  /* 0x00000004080a72a5 */ /* 0x000fe2000f8e003f */
[----:B------:R-:W-:Y:S01]  /*12730*/  LOP3.LUT R0, R0, 0xfffffffc, RZ, 0xc0, !PT ;  /* 0xfffffffc00007812 */ /* 0x000fe200078ec0ff */
[----:B------:R-:W-:Y:S01]  /*12740*/  UIMAD UR4, UR8, UR5, UR6 ;  /* 0x00000005080472a4 */ /* 0x000fe2000f8e0206 */
[----:B------:R-:W-:Y:S01]  /*12750*/  LOP3.LUT R2, R4, 0xffffffe0, RZ, 0xc0, !PT ;  /* 0xffffffe004027812 */ /* 0x000fe200078ec0ff */
[----:B---3--:R-:W-:Y:S01]  /*12760*/  IMAD.WIDE.U32 R22, R20, c[0x0][0x4d8], R22 ;  /* 0x0001360014167a25 */ /* 0x008fe200078e0016 */
[----:B------:R-:W-:Y:S01]  /*12770*/  IADD3 R0, -R0, R7, RZ ;  /* 0x0000000700007210 */ /* 0x000fe20007ffe1ff */
[----:B------:R-:W-:Y:S01]  /*12780*/  UIADD3 UR4, UR11, UR4, URZ ;  /* 0x000000040b047290 */ /* 0x000fe2000fffe03f */
[----:B------:R-:W-:Y:S01]  /*12790*/  SHF.R.S32.HI R17, RZ, 0x5, R4 ;  /* 0x00000005ff117819 */ /* 0x000fe20000011404 */
[----:B------:R-:W-:Y:S01]  /*127a0*/  IMAD.IADD R2, R7, 0x1, -R2 ;  /* 0x0000000107027824 */ /* 0x000fe200078e0a02 */
[----:B------:R-:W-:Y:S01]  /*127b0*/  LEA.HI R3, R0, R0, RZ, 0x1 ;  /* 0x0000000000037211 */ /* 0x000fe200078f08ff */
[----:B------:R-:W-:Y:S01]  /*127c0*/  IMAD.U32 R15, RZ, RZ, UR11 ;  /* 0x0000000bff0f7e24 */ /* 0x000fe2000f8e00ff */
[----:B------:R-:W-:Y:S01]  /*127d0*/  SHF.R.S32.HI R4, RZ, 0x1f, R4 ;  /* 0x0000001fff047819 */ /* 0x000fe20000011404 */
[----:B------:R-:W-:Y:S01]  /*127e0*/  IMAD.U32 R15, RZ, RZ, UR4 ;  /* 0x00000004ff0f7e24 */ /* 0x000fe2000f8e00ff */
[----:B------:R-:W-:-:S02]  /*127f0*/  LOP3.LUT R7, R3, 0x1ffffffe, RZ, 0xc0, !PT ;  /* 0x1ffffffe03077812 */ /* 0x000fc400078ec0ff */
[----:B------:R-:W-:Y:S02]  /*12800*/  LEA.HI R4, R4, R17, RZ, 0x2 ;  /* 0x0000001104047211 */ /* 0x000fe400078f10ff */
[----:B------:R-:W-:Y:S01]  /*12810*/  SHF.R.S32.HI R11, RZ, 0x1f, R2 ;  /* 0x0000001fff0b7819 */ /* 0x000fe20000011402 */
[----:B------:R-:W-:Y:S01]  /*12820*/  IMAD.IADD R0, R0, 0x1, -R7 ;  /* 0x0000000100007824 */ /* 0x000fe200078e0a07 */
[----:B------:R-:W-:Y:S02]  /*12830*/  SHF.L.U32 R7, R3, 0x5, RZ ;  /* 0x0000000503077819 */ /* 0x000fe400000006ff */
[----:B------:R-:W-:Y:S02]  /*12840*/  LOP3.LUT R4, R4, 0xffffffc, RZ, 0xc0, !PT ;  /* 0x0ffffffc04047812 */ /* 0x000fe400078ec0ff */
[----:B------:R-:W-:Y:S02]  /*12850*/  LOP3.LUT R7, R7, 0xffffffc0, RZ, 0xc0, !PT ;  /* 0xffffffc007077812 */ /* 0x000fe400078ec0ff */
[----:B------:R-:W-:Y:S01]  /*12860*/  SHF.R.S32.HI R3, RZ, 0x1f, R20 ;  /* 0x0000001fff037819 */ /* 0x000fe20000011414 */
[----:B------:R-:W-:Y:S01]  /*12870*/  IMAD.IADD R17, R17, 0x1, -R4 ;  /* 0x0000000111117824 */ /* 0x000fe200078e0a04 */
[----:B------:R-:W-:Y:S01]  /*12880*/  MOV R14, UR10 ;  /* 0x0000000a000e7c02 */ /* 0x000fe20008000f00 */
[----:B------:R-:W-:Y:S01]  /*12890*/  IMAD R7, R0, 0x8, R7 ;  /* 0x0000000800077824 */ /* 0x000fe200078e0207 */
[----:B------:R-:W-:Y:S01]  /*128a0*/  LEA.HI R0, R11, R2, RZ, 0x2 ;  /* 0x000000020b007211 */ /* 0x000fe200078f10ff */
[----:B------:R-:W-:-:S02]  /*128b0*/  IMAD R11, R3, c[0x0][0x4d8], RZ ;  /* 0x00013600030b7a24 */ /* 0x000fc400078e02ff */
[----:B------:R-:W-:Y:S01]  /*128c0*/  IMAD R3, R3, c[0x0][0x440], RZ ;  /* 0x0001100003037a24 */ /* 0x000fe200078e02ff */
[----:B------:R-:W-:Y:S01]  /*128d0*/  SHF.R.S32.HI R6, RZ, 0x2, R0 ;  /* 0x00000002ff067819 */ /* 0x000fe20000011400 */
[C---:B------:R-:W-:Y:S02]  /*128e0*/  IMAD R11, R20.reuse, c[0x0][0x4dc], R11 ;  /* 0x00013700140b7a24 */ /* 0x040fe400078e020b */
[C---:B------:R-:W-:Y:S02]  /*128f0*/  IMAD R3, R20.reuse, c[0x0][0x444], R3 ;  /* 0x0001110014037a24 */ /* 0x040fe400078e0203 */
[----:B------:R-:W-:Y:S01]  /*12900*/  IMAD R6, R17, 0x10, R6 ;  /* 0x0000001011067824 */ /* 0x000fe200078e0206 */
[----:B------:R-:W-:Y:S01]  /*12910*/  IADD3 R23, R23, R11, RZ ;  /* 0x0000000b17177210 */ /* 0x000fe20007ffe0ff */
[----:B------:R-:W-:Y:S01]  /*12920*/  IMAD.WIDE.U32 R20, R20, c[0x0][0x440], R14 ;  /* 0x0001100014147a25 */ /* 0x000fe200078e000e */
[----:B------:R-:W-:-:S03]  /*12930*/  SHF.R.S32.HI R14, RZ, 0x1f, R16 ;  /* 0x0000001fff0e7819 */ /* 0x000fc60000011410 */
[----:B------:R-:W-:Y:S02]  /*12940*/  IMAD.IADD R4, R6, 0x1, R7 ;  /* 0x0000000106047824 */ /* 0x000fe400078e0207 */
[----:B------:R-:W-:Y:S02]  /*12950*/  IMAD.IADD R21, R21, 0x1, R3 ;  /* 0x0000000115157824 */ /* 0x000fe400078e0203 */
[C---:B----4-:R-:W-:Y:S01]  /*12960*/  IMAD R11, R13.reuse, 0x80, R4 ;  /* 0x000000800d0b7824 */ /* 0x050fe200078e0204 */
[----:B------:R-:W-:Y:S01]  /*12970*/  LEA R13, R13, R6, 0x7 ;  /* 0x000000060d0d7211 */ /* 0x000fe200078e38ff */
[----:B------:R-:W-:Y:S02]  /*12980*/  IMAD R15, R14, c[0x0][0x448], RZ ;  /* 0x000112000e0f7a24 */ /* 0x000fe400078e02ff */
[----:B------:R-:W-:Y:S01]  /*12990*/  @P0 IMAD.HI.U32 R17, R11, c[0x0][0x4ec], RZ ;  /* 0x00013b000b110a27 */ /* 0x000fe200078e00ff */
[----:B------:R-:W-:-:S03]  /*129a0*/  MOV R3, R11 ;  /* 0x0000000b00037202 */ /* 0x000fc60000000f00 */
[----:B------:R-:W-:Y:S01]  /*129b0*/  @P0 IMAD.HI.U32 R7, R11, c[0x0][0x4ec], RZ ;  /* 0x00013b000b070a27 */ /* 0x000fe200078e00ff */
[----:B------:R-:W-:-:S03]  /*129c0*/  @P0 SHF.R.U32.HI R3, RZ, c[0x0][0x4f0], R17 ;  /* 0x00013c00ff030a19 */ /* 0x000fc60000011611 */
[----:B------:R-:W-:Y:S01]  /*129d0*/  IMAD.MOV.U32 R4, RZ, RZ, R11 ;  /* 0x000000ffff047224 */ /* 0x000fe200078e000b */
[----:B------:R-:W-:Y:S01]  /*129e0*/  @P0 SHF.R.U32.HI R4, RZ, c[0x0][0x4f0], R7 ;  /* 0x00013c00ff040a19 */ /* 0x000fe20000011607 */
[----:B------:R-:W-:Y:S02]  /*129f0*/  IMAD R7, R14, c[0x0][0x4e0], RZ ;  /* 0x000138000e077a24 */ /* 0x000fe400078e02ff */
[----:B------:R-:W-:Y:S02]  /*12a00*/  IMAD.MOV R18, RZ, RZ, -R3 ;  /* 0x000000ffff127224 */ /* 0x000fe400078e0a03 */
[C---:B------:R-:W-:Y:S02]  /*12a10*/  IMAD R15, R16.reuse, c[0x0][0x44c], R15 ;  /* 0x00011300100f7a24 */ /* 0x040fe400078e020f */
[----:B------:R-:W-:-:S04]  /*12a20*/  IMAD.WIDE.U32 R20, R16, c[0x0][0x448], R20 ;  /* 0x0001120010147a25 */ /* 0x000fc800078e0014 */
[C---:B------:R-:W-:Y:S01]  /*12a30*/  IMAD R14, R16.reuse, c[0x0][0x4e4], R7 ;  /* 0x00013900100e7a24 */ /* 0x040fe200078e0207 */
[----:B------:R-:W-:Y:S01]  /*12a40*/  SHF.R.S32.HI R7, RZ, 0x1f, R4 ;  /* 0x0000001fff077819 */ /* 0x000fe20000011404 */
[----:B------:R-:W-:-:S04]  /*12a50*/  IMAD.WIDE.U32 R16, R16, c[0x0][0x4e0], R22 ;  /* 0x0001380010107a25 */ /* 0x000fc800078e0016 */
[----:B------:R-:W-:Y:S01]  /*12a60*/  IMAD R18, R18, c[0x0][0x4e8], R11 ;  /* 0x00013a0012127a24 */ /* 0x000fe200078e020b */
[----:B------:R-:W-:Y:S01]  /*12a70*/  IADD3 R16, P0, R3, R16, RZ ;  /* 0x0000001003107210 */ /* 0x000fe20007f1e0ff */
[----:B------:R-:W-:Y:S01]  /*12a80*/  IMAD.IADD R21, R21, 0x1, R15 ;  /* 0x0000000115157824 */ /* 0x000fe200078e020f */
[----:B------:R-:W-:Y:S01]  /*12a90*/  SHF.R.S32.HI R15, RZ, 0x1f, R3 ;  /* 0x0000001fff0f7819 */ /* 0x000fe20000011403 */
[----:B------:R-:W-:Y:S01]  /*12aa0*/  IMAD R7, R7, c[0x0][0x430], RZ ;  /* 0x00010c0007077a24 */ /* 0x000fe200078e02ff */
[----:B------:R-:W-:Y:S02]  /*12ab0*/  SHF.R.S32.HI R3, RZ, 0x1f, R18 ;  /* 0x0000001fff037819 */ /* 0x000fe40000011412 */
[----:B------:R-:W-:Y:S01]  /*12ac0*/  IADD3.X R17, R15, R17, R14, P0, !PT ;  /* 0x000000110f117210 */ /* 0x000fe200007fe40e */
[----:B------:R-:W-:-:S04]  /*12ad0*/  IMAD.WIDE.U32 R14, R4, c[0x0][0x430], R20 ;  /* 0x00010c00040e7a25 */ /* 0x000fc800078e0014 */
[----:B------:R-:W-:Y:S02]  /*12ae0*/  IMAD R3, R3, c[0x0][0x4c8], RZ ;  /* 0x0001320003037a24 */ /* 0x000fe400078e02ff */
[C---:B------:R-:W-:Y:S01]  /*12af0*/  IMAD R7, R4.reuse, c[0x0][0x434], R7 ;  /* 0x00010d0004077a24 */ /* 0x040fe200078e0207 */
[----:B------:R-:W-:Y:S01]  /*12b00*/  IADD3 R4, -R4, RZ, RZ ;  /* 0x000000ff04047210 */ /* 0x000fe20007ffe1ff */
[----:B------:R-:W-:-:S04]  /*12b10*/  IMAD.WIDE.U32 R16, R18, c[0x0][0x4c8], R16 ;  /* 0x0001320012107a25 */ /* 0x000fc800078e0010 */
[----:B------:R-:W-:Y:S01]  /*12b20*/  IMAD R3, R18, c[0x0][0x4cc], R3 ;  /* 0x0001330012037a24 */ /* 0x000fe200078e0203 */
[----:B------:R-:W-:Y:S01]  /*12b30*/  LEA R23, P0, R16, c[0x0][0x4a8], 0x2 ;  /* 0x00012a0010177a11 */ /* 0x000fe200078010ff */
[----:B------:R-:W-:Y:S02]  /*12b40*/  IMAD R4, R4, c[0x0][0x4e8], R11 ;  /* 0x00013a0004047a24 */ /* 0x000fe400078e020b */
[----:B------:R-:W-:Y:S02]  /*12b50*/  IMAD.IADD R11, R17, 0x1, R3 ;  /* 0x00000001110b7824 */ /* 0x000fe400078e0203 */
[----:B------:R-:W-:Y:S01]  /*12b60*/  SHFL.IDX PT, R20, R23, RZ, 0x1c1f ;  /* 0x001c1fff17147589 */ /* 0x000fe200000e0000 */
[----:B------:R-:W-:Y:S01]  /*12b70*/  IMAD.IADD R7, R15, 0x1, R7 ;  /* 0x000000010f077824 */ /* 0x000fe200078e0207 */
[----:B------:R-:W-:Y:S01]  /*12b80*/  SHF.R.S32.HI R3, RZ, 0x1f, R4 ;  /* 0x0000001fff037819 */ /* 0x000fe20000011404 */
[----:B------:R-:W-:Y:S01]  /*12b90*/  IMAD.MOV.U32 R6, RZ, RZ, R14 ;  /* 0x000000ffff067224 */ /* 0x000fe200078e000e */
[----:B------:R-:W-:Y:S01]  /*12ba0*/  LEA.HI.X R22, R16, c[0x0][0x4ac], R11, 0x2, P0 ;  /* 0x00012b0010167a11 */ /* 0x000fe200000f140b */
[----:B------:R-:W-:Y:S01]  /*12bb0*/  SHFL.IDX PT, R18, R23, 0x1, 0x1c1f ;  /* 0x003c1f0017127f89 */ /* 0x000fe200000e0000 */
[----:B------:R-:W-:Y:S01]  /*12bc0*/  LOP3.LUT P0, RZ, R2, 0x3, RZ, 0xc0, !PT ;  /* 0x0000000302ff7812 */ /* 0x000fe2000780c0ff */
[C---:B------:R-:W-:Y:S01]  /*12bd0*/  IMAD.WIDE.U32 R24, R4.reuse, c[0x0][0x428], R6 ;  /* 0x00010a0004187a25 */ /* 0x040fe200078e0006 */
[C---:B------:R-:W-:Y:S01]  /*12be0*/  IADD3 R11, R13.reuse, 0x8, RZ ;  /* 0x000000080d0b7810 */ /* 0x040fe20007ffe0ff */
[----:B------:R-:W1:Y:S01]  /*12bf0*/  SHFL.IDX PT, R21, R22, RZ, 0x1c1f ;  /* 0x001c1fff16157589 */ /* 0x000e6200000e0000 */
[----:B------:R-:W-:Y:S01]  /*12c00*/  IADD3 R7, R13, 0x40, RZ ;  /* 0x000000400d077810 */ /* 0x000fe20007ffe0ff */
[----:B------:R-:W-:Y:S01]  /*12c10*/  IMAD R3, R3, c[0x0][0x428], RZ ;  /* 0x00010a0003037a24 */ /* 0x000fe200078e02ff */
[C---:B------:R-:W-:Y:S01]  /*12c20*/  IADD3 R6, R13.reuse, 0x48, RZ ;  /* 0x000000480d067810 */ /* 0x040fe20007ffe0ff */
[----:B------:R-:W2:Y:S01]  /*12c30*/  SHFL.IDX PT, R19, R22, 0x1, 0x1c1f ;  /* 0x003c1f0016137f89 */ /* 0x000ea200000e0000 */
[-C--:B------:R-:W-:Y:S01]  /*12c40*/  ISETP.GE.OR P4, PT, R13, R12.reuse, P0 ;  /* 0x0000000c0d00720c */ /* 0x080fe20000786670 */
[----:B------:R-:W-:Y:S01]  /*12c50*/  IMAD R3, R4, c[0x0][0x42c], R3 ;  /* 0x00010b0004037a24 */ /* 0x000fe200078e0203 */
[-C--:B------:R-:W-:Y:S01]  /*12c60*/  ISETP.GE.OR P3, PT, R11, R12.reuse, P0 ;  /* 0x0000000c0b00720c */ /* 0x080fe20000766670 */
[----:B------:R-:W-:Y:S01]  /*12c70*/  SHFL.IDX PT, R16, R23, 0x2, 0x1c1f ;  /* 0x005c1f0017107f89 */ /* 0x000fe200000e0000 */
[-C--:B------:R-:W-:Y:S01]  /*12c80*/  ISETP.GE.OR P2, PT, R7, R12.reuse, P0 ;  /* 0x0000000c0700720c */ /* 0x080fe20000746670 */
[----:B------:R-:W-:Y:S01]  /*12c90*/  IMAD.IADD R3, R25, 0x1, R3 ;  /* 0x0000000119037824 */ /* 0x000fe200078e0203 */
[----:B------:R-:W-:Y:S01]  /*12ca0*/  ISETP.GE.OR P0, PT, R6, R12, P0 ;  /* 0x0000000c0600720c */ /* 0x000fe20000706670 */
[----:B------:R-:W3:Y:S01]  /*12cb0*/  SHFL.IDX PT, R17, R22, 0x2, 0x1c1f ;  /* 0x005c1f0016117f89 */ /* 0x000ee200000e0000 */
[----:B------:R-:W-:-:S02]  /*12cc0*/  LEA R4, P1, R24, c[0x0][0x400], 0x2 ;  /* 0x0001000018047a11 */ /* 0x000fc400078210ff */
[-C--:B------:R-:W-:Y:S01]  /*12cd0*/  ISETP.GE.AND P5, PT, R11, R12.reuse, PT ;  /* 0x0000000c0b00720c */ /* 0x080fe20003fa6270 */
[----:B------:R-:W-:Y:S01]  /*12ce0*/  SHFL.IDX PT, R14, R23, 0x3, 0x1c1f ;  /* 0x007c1f00170e7f89 */ /* 0x000fe200000e0000 */
[----:B------:R-:W-:Y:S02]  /*12cf0*/  LOP3.LUT R11, R0, 0x7ffffffc, RZ, 0xc0, !PT ;  /* 0x7ffffffc000b7812 */ /* 0x000fe400078ec0ff */
[----:B------:R-:W-:Y:S01]  /*12d00*/  LEA.HI.X R3, R24, c[0x0][0x404], R3, 0x2, P1 ;  /* 0x0001010018037a11 */ /* 0x000fe200008f1403 */
[----:B------:R-:W4:Y:S01]  /*12d10*/  SHFL.IDX PT, R15, R22, 0x3, 0x1c1f ;  /* 0x007c1f00160f7f89 */ /* 0x000f2200000e0000 */
[-C--:B------:R-:W-:Y:S02]  /*12d20*/  ISETP.GE.AND P1, PT, R6, R12.reuse, PT ;  /* 0x0000000c0600720c */ /* 0x080fe40003f26270 */
[-C--:B------:R-:W-:Y:S01]  /*12d30*/  ISETP.GE.AND P6, PT, R7, R12.reuse, PT ;  /* 0x0000000c0700720c */ /* 0x080fe20003fc6270 */
[----:B-1----:R1:W-:Y:S04]  /*12d40*/  @!P4 ST.E [R20.64], R5 ;  /* 0x000000051400c985 */ /* 0x0023e8000c10190c */
[----:B--2---:R2:W-:Y:S04]  /*12d50*/  @!P3 ST.E [R18.64], R8 ;  /* 0x000000081200b985 */ /* 0x0045e8000c10190c */
[----:B------:R2:W2:Y:S04]  /*12d60*/  SHFL.IDX PT, R22, R4, RZ, 0x1c1f ;  /* 0x001c1fff04167589 */ /* 0x0004a800000e0000 */
[----:B---3--:R3:W-:Y:S04]  /*12d70*/  @!P2 ST.E [R16.64], R9 ;  /* 0x000000091000a985 */ /* 0x0087e8000c10190c */
[----:B------:R3:W2:Y:S04]  /*12d80*/  SHFL.IDX PT, R23, R3, RZ, 0x1c1f ;  /* 0x001c1fff03177589 */ /* 0x0006a800000e0000 */
[----:B----4-:R3:W-:Y:S01]  /*12d90*/  @!P0 ST.E [R14.64], R10 ;  /* 0x0000000a0e008985 */ /* 0x0107e2000c10190c */
[----:B------:R-:W-:-:S02]  /*12da0*/  ISETP.GE.AND P0, PT, R13, R12, PT ;  /* 0x0000000c0d00720c */ /* 0x000fc40003f06270 */
[----:B-1----:R-:W-:Y:S02]  /*12db0*/  IADD3 R5, R2, -R11, RZ ;  /* 0x8000000b02057210 */ /* 0x002fe40007ffe0ff */
[----:B------:R-:W-:-:S03]  /*12dc0*/  P2R R2, PR, RZ, 0x2 ;  /* 0x00000002ff027803 */ /* 0x000fc60000000000 */
[----:B------:R-:W-:-:S06]  /*12dd0*/  IMAD.SHL.U32 R5, R5, 0x2, RZ ;  /* 0x0000000205057824 */ /* 0x000fcc00078e00ff */
[----:B------:R-:W-:Y:S05]  /*12de0*/  @P0 BRA `(.L_x_534) ;  /* 0x0000045000000947 */ /* 0x000fea0003800000 */
[C---:B---3--:R-:W-:Y:S02]  /*12df0*/  IADD3 R9, R5.reuse, 0x8, RZ ;  /* 0x0000000805097810 */ /* 0x048fe40007ffe0ff */
[C---:B------:R-:W-:Y:S02]  /*12e00*/  IADD3 R7, R5.reuse, 0x10, RZ ;  /* 0x0000001005077810 */ /* 0x040fe40007ffe0ff */
[----:B------:R-:W-:Y:S02]  /*12e10*/  IADD3 R0, R5, 0x18, RZ ;  /* 0x0000001805007810 */ /* 0x000fe40007ffe0ff */
[----:B------:R-:W-:Y:S02]  /*12e20*/  ISETP.GE.AND P1, PT, R9, c[0x0][0x3c8], PT ;  /* 0x0000f20009007a0c */ /* 0x000fe40003f26270 */
[----:B------:R-:W-:Y:S02]  /*12e30*/  ISETP.GE.AND P0, PT, R7, c[0x0][0x3c8], PT ;  /* 0x0000f20007007a0c */ /* 0x000fe40003f06270 */
[----:B------:R-:W-:-:S02]  /*12e40*/  ISETP.GE.AND P4, PT, R0, c[0x0][0x3c8], PT ;  /* 0x0000f20000007a0c */ /* 0x000fc40003f86270 */
[C---:B------:R-:W-:Y:S02]  /*12e50*/  ISETP.GE.AND P2, PT, R5.reuse, c[0x0][0x3c8], PT ;  /* 0x0000f20005007a0c */ /* 0x040fe40003f46270 */
[C---:B------:R-:W-:Y:S02]  /*12e60*/  IADD3 R14, R5.reuse, 0x28, RZ ;  /* 0x00000028050e7810 */ /* 0x040fe40007ffe0ff */
[C---:B------:R-:W-:Y:S02]  /*12e70*/  IADD3 R12, R5.reuse, 0x30, RZ ;  /* 0x00000030050c7810 */ /* 0x040fe40007ffe0ff */
[----:B------:R-:W-:Y:S02]  /*12e80*/  IADD3 R15, R5, 0x58, RZ ;  /* 0x00000058050f7810 */ /* 0x000fe40007ffe0ff */
[----:B------:R-:W-:Y:S02]  /*12e90*/  @!P1 LEA.HI R9, R9, R9, RZ, 0x1 ;  /* 0x0000000909099211 */ /* 0x000fe400078f08ff */
[----:B------:R-:W-:-:S02]  /*12ea0*/  @!P0 LEA.HI R7, R7, R7, RZ, 0x1 ;  /* 0x0000000707078211 */ /* 0x000fc400078f08ff */
[----:B------:R-:W-:Y:S01]  /*12eb0*/  @!P4 LEA.HI R0, R0, R0, RZ, 0x1 ;  /* 0x000000000000c211 */ /* 0x000fe200078f08ff */
[--C-:B--2---:R-:W-:Y:S01]  /*12ec0*/  @!P2 IMAD.WIDE R10, R5, 0x4, R22.reuse ;  /* 0x00000004050aa825 */ /* 0x104fe200078e0216 */
[----:B------:R-:W-:Y:S02]  /*12ed0*/  @!P1 LOP3.LUT R9, R9, 0xfffffffe, RZ, 0xc0, !PT ;  /* 0xfffffffe09099812 */ /* 0x000fe400078ec0ff */
[----:B------:R-:W-:Y:S02]  /*12ee0*/  @!P0 LOP3.LUT R7, R7, 0xfffffffe, RZ, 0xc0, !PT ;  /* 0xfffffffe07078812 */ /* 0x000fe400078ec0ff */
[----:B------:R-:W-:Y:S01]  /*12ef0*/  @!P4 LOP3.LUT R13, R0, 0xfffffffe, RZ, 0xc0, !PT ;  /* 0xfffffffe000dc812 */ /* 0x000fe200078ec0ff */
[--C-:B------:R-:W-:Y:S01]  /*12f00*/  @!P1 IMAD.WIDE R8, R9, 0x4, R22.reuse ;  /* 0x0000000409089825 */ /* 0x100fe200078e0216 */
[----:B------:R-:W-:Y:S01]  /*12f10*/  IADD3 R0, R5, 0x20, RZ ;  /* 0x0000002005007810 */ /* 0x000fe20007ffe0ff */
[----:B------:R1:W-:Y:S01]  /*12f20*/  @!P2 ST.E.64 [R10.64], R144 ;  /* 0x000000900a00a985 */ /* 0x0003e2000c101b0c */
[----:B------:R-:W-:Y:S01]  /*12f30*/  ISETP.GE.AND P2, PT, R14, c[0x0][0x3c8], PT ;  /* 0x0000f2000e007a0c */ /* 0x000fe20003f46270 */
[--C-:B------:R-:W-:Y:S01]  /*12f40*/  @!P0 IMAD.WIDE R6, R7, 0x4, R22.reuse ;  /* 0x0000000407068825 */ /* 0x100fe200078e0216 */
[----:B------:R-:W-:Y:S01]  /*12f50*/  ISETP.GE.AND P3, PT, R0, c[0x0][0x3c8], PT ;  /* 0x0000f20000007a0c */ /* 0x000fe20003f66270 */
[----:B------:R2:W-:Y:S01]  /*12f60*/  @!P1 ST.E.64 [R8.64], R132 ;  /* 0x0000008408009985 */ /* 0x0005e2000c101b0c */
[----:B------:R-:W-:Y:S01]  /*12f70*/  ISETP.GE.AND P1, PT, R12, c[0x0][0x3c8], PT ;  /* 0x0000f2000c007a0c */ /* 0x000fe20003f26270 */
[----:B------:R-:W-:Y:S01]  /*12f80*/  @!P4 IMAD.WIDE R16, R13, 0x4, R22 ;  /* 0x000000040d10c825 */ /* 0x000fe200078e0216 */
[----:B------:R-:W-:Y:S01]  /*12f90*/  IADD3 R13, R5, 0x38, RZ ;  /* 0x00000038050d7810 */ /* 0x000fe20007ffe0ff */
[----:B------:R3:W-:Y:S03]  /*12fa0*/  @!P0 ST.E.64 [R6.64], R128 ;  /* 0x0000008006008985 */ /* 0x0007e6000c101b0c */
[----:B------:R-:W-:Y:S01]  /*12fb0*/  ISETP.GE.AND P0, PT, R13, c[0x0][0x3c8], PT ;  /* 0x0000f2000d007a0c */ /* 0x000fe20003f06270 */
[----:B------:R4:W-:Y:S02]  /*12fc0*/  @!P4 ST.E.64 [R16.64], R116 ;  /* 0x000000741000c985 */ /* 0x0009e4000c101b0c */
[----:B------:R-:W-:-:S02]  /*12fd0*/  @!P2 LEA.HI R14, R14, R14, RZ, 0x1 ;  /* 0x0000000e0e0ea211 */ /* 0x000fc400078f08ff */
[----:B------:R-:W-:Y:S02]  /*12fe0*/  @!P3 LEA.HI R0, R0, R0, RZ, 0x1 ;  /* 0x000000000000b211 */ /* 0x000fe400078f08ff */
[----:B------:R-:W-:-:S06]  /*12ff0*/  @!P1 LEA.HI R12, R12, R12, RZ, 0x1 ;  /* 0x0000000c0c0c9211 */ /* 0x000fcc00078f08ff */
[----:B------:R-:W-:-:S04]  /*13000*/  @!P0 LEA.HI R13, R13, R13, RZ, 0x1 ;  /* 0x0000000d0d0d8211 */ /* 0x000fc800078f08ff */
[----:B------:R-:W-:Y:S02]  /*13010*/  @!P0 LOP3.LUT R13, R13, 0xfffffffe, RZ, 0xc0, !PT ;  /* 0xfffffffe0d0d8812 */ /* 0x000fe400078ec0ff */
[----:B-1----:R-:W-:Y:S02]  /*13020*/  @!P1 LOP3.LUT R11, R12, 0xfffffffe, RZ, 0xc0, !PT ;  /* 0xfffffffe0c0b9812 */ /* 0x002fe400078ec0ff */
[----:B--2---:R-:W-:Y:S01]  /*13030*/  @!P2 LOP3.LUT R9, R14, 0xfffffffe, RZ, 0xc0, !PT ;  /* 0xfffffffe0e09a812 */ /* 0x004fe200078ec0ff */
[--C-:B------:R-:W-:Y:S01]  /*13040*/  @!P0 IMAD.WIDE R12, R13, 0x4, R22.reuse ;  /* 0x000000040d0c8825 */ /* 0x100fe200078e0216 */
[----:B------:R-:W-:Y:S02]  /*13050*/  IADD3 R14, R5, 0x48, RZ ;  /* 0x00000048050e7810 */ /* 0x000fe40007ffe0ff */
[----:B---3--:R-:W-:Y:S01]  /*13060*/  @!P3 LOP3.LUT R7, R0, 0xfffffffe, RZ, 0xc0, !PT ;  /* 0xfffffffe0007b812 */ /* 0x008fe200078ec0ff */
[----:B------:R-:W-:Y:S01]  /*13070*/  @!P2 IMAD.WIDE R8, R9, 0x4, R22 ;  /* 0x000000040908a825 */ /* 0x000fe200078e0216 */
[----:B------:R-:W-:-:S02]  /*13080*/  IADD3 R0, R5, 0x40, RZ ;  /* 0x0000004005007810 */ /* 0x000fc40007ffe0ff */
[----:B----4-:R-:W-:Y:S01]  /*13090*/  IADD3 R16, R5, 0x50, RZ ;  /* 0x0000005005107810 */ /* 0x010fe20007ffe0ff */
[----:B------:R-:W-:-:S04]  /*130a0*/  @!P3 IMAD.WIDE R6, R7, 0x4, R22 ;  /* 0x000000040706b825 */ /* 0x000fc800078e0216 */
[----:B------:R-:W-:Y:S01]  /*130b0*/  @!P1 IMAD.WIDE R10, R11, 0x4, R22 ;  /* 0x000000040b0a9825 */ /* 0x000fe200078e0216 */
[----:B------:R1:W-:Y:S01]  /*130c0*/  @!P3 ST.E.64 [R6.64], R112 ;  /* 0x000000700600b985 */ /* 0x0003e2000c101b0c */
[----:B------:R-:W-:-:S03]  /*130d0*/  ISETP.GE.AND P3, PT, R0, c[0x0][0x3c8], PT ;  /* 0x0000f20000007a0c */ /* 0x000fc60003f66270 */
[----:B------:R2:W-:Y:S01]  /*130e0*/  @!P2 ST.E.64 [R8.64], R100 ;  /* 0x000000640800a985 */ /* 0x0005e2000c101b0c */
[----:B------:R-:W-:-:S03]  /*130f0*/  ISETP.GE.AND P2, PT, R14, c[0x0][0x3c8], PT ;  /* 0x0000f2000e007a0c */ /* 0x000fc60003f46270 */
[----:B------:R3:W-:Y:S01]  /*13100*/  @!P1 ST.E.64 [R10.64], R52 ;  /* 0x000000340a009985 */ /* 0x0007e2000c101b0c */
[----:B------:R-:W-:-:S03]  /*13110*/  ISETP.GE.AND P1, PT, R16, c[0x0][0x3c8], PT ;  /* 0x0000f20010007a0c */ /* 0x000fc60003f26270 */
[----:B------:R4:W-:Y:S01]  /*13120*/  @!P0 ST.E.64 [R12.64], R64 ;  /* 0x000000400c008985 */ /* 0x0009e2000c101b0c */
[----:B------:R-:W-:Y:S02]  /*13130*/  ISETP.GE.AND P0, PT, R15, c[0x0][0x3c8], PT ;  /* 0x0000f2000f007a0c */ /* 0x000fe40003f06270 */
[----:B------:R-:W-:-:S03]  /*13140*/  @!P3 LEA.HI R0, R0, R0, RZ, 0x1 ;  /* 0x000000000000b211 */ /* 0x000fc600078f08ff */
[----:B------:R-:W-:-:S04]  /*13150*/  @!P2 LEA.HI R14, R14, R14, RZ, 0x1 ;  /* 0x0000000e0e0ea211 */ /* 0x000fc800078f08ff */
[----:B------:R-:W-:-:S04]  /*13160*/  @!P1 LEA.HI R16, R16, R16, RZ, 0x1 ;  /* 0x0000001010109211 */ /* 0x000fc800078f08ff */
[----:B------:R-:W-:Y:S02]  /*13170*/  @!P0 LEA.HI R15, R15, R15, RZ, 0x1 ;  /* 0x0000000f0f0f8211 */ /* 0x000fe400078f08ff */
[----:B-1----:R-:W-:Y:S02]  /*13180*/  @!P3 LOP3.LUT R7, R0, 0xfffffffe, RZ, 0xc0, !PT ;  /* 0xfffffffe0007b812 */ /* 0x002fe400078ec0ff */
[----:B------:R-:W-:Y:S02]  /*13190*/  @!P0 LOP3.LUT R15, R15, 0xfffffffe, RZ, 0xc0, !PT ;  /* 0xfffffffe0f0f8812 */ /* 0x000fe400078ec0ff */
[----:B--2---:R-:W-:Y:S01]  /*131a0*/  @!P2 LOP3.LUT R9, R14, 0xfffffffe, RZ, 0xc0, !PT ;  /* 0xfffffffe0e09a812 */ /* 0x004fe200078ec0ff */
[----:B------:R-:W-:Y:S01]  /*131b0*/  @!P3 IMAD.WIDE R6, R7, 0x4, R22 ;  /* 0x000000040706b825 */ /* 0x000fe200078e0216 */
[----:B---3--:R-:W-:-:S03]  /*131c0*/  @!P1 LOP3.LUT R11, R16, 0xfffffffe, RZ, 0xc0, !PT ;  /* 0xfffffffe100b9812 */ /* 0x008fc600078ec0ff */
[--C-:B------:R-:W-:Y:S01]  /*131d0*/  @!P2 IMAD.WIDE R8, R9, 0x4, R22.reuse ;  /* 0x000000040908a825 */ /* 0x100fe200078e0216 */
[----:B------:R4:W-:Y:S03]  /*131e0*/  @!P3 ST.E.64 [R6.64], R68 ;  /* 0x000000440600b985 */ /* 0x0009e6000c101b0c */
[--C-:B------:R-:W-:Y:S01]  /*131f0*/  @!P1 IMAD.WIDE R10, R11, 0x4, R22.reuse ;  /* 0x000000040b0a9825 */ /* 0x100fe200078e0216 */
[----:B------:R4:W-:Y:S03]  /*13200*/  @!P2 ST.E.64 [R8.64], R80 ;  /* 0x000000500800a985 */ /* 0x0009e6000c101b0c */
[----:B------:R-:W-:Y:S01]  /*13210*/  @!P0 IMAD.WIDE R22, R15, 0x4, R22 ;  /* 0x000000040f168825 */ /* 0x000fe200078e0216 */
[----:B------:R4:W-:Y:S04]  /*13220*/  @!P1 ST.E.64 [R10.64], R84 ;  /* 0x000000540a009985 */ /* 0x0009e8000c101b0c */
[----:B------:R4:W-:Y:S02]  /*13230*/  @!P0 ST.E.64 [R22.64], R96 ;  /* 0x0000006016008985 */ /* 0x0009e4000c101b0c */
.L_x_534:
[----:B------:R-:W-:Y:S05]  /*13240*/  BSYNC B0 ;  /* 0x0000000000007941 */ /* 0x000fea0003800000 */
.L_x_533:
[----:B----4-:R1:W4:Y:S01]  /*13250*/  SHFL.IDX PT, R13, R3, 0x1, 0x1c1f ;  /* 0x003c1f00030d7f89 */ /* 0x01032200000e0000 */
[----:B------:R-:W-:Y:S03]  /*13260*/  BSSY B0, `(.L_x_535) ;  /* 0x0000048000007945 */ /* 0x000fe60003800000 */
[----:B------:R1:W3:Y:S01]  /*13270*/  SHFL.IDX PT, R12, R4, 0x1, 0x1c1f ;  /* 0x003c1f00040c7f89 */ /* 0x0002e200000e0000 */
[----:B------:R-:W-:Y:S05]  /*13280*/  @P5 BRA `(.L_x_536) ;  /* 0x0000045000005947 */ /* 0x000fea0003800000 */
[C---:B---3--:R-:W-:Y:S02]  /*13290*/  IADD3 R10, R5.reuse, 0x8, RZ ;  /* 0x00000008050a7810 */ /* 0x048fe40007ffe0ff */
[----:B------:R-:W-:-:S02]  /*132a0*/  ISETP.GE.AND P1, PT, R5, c[0x0][0x3c8], PT ;  /* 0x0000f20005007a0c */ /* 0x000fc40003f26270 */
[----:B------:R-:W-:Y:S02]  /*132b0*/  ISETP.GE.AND P0, PT, R10, c[0x0][0x3c8], PT ;  /* 0x0000f2000a007a0c */ /* 0x000fe40003f06270 */
[C---:B------:R-:W-:Y:S02]  /*132c0*/  IADD3 R9, R5.reuse, 0x10, RZ ;  /* 0x0000001005097810 */ /* 0x040fe40007ffe0ff */
[----:B--2---:R-:W-:Y:S02]  /*132d0*/  IADD3 R8, R5, 0x18, RZ ;  /* 0x0000001805087810 */ /* 0x004fe40007ffe0ff */
[----:B------:R-:W-:Y:S02]  /*132e0*/  ISETP.GE.AND P4, PT, R9, c[0x0][0x3c8], PT ;  /* 0x0000f20009007a0c */ /* 0x000fe40003f86270 */
[C---:B------:R-:W-:Y:S02]  /*132f0*/  IADD3 R7, R5.reuse, 0x20, RZ ;  /* 0x0000002005077810 */ /* 0x040fe40007ffe0ff */
[C---:B------:R-:W-:Y:S01]  /*13300*/  IADD3 R6, R5.reuse, 0x28, RZ ;  /* 0x0000002805067810 */ /* 0x040fe20007ffe0ff */
[C---:B----4-:R-:W-:Y:S01]  /*13310*/  @!P1 IMAD.WIDE R14, R5.reuse, 0x4, R12 ;  /* 0x00000004050e9825 */ /* 0x050fe200078e020c */
[----:B------:R-:W-:-:S02]  /*13320*/  IADD3 R0, R5, 0x30, RZ ;  /* 0x0000003005007810 */ /* 0x000fc40007ffe0ff */
[----:B------:R-:W-:Y:S02]  /*13330*/  @!P0 LEA.HI R10, R10, R10, RZ, 0x1 ;  /* 0x0000000a0a0a8211 */ /* 0x000fe400078f08ff */
[----:B------:R-:W-:Y:S01]  /*13340*/  ISETP.GE.AND P3, PT, R8, c[0x0][0x3c8], PT ;  /* 0x0000f20008007a0c */ /* 0x000fe20003f66270 */
[----:B------:R2:W-:Y:S01]  /*13350*/  @!P1 ST.E.64 [R14.64], R146 ;  /* 0x000000920e009985 */ /* 0x0005e2000c101b0c */
[----:B------:R-:W-:Y:S02]  /*13360*/  @!P0 LOP3.LUT R10, R10, 0xfffffffe, RZ, 0xc0, !PT ;  /* 0xfffffffe0a0a8812 */ /* 0x000fe400078ec0ff */
[----:B------:R-:W-:Y:S02]  /*13370*/  ISETP.GE.AND P2, PT, R7, c[0x0][0x3c8], PT ;  /* 0x0000f20007007a0c */ /* 0x000fe40003f46270 */
[----:B------:R-:W-:Y:S01]  /*13380*/  ISETP.GE.AND P1, PT, R6, c[0x0][0x3c8], PT ;  /* 0x0000f20006007a0c */ /* 0x000fe20003f26270 */
[----:B------:R-:W-:Y:S01]  /*13390*/  @!P0 IMAD.WIDE R10, R10, 0x4, R12 ;  /* 0x000000040a0a8825 */ /* 0x000fe200078e020c */
[----:B------:R-:W-:-:S02]  /*133a0*/  @!P4 LEA.HI R9, R9, R9, RZ, 0x1 ;  /* 0x000000090909c211 */ /* 0x000fc400078f08ff */
[----:B------:R-:W-:Y:S02]  /*133b0*/  IADD3 R18, R5, 0x40, RZ ;  /* 0x0000004005127810 */ /* 0x000fe40007ffe0ff */
[----:B------:R3:W-:Y:S01]  /*133c0*/  @!P0 ST.E.64 [R10.64], R134 ;  /* 0x000000860a008985 */ /* 0x0007e2000c101b0c */
[----:B------:R-:W-:Y:S02]  /*133d0*/  ISETP.GE.AND P0, PT, R0, c[0x0][0x3c8], PT ;  /* 0x0000f20000007a0c */ /* 0x000fe40003f06270 */
[----:B------:R-:W-:Y:S02]  /*133e0*/  @!P3 LEA.HI R8, R8, R8, RZ, 0x1 ;  /* 0x000000080808b211 */ /* 0x000fe400078f08ff */
[----:B------:R-:W-:Y:S02]  /*133f0*/  @!P4 LOP3.LUT R9, R9, 0xfffffffe, RZ, 0xc0, !PT ;  /* 0xfffffffe0909c812 */ /* 0x000fe400078ec0ff */
[----:B------:R-:W-:Y:S02]  /*13400*/  @!P2 LEA.HI R7, R7, R7, RZ, 0x1 ;  /* 0x000000070707a211 */ /* 0x000fe400078f08ff */
[----:B------:R-:W-:-:S02]  /*13410*/  @!P1 LEA.HI R6, R6, R6, RZ, 0x1 ;  /* 0x0000000606069211 */ /* 0x000fc400078f08ff */
[----:B------:R-:W-:Y:S02]  /*13420*/  @!P3 LOP3.LUT R17, R8, 0xfffffffe, RZ, 0xc0, !PT ;  /* 0xfffffffe0811b812 */ /* 0x000fe400078ec0ff */
[----:B------:R-:W-:Y:S02]  /*13430*/  @!P2 LOP3.LUT R7, R7, 0xfffffffe, RZ, 0xc0, !PT ;  /* 0xfffffffe0707a812 */ /* 0x000fe400078ec0ff */
[----:B------:R-:W-:Y:S01]  /*13440*/  @!P0 LEA.HI R0, R0, R0, RZ, 0x1 ;  /* 0x0000000000008211 */ /* 0x000fe200078f08ff */
[--C-:B------:R-:W-:Y:S01]  /*13450*/  @!P3 IMAD.WIDE R16, R17, 0x4, R12.reuse ;  /* 0x000000041110b825 */ /* 0x100fe200078e020c */
[C---:B------:R-:W-:Y:S02]  /*13460*/  IADD3 R20, R5.reuse, 0x48, RZ ;  /* 0x0000004805147810 */ /* 0x040fe40007ffe0ff */
[----:B------:R-:W-:Y:S01]  /*13470*/  IADD3 R19, R5, 0x50, RZ ;  /* 0x0000005005137810 */ /* 0x000fe20007ffe0ff */
[----:B--2---:R-:W-:Y:S01]  /*13480*/  @!P4 IMAD.WIDE R14, R9, 0x4, R12 ;  /* 0x00000004090ec825 */ /* 0x004fe200078e020c */
[----:B------:R-:W-:-:S03]  /*13490*/  @!P1 LOP3.LUT R9, R6, 0xfffffffe, RZ, 0xc0, !PT ;  /* 0xfffffffe06099812 */ /* 0x000fc600078ec0ff */
[--C-:B------:R-:W-:Y:S01]  /*134a0*/  @!P2 IMAD.WIDE R6, R7, 0x4, R12.reuse ;  /* 0x000000040706a825 */ /* 0x100fe200078e020c */
[----:B------:R2:W-:Y:S03]  /*134b0*/  @!P4 ST.E.64 [R14.64], R130 ;  /* 0x000000820e00c985 */ /* 0x0005e6000c101b0c */
[--C-:B------:R-:W-:Y:S01]  /*134c0*/  @!P1 IMAD.WIDE R8, R9, 0x4, R12.reuse ;  /* 0x0000000409089825 */ /* 0x100fe200078e020c */
[----:B---3--:R-:W-:Y:S01]  /*134d0*/  @!P0 LOP3.LUT R11, R0, 0xfffffffe, RZ, 0xc0, !PT ;  /* 0xfffffffe000b8812 */ /* 0x008fe200078ec0ff */
[----:B------:R-:W-:Y:S01]  /*134e0*/  @!P3 ST.E.64 [R16.64], R118 ;  /* 0x000000761000b985 */ /* 0x000fe2000c101b0c */
[----:B------:R-:W-:Y:S02]  /*134f0*/  IADD3 R0, R5, 0x38, RZ ;  /* 0x0000003805007810 */ /* 0x000fe40007ffe0ff */
[----:B------:R-:W-:Y:S01]  /*13500*/  ISETP.GE.AND P3, PT, R18, c[0x0][0x3c8], PT ;  /* 0x0000f20012007a0c */ /* 0x000fe20003f66270 */
[----:B------:R-:W-:Y:S01]  /*13510*/  @!P0 IMAD.WIDE R10, R11, 0x4, R12 ;  /* 0x000000040b0a8825 */ /* 0x000fe200078e020c */
[----:B------:R-:W-:Y:S01]  /*13520*/  ISETP.GE.AND P4, PT, R0, c[0x0][0x3c8], PT ;  /* 0x0000f20000007a0c */ /* 0x000fe20003f86270 */
[----:B------:R3:W-:Y:S01]  /*13530*/  @!P2 ST.E.64 [R6.64], R114 ;  /* 0x000000720600a985 */ /* 0x0007e2000c101b0c */
[----:B------:R-:W-:-:S03]  /*13540*/  ISETP.GE.AND P2, PT, R20, c[0x0][0x3c8], PT ;  /* 0x0000f20014007a0c */ /* 0x000fc60003f46270 */
[----:B------:R4:W-:Y:S01]  /*13550*/  @!P1 ST.E.64 [R8.64], R102 ;  /* 0x0000006608009985 */ /* 0x0009e2000c101b0c */
[----:B------:R-:W-:-:S03]  /*13560*/  ISETP.GE.AND P1, PT, R19, c[0x0][0x3c8], PT ;  /* 0x0000f20013007a0c */ /* 0x000fc60003f26270 */
[----:B------:R1:W-:Y:S02]  /*13570*/  @!P0 ST.E.64 [R10.64], R54 ;  /* 0x000000360a008985 */ /* 0x0003e4000c101b0c */
[----:B------:R-:W-:Y:S02]  /*13580*/  @!P3 LEA.HI R18, R18, R18, RZ, 0x1 ;  /* 0x000000121212b211 */ /* 0x000fe400078f08ff */
[----:B------:R-:W-:Y:S02]  /*13590*/  @!P4 LEA.HI R0, R0, R0, RZ, 0x1 ;  /* 0x000000000000c211 */ /* 0x000fe400078f08ff */
[----:B------:R-:W-:Y:S02]  /*135a0*/  @!P2 LEA.HI R20, R20, R20, RZ, 0x1 ;  /* 0x000000141414a211 */ /* 0x000fe400078f08ff */
[----:B--2---:R-:W-:Y:S02]  /*135b0*/  IADD3 R14, R5, 0x58, RZ ;  /* 0x00000058050e7810 */ /* 0x004fe40007ffe0ff */
[----:B------:R-:W-:-:S02]  /*135c0*/  @!P1 LEA.HI R19, R19, R19, RZ, 0x1 ;  /* 0x0000001313139211 */ /* 0x000fc400078f08ff */
[----:B------:R-:W-:Y:S02]  /*135d0*/  ISETP.GE.AND P0, PT, R14, c[0x0][0x3c8], PT ;  /* 0x0000f2000e007a0c */ /* 0x000fe40003f06270 */
[----:B------:R-:W-:Y:S02]  /*135e0*/  @!P1 LOP3.LUT R19, R19, 0xfffffffe, RZ, 0xc0, !PT ;  /* 0xfffffffe13139812 */ /* 0x000fe400078ec0ff */
[----:B---3--:R-:W-:-:S03]  /*135f0*/  @!P4 LOP3.LUT R7, R0, 0xfffffffe, RZ, 0xc0, !PT ;  /* 0xfffffffe0007c812 */ /* 0x008fc600078ec0ff */
[----:B------:R-:W-:Y:S01]  /*13600*/  @!P1 IMAD.WIDE R16, R19, 0x4, R12 ;  /* 0x0000000413109825 */ /* 0x000fe200078e020c */
[----:B----4-:R-:W-:-:S03]  /*13610*/  @!P3 LOP3.LUT R9, R18, 0xfffffffe, RZ, 0xc0, !PT ;  /* 0xfffffffe1209b812 */ /* 0x010fc600078ec0ff */
[--C-:B------:R-:W-:Y:S02]  /*13620*/  @!P4 IMAD.WIDE R6, R7, 0x4, R12.reuse ;  /* 0x000000040706c825 */ /* 0x100fe400078e020c */
[----:B------:R-:W-:Y:S02]  /*13630*/  @!P0 LEA.HI R14, R14, R14, RZ, 0x1 ;  /* 0x0000000e0e0e8211 */ /* 0x000fe400078f08ff */
[----:B-1----:R-:W-:Y:S01]  /*13640*/  @!P2 LOP3.LUT R11, R20, 0xfffffffe, RZ, 0xc0, !PT ;  /* 0xfffffffe140ba812 */ /* 0x002fe200078ec0ff */
[--C-:B------:R-:W-:Y:S01]  /*13650*/  @!P3 IMAD.WIDE R8, R9, 0x4, R12.reuse ;  /* 0x000000040908b825 */ /* 0x100fe200078e020c */
[----:B------:R-:W-:Y:S01]  /*13660*/  @!P0 LOP3.LUT R15, R14, 0xfffffffe, RZ, 0xc0, !PT ;  /* 0xfffffffe0e0f8812 */ /* 0x000fe200078ec0ff */
[----:B------:R1:W-:Y:S02]  /*13670*/  @!P4 ST.E.64 [R6.64], R66 ;  /* 0x000000420600c985 */ /* 0x0003e4000c101b0c */
[--C-:B------:R-:W-:Y:S02]  /*13680*/  @!P2 IMAD.WIDE R10, R11, 0x4, R12.reuse ;  /* 0x000000040b0aa825 */ /* 0x100fe400078e020c */
[----:B------:R1:W-:Y:S02]  /*13690*/  @!P3 ST.E.64 [R8.64], R70 ;  /* 0x000000460800b985 */ /* 0x0003e4000c101b0c */
[----:B------:R-:W-:-:S02]  /*136a0*/  @!P0 IMAD.WIDE R12, R15, 0x4, R12 ;  /* 0x000000040f0c8825 */ /* 0x000fc400078e020c */
[----:B------:R1:W-:Y:S04]  /*136b0*/  @!P2 ST.E.64 [R10.64], R82 ;  /* 0x000000520a00a985 */ /* 0x0003e8000c101b0c */
[----:B------:R1:W-:Y:S04]  /*136c0*/  @!P1 ST.E.64 [R16.64], R86 ;  /* 0x0000005610009985 */ /* 0x0003e8000c101b0c */
[----:B------:R1:W-:Y:S02]  /*136d0*/  @!P0 ST.E.64 [R12.64], R98 ;  /* 0x000000620c008985 */ /* 0x0003e4000c101b0c */
.L_x_536:
[----:B------:R-:W-:Y:S05]  /*136e0*/  BSYNC B0 ;  /* 0x0000000000007941 */ /* 0x000fea0003800000 */
.L_x_535:
[----:B-1----:R1:W4:Y:S01]  /*136f0*/  SHFL.IDX PT, R11, R3, 0x2, 0x1c1f ;  /* 0x005c1f00030b7f89 */ /* 0x00232200000e0000 */
[----:B------:R-:W-:Y:S03]  /*13700*/  BSSY B0, `(.L_x_537) ;  /* 0x0000048000007945 */ /* 0x000fe60003800000 */
[----:B---3--:R1:W3:Y:S01]  /*13710*/  SHFL.IDX PT, R10, R4, 0x2, 0x1c1f ;  /* 0x005c1f00040a7f89 */ /* 0x0082e200000e0000 */
[----:B------:R-:W-:Y:S05]  /*13720*/  @P6 BRA `(.L_x_538) ;  /* 0x0000045000006947 */ /* 0x000fea0003800000 */
[C---:B------:R-:W-:Y:S02]  /*13730*/  IADD3 R9, R5.reuse, 0x8, RZ ;  /* 0x0000000805097810 */ /* 0x040fe40007ffe0ff */
[----:B--2---:R-:W-:-:S02]  /*13740*/  IADD3 R8, R5, 0x10, RZ ;  /* 0x0000001005087810 */ /* 0x004fc40007ffe0ff */
[----:B------:R-:W-:Y:S02]  /*13750*/  ISETP.GE.AND P4, PT, R9, c[0x0][0x3c8], PT ;  /* 0x0000f20009007a0c */ /* 0x000fe40003f86270 */
[C---:B------:R-:W-:Y:S02]  /*13760*/  IADD3 R7, R5.reuse, 0x18, RZ ;  /* 0x0000001805077810 */ /* 0x040fe40007ffe0ff */
[C---:B------:R-:W-:Y:S02]  /*13770*/  IADD3 R6, R5.reuse, 0x20, RZ ;  /* 0x0000002005067810 */ /* 0x040fe40007ffe0ff */
[C---:B------:R-:W-:Y:S02]  /*13780*/  IADD3 R0, R5.reuse, 0x28, RZ ;  /* 0x0000002805007810 */ /* 0x040fe40007ffe0ff */
[----:B------:R-:W-:Y:S02]  /*13790*/  ISETP.GE.AND P3, PT, R8, c[0x0][0x3c8], PT ;  /* 0x0000f20008007a0c */ /* 0x000fe40003f66270 */
[----:B------:R-:W-:-:S02]  /*137a0*/  ISETP.GE.AND P5, PT, R5, c[0x0][0x3c8], PT ;  /* 0x0000f20005007a0c */ /* 0x000fc40003fa6270 */
[----:B------:R-:W-:Y:S02]  /*137b0*/  ISETP.GE.AND P2, PT, R7, c[0x0][0x3c8], PT ;  /* 0x0000f20007007a0c */ /* 0x000fe40003f46270 */
[----:B------:R-:W-:Y:S02]  /*137c0*/  ISETP.GE.AND P1, PT, R6, c[0x0][0x3c8], PT ;  /* 0x0000f20006007a0c */ /* 0x000fe40003f26270 */
[----:B------:R-:W-:Y:S02]  /*137d0*/  ISETP.GE.AND P0, PT, R0, c[0x0][0x3c8], PT ;  /* 0x0000f20000007a0c */ /* 0x000fe40003f06270 */
[----:B------:R-:W-:Y:S02]  /*137e0*/  @!P4 LEA.HI R9, R9, R9, RZ, 0x1 ;  /* 0x000000090909c211 */ /* 0x000fe400078f08ff */
[C---:B------:R-:W-:Y:S02]  /*137f0*/  IADD3 R18, R5.reuse, 0x38, RZ ;  /* 0x0000003805127810 */ /* 0x040fe40007ffe0ff */
[----:B------:R-:W-:Y:S01]  /*13800*/  @!P3 LEA.HI R8, R8, R8, RZ, 0x1 ;  /* 0x000000080808b211 */ /* 0x000fe200078f08ff */
[----:B---34-:R-:W-:Y:S01]  /*13810*/  @!P5 IMAD.WIDE R12, R5, 0x4, R10 ;  /* 0x00000004050cd825 */ /* 0x018fe200078e020a */
[----:B------:R-:W-:-:S02]  /*13820*/  @!P4 LOP3.LUT R9, R9, 0xfffffffe, RZ, 0xc0, !PT ;  /* 0xfffffffe0909c812 */ /* 0x000fc400078ec0ff */
[----:B------:R-:W-:Y:S02]  /*13830*/  @!P2 LEA.HI R7, R7, R7, RZ, 0x1 ;  /* 0x000000070707a211 */ /* 0x000fe400078f08ff */
[----:B------:R-:W-:Y:S01]  /*13840*/  @!P1 LEA.HI R6, R6, R6, RZ, 0x1 ;  /* 0x0000000606069211 */ /* 0x000fe200078f08ff */
[--C-:B------:R-:W-:Y:S01]  /*13850*/  @!P4 IMAD.WIDE R16, R9, 0x4, R10.reuse ;  /* 0x000000040910c825 */ /* 0x100fe200078e020a */
[----:B------:R-:W-:Y:S01]  /*13860*/  @!P0 LEA.HI R0, R0, R0, RZ, 0x1 ;  /* 0x0000000000008211 */ /* 0x000fe200078f08ff */
[----:B------:R2:W-:Y:S01]  /*13870*/  @!P5 ST.E.64 [R12.64], R140 ;  /* 0x0000008c0c00d985 */ /* 0x0005e2000c101b0c */
[----:B------:R-:W-:Y:S02]  /*13880*/  @!P3 LOP3.LUT R15, R8, 0xfffffffe, RZ, 0xc0, !PT ;  /* 0xfffffffe080fb812 */ /* 0x000fe400078ec0ff */
[----:B------:R-:W-:Y:S01]  /*13890*/  @!P2 LOP3.LUT R7, R7, 0xfffffffe, RZ, 0xc0, !PT ;  /* 0xfffffffe0707a812 */ /* 0x000fe200078ec0ff */
[----:B------:R3:W-:Y:S01]  /*138a0*/  @!P4 ST.E.64 [R16.64], R136 ;  /* 0x000000881000c985 */ /* 0x0007e2000c101b0c */
[----:B------:R-:W-:Y:S01]  /*138b0*/  @!P1 LOP3.LUT R9, R6, 0xfffffffe, RZ, 0xc0, !PT ;  /* 0xfffffffe06099812 */ /* 0x000fe200078ec0ff */
[----:B------:R-:W-:Y:S01]  /*138c0*/  @!P3 IMAD.WIDE R14, R15, 0x4, R10 ;  /* 0x000000040f0eb825 */ /* 0x000fe200078e020a */
[----:B------:R-:W-:-:S02]  /*138d0*/  IADD3 R20, R5, 0x40, RZ ;  /* 0x0000004005147810 */ /* 0x000fc40007ffe0ff */
[----:B------:R-:W-:Y:S01]  /*138e0*/  IADD3 R19, R5, 0x48, RZ ;  /* 0x0000004805137810 */ /* 0x000fe20007ffe0ff */
[--C-:B------:R-:W-:Y:S01]  /*138f0*/  @!P2 IMAD.WIDE R6, R7, 0x4, R10.reuse ;  /* 0x000000040706a825 */ /* 0x100fe200078e020a */
[----:B------:R-:W-:Y:S01]  /*13900*/  @!P3 ST.E.64 [R14.64], R124 ;  /* 0x0000007c0e00b985 */ /* 0x000fe2000c101b0c */
[----:B------:R-:W-:Y:S02]  /*13910*/  ISETP.GE.AND P4, PT, R18, c[0x0][0x3c8], PT ;  /* 0x0000f20012007a0c */ /* 0x000fe40003f86270 */
[----:B------:R-:W-:Y:S01]  /*13920*/  @!P1 IMAD.WIDE R8, R9, 0x4, R10 ;  /* 0x0000000409089825 */ /* 0x000fe200078e020a */
[----:B------:R-:W-:Y:S01]  /*13930*/  @!P2 ST.E.64 [R6.64], R120 ;  /* 0x000000780600a985 */ /* 0x000fe2000c101b0c */
[----:B------:R-:W-:Y:S02]  /*13940*/  ISETP.GE.AND P3, PT, R20, c[0x0][0x3c8], PT ;  /* 0x0000f20014007a0c */ /* 0x000fe40003f66270 */
[----:B------:R-:W-:Y:S01]  /*13950*/  ISETP.GE.AND P2, PT, R19, c[0x0][0x3c8], PT ;  /* 0x0000f20013007a0c */ /* 0x000fe20003f46270 */
[----:B------:R4:W-:Y:S06]  /*13960*/  @!P1 ST.E.64 [R8.64], R108 ;  /* 0x0000006c08009985 */ /* 0x0009ec000c101b0c */
[----:B------:R-:W-:-:S02]  /*13970*/  @!P4 LEA.HI R18, R18, R18, RZ, 0x1 ;  /* 0x000000121212c211 */ /* 0x000fc400078f08ff */
[----:B--2---:R-:W-:Y:S02]  /*13980*/  @!P0 LOP3.LUT R13, R0, 0xfffffffe, RZ, 0xc0, !PT ;  /* 0xfffffffe000d8812 */ /* 0x004fe400078ec0ff */
[C---:B------:R-:W-:Y:S02]  /*13990*/  IADD3 R0, R5.reuse, 0x30, RZ ;  /* 0x0000003005007810 */ /* 0x040fe40007ffe0ff */
[----:B---3--:R-:W-:Y:S01]  /*139a0*/  IADD3 R17, R5, 0x50, RZ ;  /* 0x0000005005117810 */ /* 0x008fe20007ffe0ff */
[----:B------:R-:W-:Y:S01]  /*139b0*/  @!P0 IMAD.WIDE R12, R13, 0x4, R10 ;  /* 0x000000040d0c8825 */ /* 0x000fe200078e020a */
[----:B------:R-:W-:Y:S02]  /*139c0*/  ISETP.GE.AND P5, PT, R0, c[0x0][0x3c8], PT ;  /* 0x0000f20000007a0c */ /* 0x000fe40003fa6270 */
[----:B------:R-:W-:Y:S02]  /*139d0*/  IADD3 R16, R5, 0x58, RZ ;  /* 0x0000005805107810 */ /* 0x000fe40007ffe0ff */
[----:B------:R2:W-:Y:S01]  /*139e0*/  @!P0 ST.E.64 [R12.64], R104 ;  /* 0x000000680c008985 */ /* 0x0005e2000c101b0c */
[----:B------:R-:W-:-:S02]  /*139f0*/  ISETP.GE.AND P1, PT, R17, c[0x0][0x3c8], PT ;  /* 0x0000f20011007a0c */ /* 0x000fc40003f26270 */
[----:B------:R-:W-:Y:S02]  /*13a00*/  ISETP.GE.AND P0, PT, R16, c[0x0][0x3c8], PT ;  /* 0x0000f20010007a0c */ /* 0x000fe40003f06270 */
[----:B------:R-:W-:Y:S02]  /*13a10*/  @!P3 LEA.HI R20, R20, R20, RZ, 0x1 ;  /* 0x000000141414b211 */ /* 0x000fe400078f08ff */
[----:B------:R-:W-:Y:S02]  /*13a20*/  @!P2 LEA.HI R19, R19, R19, RZ, 0x1 ;  /* 0x000000131313a211 */ /* 0x000fe400078f08ff */
[----:B------:R-:W-:Y:S02]  /*13a30*/  @!P5 LEA.HI R0, R0, R0, RZ, 0x1 ;  /* 0x000000000000d211 */ /* 0x000fe400078f08ff */
[----:B----4-:R-:W-:Y:S02]  /*13a40*/  @!P4 LOP3.LUT R9, R18, 0xfffffffe, RZ, 0xc0, !PT ;  /* 0xfffffffe1209c812 */ /* 0x010fe400078ec0ff */
[----:B------:R-:W-:-:S02]  /*13a50*/  @!P5 LOP3.LUT R7, R0, 0xfffffffe, RZ, 0xc0, !PT ;  /* 0xfffffffe0007d812 */ /* 0x000fc400078ec0ff */
[----:B------:R-:W-:Y:S01]  /*13a60*/  @!P1 LEA.HI R17, R17, R17, RZ, 0x1 ;  /* 0x0000001111119211 */ /* 0x000fe200078f08ff */
[--C-:B------:R-:W-:Y:S01]  /*13a70*/  @!P4 IMAD.WIDE R8, R9, 0x4, R10.reuse ;  /* 0x000000040908c825 */ /* 0x100fe200078e020a */
[----:B------:R-:W-:Y:S02]  /*13a80*/  @!P0 LEA.HI R16, R16, R16, RZ, 0x1 ;  /* 0x0000001010108211 */ /* 0x000fe400078f08ff */
[----:B------:R-:W-:Y:S01]  /*13a90*/  @!P2 LOP3.LUT R19, R19, 0xfffffffe, RZ, 0xc0, !PT ;  /* 0xfffffffe1313a812 */ /* 0x000fe200078ec0ff */
[--C-:B------:R-:W-:Y:S01]  /*13aa0*/  @!P5 IMAD.WIDE R6, R7, 0x4, R10.reuse ;  /* 0x000000040706d825 */ /* 0x100fe200078e020a */
[----:B------:R-:W-:Y:S02]  /*13ab0*/  @!P1 LOP3.LUT R17, R17, 0xfffffffe, RZ, 0xc0, !PT ;  /* 0xfffffffe11119812 */ /* 0x000fe400078ec0ff */
[----:B------:R-:W-:Y:S01]  /*13ac0*/  @!P0 LOP3.LUT R15, R16, 0xfffffffe, RZ, 0xc0, !PT ;  /* 0xfffffffe100f8812 */ /* 0x000fe200078ec0ff */
[--C-:B------:R-:W-:Y:S01]  /*13ad0*/  @!P2 IMAD.WIDE R18, R19, 0x4, R10.reuse ;  /* 0x000000041312a825 */ /* 0x100fe200078e020a */
[----:B------:R3:W-:Y:S03]  /*13ae0*/  @!P5 ST.E.64 [R6.64], R56 ;  /* 0x000000380600d985 */ /* 0x0007e6000c101b0c */
[--C-:B------:R-:W-:Y:S01]  /*13af0*/  @!P1 IMAD.WIDE R16, R17, 0x4, R10.reuse ;  /* 0x0000000411109825 */ /* 0x100fe200078e020a */
[----:B--2---:R-:W-:Y:S01]  /*13b00*/  @!P3 LOP3.LUT R13, R20, 0xfffffffe, RZ, 0xc0, !PT ;  /* 0xfffffffe140db812 */ /* 0x004fe200078ec0ff */
[----:B------:R3:W-:Y:S04]  /*13b10*/  @!P4 ST.E.64 [R8.64], R60 ;  /* 0x0000003c0800c985 */ /* 0x0007e8000c101b0c */
[----:B------:R-:W-:-:S04]  /*13b20*/  @!P3 IMAD.WIDE R12, R13, 0x4, R10 ;  /* 0x000000040d0cb825 */ /* 0x000fc800078e020a */
[----:B------:R-:W-:Y:S01]  /*13b30*/  @!P0 IMAD.WIDE R10, R15, 0x4, R10 ;  /* 0x000000040f0a8825 */ /* 0x000fe200078e020a */
[----:B------:R3:W-:Y:S04]  /*13b40*/  @!P3 ST.E.64 [R12.64], R72 ;  /* 0x000000480c00b985 */ /* 0x0007e8000c101b0c */
[----:B------:R3:W-:Y:S04]  /*13b50*/  @!P2 ST.E.64 [R18.64], R76 ;  /* 0x0000004c1200a985 */ /* 0x0007e8000c101b0c */
[----:B------:R3:W-:Y:S04]  /*13b60*/  @!P1 ST.E.64 [R16.64], R88 ;  /* 0x0000005810009985 */ /* 0x0007e8000c101b0c */
[----:B------:R3:W-:Y:S02]  /*13b70*/  @!P0 ST.E.64 [R10.64], R92 ;  /* 0x0000005c0a008985 */ /* 0x0007e4000c101b0c */
.L_x_538:
[----:B------:R-:W-:Y:S05]  /*13b80*/  BSYNC B0 ;  /* 0x0000000000007941 */ /* 0x000fea0003800000 */
.L_x_537:
[----:B------:R-:W-:Y:S01]  /*13b90*/  ISETP.NE.AND P0, PT, R2, RZ, PT ;  /* 0x000000ff0200720c */ /* 0x000fe20003f05270 */
[----:B---3--:R3:W1:Y:S04]  /*13ba0*/  SHFL.IDX PT, R9, R3, 0x3, 0x1c1f ;  /* 0x007c1f0003097f89 */ /* 0x00866800000e0000 */
[----:B--2---:R3:W2:Y:S08]  /*13bb0*/  SHFL.IDX PT, R8, R4, 0x3, 0x1c1f ;  /* 0x007c1f0004087f89 */ /* 0x0046b000000e0000 */
[----:B------:R-:W-:Y:S05]  /*13bc0*/  @P0 EXIT ;  /* 0x000000000000094d */ /* 0x000fea0003800000 */
[C---:B------:R-:W-:Y:S02]  /*13bd0*/  IADD3 R6, R5.reuse, 0x8, RZ ;  /* 0x0000000805067810 */ /* 0x040fe40007ffe0ff */
[----:B-1-3--:R-:W-:-:S02]  /*13be0*/  IADD3 R4, R5, 0x10, RZ ;  /* 0x0000001005047810 */ /* 0x00afc40007ffe0ff */
        /* <DEDUP_REMOVED lines=11> */
[----:B--2-4-:R-:W-:Y:S01]  /*13ca0*/  @!P3 IMAD.WIDE R10, R5, 0x4, R8 ;  /* 0x00000004050ab825 */ /* 0x014fe200078e0208 */
[----:B------:R-:W-:-:S02]  /*13cb0*/  @!P2 LOP3.LUT R6, R6, 0xfffffffe, RZ, 0xc0, !PT ;  /* 0xfffffffe0606a812 */ /* 0x000fc400078ec0ff */
[----:B------:R-:W-:Y:S02]  /*13cc0*/  @!P1 LOP3.LUT R4, R4, 0xfffffffe, RZ, 0xc0, !PT ;  /* 0xfffffffe04049812 */ /* 0x000fe400078ec0ff */
[----:B------:R-:W-:Y:S01]  /*13cd0*/  @!P0 LOP3.LUT R3, R3, 0xfffffffe, RZ, 0xc0, !PT ;  /* 0xfffffffe03038812 */ /* 0x000fe200078ec0ff */
[--C-:B------:R-:W-:Y:S01]  /*13ce0*/  @!P2 IMAD.WIDE R6, R6, 0x4, R8.reuse ;  /* 0x000000040606a825 */ /* 0x100fe200078e0208 */
[----:B------:R-:W-:Y:S01]  /*13cf0*/  ISETP.GE.AND P5, PT, R0, c[0x0][0x3c8], PT ;  /* 0x0000f20000007a0c */ /* 0x000fe20003fa6270 */
[----:B------:R1:W-:Y:S01]  /*13d00*/  @!P3 ST.E.64 [R10.64], R142 ;  /* 0x0000008e0a00b985 */ /* 0x0003e2000c101b0c */
[C---:B------:R-:W-:Y:S01]  /*13d10*/  IADD3 R18, R5.reuse, 0x30, RZ ;  /* 0x0000003005127810 */ /* 0x040fe20007ffe0ff */
[--C-:B------:R-:W-:Y:S01]  /*13d20*/  @!P1 IMAD.WIDE R12, R4, 0x4, R8.reuse ;  /* 0x00000004040c9825 */ /* 0x100fe200078e0208 */
[C---:B------:R-:W-:Y:S01]  /*13d30*/  IADD3 R17, R5.reuse, 0x38, RZ ;  /* 0x0000003805117810 */ /* 0x040fe20007ffe0ff */
[----:B------:R2:W-:Y:S01]  /*13d40*/  @!P2 ST.E.64 [R6.64], R138 ;  /* 0x0000008a0600a985 */ /* 0x0005e2000c101b0c */
[----:B------:R-:W-:Y:S01]  /*13d50*/  IADD3 R16, R5, 0x40, RZ ;  /* 0x0000004005107810 */ /* 0x000fe20007ffe0ff */
[----:B------:R-:W-:Y:S01]  /*13d60*/  @!P0 IMAD.WIDE R14, R3, 0x4, R8 ;  /* 0x00000004030e8825 */ /* 0x000fe200078e0208 */
[C---:B------:R-:W-:Y:S01]  /*13d70*/  IADD3 R4, R5.reuse, 0x48, RZ ;  /* 0x0000004805047810 */ /* 0x040fe20007ffe0ff */
[----:B------:R3:W-:Y:S01]  /*13d80*/  @!P1 ST.E.64 [R12.64], R126 ;  /* 0x0000007e0c009985 */ /* 0x0007e2000c101b0c */
[----:B------:R-:W-:-:S02]  /*13d90*/  IADD3 R3, R5, 0x50, RZ ;  /* 0x0000005005037810 */ /* 0x000fc40007ffe0ff */
[----:B------:R-:W-:Y:S01]  /*13da0*/  ISETP.GE.AND P4, PT, R18, c[0x0][0x3c8], PT ;  /* 0x0000f20012007a0c */ /* 0x000fe20003f86270 */
[----:B------:R4:W-:Y:S01]  /*13db0*/  @!P0 ST.E.64 [R14.64], R122 ;  /* 0x0000007a0e008985 */ /* 0x0009e2000c101b0c */
[----:B------:R-:W-:Y:S02]  /*13dc0*/  ISETP.GE.AND P3, PT, R17, c[0x0][0x3c8], PT ;  /* 0x0000f20011007a0c */ /* 0x000fe40003f66270 */
[----:B------:R-:W-:Y:S02]  /*13dd0*/  ISETP.GE.AND P2, PT, R16, c[0x0][0x3c8], PT ;  /* 0x0000f20010007a0c */ /* 0x000fe40003f46270 */
[----:B------:R-:W-:Y:S02]  /*13de0*/  ISETP.GE.AND P1, PT, R4, c[0x0][0x3c8], PT ;  /* 0x0000f20004007a0c */ /* 0x000fe40003f26270 */
[----:B------:R-:W-:Y:S02]  /*13df0*/  ISETP.GE.AND P0, PT, R3, c[0x0][0x3c8], PT ;  /* 0x0000f20003007a0c */ /* 0x000fe40003f06270 */
[----:B------:R-:W-:-:S02]  /*13e00*/  @!P6 LEA.HI R2, R2, R2, RZ, 0x1 ;  /* 0x000000020202e211 */ /* 0x000fc400078f08ff */
[----:B------:R-:W-:Y:S02]  /*13e10*/  @!P5 LEA.HI R0, R0, R0, RZ, 0x1 ;  /* 0x000000000000d211 */ /* 0x000fe400078f08ff */
[----:B------:R-:W-:Y:S02]  /*13e20*/  @!P4 LEA.HI R18, R18, R18, RZ, 0x1 ;  /* 0x000000121212c211 */ /* 0x000fe400078f08ff */
[----:B------:R-:W-:Y:S02]  /*13e30*/  @!P3 LEA.HI R17, R17, R17, RZ, 0x1 ;  /* 0x000000111111b211 */ /* 0x000fe400078f08ff */
[----:B-1----:R-:W-:Y:S02]  /*13e40*/  @!P5 LOP3.LUT R11, R0, 0xfffffffe, RZ, 0xc0, !PT ;  /* 0xfffffffe000bd812 */ /* 0x002fe400078ec0ff */
[----:B------:R-:W-:Y:S02]  /*13e50*/  @!P2 LEA.HI R16, R16, R16, RZ, 0x1 ;  /* 0x000000101010a211 */ /* 0x000fe400078f08ff */
[----:B--2---:R-:W-:Y:S01]  /*13e60*/  @!P6 LOP3.LUT R7, R2, 0xfffffffe, RZ, 0xc0, !PT ;  /* 0xfffffffe0207e812 */ /* 0x004fe200078ec0ff */
[----:B------:R-:W-:Y:S01]  /*13e70*/  @!P5 IMAD.WIDE R10, R11, 0x4, R8 ;  /* 0x000000040b0ad825 */ /* 0x000fe200078e0208 */
[----:B------:R-:W-:-:S02]  /*13e80*/  @!P1 LEA.HI R4, R4, R4, RZ, 0x1 ;  /* 0x0000000404049211 */ /* 0x000fc400078f08ff */
[----:B------:R-:W-:Y:S01]  /*13e90*/  @!P0 LEA.HI R3, R3, R3, RZ, 0x1 ;  /* 0x0000000303038211 */ /* 0x000fe200078f08ff */
[----:B------:R-:W-:Y:S01]  /*13ea0*/  @!P6 IMAD.WIDE R6, R7, 0x4, R8 ;  /* 0x000000040706e825 */ /* 0x000fe200078e0208 */
[----:B---3--:R-:W-:Y:S02]  /*13eb0*/  @!P4 LOP3.LUT R13, R18, 0xfffffffe, RZ, 0xc0, !PT ;  /* 0xfffffffe120dc812 */ /* 0x008fe400078ec0ff */
[----:B------:R-:W-:Y:S02]  /*13ec0*/  @!P3 LOP3.LUT R17, R17, 0xfffffffe, RZ, 0xc0, !PT ;  /* 0xfffffffe1111b812 */ /* 0x000fe400078ec0ff */
[----:B----4-:R-:W-:Y:S01]  /*13ed0*/  @!P2 LOP3.LUT R15, R16, 0xfffffffe, RZ, 0xc0, !PT ;  /* 0xfffffffe100fa812 */ /* 0x010fe200078ec0ff */
[----:B------:R1:W-:Y:S01]  /*13ee0*/  @!P6 ST.E.64 [R6.64], R110 ;  /* 0x0000006e0600e985 */ /* 0x0003e2000c101b0c */
[----:B------:R-:W-:Y:S02]  /*13ef0*/  @!P1 LOP3.LUT R19, R4, 0xfffffffe, RZ, 0xc0, !PT ;  /* 0xfffffffe04139812 */ /* 0x000fe400078ec0ff */
[----:B------:R-:W-:Y:S01]  /*13f00*/  @!P0 LOP3.LUT R3, R3, 0xfffffffe, RZ, 0xc0, !PT ;  /* 0xfffffffe03038812 */ /* 0x000fe200078ec0ff */
[----:B------:R2:W-:Y:S01]  /*13f10*/  @!P5 ST.E.64 [R10.64], R106 ;  /* 0x0000006a0a00d985 */ /* 0x0005e2000c101b0c */
[----:B------:R-:W-:-:S03]  /*13f20*/  IADD3 R5, R5, 0x58, RZ ;  /* 0x0000005805057810 */ /* 0x000fc60007ffe0ff */
[----:B------:R-:W-:-:S04]  /*13f30*/  @!P0 IMAD.WIDE R2, R3, 0x4, R8 ;  /* 0x0000000403028825 */ /* 0x000fc800078e0208 */
[----:B-1----:R-:W-:-:S04]  /*13f40*/  @!P4 IMAD.WIDE R6, R13, 0x4, R8 ;  /* 0x000000040d06c825 */ /* 0x002fc800078e0208 */
[--C-:B--2---:R-:W-:Y:S01]  /*13f50*/  @!P3 IMAD.WIDE R10, R17, 0x4, R8.reuse ;  /* 0x00000004110ab825 */ /* 0x104fe200078e0208 */
[----:B------:R1:W-:Y:S03]  /*13f60*/  @!P4 ST.E.64 [R6.64], R58 ;  /* 0x0000003a0600c985 */ /* 0x0003e6000c101b0c */
[--C-:B------:R-:W-:Y:S01]  /*13f70*/  @!P2 IMAD.WIDE R12, R15, 0x4, R8.reuse ;  /* 0x000000040f0ca825 */ /* 0x100fe200078e0208 */
[----:B------:R1:W-:Y:S03]  /*13f80*/  @!P3 ST.E.64 [R10.64], R62 ;  /* 0x0000003e0a00b985 */ /* 0x0003e6000c101b0c */
[----:B------:R-:W-:Y:S01]  /*13f90*/  @!P1 IMAD.WIDE R14, R19, 0x4, R8 ;  /* 0x00000004130e9825 */ /* 0x000fe200078e0208 */
[----:B------:R1:W-:Y:S04]  /*13fa0*/  @!P2 ST.E.64 [R12.64], R74 ;  /* 0x0000004a0c00a985 */ /* 0x0003e8000c101b0c */
[----:B------:R1:W-:Y:S04]  /*13fb0*/  @!P1 ST.E.64 [R14.64], R78 ;  /* 0x0000004e0e009985 */ /* 0x0003e8000c101b0c */
[----:B------:R1:W-:Y:S01]  /*13fc0*/  @!P0 ST.E.64 [R2.64], R90 ;  /* 0x0000005a02008985 */ /* 0x0003e2000c101b0c */
[----:B------:R-:W-:-:S13]  /*13fd0*/  ISETP.GE.AND P0, PT, R5, c[0x0][0x3c8], PT ;  /* 0x0000f20005007a0c */ /* 0x000fda0003f06270 */
[----:B------:R-:W-:Y:S05]  /*13fe0*/  @P0 EXIT ;  /* 0x000000000000094d */ /* 0x000fea0003800000 */
[----:B-1----:R-:W-:-:S04]  /*13ff0*/  LEA.HI R3, R5, R5, RZ, 0x1 ;  /* 0x0000000505037211 */ /* 0x002fc800078f08ff */
[----:B------:R-:W-:-:S05]  /*14000*/  LOP3.LUT R3, R3, 0xfffffffe, RZ, 0xc0, !PT ;  /* 0xfffffffe03037812 */ /* 0x000fca00078ec0ff */
[----:B------:R-:W-:-:S05]  /*14010*/  IMAD.WIDE R8, R3, 0x4, R8 ;  /* 0x0000000403087825 */ /* 0x000fca00078e0208 */
[----:B------:R-:W-:Y:S01]  /*14020*/  ST.E.64 [R8.64], R94 ;  /* 0x0000005e08007985 */ /* 0x000fe2000c101b0c */
[----:B------:R-:W-:Y:S05]  /*14030*/  EXIT ;  /* 0x000000000000794d */ /* 0x000fea0003800000 */
.L_x_532:
[----:B------:R-:W1:Y:S02]  /*14040*/  S2R R4, SR_TID.X ;  /* 0x0000000000047919 */ /* 0x000e640000002100 */
[----:B-1----:R-:W-:-:S13]  /*14050*/  ISETP.GT.AND P0, PT, R4, 0x7f, PT ;  /* 0x0000007f0400780c */ /* 0x002fda0003f04270 */
[----:B------:R-:W-:Y:S05]  /*14060*/  @P0 EXIT ;  /* 0x000000000000094d */ /* 0x000fea0003800000 */
[----:B------:R-:W1:Y:S01]  /*14070*/  S2R R7, SR_CTAID.X ;  /* 0x0000000000077919 */ /* 0x000e620000002500 */
[----:B------:R-:W-:-:S05]  /*14080*/  MOV R0, c[0x0][0x4e8] ;  /* 0x00013a0000007a02 */ /* 0x000fca0000000f00 */
[----:B------:R-:W-:Y:S01]  /*14090*/  IMAD R2, R0, c[0x0][0x388], RZ ;  /* 0x0000e20000027a24 */ /* 0x000fe200078e02ff */
[----:B-1----:R-:W-:-:S04]  /*140a0*/  LEA R7, R7, R4, 0x7 ;  /* 0x0000000407077211 */ /* 0x002fc800078e38ff */
[----:B------:R-:W-:-:S13]  /*140b0*/  ISETP.GE.AND P0, PT, R7, R2, PT ;  /* 0x000000020700720c */ /* 0x000fda0003f06270 */
[----:B------:R-:W-:Y:S05]  /*140c0*/  @P0 EXIT ;  /* 0x000000000000094d */ /* 0x000fea0003800000 */
[----:B------:R-:W1:Y:S01]  /*140d0*/  S2R R5, SR_CTAID.Z ;  /* 0x0000000000057919 */ /* 0x000e620000002700 */
[----:B------:R-:W-:Y:S01]  /*140e0*/  USHF.R.S32.HI UR6, URZ, 0x1f, UR8 ;  /* 0x0000001f3f067899 */ /* 0x000fe20008011408 */
[----:B------:R-:W-:Y:S01]  /*140f0*/  ISETP.NE.AND P0, PT, R0, 0x1, PT ;  /* 0x000000010000780c */ /* 0x000fe20003f05270 */
[----:B------:R-:W-:Y:S01]  /*14100*/  ULDC.64 UR4, c[0x0][0x4d0] ;  /* 0x0001340000047ab9 */ /* 0x000fe20000000a00 */
[----:B------:R-:W2:Y:S01]  /*14110*/  S2R R3, SR_CTAID.Y ;  /* 0x0000000000037919 */ /* 0x000ea20000002600 */
[----:B------:R-:W-:Y:S01]  /*14120*/  UIMAD UR6, UR6, UR4, URZ ;  /* 0x00000004060672a4 */ /* 0x000fe2000f8e023f */
[----:B------:R-:W-:Y:S01]  /*14130*/  IADD3 R2, RZ, -UR8, RZ ;  /* 0x80000008ff027c10 */ /* 0x000fe2000fffe0ff */
[----:B------:R-:W-:Y:S01]  /*14140*/  UIMAD.WIDE.U32 UR10, UR8, UR4, URZ ;  /* 0x00000004080a72a5 */ /* 0x000fe2000f8e003f */
[----:B------:R-:W-:Y:S01]  /*14150*/  MOV R6, R7 ;  /* 0x0000000700067202 */ /* 0x000fe20000000f00 */
[----:B------:R-:W-:-:S04]  /*14160*/  UIMAD UR4, UR8, UR5, UR6 ;  /* 0x00000005080472a4 */ /* 0x000fc8000f8e0206 */
[----:B------:R-:W-:Y:S01]  /*14170*/  UIADD3 UR4, UR11, UR4, URZ ;  /* 0x000000040b047290 */ /* 0x000fe2000fffe03f */
[----:B------:R-:W-:Y:S01]  /*14180*/  MOV R9, UR11 ;  /* 0x0000000b00097c02 */ /* 0x000fe20008000f00 */
[----:B------:R-:W-:-:S04]  /*14190*/  @P0 IMAD.HI.U32 R4, R7, c[0x0][0x4ec], RZ ;  /* 0x00013b0007040a27 */ /* 0x000fc800078e00ff */
[----:B------:R-:W-:Y:S01]  /*141a0*/  IMAD.U32 R8, RZ, RZ, UR10 ;  /* 0x0000000aff087e24 */ /* 0x000fe2000f8e00ff */
[----:B------:R-:W-:Y:S01]  /*141b0*/  @P0 SHF.R.U32.HI R6, RZ, c[0x0][0x4f0], R4 ;  /* 0x00013c00ff060a19 */ /* 0x000fe20000011604 */
[----:B------:R-:W-:Y:S01]  /*141c0*/  IMAD.U32 R9, RZ, RZ, UR4 ;  /* 0x00000004ff097e24 */ /* 0x000fe2000f8e00ff */
[----:B-1----:R-:W-:-:S03]  /*141d0*/  SHF.R.S32.HI R0, RZ, 0x1f, R5 ;  /* 0x0000001fff007819 */ /* 0x002fc60000011405 */
[----:B------:R-:W-:Y:S01]  /*141e0*/  IMAD.WIDE.U32 R8, R5, c[0x0][0x4d8], R8 ;  /* 0x0001360005087a25 */ /* 0x000fe200078e0008 */
[----:B------:R-:W-:-:S03]  /*141f0*/  IADD3 R4, -R6, RZ, RZ ;  /* 0x000000ff06047210 */ /* 0x000fc60007ffe1ff */
[----:B------:R-:W-:Y:S02]  /*14200*/  IMAD R0, R0, c[0x0][0x4d8], RZ ;  /* 0x0001360000007a24 */ /* 0x000fe400078e02ff */
[----:B--2---:R-:W-:Y:S02]  /*14210*/  IMAD R2, R2, c[0x0][0x550], R3 ;  /* 0x0001540002027a24 */ /* 0x004fe400078e0203 */
[----:B------:R-:W-:Y:S02]  /*14220*/  IMAD R0, R5, c[0x0][0x4dc], R0 ;  /* 0x0001370005007a24 */ /* 0x000fe400078e0200 */
[----:B------:R-:W-:Y:S01]  /*14230*/  IMAD R4, R4, c[0x0][0x4e8], R7 ;  /* 0x00013a0004047a24 */ /* 0x000fe200078e0207 */
[----:B------:R-:W-:Y:S01]  /*14240*/  SHF.R.S32.HI R3, RZ, 0x1f, R2 ;  /* 0x0000001fff037819 */ /* 0x000fe20000011402 */
[----:B------:R-:W-:Y:S01]  /*14250*/  IMAD.IADD R9, R0, 0x1, R9 ;  /* 0x0000000100097824 */ /* 0x000fe200078e0209 */
[----:B------:R-:W-:-:S03]  /*14260*/  SHF.R.S32.HI R0, RZ, 0x1f, R6 ;  /* 0x0000001fff007819 */ /* 0x000fc60000011406 */
[----:B------:R-:W-:Y:S02]  /*14270*/  IMAD R3, R3, c[0x0][0x4e0], RZ ;  /* 0x0001380003037a24 */ /* 0x000fe400078e02ff */
[----:B------:R-:W-:-:S04]  /*14280*/  IMAD.WIDE.U32 R8, R2, c[0x0][0x4e0], R8 ;  /* 0x0001380002087a25 */ /* 0x000fc800078e0008 */
[----:B------:R-:W-:Y:S01]  /*14290*/  IMAD R3, R2, c[0x0][0x4e4], R3 ;  /* 0x0001390002037a24 */ /* 0x000fe200078e0203 */
[----:B------:R-:W-:Y:S02]  /*142a0*/  SHF.R.S32.HI R2, RZ, 0x1f, R4 ;  /* 0x0000001fff027819 */ /* 0x000fe40000011404 */
[----:B------:R-:W-:-:S03]  /*142b0*/  IADD3 R6, P0, R6, R8, RZ ;  /* 0x0000000806067210 */ /* 0x000fc60007f1e0ff */
[----:B------:R-:W-:Y:S01]  /*142c0*/  IMAD R5, R2, c[0x0][0x4c8], RZ ;  /* 0x0001320002057a24 */ /* 0x000fe200078e02ff */
[----:B------:R-:W-:-:S03]  /*142d0*/  IADD3.X R7, R0, R9, R3, P0, !PT ;  /* 0x0000000900077210 */ /* 0x000fc600007fe403 */
[C---:B------:R-:W-:Y:S02]  /*142e0*/  IMAD R5, R4.reuse, c[0x0][0x4cc], R5 ;  /* 0x0001330004057a24 */ /* 0x040fe400078e0205 */
[----:B------:R-:W-:-:S05]  /*142f0*/  IMAD.WIDE.U32 R6, R4, c[0x0][0x4c8], R6 ;  /* 0x0001320004067a25 */ /* 0x000fca00078e0006 */
[----:B------:R-:W-:Y:S02]  /*14300*/  IADD3 R5, R7, R5, RZ ;  /* 0x0000000507057210 */ /* 0x000fe40007ffe0ff */
[----:B------:R-:W-:-:S04]  /*14310*/  LEA R2, P0, R6, c[0x0][0x4a8], 0x2 ;  /* 0x00012a0006027a11 */ /* 0x000fc800078010ff */
[----:B------:R-:W-:Y:S02]  /*14320*/  LEA.HI.X R3, R6, c[0x0][0x4ac], R5, 0x2, P0 ;  /* 0x00012b0006037a11 */ /* 0x000fe400000f1405 */
[----:B------:R-:W-:-:S05]  /*14330*/  MOV R5, 0xff800000 ;  /* 0xff80000000057802 */ /* 0x000fca0000000f00 */
[----:B------:R-:W-:Y:S01]  /*14340*/  STG.E [R2.64], R5 ;  /* 0x0000000502007986 */ /* 0x000fe2000c10190c */
[----:B------:R-:W-:Y:S05]  /*14350*/  EXIT ;  /* 0x000000000000794d */ /* 0x000fea0003800000 */
.L_x_455:
[----:B------:R-:W-:Y:S01]  /*14360*/  IMAD.MOV.U32 R7, RZ, RZ, 0x1 ;  /* 0x00000001ff077424 */ /* 0x000fe200078e00ff */
[----:B------:R-:W-:Y:S02]  /*14370*/  MOV R10, 0x1c1f ;  /* 0x00001c1f000a7802 */ /* 0x000fe40000000f00 */
[----:B------:R-:W-:Y:S02]  /*14380*/  MOV R8, 0x143a0 ;  /* 0x000143a000087802 */ /* 0x000fe40000000f00 */
[----:B-1----:R-:W-:Y:S05]  /*14390*/  CALL.REL.NOINC `($__internal_8_$__cuda_sm70_shflsync_idx_p) ;  /* 0x0000028000007944 */ /* 0x002fea0003c00000 */
[----:B--2---:R-:W-:Y:S01]  /*143a0*/  IMAD.MOV.U32 R14, RZ, RZ, R7 ;  /* 0x000000ffff0e7224 */ /* 0x004fe200078e0007 */
[----:B------:R-:W-:Y:S01]  /*143b0*/  MOV R7, 0x1 ;  /* 0x0000000100077802 */ /* 0x000fe20000000f00 */
[----:B-1----:R-:W-:Y:S01]  /*143c0*/  IMAD.MOV.U32 R12, RZ, RZ, R11 ;  /* 0x000000ffff0c7224 */ /* 0x002fe200078e000b */
[----:B------:R-:W-:Y:S02]  /*143d0*/  MOV R10, 0x1c1f ;  /* 0x00001c1f000a7802 */ /* 0x000fe40000000f00 */
[----:B------:R-:W-:Y:S02]  /*143e0*/  MOV R8, 0x14400 ;  /* 0x0001440000087802 */ /* 0x000fe40000000f00 */
[----:B------:R-:W-:Y:S05]  /*143f0*/  CALL.REL.NOINC `($__internal_8_$__cuda_sm70_shflsync_idx_p) ;  /* 0x0000022000007944 */ /* 0x000fea0003c00000 */
[----:B-12---:R-:W-:Y:S05]  /*14400*/  BRA `(.L_x_539) ;  /* 0xfffedf4000007947 */ /* 0x006fea000383ffff */
.L_x_482:
[----:B----4-:R-:W-:Y:S01]  /*14410*/  MOV R10, 0x1c1f ;  /* 0x00001c1f000a7802 */ /* 0x010fe20000000f00 */
[----:B------:R-:W-:Y:S01]  /*14420*/  IMAD.MOV.U32 R7, RZ, RZ, 0x1 ;  /* 0x00000001ff077424 */ /* 0x000fe200078e00ff */
[----:B------:R-:W-:Y:S02]  /*14430*/  MOV R8, 0x14450 ;  /* 0x0001445000087802 */ /* 0x000fe40000000f00 */
[----:B-123--:R-:W-:Y:S05]  /*14440*/  CALL.REL.NOINC `($__internal_8_$__cuda_sm70_shflsync_idx_p) ;  /* 0x000001d000007944 */ /* 0x00efea0003c00000 */
[----:B-1----:R-:W-:Y:S01]  /*14450*/  MOV R10, 0x1c1f ;  /* 0x00001c1f000a7802 */ /* 0x002fe20000000f00 */
[----:B--2---:R-:W-:Y:S01]  /*14460*/  IMAD.MOV.U32 R3, RZ, RZ, R7 ;  /* 0x000000ffff037224 */ /* 0x004fe200078e0007 */
[----:B------:R-:W-:Y:S01]  /*14470*/  MOV R7, 0x1 ;  /* 0x0000000100077802 */ /* 0x000fe20000000f00 */
[----:B------:R-:W-:Y:S01]  /*14480*/  IMAD.MOV.U32 R12, RZ, RZ, R0 ;  /* 0x000000ffff0c7224 */ /* 0x000fe200078e0000 */
[----:B------:R-:W-:Y:S02]  /*14490*/  MOV R8, 0x144b0 ;  /* 0x000144b000087802 */ /* 0x000fe40000000f00 */
[----:B------:R-:W-:Y:S05]  /*144a0*/  CALL.REL.NOINC `($__internal_8_$__cuda_sm70_shflsync_idx_p) ;  /* 0x0000017000007944 */ /* 0x000fea0003c00000 */
[----:B-12---:R-:W-:-:S05]  /*144b0*/  BRA `(.L_x_540) ;  /* 0xffff1e9000007947 */ /* 0x006fca000383ffff */
.L_x_507:
        /* <DEDUP_REMOVED lines=11> */
.L_x_513:
[----:B--2---:R-:W-:Y:S01]  /*14570*/  MOV R10, 0x1c1f ;  /* 0x00001c1f000a7802 */ /* 0x004fe20000000f00 */
[----:B------:R-:W-:Y:S01]  /*14580*/  IMAD.MOV.U32 R7, RZ, RZ, 0x1 ;  /* 0x00000001ff077424 */ /* 0x000fe200078e00ff */
[----:B------:R-:W-:Y:S02]  /*14590*/  MOV R8, 0x145b0 ;  /* 0x000145b000087802 */ /* 0x000fe40000000f00 */
[----:B-1-3--:R-:W-:Y:S05]  /*145a0*/  CALL.REL.NOINC `($__internal_8_$__cuda_sm70_shflsync_idx_p) ;  /* 0x0000007000007944 */ /* 0x00afea0003c00000 */
[----:B-1----:R-:W-:Y:S01]  /*145b0*/  MOV R10, 0x1c1f ;  /* 0x00001c1f000a7802 */ /* 0x002fe20000000f00 */
[----:B--2---:R-:W-:Y:S01]  /*145c0*/  IMAD.MOV.U32 R6, RZ, RZ, R7 ;  /* 0x000000ffff067224 */ /* 0x004fe200078e0007 */
[----:B------:R-:W-:Y:S01]  /*145d0*/  MOV R7, 0x1 ;  /* 0x0000000100077802 */ /* 0x000fe20000000f00 */
[----:B------:R-:W-:Y:S01]  /*145e0*/  IMAD.MOV.U32 R12, RZ, RZ, R4 ;  /* 0x000000ffff0c7224 */ /* 0x000fe200078e0004 */
[----:B------:R-:W-:Y:S02]  /*145f0*/  MOV R8, 0x14610 ;  /* 0x0001461000087802 */ /* 0x000fe40000000f00 */
[----:B------:R-:W-:Y:S05]  /*14600*/  CALL.REL.NOINC `($__internal_8_$__cuda_sm70_shflsync_idx_p) ;  /* 0x0000001000007944 */ /* 0x000fea0003c00000 */
[----:B-12---:R-:W-:-:S05]  /*14610*/  BRA `(.L_x_542) ;  /* 0xffff952000007947 */ /* 0x006fca000383ffff */
        .weak           $__internal_8_$__cuda_sm70_shflsync_idx_p
        .type           $__internal_8_$__cuda_sm70_shflsync_idx_p,@function
        .size           $__internal_8_$__cuda_sm70_shflsync_idx_p,(.L_x_3639 - $__internal_8_$__cuda_sm70_shflsync_idx_p)
$__internal_8_$__cuda_sm70_shflsync_idx_p:
[----:B------:R-:W-:Y:S01]  /*14620*/  MOV R9, 0x0 ;  /* 0x0000000000097802 */ /* 0x000fe20000000f00 */
[----:B------:R-:W-:Y:S04]  /*14630*/  WARPSYNC R223 ;  /* 0x000000df00007348 */ /* 0x000fe80003800000 */
[----:B------:R1:W2:Y:S01]  /*14640*/  SHFL.IDX PT, R7, R12, R7, R10 ;  /* 0x000000070c077389 */ /* 0x0002a200000e000a */
[----:B------:R-:W-:Y:S05]  /*14650*/  RET.REL.NODEC R8 `(_ZN7cutlass13device_kernelIN5flash19enable_sm80_to_sm89INS1_16FlashAttnFwdSm80INS1_25CollectiveMainloopFwdSm80ILi4ELi1ELb0EN4cute5tupleIJNS5_1CILi128EEENS7_ILi48EEENS7_ILi96EEEEEELi96ENS_6half_tEfNS_4arch4Sm80ELb0ELb1ELb1ELb0ELb1ELb0ELb1ELb1EEENS1_21CollectiveEpilogueFwdINS6_IJS8_SA_S9_EEENS6_IJNS7_ILi1EEESI_SI_EEESC_SE_Li128ELb0ELb1ELb1ELb0EEENS1_19SingleTileSchedulerILb0ELb1ELb1ELi128EEEEEEEEEvNT_6ParamsE) ;  /* 0xfffeb9a008007950 */ /* 0x000fea0003c3ffff */
.L_x_543:
        /* <DEDUP_REMOVED lines=10> */
.L_x_3639:


//--------------------- .text._ZN7cutlass13device_kernelIN5flash19enable_sm80_to_sm89INS1_16FlashAttnFwdSm80INS1_25CollectiveMainloopFwdSm80ILi4ELi1ELb0EN4cute5tupleIJNS5_1CILi128EEENS7_ILi48EEENS7_ILi96EEEEEELi96ENS_6half_tEfNS_4arch4Sm80ELb0ELb1ELb1ELb1ELb1ELb0ELb1ELb1EEENS1_21CollectiveEpilogueFwdINS6_IJS8_SA_S9_EEENS6_IJNS7_ILi1EEESI_SI_EEESC_SE_Li128ELb1ELb1ELb1ELb0EEENS1_36VarlenDynamicPersistentTileSchedulerILi128ELi48ELi128ELi128ELb1ELb1ELb0ELb1ELb0ELb1EEEEEEEEEvNT_6ParamsE --------------------------
	.section	.text._ZN7cutlass13device_kernelIN5flash19enable_sm80_to_sm89INS1_16FlashAttnFwdSm80INS1_25CollectiveMainloopFwdSm80ILi4ELi1ELb0EN4cute5tupleIJNS5_1CILi128EEENS7_ILi48EEENS7_ILi96EEEEEELi96ENS_6half_tEfNS_4arch4Sm80ELb0ELb1ELb1ELb1ELb1ELb0ELb1ELb1EEENS1_21CollectiveEpilogueFwdINS6_IJS8_SA_S9_EEENS6_IJNS7_ILi1EEESI_SI_EEESC_SE_Li128ELb1ELb1ELb1ELb0EEENS1_36VarlenDynamicPersistentTileSchedulerILi128ELi48ELi128ELi128ELb1ELb1ELb0ELb1ELb0ELb1EEEEEEEEEvNT_6ParamsE,"ax",@progbits
	.sectioninfo	@"SHI_REGISTERS=255"
	.align	128
.text._ZN7cutlass13device_kernelIN5flash19enable_sm80_to_sm89INS1_16FlashAttnFwdSm80INS1_25CollectiveMainloopFwdSm80ILi4ELi1ELb0EN4cute5tupleIJNS5_1CILi128EEENS7_ILi48EEENS7_ILi96EEEEEELi96ENS_6half_tEfNS_4arch4Sm80ELb0ELb1ELb1ELb1ELb1ELb0ELb1ELb1EEENS1_21CollectiveEpilogueFwdINS6_IJS8_SA_S9_EEENS6_IJNS7_ILi1EEESI_SI_EEESC_SE_Li128ELb1ELb1ELb1ELb0EEENS1_36VarlenDynamicPersistentTileSchedulerILi128ELi48ELi128ELi128ELb1ELb1ELb0ELb1ELb0ELb1EEEEEEEEEvNT_6ParamsE:
        .type           _ZN7cutlass13device_kernelIN5flash19enable_sm80_to_sm89INS1_16FlashAttnFwdSm80INS1_25CollectiveMainloopFwdSm80ILi4ELi1ELb0EN4cute5tupleIJNS5_1CILi128EEENS7_ILi48EEENS7_ILi96EEEEEELi96ENS_6half_tEfNS_4arch4Sm80ELb0ELb1ELb1ELb1ELb1ELb0ELb1ELb1EEENS1_21CollectiveEpilogueFwdINS6_IJS8_SA_S9_EEENS6_IJNS7_ILi1EEESI_SI_EEESC_SE_Li128ELb1ELb1ELb1ELb0EEENS1_36VarlenDynamicPersistentTileSchedulerILi128ELi48ELi128ELi128ELb1ELb1ELb0ELb1ELb0ELb1EEEEEEEEEvNT_6ParamsE,@function
        .size           _ZN7cutlass13device_kernelIN5flash19enable_sm80_to_sm89INS1_16FlashAttnFwdSm80INS1_25CollectiveMainloopFwdSm80ILi4ELi1ELb0EN4cute5tupleIJNS5_1CILi128EEENS7_ILi48EEENS7_ILi96EEEEEELi96ENS_6half_tEfNS_4arch4Sm80ELb0ELb1ELb1ELb1ELb1ELb0ELb1ELb1EEENS1_21CollectiveEpilogueFwdINS6_IJS8_SA_S9_EEENS6_IJNS7_ILi1EEESI_SI_EEESC_SE_Li128ELb1ELb1ELb1ELb0EEENS1_36VarlenDynamicPersistentTileSchedulerILi128ELi48ELi128ELi128ELb1ELb1ELb0ELb1ELb0ELb1EEEEEEEEEvNT_6ParamsE,(.L_x_3641 - _ZN7cutlass13device_kernelIN5flash19enable_sm80_to_sm89INS1_16FlashAttnFwdSm80INS1_25CollectiveMainloopFwdSm80ILi4ELi1ELb0EN4cute5tupleIJNS5_1CILi128EEENS7_ILi48EEENS7_ILi96EEEEEELi96ENS_6half_tEfNS_4arch4Sm80ELb0ELb1ELb1ELb1ELb1ELb0ELb1ELb1EEENS1_21CollectiveEpilogueFwdINS6_IJS8_SA_S9_EEENS6_IJNS7_ILi1EEESI_SI_EEESC_SE_Li128ELb1ELb1ELb1ELb0EEENS1_36VarlenDynamicPersistentTileSchedulerILi128ELi48ELi128ELi128ELb1ELb1ELb0ELb1ELb0ELb1EEEEEEEEEvNT_6ParamsE)
        .other          _ZN7cutlass13device_kernelIN5flash19enable_sm80_to_sm89INS1_16FlashAttnFwdSm80INS1_25CollectiveMainloopFwdSm80ILi4ELi1ELb0EN4cute5tupleIJNS5_1CILi128EEENS7_ILi48EEENS7_ILi96EEEEEELi96ENS_6half_tEfNS_4arch4Sm80ELb0ELb1ELb1ELb1ELb1ELb0ELb1ELb1EEENS1_21CollectiveEpilogueFwdINS6_IJS8_SA_S9_EEENS6_IJNS7_ILi1EEESI_SI_EEESC_SE_Li128ELb1ELb1ELb1ELb0EEENS1_36VarlenDynamicPersistentTileSchedulerILi128ELi48ELi128ELi128ELb1ELb1ELb0ELb1ELb0ELb1EEEEEEEEEvNT_6ParamsE,@"STO_CUDA_ENTRY STV_DEFAULT"
_ZN7cutlass13device_kernelIN5flash19enable_sm80_to_sm89INS1_16FlashAttnFwdSm80INS1_25CollectiveMainloopFwdSm80ILi4ELi1ELb0EN4cute5tupleIJNS5_1CILi128EEENS7_ILi48EEENS7_ILi96EEEEEELi96ENS_6half_tEfNS_4arch4Sm80ELb0ELb1ELb1ELb1ELb1ELb0ELb1ELb1EEENS1_21CollectiveEpilogueFwdINS6_IJS8_SA_S9_EEENS6_IJNS7_ILi1EEESI_SI_EEESC_SE_Li128ELb1ELb1ELb1ELb0EEENS1_36VarlenDynamicPersistentTileSchedulerILi128ELi48ELi128ELi128ELb1ELb1ELb0ELb1ELb0ELb1EEEEEEEEEvNT_6ParamsE:
        /* <DEDUP_REMOVED lines=15> */
[----:B------:R-:W-:-:S03]  /*00f0*/  CS2R R8, SRZ ;  /* 0x0000000000087805 */ /* 0x000fc6000001ff00 */
[----:B------:R-:W-:-:S04]  /*0100*/  ISETP.NE.AND P6, PT, R13, 0x1f, PT ;  /* 0x0000001f0d00780c */ /* 0x000fc80003fc5270 */
[----:B------:R-:W-:-:S13]  /*0110*/  ISETP.GE.OR P0, PT, R13, c[0x0][0x53c], !P6 ;  /* 0x00014f000d007a0c */ /* 0x000fda0007706670 */
[----:B-1----:R-:W-:Y:S02]  /*0120*/  @!P0 IMAD.MOV.U32 R4, RZ, RZ, 0x4 ;  /* 0x00000004ff048424 */ /* 0x002fe400078e00ff */
[----:B------:R-:W-:Y:S02]  /*0130*/  @!P0 IMAD.MOV.U32 R2, RZ, RZ, 0x4 ;  /* 0x00000004ff028424 */ /* 0x000fe400078e00ff */
[----:B------:R-:W-:-:S04]  /*0140*/  @!P0 IMAD.WIDE.U32 R4, R13, R4, c[0x0][0x580] ;  /* 0x000160000d048625 */ /* 0x000fc800078e0004 */
[C---:B------:R-:W-:Y:S01]  /*0150*/  @!P0 IMAD.WIDE.U32 R2, R13.reuse, R2, c[0x0][0x578] ;  /* 0x00015e000d028625 */ /* 0x040fe200078e0002 */
[----:B------:R-:W2:Y:S04]  /*0160*/  @!P0 LDG.E R9, [R4.64] ;  /* 0x0000000604098981 */ /* 0x000ea8000c1e1900 */
[----:B------:R-:W2:Y:S01]  /*0170*/  @!P0 LDG.E R8, [R2.64] ;  /* 0x0000000602088981 */ /* 0x000ea2000c1e1900 */
[C---:B------:R-:W-:Y:S01]  /*0180*/  ISETP.NE.AND P5, PT, R13.reuse, RZ, PT ;  /* 0x000000ff0d00720c */ /* 0x040fe20003fa5270 */
[----:B------:R-:W1:Y:S01]  /*0190*/  S2UR UR4, SR_CTAID.X ;  /* 0x00000000000479c3 */ /* 0x000e620000002500 */
[C---:B------:R-:W-:Y:S01]  /*01a0*/  ISETP.GE.U32.AND P4, PT, R13.reuse, 0x2, PT ;  /* 0x000000020d00780c */ /* 0x040fe20003f86070 */
[----:B------:R-:W-:Y:S01]  /*01b0*/  IMAD.MOV.U32 R6, RZ, RZ, RZ ;  /* 0x000000ffff067224 */ /* 0x000fe200078e00ff */
        /* <DEDUP_REMOVED lines=26> */
.L_x_549:
[----:B------:R-:W-:-:S04]  /*0360*/  IADD3 R0, R6, 0x1f, RZ ;  /* 0x0000001f06007810 */ /* 0x000fc80007ffe0ff */
[----:B------:R-:W-:-:S13]  /*0370*/  ISETP.GE.AND P0, PT, R0, c[0x0][0x53c], PT ;  /* 0x00014f0000007a0c */ /* 0x000fda0003f06270 */
[----:B------:R-:W-:Y:S05]  /*0380*/  @P0 BRA `(.L_x_546) ;  /* 0x00000c4000000947 */ /* 0x000fea0003800000 */
[----:B------:R-:W-:Y:S01]  /*0390*/  MOV R6, R0 ;  /* 0x0000000000067202 */ /* 0x000fe20000000f00 */
[----:B------:R-:W-:-:S03]  /*03a0*/  CS2R R8, SRZ ;  /* 0x0000000000087805 */ /* 0x000fc6000001ff00 */
[----:B------:R-:W-:-:S04]  /*03b0*/  IADD3 R0, R13, R6, RZ ;  /* 0x000000060d007210 */ /* 0x000fc80007ffe0ff */
[----:B------:R-:W-:-:S13]  /*03c0*/  ISETP.GE.OR P0, PT, R0, c[0x0][0x53c], !P6 ;  /* 0x00014f0000007a0c */ /* 0x000fda0007706670 */
[----:B------:R-:W-:Y:S02]  /*03d0*/  @!P0 MOV R2, 0x4 ;  /* 0x0000000400028802 */ /* 0x000fe40000000f00 */
[----:B------:R-:W-:-:S03]  /*03e0*/  @!P0 MOV R3, 0x4 ;  /* 0x0000000400038802 */ /* 0x000fc60000000f00 */
[----:B------:R-:W-:-:S04]  /*03f0*/  @!P0 IMAD.WIDE R4, R0, R2, c[0x0][0x580] ;  /* 0x0001600000048625 */ /* 0x000fc800078e0202 */
[----:B------:R-:W-:Y:S01]  /*0400*/  @!P0 IMAD.WIDE R2, R0, R3, c[0x0][0x578] ;  /* 0x00015e0000028625 */ /* 0x000fe200078e0203 */
[----:B------:R-:W2:Y:S04]  /*0410*/  @!P0 LDG.E R9, [R4.64] ;  /* 0x0000000604098981 */ /* 0x000ea8000c1e1900 */
[----:B------:R-:W2:Y:S02]  /*0420*/  @!P0 LDG.E R8, [R2.64] ;  /* 0x0000000602088981 */ /* 0x000ea4000c1e1900 */
[----:B--2---:R-:W-:Y:S01]  /*0430*/  IMAD R5, R9, R8, RZ ;  /* 0x0000000809057224 */ /* 0x004fe200078e02ff */
[----:B------:R-:W-:Y:S05]  /*0440*/  BRA.DIV ~URZ, `(.L_x_547) ;  /* 0x00018cb27f007947 */ /* 0x000fea000b800000 */
[----:B------:R1:W2:Y:S02]  /*0450*/  SHFL.UP PT, R0, R5, 0x1, RZ ;  /* 0x0420000005007989 */ /* 0x0002a400000e00ff */
.L_x_776:
        /* <DEDUP_REMOVED lines=16> */
.L_x_777:
[----:B--2---:R-:W-:-:S05]  /*0560*/  IMAD R0, R0, c[0x0][0x538], RZ ;  /* 0x00014e0000007a24 */ /* 0x004fca00078e02ff */
[----:B------:R-:W-:-:S04]  /*0570*/  IADD3 R7, R0, R7, RZ ;  /* 0x0000000700077210 */ /* 0x000fc80007ffe0ff */
[----:B------:R-:W-:-:S13]  /*0580*/  ISETP.GT.AND P0, PT, R7, UR4, PT ;  /* 0x0000000407007c0c */ /* 0x000fda000bf04270 */
[----:B-1----:R-:W-:Y:S05]  /*0590*/  @!P0 BRA `(.L_x_549) ;  /* 0xfffffdc000008947 */ /* 0x002fea000383ffff */
.L_x_545:
[----:B------:R-:W-:-:S05]  /*05a0*/  IADD3 R10, -R0, R7, RZ ;  /* 0x00000007000a7210 */ /* 0x000fca0007ffe1ff */
[----:B------:R-:W-:-:S05]  /*05b0*/  IMAD R0, R4, c[0x0][0x538], R10 ;  /* 0x00014e0004007a24 */ /* 0x000fca00078e020a */
[----:B------:R-:W-:Y:S01]  /*05c0*/  ISETP.GT.AND P0, PT, R0, UR4, PT ;  /* 0x0000000400007c0c */ /* 0x000fe2000bf04270 */
[----:B------:R-:W-:-:S12]  /*05d0*/  BRA.DIV ~URZ, `(.L_x_550) ;  /* 0x00018d427f007947 */ /* 0x000fd8000b800000 */
[----:B------:R-:W-:-:S04]  /*05e0*/  VOTE.ANY R7, PT, !P0 ;  /* 0x0000000000077806 */ /* 0x000fc800040e0100 */
.L_x_778:
[----:B------:R-:W1:Y:S02]  /*05f0*/  POPC R0, R7 ;  /* 0x0000000700007309 */ /* 0x000e640000000000 */
[----:B-1----:R-:W-:-:S05]  /*0600*/  IADD3 R2, R0, R6, RZ ;  /* 0x0000000600027210 */ /* 0x002fca0007ffe0ff */
[----:B------:R1:W-:Y:S01]  /*0610*/  STL [R1+0xc], R2 ;  /* 0x00000c0201007387 */ /* 0x0003e20000100800 */
[----:B------:R-:W-:Y:S05]  /*0620*/  BRA.DIV ~URZ, `(.L_x_551) ;  /* 0x00018d427f007947 */ /* 0x000fea000b800000 */
[----:B------:R2:W3:Y:S01]  /*0630*/  SHFL.IDX PT, R12, R9, R0, 0x1f ;  /* 0x00001f00090c7589 */ /* 0x0004e200000e0000 */
[----:B------:R-:W-:-:S03]  /*0640*/  MOV R6, RZ ;  /* 0x000000ff00067202 */ /* 0x000fc60000000f00 */
[----:B------:R2:W4:Y:S04]  /*0650*/  SHFL.IDX PT, R9, R8, R0, 0x1f ;  /* 0x00001f0008097589 */ /* 0x00052800000e0000 */
.L_x_779:
[----:B------:R-:W-:Y:S01]  /*0660*/  ISETP.NE.AND P0, PT, R7, RZ, PT ;  /* 0x000000ff0700720c */ /* 0x000fe20003f05270 */
[----:B------:R-:W-:-:S12]  /*0670*/  BSSY B0, `(.L_x_552) ;  /* 0x0000005000007945 */ /* 0x000fd80003800000 */
[----:B------:R-:W-:Y:S05]  /*0680*/  @!P0 BRA `(.L_x_553) ;  /* 0x0000003000008947 */ /* 0x000fea0003800000 */
[----:B--2---:R-:W-:Y:S01]  /*0690*/  IADD3 R0, R0, -0x1, RZ ;  /* 0xffffffff00007810 */ /* 0x004fe20007ffe0ff */
[----:B------:R-:W-:Y:S05]  /*06a0*/  BRA.DIV ~URZ, `(.L_x_554) ;  /* 0x00018da27f007947 */ /* 0x000fea000b800000 */
[----:B------:R2:W1:Y:S02]  /*06b0*/  SHFL.IDX PT, R6, R4, R0, 0x1f ;  /* 0x00001f0004067589 */ /* 0x00046400000e0000 */
.L_x_553:
[----:B------:R-:W-:Y:S05]  /*06c0*/  BSYNC B0 ;  /* 0x0000000000007941 */ /* 0x000fea0003800000 */
.L_x_552:
[----:B-12---:R-:W-:Y:S01]  /*06d0*/  IMAD R0, R6, c[0x0][0x538], R10 ;  /* 0x00014e0006007a24 */ /* 0x006fe200078e020a */
[----:B----4-:R-:W-:Y:S01]  /*06e0*/  ISETP.NE.AND P0, PT, R9, 0x1, PT ;  /* 0x000000010900780c */ /* 0x010fe20003f05270 */
[----:B------:R-:W-:Y:S03]  /*06f0*/  BSSY B0, `(.L_x_555) ;  /* 0x0000089000007945 */ /* 0x000fe60003800000 */
[----:B------:R1:W-:Y:S01]  /*0700*/  STL [R1], R0 ;  /* 0x0000000001007387 */ /* 0x0003e20000100800 */
[----:B------:R-:W-:-:S08]  /*0710*/  IADD3 R11, -R0, UR4, RZ ;  /* 0x00000004000b7c10 */ /* 0x000fd0000fffe1ff */
[----:B------:R-:W-:Y:S05]  /*0720*/  @!P0 BRA `(.L_x_556) ;  /* 0x000003f000008947 */ /* 0x000fea0003800000 */
[-C--:B-1-3--:R-:W-:Y:S02]  /*0730*/  IABS R0, R12.reuse ;  /* 0x0000000c00007213 */ /* 0x08afe40000000000 */
[----:B------:R-:W-:-:S03]  /*0740*/  IABS R6, R12 ;  /* 0x0000000c00067213 */ /* 0x000fc60000000000 */
[----:B------:R-:W-:Y:S01]  /*0750*/  IMAD.MOV.U32 R5, RZ, RZ, R0 ;  /* 0x000000ffff057224 */ /* 0x000fe200078e0000 */
[----:B------:R-:W-:-:S03]  /*0760*/  IABS R0, R9 ;  /* 0x0000000900007213 */ /* 0x000fc60000000000 */
[----:B------:R-:W1:Y:S02]  /*0770*/  I2F.RP R2, R5 ;  /* 0x0000000500027306 */ /* 0x000e640000209400 */
[----:B------:R-:W-:Y:S01]  /*0780*/  IMAD.MOV.U32 R8, RZ, RZ, R0 ;  /* 0x000000ffff087224 */ /* 0x000fe200078e0000 */
[----:B------:R-:W-:-:S05]  /*0790*/  IABS R0, R11 ;  /* 0x0000000b00007213 */ /* 0x000fca0000000000 */
[----:B------:R-:W-:Y:S08]  /*07a0*/  I2F.RP R7, R8 ;  /* 0x0000000800077306 */ /* 0x000ff00000209400 */
[----:B-1----:R-:W1:Y:S02]  /*07b0*/  MUFU.RCP R2, R2 ;  /* 0x0000000200027308 */ /* 0x002e640000001000 */
[----:B-1----:R-:W-:-:S06]  /*07c0*/  IADD3 R2, R2, 0xffffffe, RZ ;  /* 0x0ffffffe02027810 */ /* 0x002fcc0007ffe0ff */
[----:B------:R-:W1:Y:S02]  /*07d0*/  F2I.FTZ.U32.TRUNC.NTZ R3, R2 ;  /* 0x0000000200037305 */ /* 0x000e64000021f000 */
[----:B-1----:R-:W-:-:S04]  /*07e0*/  IMAD.MOV R2, RZ, RZ, -R3 ;  /* 0x000000ffff027224 */ /* 0x002fc800078e0a03 */
[----:B------:R-:W-:Y:S02]  /*07f0*/  IMAD R4, R2, R5, RZ ;  /* 0x0000000502047224 */ /* 0x000fe400078e02ff */
[----:B------:R-:W-:-:S04]  /*0800*/  IMAD.MOV.U32 R2, RZ, RZ, RZ ;  /* 0x000000ffff027224 */ /* 0x000fc800078e00ff */
[----:B------:R-:W-:Y:S01]  /*0810*/  IMAD.HI.U32 R2, R3, R4, R2 ;  /* 0x0000000403027227 */ /* 0x000fe200078e0002 */
[----:B------:R-:W-:-:S03]  /*0820*/  MOV R3, R0 ;  /* 0x0000000000037202 */ /* 0x000fc60000000f00 */
[----:B------:R-:W-:Y:S02]  /*0830*/  IMAD.MOV R0, RZ, RZ, -R6 ;  /* 0x000000ffff007224 */ /* 0x000fe400078e0a06 */
        /* <DEDUP_REMOVED lines=28> */
[----:B------:R-:W-:-:S03]  /*0a00*/  IMAD.MOV R5, RZ, RZ, -R4 ;  /* 0x000000ffff057224 */ /* 0x000fc600078e0a04 */
        /* <DEDUP_REMOVED lines=10> */
[----:B------:R-:W-:-:S04]  /*0ab0*/  IMAD.MOV R2, RZ, RZ, -R0 ;  /* 0x000000ffff027224 */ /* 0x000fc800078e0a00 */
[C---:B------:R-:W-:Y:S01]  /*0ac0*/  IMAD R3, R9.reuse, R2, R4 ;  /* 0x0000000209037224 */ /* 0x040fe200078e0204 */
[----:B------:R-:W-:Y:S01]  /*0ad0*/  LEA R2, R9, R0, 0x18 ;  /* 0x0000000009027211 */ /* 0x000fe200078ec0ff */
[----:B------:R-:W-:-:S04]  /*0ae0*/  IMAD R0, R12, R5, R11 ;  /* 0x000000050c007224 */ /* 0x000fc800078e020b */
[----:B------:R-:W-:-:S05]  /*0af0*/  IMAD R2, R3, 0x10000, R2 ;  /* 0x0001000003027824 */ /* 0x000fca00078e0202 */
[----:B------:R1:W-:Y:S01]  /*0b00*/  STL [R1+0x8], R2 ;  /* 0x0000080201007387 */ /* 0x0003e20000100800 */
[----:B------:R-:W-:Y:S05]  /*0b10*/  BRA `(.L_x_557) ;  /* 0x0000046000007947 */ /* 0x000fea0003800000 */
.L_x_556:
[----:B------:R-:W2:Y:S01]  /*0b20*/  LDL R3, [R1+0xc] ;  /* 0x00000c0001037983 */ /* 0x000ea20000100800 */
[----:B------:R-:W-:-:S04]  /*0b30*/  IMAD.MOV.U32 R2, RZ, RZ, 0x4 ;  /* 0x00000004ff027424 */ /* 0x000fc800078e00ff */
[----:B--2---:R-:W-:-:S05]  /*0b40*/  IMAD.WIDE R2, R3, R2, c[0x0][0x590] ;  /* 0x0001640003027625 */ /* 0x004fca00078e0202 */
[----:B------:R-:W2:Y:S02]  /*0b50*/  LDG.E R7, [R2.64] ;  /* 0x0000000602077981 */ /* 0x000ea4000c1e1900 */
[----:B--23--:R-:W-:-:S05]  /*0b60*/  IMAD R9, R7, R12, RZ ;  /* 0x0000000c07097224 */ /* 0x00cfca00078e02ff */
[-C--:B-1----:R-:W-:Y:S02]  /*0b70*/  IABS R0, R9.reuse ;  /* 0x0000000900007213 */ /* 0x082fe40000000000 */
[----:B------:R-:W-:-:S03]  /*0b80*/  IABS R8, R9 ;  /* 0x0000000900087213 */ /* 0x000fc60000000000 */
[----:B------:R-:W-:-:S04]  /*0b90*/  IMAD.MOV.U32 R6, RZ, RZ, R0 ;  /* 0x000000ffff067224 */ /* 0x000fc800078e0000 */
[----:B------:R-:W1:Y:S08]  /*0ba0*/  I2F.RP R2, R6 ;  /* 0x0000000600027306 */ /* 0x000e700000209400 */
[----:B-1----:R-:W1:Y:S02]  /*0bb0*/  MUFU.RCP R2, R2 ;  /* 0x0000000200027308 */ /* 0x002e640000001000 */
[----:B-1----:R-:W-:-:S06]  /*0bc0*/  IADD3 R2, R2, 0xffffffe, RZ ;  /* 0x0ffffffe02027810 */ /* 0x002fcc0007ffe0ff */
[----:B------:R-:W1:Y:S02]  /*0bd0*/  F2I.FTZ.U32.TRUNC.NTZ R3, R2 ;  /* 0x0000000200037305 */ /* 0x000e64000021f000 */
[----:B-1----:R-:W-:-:S04]  /*0be0*/  IMAD.MOV R0, RZ, RZ, -R3 ;  /* 0x000000ffff007224 */ /* 0x002fc800078e0a03 */
[----:B------:R-:W-:Y:S01]  /*0bf0*/  IMAD.MOV.U32 R2, RZ, RZ, R0 ;  /* 0x000000ffff027224 */ /* 0x000fe200078e0000 */
[----:B------:R-:W-:-:S03]  /*0c00*/  IABS R0, R11 ;  /* 0x0000000b00007213 */ /* 0x000fc60000000000 */
[----:B------:R-:W-:Y:S01]  /*0c10*/  IMAD R4, R2, R6, RZ ;  /* 0x0000000602047224 */ /* 0x000fe200078e02ff */
[----:B------:R-:W-:Y:S01]  /*0c20*/  MOV R5, R0 ;  /* 0x0000000000057202 */ /* 0x000fe20000000f00 */
[----:B------:R-:W-:-:S04]  /*0c30*/  IMAD.MOV.U32 R2, RZ, RZ, RZ ;  /* 0x000000ffff027224 */ /* 0x000fc800078e00ff */
[----:B------:R-:W-:-:S04]  /*0c40*/  IMAD.HI.U32 R0, R3, R4, R2 ;  /* 0x0000000403007227 */ /* 0x000fc800078e0002 */
[----:B------:R-:W-:Y:S02]  /*0c50*/  IMAD.MOV R2, RZ, RZ, -R8 ;  /* 0x000000ffff027224 */ /* 0x000fe400078e0a08 */
        /* <DEDUP_REMOVED lines=9> */
[----:B------:R-:W-:-:S04]  /*0cf0*/  @P2 IADD3 R0, R0, 0x1, RZ ;  /* 0x0000000100002810 */ /* 0x000fc80007ffe0ff */
[----:B------:R-:W-:-:S05]  /*0d00*/  MOV R4, R0 ;  /* 0x0000000000047202 */ /* 0x000fca0000000f00 */
[----:B------:R-:W-:Y:S01]  /*0d10*/  @!P1 IMAD.MOV R4, RZ, RZ, -R4 ;  /* 0x000000ffff049224 */ /* 0x000fe200078e0a04 */
[----:B------:R-:W-:-:S05]  /*0d20*/  @!P0 LOP3.LUT R4, RZ, R9, RZ, 0x33, !PT ;  /* 0x00000009ff048212 */ /* 0x000fca00078e33ff */
[----:B------:R-:W-:-:S05]  /*0d30*/  IMAD R10, R7, R4, RZ ;  /* 0x00000004070a7224 */ /* 0x000fca00078e02ff */
[----:B------:R-:W-:-:S04]  /*0d40*/  IADD3 R0, -R10, c[0x0][0x538], RZ ;  /* 0x00014e000a007a10 */ /* 0x000fc80007ffe1ff */
[----:B------:R-:W-:-:S04]  /*0d50*/  IMNMX R6, R7, R0, PT ;  /* 0x0000000007067217 */ /* 0x000fc80003800200 */
[----:B------:R-:W-:-:S05]  /*0d60*/  IABS R0, R6 ;  /* 0x0000000600007213 */ /* 0x000fca0000000000 */
[----:B------:R-:W-:-:S04]  /*0d70*/  IMAD.MOV.U32 R5, RZ, RZ, R0 ;  /* 0x000000ffff057224 */ /* 0x000fc800078e0000 */
[----:B------:R-:W1:Y:S08]  /*0d80*/  I2F.RP R2, R5 ;  /* 0x0000000500027306 */ /* 0x000e700000209400 */
[----:B-1----:R-:W1:Y:S02]  /*0d90*/  MUFU.RCP R2, R2 ;  /* 0x0000000200027308 */ /* 0x002e640000001000 */
[----:B-1----:R-:W-:-:S06]  /*0da0*/  IADD3 R2, R2, 0xffffffe, RZ ;  /* 0x0ffffffe02027810 */ /* 0x002fcc0007ffe0ff */
[----:B------:R1:W2:Y:S02]  /*0db0*/  F2I.FTZ.U32.TRUNC.NTZ R3, R2 ;  /* 0x0000000200037305 */ /* 0x0002a4000021f000 */
[----:B-1----:R-:W-:Y:S01]  /*0dc0*/  IMAD.MOV R2, RZ, RZ, -R4 ;  /* 0x000000ffff027224 */ /* 0x002fe200078e0a04 */
[----:B--2---:R-:W-:-:S03]  /*0dd0*/  IADD3 R0, RZ, -R3, RZ ;  /* 0x80000003ff007210 */ /* 0x004fc60007ffe0ff */
[----:B------:R-:W-:Y:S01]  /*0de0*/  IMAD R8, R9, R2, R11 ;  /* 0x0000000209087224 */ /* 0x000fe200078e020b */
[----:B------:R-:W-:Y:S01]  /*0df0*/  IABS R9, R6 ;  /* 0x0000000600097213 */ /* 0x000fe20000000000 */
[----:B------:R-:W-:-:S03]  /*0e00*/  IMAD.MOV.U32 R2, RZ, RZ, R0 ;  /* 0x000000ffff027224 */ /* 0x000fc600078e0000 */
[----:B------:R-:W-:Y:S01]  /*0e10*/  IABS R0, R8 ;  /* 0x0000000800007213 */ /* 0x000fe20000000000 */
[----:B------:R-:W-:Y:S02]  /*0e20*/  IMAD R7, R2, R5, RZ ;  /* 0x0000000502077224 */ /* 0x000fe400078e02ff */
[----:B------:R-:W-:Y:S02]  /*0e30*/  IMAD.MOV.U32 R2, RZ, RZ, RZ ;  /* 0x000000ffff027224 */ /* 0x000fe400078e00ff */
[----:B------:R-:W-:Y:S01]  /*0e40*/  IMAD.MOV.U32 R4, RZ, RZ, R0 ;  /* 0x000000ffff047224 */ /* 0x000fe200078e0000 */
[----:B------:R-:W-:Y:S01]  /*0e50*/  IADD3 R0, RZ, -R9, RZ ;  /* 0x80000009ff007210 */ /* 0x000fe20007ffe0ff */
[----:B------:R-:W-:-:S04]  /*0e60*/  IMAD.HI.U32 R3, R3, R7, R2 ;  /* 0x0000000703037227 */ /* 0x000fc800078e0002 */
[----:B------:R-:W-:Y:S02]  /*0e70*/  IMAD.MOV.U32 R2, RZ, RZ, R0 ;  /* 0x000000ffff027224 */ /* 0x000fe400078e0000 */
[----:B------:R-:W-:Y:S01]  /*0e80*/  IMAD.HI.U32 R0, R3, R4, RZ ;  /* 0x0000000403007227 */ /* 0x000fe200078e00ff */
[----:B------:R-:W-:-:S03]  /*0e90*/  IADD3 R3, R10, 0x1000000, R8 ;  /* 0x010000000a037810 */ /* 0x000fc60007ffe008 */
[----:B------:R-:W-:-:S05]  /*0ea0*/  IMAD R2, R0, R2, R4 ;  /* 0x0000000200027224 */ /* 0x000fca00078e0204 */
[----:B------:R-:W-:-:S13]  /*0eb0*/  ISETP.GT.U32.AND P0, PT, R5, R2, PT ;  /* 0x000000020500720c */ /* 0x000fda0003f04070 */
[----:B------:R-:W-:Y:S01]  /*0ec0*/  @!P0 IMAD.IADD R2, R2, 0x1, -R5 ;  /* 0x0000000102028824 */ /* 0x000fe200078e0a05 */
[----:B------:R-:W-:Y:S02]  /*0ed0*/  @!P0 IADD3 R0, R0, 0x1, RZ ;  /* 0x0000000100008810 */ /* 0x000fe40007ffe0ff */
[----:B------:R-:W-:Y:S02]  /*0ee0*/  ISETP.NE.AND P0, PT, R6, RZ, PT ;  /* 0x000000ff0600720c */ /* 0x000fe40003f05270 */
[----:B------:R-:W-:Y:S02]  /*0ef0*/  ISETP.GE.U32.AND P2, PT, R2, R5, PT ;  /* 0x000000050200720c */ /* 0x000fe40003f46070 */
[----:B------:R-:W-:-:S04]  /*0f00*/  LOP3.LUT R2, R8, R6, RZ, 0x3c, !PT ;  /* 0x0000000608027212 */ /* 0x000fc800078e3cff */
[----:B------:R-:W-:Y:S01]  /*0f10*/  ISETP.GE.AND P1, PT, R2, RZ, PT ;  /* 0x000000ff0200720c */ /* 0x000fe20003f26270 */
[----:B------:R-:W-:-:S06]  /*0f20*/  IMAD.MOV R2, RZ, RZ, -R6 ;  /* 0x000000ffff027224 */ /* 0x000fcc00078e0a06 */
[----:B------:R-:W-:-:S06]  /*0f30*/  @P2 IADD3 R0, R0, 0x1, RZ ;  /* 0x0000000100002810 */ /* 0x000fcc0007ffe0ff */
[----:B------:R-:W-:Y:S02]  /*0f40*/  @!P1 IADD3 R0, -R0, RZ, RZ ;  /* 0x000000ff00009210 */ /* 0x000fe40007ffe1ff */
[----:B------:R-:W-:-:S05]  /*0f50*/  @!P0 LOP3.LUT R0, RZ, R6, RZ, 0x33, !PT ;  /* 0x00000006ff008212 */ /* 0x000fca00078e33ff */
[----:B------:R-:W-:-:S05]  /*0f60*/  IMAD R2, R0, R2, R3 ;  /* 0x0000000200027224 */ /* 0x000fca00078e0203 */
[----:B------:R1:W-:Y:S02]  /*0f70*/  STL [R1+0x8], R2 ;  /* 0x0000080201007387 */ /* 0x0003e40000100800 */
.L_x_557:
[----:B------:R-:W-:Y:S05]  /*0f80*/  BSYNC B0 ;  /* 0x0000000000007941 */ /* 0x000fea0003800000 */
.L_x_555:
[----:B------:R-:W-:-:S04]  /*0f90*/  LOP3.LUT R0, RZ, R0, RZ, 0x33, !PT ;  /* 0x00000000ff007212 */ /* 0x000fc800078e33ff */
[----:B------:R-:W-:-:S05]  /*0fa0*/  IADD3 R0, R0, R12, RZ ;  /* 0x0000000c00007210 */ /* 0x000fca0007ffe0ff */
[----:B------:R2:W-:Y:S01]  /*0fb0*/  STL [R1+0x4], R0 ;  /* 0x0000040001007387 */ /* 0x0005e20000100800 */
[----:B------:R-:W-:Y:S05]  /*0fc0*/  BRA `(.L_x_558) ;  /* 0x0000006000007947 */ /* 0x000fea0003800000 */
.L_x_546:
[----:B------:R-:W-:Y:S01]  /*0fd0*/  MOV R0, UR4 ;  /* 0x0000000400007c02 */ /* 0x000fe20008000f00 */
[----:B------:R-:W-:Y:S04]  /*0fe0*/  STL [R1+0x4], RZ ;  /* 0x000004ff01007387 */ /* 0x000fe80000100800 */
[----:B------:R1:W-:Y:S04]  /*0ff0*/  STL [R1], R0 ;  /* 0x0000000001007387 */ /* 0x0003e80000100800 */
[----:B------:R2:W-:Y:S01]  /*1000*/  STL [R1+0x8], RZ ;  /* 0x000008ff01007387 */ /* 0x0005e20000100800 */
[----:B-1----:R-:W-:-:S05]  /*1010*/  MOV R0, c[0x0][0x53c] ;  /* 0x00014f0000007a02 */ /* 0x002fca0000000f00 */
[----:B------:R2:W-:Y:S02]  /*1020*/  STL [R1+0xc], R0 ;  /* 0x00000c0001007387 */ /* 0x0005e40000100800 */
.L_x_558:
[----:B------:R-:W3:Y:S04]  /*1030*/  LDL R4, [R1] ;  /* 0x0000000001047983 */ /* 0x000ee80000100800 */
[----:B------:R-:W3:Y:S04]  /*1040*/  LDL R5, [R1+0x4] ;  /* 0x0000040001057983 */ /* 0x000ee80000100800 */
[----:B------:R-:W3:Y:S04]  /*1050*/  LDL R6, [R1+0x8] ;  /* 0x0000080001067983 */ /* 0x000ee80000100800 */
[----:B------:R-:W3:Y:S01]  /*1060*/  LDL R7, [R1+0xc] ;  /* 0x00000c0001077983 */ /* 0x000ee20000100800 */
[----:B------:R-:W-:Y:S01]  /*1070*/  ISETP.NE.AND P0, PT, R13, RZ, PT ;  /* 0x000000ff0d00720c */ /* 0x000fe20003f05270 */
[----:B------:R-:W-:-:S12]  /*1080*/  WARPSYNC 0xffffffff ;  /* 0xffffffff00007948 */ /* 0x000fd80003800000 */
[----:B---3--:R3:W-:Y:S04]  /*1090*/  @!P0 STS.128 [0xc080], R4 ;  /* 0x00c08004ff008388 */ /* 0x0087e80000000c00 */
[----:B------:R-:W-:Y:S06]  /*10a0*/  BAR.ARV 0x5, 0x80 ;  /* 0x0142000000007b1d */ /* 0x000fec0000002000 */
.L_x_544:
[----:B--2---:R-:W2:Y:S02]  /*10b0*/  LDL R0, [R1+0xc] ;  /* 0x00000c0001007983 */ /* 0x004ea40000100800 */
[----:B--2---:R-:W-:-:S13]  /*10c0*/  ISETP.GE.AND P0, PT, R0, c[0x0][0x53c], PT ;  /* 0x00014f0000007a0c */ /* 0x004fda0003f06270 */
[----:B------:R-:W-:Y:S05]  /*10d0*/  @P0 EXIT ;  /* 0x000000000000094d */ /* 0x000fea0003800000 */
[----:B------:R-:W2:Y:S01]  /*10e0*/  S2R R17, SR_TID.X ;  /* 0x0000000000117919 */ /* 0x000ea20000002100 */
[----:B------:R-:W-:Y:S02]  /*10f0*/  ULDC UR5, c[0x0][0x2ac] ;  /* 0x0000ab0000057ab9 */ /* 0x000fe40000000800 */
[----:B------:R-:W-:Y:S02]  /*1100*/  ULDC UR4, c[0x0][0x1d0] ;  /* 0x0000740000047ab9 */ /* 0x000fe40000000800 */
[----:B------:R-:W-:Y:S01]  /*1110*/  UIMAD UR5, UR5, UR4, URZ ;  /* 0x00000004050572a4 */ /* 0x000fe2000f8e023f */
[----:B-123--:R-:W-:-:S04]  /*1120*/  SHF.R.S32.HI R6, RZ, 0x1f, R17 ;  /* 0x0000001fff067819 */ /* 0x00efc80000011411 */
[CC--:B------:R-:W-:Y:S02]  /*1130*/  LEA.HI R16, R6.reuse, R17.reuse, RZ, 0x3 ;  /* 0x0000001106107211 */ /* 0x0c0fe400078f18ff */
[-C--:B------:R-:W-:Y:S02]  /*1140*/  LEA.HI R8, R6, R17.reuse, RZ, 0x2 ;  /* 0x0000001106087211 */ /* 0x080fe400078f10ff */
[----:B------:R-:W-:Y:S02]  /*1150*/  SHF.R.S32.HI R0, RZ, 0x3, R16 ;  /* 0x00000003ff007819 */ /* 0x000fe40000011410 */
[----:B------:R-:W-:Y:S02]  /*1160*/  LOP3.LUT R2, R8, 0xfffffffc, RZ, 0xc0, !PT ;  /* 0xfffffffc08027812 */ /* 0x000fe400078ec0ff */
[----:B------:R-:W-:Y:S01]  /*1170*/  LEA.HI R4, R6, R17, RZ, 0x4 ;  /* 0x0000001106047211 */ /* 0x000fe200078f20ff */
[----:B------:R-:W-:Y:S01]  /*1180*/  IMAD.SHL.U32 R0, R0, 0x40, RZ ;  /* 0x0000004000007824 */ /* 0x000fe200078e00ff */
[----:B------:R-:W-:Y:S01]  /*1190*/  SHF.R.S32.HI R239, RZ, 0x2, R8 ;  /* 0x00000002ffef7819 */ /* 0x000fe20000011408 */
[----:B------:R-:W-:Y:S01]  /*11a0*/  IMAD.IADD R238, R17, 0x1, -R2 ;  /* 0x0000000111ee7824 */ /* 0x000fe200078e0a02 */
[----:B------:R-:W-:-:S02]  /*11b0*/  SHF.R.S32.HI R5, RZ, 0x4, R4 ;  /* 0x00000004ff057819 */ /* 0x000fc40000011404 */
[----:B------:R-:W-:Y:S01]  /*11c0*/  LOP3.LUT R0, R0, 0xc0, RZ, 0xc0, !PT ;  /* 0x000000c000007812 */ /* 0x000fe200078ec0ff */
[----:B------:R-:W-:Y:S01]  /*11d0*/  IMAD.SHL.U32 R210, R238, 0x8, RZ ;  /* 0x00000008eed27824 */ /* 0x000fe200078e00ff */
[----:B------:R-:W-:Y:S02]  /*11e0*/  LEA.HI R3, R4, R5, RZ, 0x1 ;  /* 0x0000000504037211 */ /* 0x000fe400078f08ff */
[----:B------:R-:W-:Y:S02]  /*11f0*/  SHF.R.U32.HI R2, RZ, 0x3, R0 ;  /* 0x00000003ff027819 */ /* 0x000fe40000011600 */
[----:B------:R-:W-:Y:S02]  /*1200*/  LOP3.LUT R0, R0, 0x18, R210, 0xf8, !PT ;  /* 0x0000001800007812 */ /* 0x000fe400078ef8d2 */
[----:B------:R-:W-:Y:S02]  /*1210*/  LOP3.LUT R3, R3, 0xfffffffe, RZ, 0xc0, !PT ;  /* 0xfffffffe03037812 */ /* 0x000fe400078ec0ff */
[----:B------:R-:W-:-:S02]  /*1220*/  LOP3.LUT R7, R0, R2, RZ, 0x3c, !PT ;  /* 0x0000000200077212 */ /* 0x000fc400078e3cff */
[----:B------:R-:W-:Y:S01]  /*1230*/  LOP3.LUT R0, R4, 0xfffffff0, RZ, 0xc0, !PT ;  /* 0xfffffff004007812 */ /* 0x000fe200078ec0ff */
[----:B------:R-:W-:Y:S01]  /*1240*/  IMAD.IADD R12, R5, 0x1, -R3 ;  /* 0x00000001050c7824 */ /* 0x000fe200078e0a03 */
[----:B------:R-:W-:Y:S02]  /*1250*/  LOP3.LUT R3, R16, 0xfffffff8, RZ, 0xc0, !PT ;  /* 0xfffffff810037812 */ /* 0x000fe400078ec0ff */
[----:B------:R-:W-:Y:S01]  /*1260*/  LEA.HI R2, R8, R239, RZ, 0x1 ;  /* 0x000000ef08027211 */ /* 0x000fe200078f08ff */
[C---:B------:R-:W-:Y:S01]  /*1270*/  IMAD.IADD R0, R17.reuse, 0x1, -R0 ;  /* 0x0000000111007824 */ /* 0x040fe200078e0a00 */
[----:B------:R-:W-:Y:S01]  /*1280*/  LEA.HI R11, R6, R17, RZ, 0x5 ;  /* 0x00000011060b7211 */ /* 0x000fe200078f28ff */
[----:B------:R-:W-:Y:S01]  /*1290*/  IMAD.IADD R3, R17, 0x1, -R3 ;  /* 0x0000000111037824 */ /* 0x000fe200078e0a03 */
[----:B------:R-:W-:Y:S02]  /*12a0*/  LOP3.LUT R2, R2, 0x7fffffe, RZ, 0xc0, !PT ;  /* 0x07fffffe02027812 */ /* 0x000fe400078ec0ff */
[----:B------:R-:W-:-:S02]  /*12b0*/  LEA.HI R6, R0, R0, RZ, 0x1 ;  /* 0x0000000000067211 */ /* 0x000fc400078f08ff */
[----:B------:R-:W-:Y:S01]  /*12c0*/  SHF.R.S32.HI R5, RZ, 0x1f, R0 ;  /* 0x0000001fff057819 */ /* 0x000fe20000011400 */
[----:B------:R-:W-:Y:S01]  /*12d0*/  IMAD.IADD R2, R239, 0x1, -R2 ;  /* 0x00000001ef027824 */ /* 0x000fe200078e0a02 */
[----:B------:R-:W-:Y:S02]  /*12e0*/  LEA.HI R9, R3, R3, RZ, 0x1 ;  /* 0x0000000303097211 */ /* 0x000fe400078f08ff */
[----:B------:R-:W-:Y:S02]  /*12f0*/  SHF.R.S32.HI R10, RZ, 0x5, R11 ;  /* 0x00000005ff0a7819 */ /* 0x000fe4000001140b */
[----:B------:R-:W-:Y:S02]  /*1300*/  LOP3.LUT R4, R6, 0x7fffffe, RZ, 0xc0, !PT ;  /* 0x07fffffe06047812 */ /* 0x000fe400078ec0ff */
[----:B------:R-:W-:Y:S01]  /*1310*/  LEA.HI R15, R5, R0, RZ, 0x3 ;  /* 0x00000000050f7211 */ /* 0x000fe200078f18ff */
[----:B------:R-:W-:Y:S01]  /*1320*/  IMAD R2, R10, 0x8, R2 ;  /* 0x000000080a027824 */ /* 0x000fe200078e0202 */
[----:B------:R-:W-:Y:S01]  /*1330*/  LOP3.LUT R5, R9, 0x3fffffe, RZ, 0xc0, !PT ;  /* 0x03fffffe09057812 */ /* 0x000fe200078ec0ff */
[----:B------:R-:W-:Y:S01]  /*1340*/  IMAD.IADD R13, R0, 0x1, -R4 ;  /* 0x00000001000d7824 */ /* 0x000fe200078e0a04 */
[----:B------:R-:W-:-:S02]  /*1350*/  LEA.HI R0, R238, R238, RZ, 0x1 ;  /* 0x000000eeee007211 */ /* 0x000fc400078f08ff */
[----:B------:R-:W-:Y:S01]  /*1360*/  SHF.R.S32.HI R4, RZ, 0x1f, R11 ;  /* 0x0000001fff047819 */ /* 0x000fe2000001140b */
[----:B------:R-:W-:Y:S01]  /*1370*/  IMAD.IADD R14, R3, 0x1, -R5 ;  /* 0x00000001030e7824 */ /* 0x000fe200078e0a05 */
[----:B------:R-:W-:Y:S01]  /*1380*/  SHF.R.S32.HI R5, RZ, 0x1f, R8 ;  /* 0x0000001fff057819 */ /* 0x000fe20000011408 */
[----:B------:R-:W-:Y:S01]  /*1390*/  IMAD.U32 R3, R2, 0x20, R7 ;  /* 0x0000002002037824 */ /* 0x000fe200078e0007 */
[C---:B------:R-:W-:Y:S01]  /*13a0*/  LOP3.LUT R2, R0.reuse, 0x1ffffffe, RZ, 0xc0, !PT ;  /* 0x1ffffffe00027812 */ /* 0x040fe200078ec0ff */
[----:B------:R-:W-:Y:S01]  /*13b0*/  IMAD.SHL.U32 R0, R0, 0x20, RZ ;  /* 0x0000002000007824 */ /* 0x000fe200078e00ff */
[----:B------:R-:W-:Y:S02]  /*13c0*/  LOP3.LUT R7, R11, 0xffffffe0, RZ, 0xc0, !PT ;  /* 0xffffffe00b077812 */ /* 0x000fe400078ec0ff */
[----:B------:R1:W-:Y:S01]  /*13d0*/  STL [R1+0x28], R3 ;  /* 0x0000280301007387 */ /* 0x0003e20000100800 */
[----:B------:R-:W-:Y:S02]  /*13e0*/  LEA.HI R4, R4, R10, RZ, 0x2 ;  /* 0x0000000a04047211 */ /* 0x000fe400078f10ff */
[----:B------:R-:W-:Y:S01]  /*13f0*/  LOP3.LUT R0, R0, 0xffffffc0, RZ, 0xc0, !PT ;  /* 0xffffffc000007812 */ /* 0x000fe200078ec0ff */
[----:B------:R-:W-:Y:S01]  /*1400*/  IMAD.IADD R20, R17, 0x1, -R7 ;  /* 0x0000000111147824 */ /* 0x000fe200078e0a07 */
[----:B------:R-:W-:-:S02]  /*1410*/  SHF.R.S32.HI R8, RZ, 0x1, R6 ;  /* 0x00000001ff087819 */ /* 0x000fc40000011406 */
[----:B------:R-:W-:Y:S02]  /*1420*/  SHF.R.S32.HI R7, RZ, 0x1f, R6 ;  /* 0x0000001fff077819 */ /* 0x000fe40000011406 */
[C---:B------:R-:W-:Y:S02]  /*1430*/  IADD3 R235, R210.reuse, 0x20, RZ ;  /* 0x00000020d2eb7810 */ /* 0x040fe40007ffe0ff */
[----:B------:R-:W-:Y:S01]  /*1440*/  IADD3 R236, R210, 0x40, RZ ;  /* 0x00000040d2ec7810 */ /* 0x000fe20007ffe0ff */
[----:B-1----:R-:W-:Y:S01]  /*1450*/  IMAD.IADD R3, R238, 0x1, -R2 ;  /* 0x00000001ee037824 */ /* 0x002fe200078e0a02 */
[----:B------:R-:W-:-:S03]  /*1460*/  LEA.HI R2, R5, R239, RZ, 0x3 ;  /* 0x000000ef05027211 */ /* 0x000fc600078f18ff */
[----:B------:R-:W-:Y:S01]  /*1470*/  IMAD R251, R3, 0x8, R0 ;  /* 0x0000000803fb7824 */ /* 0x000fe200078e0200 */
[----:B------:R-:W-:Y:S02]  /*1480*/  LOP3.LUT R0, R2, 0xfffffff8, RZ, 0xc0, !PT ;  /* 0xfffffff802007812 */ /* 0x000fe400078ec0ff */
[----:B------:R-:W-:Y:S02]  /*1490*/  LOP3.LUT R3, R4, 0xffffffc, RZ, 0xc0, !PT ;  /* 0x0ffffffc04037812 */ /* 0x000fe400078ec0ff */
[----:B------:R-:W-:Y:S01]  /*14a0*/  SHF.R.S32.HI R2, RZ, 0x1f, R20 ;  /* 0x0000001fff027819 */ /* 0x000fe20000011414 */
[----:B------:R-:W-:Y:S01]  /*14b0*/  IMAD.IADD R4, R239, 0x1, -R0 ;  /* 0x00000001ef047824 */ /* 0x000fe200078e0a00 */
[----:B------:R-:W-:Y:S01]  /*14c0*/  SHF.R.S32.HI R0, RZ, 0x1, R9 ;  /* 0x00000001ff007819 */ /* 0x000fe20000011409 */
[----:B------:R-:W-:Y:S01]  /*14d0*/  IMAD.IADD R3, R10, 0x1, -R3 ;  /* 0x000000010a037824 */ /* 0x000fe200078e0a03 */
[----:B------:R-:W-:Y:S02]  /*14e0*/  LEA.HI R11, R2, R20, RZ, 0x2 ;  /* 0x00000014020b7211 */ /* 0x000fe400078f10ff */
[----:B------:R-:W-:-:S02]  /*14f0*/  LEA.HI R6, R4, R4, RZ, 0x1 ;  /* 0x0000000404067211 */ /* 0x000fc400078f08ff */
[C---:B------:R-:W-:Y:S01]  /*1500*/  LOP3.LUT P2, RZ, R0.reuse, 0x2, RZ, 0xc0, !PT ;  /* 0x0000000200ff7812 */ /* 0x040fe2000784c0ff */
[----:B------:R-:W-:Y:S01]  /*1510*/  IMAD.SHL.U32 R0, R0, 0x40, RZ ;  /* 0x0000004000007824 */ /* 0x000fe200078e00ff */
[----:B------:R-:W-:Y:S02]  /*1520*/  SHF.R.S32.HI R2, RZ, 0x2, R11 ;  /* 0x00000002ff027819 */ /* 0x000fe4000001140b */
[----:B------:R-:W-:Y:S02]  /*1530*/  LOP3.LUT R5, R6, 0x3fffffe, RZ, 0xc0, !PT ;  /* 0x03fffffe06057812 */ /* 0x000fe400078ec0ff */
[----:B------:R-:W-:Y:S01]  /*1540*/  LOP3.LUT R0, R0, 0xc0, RZ, 0xc0, !PT ;  /* 0x000000c000007812 */ /* 0x000fe200078ec0ff */
[----:B------:R-:W-:Y:S01]  /*1550*/  IMAD R19, R3, 0x10, R2 ;  /* 0x0000001003137824 */ /* 0x000fe200078e0202 */
[----:B------:R-:W-:Y:S01]  /*1560*/  LEA.HI R2, R7, R8, RZ, 0x2 ;  /* 0x0000000807027211 */ /* 0x000fe200078f10ff */
[----:B------:R-:W-:Y:S01]  /*1570*/  IMAD.IADD R5, R4, 0x1, -R5 ;  /* 0x0000000104057824 */ /* 0x000fe200078e0a05 */
[----:B------:R-:W-:Y:S01]  /*1580*/  LOP3.LUT R4, R0, 0x8, R16, 0xf8, !PT ;  /* 0x0000000800047812 */ /* 0x000fe200078ef810 */
[----:B------:R-:W-:Y:S01]  /*1590*/  IMAD.SHL.U32 R7, R10, 0x200, RZ ;  /* 0x000002000a077824 */ /* 0x000fe200078e00ff */
[----:B------:R-:W-:Y:S01]  /*15a0*/  SHF.R.U32.HI R3, RZ, 0x3, R0 ;  /* 0x00000003ff037819 */ /* 0x000fe20000011600 */
[----:B------:R1:W-:Y:S01]  /*15b0*/  STL [R1+0x34], R19 ;  /* 0x0000341301007387 */ /* 0x0003e20000100800 */
[----:B------:R-:W-:Y:S01]  /*15c0*/  SHF.R.S32.HI R0, RZ, 0x1, R6 ;  /* 0x00000001ff007819 */ /* 0x000fe20000011406 */
[----:B------:R-:W-:Y:S01]  /*15d0*/  IMAD R9, R238, 0x2, R7 ;  /* 0x00000002ee097824 */ /* 0x000fe200078e0207 */
[----:B------:R-:W-:Y:S01]  /*15e0*/  LOP3.LUT R10, R4, R3, RZ, 0x3c, !PT ;  /* 0x00000003040a7212 */ /* 0x000fe200078e3cff */
[----:B------:R-:W-:Y:S01]  /*15f0*/  IMAD.IADD R251, R19, 0x1, R251 ;  /* 0x0000000113fb7824 */ /* 0x000fe200078e02fb */
[----:B------:R-:W-:Y:S01]  /*1600*/  LOP3.LUT R2, R2, 0xfffffffc, RZ, 0xc0, !PT ;  /* 0xfffffffc02027812 */ /* 0x000fe200078ec0ff */
[C---:B------:R-:W-:Y:S01]  /*1610*/  IMAD.SHL.U32 R3, R0.reuse, 0x40, RZ ;  /* 0x0000004000037824 */ /* 0x040fe200078e00ff */
[C---:B------:R-:W-:Y:S01]  /*1620*/  LOP3.LUT R4, R0.reuse, 0x1, RZ, 0xc0, !PT ;  /* 0x0000000100047812 */ /* 0x040fe200078ec0ff */
[----:B------:R-:W-:Y:S01]  /*1630*/  IMAD R6, R5, 0x20, R9 ;  /* 0x0000002005067824 */ /* 0x000fe200078e0209 */
[----:B------:R-:W-:Y:S01]  /*1640*/  LOP3.LUT P0, RZ, R0, 0x2, RZ, 0xc0, !PT ;  /* 0x0000000200ff7812 */ /* 0x000fe2000780c0ff */
[----:B------:R-:W-:Y:S01]  /*1650*/  IMAD.IADD R2, R8, 0x1, -R2 ;  /* 0x0000000108027824 */ /* 0x000fe200078e0a02 */
[----:B------:R-:W-:Y:S01]  /*1660*/  LOP3.LUT R3, R3, 0xc0, RZ, 0xc0, !PT ;  /* 0x000000c003037812 */ /* 0x000fe200078ec0ff */
[----:B------:R-:W-:Y:S01]  /*1670*/  IMAD.SHL.U32 R5, R15, 0x20, RZ ;  /* 0x000000200f057824 */ /* 0x000fe200078e00ff */
[----:B------:R-:W-:Y:S01]  /*1680*/  ISETP.NE.U32.AND P1, PT, R4, 0x1, PT ;  /* 0x000000010400780c */ /* 0x000fe20003f25070 */
[C---:B------:R-:W-:Y:S01]  /*1690*/  IMAD.SHL.U32 R8, R12.reuse, 0x8, RZ ;  /* 0x000000080c087824 */ /* 0x040fe200078e00ff */
[----:B------:R-:W-:Y:S01]  /*16a0*/  LEA.HI R3, R3, R3, RZ, 0x1d ;  /* 0x0000000303037211 */ /* 0x000fe200078fe8ff */
[----:B------:R-:W-:Y:S01]  /*16b0*/  IMAD R9, R12, 0x8, R14 ;  /* 0x000000080c097824 */ /* 0x000fe200078e020e */
[C---:B------:R-:W-:Y:S01]  /*16c0*/  LOP3.LUT P3, RZ, R2.reuse, 0x2, RZ, 0xc0, !PT ;  /* 0x0000000202ff7812 */ /* 0x040fe2000786c0ff */
[----:B------:R-:W-:Y:S01]  /*16d0*/  IMAD.SHL.U32 R2, R2, 0x40, RZ ;  /* 0x0000004002027824 */ /* 0x000fe200078e00ff */
[----:B------:R-:W-:Y:S01]  /*16e0*/  LOP3.LUT R0, R5, 0xffffff00, RZ, 0xc0, !PT ;  /* 0xffffff0005007812 */ /* 0x000fe200078ec0ff */
[----:B------:R-:W-:-:S02]  /*16f0*/  IMAD.IADD R3, R3, 0x1, R6 ;  /* 0x0000000103037824 */ /* 0x000fc400078e0206 */
[----:B------:R-:W-:Y:S01]  /*1700*/  IMAD R238, R238, 0x20, R239 ;  /* 0x00000020eeee7824 */ /* 0x000fe200078e02ef */
[----:B------:R-:W-:Y:S01]  /*1710*/  LOP3.LUT R2, R2, 0xc0, RZ, 0xc0, !PT ;  /* 0x000000c002027812 */ /* 0x000fe200078ec0ff */
[----:B------:R-:W-:Y:S02]  /*1720*/  IMAD.IADD R4, R0, 0x1, R7 ;  /* 0x0000000100047824 */ /* 0x000fe400078e0207 */
[----:B------:R-:W-:Y:S01]  /*1730*/  IMAD.SHL.U32 R18, R3, 0x2, RZ ;  /* 0x0000000203127824 */ /* 0x000fe200078e00ff */
[----:B------:R-:W-:Y:S01]  /*1740*/  LOP3.LUT R6, R2, 0x8, R8, 0xf8, !PT ;  /* 0x0000000802067812 */ /* 0x000fe200078ef808 */
[C---:B------:R-:W-:Y:S01]  /*1750*/  IMAD R7, R13.reuse, 0x20, R0 ;  /* 0x000000200d077824 */ /* 0x040fe200078e0200 */
[----:B------:R-:W-:Y:S01]  /*1760*/  SHF.R.U32.HI R5, RZ, 0x3, R2 ;  /* 0x00000003ff057819 */ /* 0x000fe20000011602 */
[----:B------:R-:W-:Y:S01]  /*1770*/  IMAD R2, R13, 0x20, R4 ;  /* 0x000000200d027824 */ /* 0x000fe200078e0204 */
[C---:B------:R-:W-:Y:S01]  /*1780*/  IADD3 R4, R18.reuse, 0x80, RZ ;  /* 0x0000008012047810 */ /* 0x040fe20007ffe0ff */
[----:B------:R-:W-:Y:S01]  /*1790*/  IMAD.U32 R0, R9, 0x20, R10 ;  /* 0x0000002009007824 */ /* 0x000fe200078e000a */
[----:B------:R-:W-:Y:S01]  /*17a0*/  IADD3 R17, R18, 0x70, RZ ;  /* 0x0000007012117810 */ /* 0x000fe20007ffe0ff */
[----:B------:R-:W-:Y:S01]  /*17b0*/  STL [R1+0x10], R18 ;  /* 0x0000101201007387 */ /* 0x000fe20000100800 */
[----:B------:R-:W-:-:S02]  /*17c0*/  @P1 IADD3 R17, R4, 0x10, RZ ;  /* 0x0000001004111810 */ /* 0x000fc40007ffe0ff */
[----:B------:R-:W-:Y:S02]  /*17d0*/  LOP3.LUT R4, R11, 0x7ffffffc, RZ, 0xc0, !PT ;  /* 0x7ffffffc0b047812 */ /* 0x000fe400078ec0ff */
[----:B------:R-:W-:Y:S01]  /*17e0*/  LOP3.LUT R3, R6, R5, RZ, 0x3c, !PT ;  /* 0x0000000506037212 */ /* 0x000fe200078e3cff */
[----:B------:R-:W-:Y:S01]  /*17f0*/  IMAD.MOV.U32 R6, RZ, RZ, 0x20 ;  /* 0x00000020ff067424 */ /* 0x000fe200078e00ff */
[----:B------:R-:W-:Y:S01]  /*1800*/  SHF.R.S32.HI R5, RZ, 0x1f, R235 ;  /* 0x0000001fff057819 */ /* 0x000fe200000114eb */
[----:B------:R-:W-:Y:S01]  /*1810*/  IMAD.IADD R4, R20, 0x1, -R4 ;  /* 0x0000000114047824 */ /* 0x000fe200078e0a04 */
[----:B------:R-:W-:Y:S01]  /*1820*/  LEA R180, R0, 0x3c80, 0x1 ;  /* 0x00003c8000b47811 */ /* 0x000fe200078e08ff */
[----:B------:R-:W-:Y:S01]  /*1830*/  STL [R1+0x14], R17 ;  /* 0x0000141101007387 */ /* 0x000fe20000100800 */
[----:B------:R-:W-:Y:S01]  /*1840*/  SEL R5, R6, 0xffffffe0, !P0 ;  /* 0xffffffe006057807 */ /* 0x000fe20004000000 */
[----:B------:R-:W-:Y:S01]  /*1850*/  IMAD.SHL.U32 R234, R4, 0x2, RZ ;  /* 0x0000000204ea7824 */ /* 0x000fe200078e00ff */
[----:B------:R-:W-:Y:S01]  /*1860*/  SHF.R.S32.HI R4, RZ, 0x1f, R236 ;  /* 0x0000001fff047819 */ /* 0x000fe200000114ec */
[C---:B------:R-:W-:Y:S01]  /*1870*/  IMAD.IADD R2, R3.reuse, 0x1, R2 ;  /* 0x0000000103027824 */ /* 0x040fe200078e0202 */
[----:B------:R-:W-:Y:S01]  /*1880*/  IADD3 R185, R180, 0x20, RZ ;  /* 0x00000020b4b97810 */ /* 0x000fe20007ffe0ff */
[----:B------:R-:W-:Y:S01]  /*1890*/  IMAD.IADD R3, R3, 0x1, R7 ;  /* 0x0000000103037824 */ /* 0x000fe200078e0207 */
[----:B------:R-:W-:-:S02]  /*18a0*/  IADD3 R10, R234, 0x40, RZ ;  /* 0x00000040ea0a7810 */ /* 0x000fc40007ffe0ff */
[----:B------:R-:W-:Y:S02]  /*18b0*/  IADD3 R8, R234, 0x50, RZ ;  /* 0x00000050ea087810 */ /* 0x000fe40007ffe0ff */
[----:B------:R-:W-:Y:S02]  /*18c0*/  SHF.R.S32.HI R0, RZ, 0x1f, R10 ;  /* 0x0000001fff007819 */ /* 0x000fe4000001140a */
[----:B------:R-:W-:Y:S01]  /*18d0*/  SHF.R.S32.HI R0, RZ, 0x1f, R8 ;  /* 0x0000001fff007819 */ /* 0x000fe20000011408 */
[----:B------:R-:W-:Y:S01]  /*18e0*/  IMAD.IADD R0, R18, 0x1, R5 ;  /* 0x0000000112007824 */ /* 0x000fe200078e0205 */
[C---:B------:R-:W-:Y:S02]  /*18f0*/  IADD3 R16, R234.reuse, 0x10, RZ ;  /* 0x00000010ea107810 */ /* 0x040fe40007ffe0ff */
[----:B------:R-:W-:Y:S02]  /*1900*/  SHF.R.S32.HI R4, RZ, 0x1f, R234 ;  /* 0x0000001fff047819 */ /* 0x000fe400000114ea */
[----:B------:R2:W-:Y:S01]  /*1910*/  STL [R1+0x1c], R0 ;  /* 0x00001c0001007387 */ /* 0x0005e20000100800 */
[----:B------:R-:W-:-:S02]  /*1920*/  IADD3 R13, R234, 0x28, RZ ;  /* 0x00000028ea0d7810 */ /* 0x000fc40007ffe0ff */
[----:B------:R-:W-:Y:S02]  /*1930*/  SHF.R.S32.HI R7, RZ, 0x1f, R210 ;  /* 0x0000001fff077819 */ /* 0x000fe400000114d2 */
[----:B------:R-:W-:Y:S02]  /*1940*/  IADD3 R11, R234, 0x38, RZ ;  /* 0x00000038ea0b7810 */ /* 0x000fe40007ffe0ff */
[----:B------:R-:W-:Y:S02]  /*1950*/  SEL R4, R6, 0xffffffe0, !P3 ;  /* 0xffffffe006047807 */ /* 0x000fe40005800000 */
[----:B------:R-:W-:Y:S02]  /*1960*/  LEA R183, R2, 0x6080, 0x1 ;  /* 0x0000608002b77811 */ /* 0x000fe400078e08ff */
[----:B------:R-:W-:Y:S02]  /*1970*/  LEA R181, R3, 0x1880, 0x1 ;  /* 0x0000188003b57811 */ /* 0x000fe400078e08ff */
[C---:B-1----:R-:W-:Y:S01]  /*1980*/  IADD3 R19, R234.reuse, 0x8, RZ ;  /* 0x00000008ea137810 */ /* 0x042fe20007ffe0ff */
[----:B------:R-:W-:Y:S01]  /*1990*/  IMAD.IADD R184, R183, 0x1, R4 ;  /* 0x00000001b7b87824 */ /* 0x000fe200078e0204 */
[----:B------:R-:W-:Y:S01]  /*19a0*/  IADD3 R15, R234, 0x18, RZ ;  /* 0x00000018ea0f7810 */ /* 0x000fe20007ffe0ff */
[----:B------:R-:W-:Y:S01]  /*19b0*/  IMAD.IADD R182, R4, 0x1, R181 ;  /* 0x0000000104b67824 */ /* 0x000fe200078e02b5 */
[----:B------:R-:W-:-:S02]  /*19c0*/  IADD3 R14, R234, 0x20, RZ ;  /* 0x00000020ea0e7810 */ /* 0x000fc40007ffe0ff */
[C---:B------:R-:W-:Y:S02]  /*19d0*/  IADD3 R12, R234.reuse, 0x30, RZ ;  /* 0x00000030ea0c7810 */ /* 0x040fe40007ffe0ff */
[C---:B------:R-:W-:Y:S02]  /*19e0*/  IADD3 R9, R234.reuse, 0x48, RZ ;  /* 0x00000048ea097810 */ /* 0x040fe40007ffe0ff */
[----:B------:R-:W-:Y:S01]  /*19f0*/  IADD3 R7, R234, 0x58, RZ ;  /* 0x00000058ea077810 */ /* 0x000fe20007ffe0ff */
[----:B--2---:R-:W-:Y:S01]  /*1a00*/  IMAD.IADD R0, R5, 0x1, R17 ;  /* 0x0000000105007824 */ /* 0x004fe200078e0211 */
[----:B------:R-:W-:Y:S02]  /*1a10*/  @P2 IADD3 R185, R180, -0x20, RZ ;  /* 0xffffffe0b4b92810 */ /* 0x000fe40007ffe0ff */
[----:B------:R-:W-:Y:S02]  /*1a20*/  SHF.R.S32.HI R6, RZ, 0x1f, R16 ;  /* 0x0000001fff067819 */ /* 0x000fe40000011410 */
[----:B------:R1:W-:Y:S01]  /*1a30*/  STL [R1+0x18], R0 ;  /* 0x0000180001007387 */ /* 0x0003e20000100800 */
[----:B------:R-:W-:-:S02]  /*1a40*/  SHF.R.S32.HI R6, RZ, 0x1f, R13 ;  /* 0x0000001fff067819 */ /* 0x000fc4000001140d */
[----:B------:R-:W-:Y:S02]  /*1a50*/  SHF.R.S32.HI R6, RZ, 0x1f, R11 ;  /* 0x0000001fff067819 */ /* 0x000fe4000001140b */
[----:B------:R-:W-:Y:S02]  /*1a60*/  SHF.R.S32.HI R19, RZ, 0x1f, R19 ;  /* 0x0000001fff137819 */ /* 0x000fe40000011413 */
[----:B------:R-:W-:Y:S02]  /*1a70*/  SHF.R.S32.HI R15, RZ, 0x1f, R15 ;  /* 0x0000001fff0f7819 */ /* 0x000fe4000001140f */
[----:B------:R-:W-:Y:S02]  /*1a80*/  SHF.R.S32.HI R14, RZ, 0x1f, R14 ;  /* 0x0000001fff0e7819 */ /* 0x000fe4000001140e */
[----:B------:R-:W-:Y:S02]  /*1a90*/  SHF.R.S32.HI R12, RZ, 0x1f, R12 ;  /* 0x0000001fff0c7819 */ /* 0x000fe4000001140c */
[----:B------:R-:W-:-:S02]  /*1aa0*/  SHF.R.S32.HI R9, RZ, 0x1f, R9 ;  /* 0x0000001fff097819 */ /* 0x000fc40000011409 */
[----:B------:R-:W-:Y:S02]  /*1ab0*/  SHF.R.S32.HI R6, RZ, 0x1f, R7 ;  /* 0x0000001fff067819 */ /* 0x000fe40000011407 */
[C---:B------:R-:W-:Y:S02]  /*1ac0*/  IADD3 R193, R185.reuse, 0x400, RZ ;  /* 0x00000400b9c17810 */ /* 0x040fe40007ffe0ff */
[C---:B------:R-:W-:Y:S02]  /*1ad0*/  IADD3 R192, R185.reuse, 0x800, RZ ;  /* 0x00000800b9c07810 */ /* 0x040fe40007ffe0ff */
[C---:B------:R-:W-:Y:S02]  /*1ae0*/  IADD3 R191, R185.reuse, 0xc00, RZ ;  /* 0x00000c00b9bf7810 */ /* 0x040fe40007ffe0ff */
[C---:B------:R-:W-:Y:S02]  /*1af0*/  IADD3 R190, R185.reuse, 0x1000, RZ ;  /* 0x00001000b9be7810 */ /* 0x040fe40007ffe0ff */
[----:B------:R-:W-:-:S02]  /*1b00*/  IADD3 R189, R185, 0x1400, RZ ;  /* 0x00001400b9bd7810 */ /* 0x000fc40007ffe0ff */
[C---:B------:R-:W-:Y:S02]  /*1b10*/  IADD3 R188, R185.reuse, 0x1800, RZ ;  /* 0x00001800b9bc7810 */ /* 0x040fe40007ffe0ff */
[C---:B------:R-:W-:Y:S02]  /*1b20*/  IADD3 R187, R185.reuse, 0x1c00, RZ ;  /* 0x00001c00b9bb7810 */ /* 0x040fe40007ffe0ff */
[----:B-1----:R-:W-:Y:S02]  /*1b30*/  IADD3 R186, R185, 0x2000, RZ ;  /* 0x00002000b9ba7810 */ /* 0x002fe40007ffe0ff */
.L_x_775:
[----:B------:R-:W2:Y:S01]  /*1b40*/  LDL R16, [R1+0xc] ;  /* 0x00000c0001107983 */ /* 0x000ea20000100800 */
[----:B------:R-:W-:Y:S01]  /*1b50*/  ISETP.NE.U32.AND P0, PT, RZ, c[0x0][0x370], PT ;  /* 0x0000dc00ff007a0c */ /* 0x000fe20003f05070 */
[----:B------:R-:W-:Y:S01]  /*1b60*/  IMAD.MOV.U32 R13, RZ, RZ, 0x4 ;  /* 0x00000004ff0d7424 */ /* 0x000fe200078e00ff */
[----:B------:R-:W-:Y:S01]  /*1b70*/  ISETP.NE.U32.AND P2, PT, RZ, c[0x0][0x360], PT ;  /* 0x0000d800ff007a0c */ /* 0x000fe20003f45070 */
[----:B------:R-:W-:Y:S01]  /*1b80*/  IMAD.MOV.U32 R240, RZ, RZ, RZ ;  /* 0x000000fffff07224 */ /* 0x000fe200078e00ff */
[----:B------:R-:W-:Y:S01]  /*1b90*/  ISETP.NE.AND.EX P1, PT, RZ, c[0x0][0x374], PT, P0 ;  /* 0x0000dd00ff007a0c */ /* 0x000fe20003f25300 */
[----:B------:R-:W-:Y:S01]  /*1ba0*/  IMAD.MOV.U32 R12, RZ, RZ, RZ ;  /* 0x000000ffff0c7224 */ /* 0x000fe200078e00ff */
[----:B------:R-:W-:-:S02]  /*1bb0*/  ISETP.NE.AND.EX P0, PT, RZ, c[0x0][0x364], PT, P2 ;  /* 0x0000d900ff007a0c */ /* 0x000fc40003f05320 */
[----:B------:R-:W-:-:S04]  /*1bc0*/  ISETP.NE.U32.AND P3, PT, RZ, c[0x0][0x348], PT ;  /* 0x0000d200ff007a0c */ /* 0x000fc80003f65070 */
[----:B------:R-:W-:Y:S01]  /*1bd0*/  ISETP.NE.AND.EX P3, PT, RZ, c[0x0][0x34c], PT, P3 ;  /* 0x0000d300ff007a0c */ /* 0x000fe20003f65330 */
[----:B--2---:R-:W-:-:S04]  /*1be0*/  IMAD.WIDE R2, R16, R13, c[0x0][0x348] ;  /* 0x0000d20010027625 */ /* 0x004fc800078e020d */
[----:B------:R-:W-:-:S08]  /*1bf0*/  @P1 IMAD.WIDE R6, R16, R13, c[0x0][0x370] ;  /* 0x0000dc0010061625 */ /* 0x000fd000078e020d */
[----:B------:R1:W5:Y:S01]  /*1c00*/  @P3 LDG.E R12, [R2.64] ;  /* 0x00000006020c3981 */ /* 0x000362000c1e1900 */
[----:B------:R-:W-:-:S03]  /*1c10*/  @P0 IMAD.WIDE R4, R16, R13, c[0x0][0x360] ;  /* 0x0000d80010040625 */ /* 0x000fc600078e020d */
[----:B------:R1:W5:Y:S04]  /*1c20*/  @P1 LDG.E R240, [R6.64] ;  /* 0x0000000606f01981 */ /* 0x000368000c1e1900 */
[----:B------:R1:W5:Y:S01]  /*1c30*/  @P0 LDG.E R232, [R4.64] ;  /* 0x0000000604e80981 */ /* 0x000362000c1e1900 */
[----:B------:R-:W-:Y:S01]  /*1c40*/  YIELD ;  /* 0x0000000000007946 */ /* 0x000fe20003800000 */
[----:B------:R-:W-:Y:S05]  /*1c50*/  @P0 BRA `(.L_x_559) ;  /* 0x0000005000000947 */ /* 0x000fea0003800000 */
[----:B-----5:R-:W-:Y:S01]  /*1c60*/  MOV R232, c[0x0][0x168] ;  /* 0x00005a0000e87a02 */ /* 0x020fe20000000f00 */
[----:B------:R-:W-:Y:S05]  /*1c70*/  @!P3 BRA `(.L_x_559) ;  /* 0x000000300000b947 */ /* 0x000fea0003800000 */
[----:B------:R2:W3:Y:S04]  /*1c80*/  LDG.E R0, [R2.64] ;  /* 0x0000000602007981 */ /* 0x0004e8000c1e1900 */
[----:B-12---:R-:W3:Y:S02]  /*1c90*/  LDG.E R2, [R2.64+0x4] ;  /* 0x0000040602027981 */ /* 0x006ee4000c1e1900 */
[----:B---3--:R-:W-:-:S02]  /*1ca0*/  IADD3 R232, -R0, R2, RZ ;  /* 0x0000000200e87210 */ /* 0x008fc40007ffe1ff */
.L_x_559:
[----:B------:R-:W-:-:S04]  /*1cb0*/  ISETP.NE.U32.AND P0, PT, RZ, c[0x0][0x368], PT ;  /* 0x0000da00ff007a0c */ /* 0x000fc80003f05070 */
[----:B------:R-:W-:-:S13]  /*1cc0*/  ISETP.NE.AND.EX P0, PT, RZ, c[0x0][0x36c], PT, P0 ;  /* 0x0000db00ff007a0c */ /* 0x000fda0003f05300 */
[----:B------:R-:W-:Y:S05]  /*1cd0*/  @!P0 BRA `(.L_x_560) ;  /* 0x0000003000008947 */ /* 0x000fea0003800000 */
[----:B-1----:R-:W-:-:S05]  /*1ce0*/  IMAD.WIDE R2, R16, R13, c[0x0][0x368] ;  /* 0x0000da0010027625 */ /* 0x002fca00078e020d */
[----:B------:R1:W5:Y:S01]  /*1cf0*/  LDG.E R0, [R2.64] ;  /* 0x0000000602007981 */ /* 0x000362000c1e1900 */
[----:B------:R-:W-:Y:S05]  /*1d00*/  BRA `(.L_x_561) ;  /* 0x0000008000007947 */ /* 0x000fea0003800000 */
.L_x_560:
[----:B------:R-:W-:Y:S01]  /*1d10*/  ISETP.NE.U32.AND P0, PT, RZ, c[0x0][0x350], PT ;  /* 0x0000d400ff007a0c */ /* 0x000fe20003f05070 */
[----:B------:R-:W-:-:S03]  /*1d20*/  IMAD.U32 R0, RZ, RZ, UR5 ;  /* 0x00000005ff007e24 */ /* 0x000fc6000f8e00ff */
[----:B------:R-:W-:-:S13]  /*1d30*/  ISETP.NE.AND.EX P0, PT, RZ, c[0x0][0x354], PT, P0 ;  /* 0x0000d500ff007a0c */ /* 0x000fda0003f05300 */
[----:B------:R-:W-:Y:S05]  /*1d40*/  @!P0 BRA `(.L_x_561) ;  /* 0x0000004000008947 */ /* 0x000fea0003800000 */
[----:B-1----:R-:W-:-:S05]  /*1d50*/  IMAD.WIDE R2, R16, R13, c[0x0][0x350] ;  /* 0x0000d40010027625 */ /* 0x002fca00078e020d */
[----:B------:R-:W2:Y:S04]  /*1d60*/  LDG.E R4, [R2.64] ;  /* 0x0000000602047981 */ /* 0x000ea8000c1e1900 */
[----:B------:R-:W2:Y:S02]  /*1d70*/  LDG.E R0, [R2.64+0x4] ;  /* 0x0000040602007981 */ /* 0x000ea4000c1e1900 */
[----:B--2---:R-:W-:Y:S02]  /*1d80*/  IADD3 R0, -R4, R0, RZ ;  /* 0x0000000004007210 */ /* 0x004fe40007ffe1ff */
.L_x_561:
[----:B-1----:R-:W2:Y:S01]  /*1d90*/  LDL.LU R2, [R1+0x4] ;  /* 0x0000040001027983 */ /* 0x002ea20000300800 */
[----:B------:R-:W-:Y:S01]  /*1da0*/  IMAD.MOV.U32 R3, RZ, RZ, c[0x0][0x2c4] ;  /* 0x0000b100ff037624 */ /* 0x000fe200078e00ff */
[----:B------:R-:W-:Y:S01]  /*1db0*/  LOP3.LUT R194, R194, 0xfffffdff, RZ, 0xc0, !PT ;  /* 0xfffffdffc2c27812 */ /* 0x000fe200078ec0ff */
[----:B------:R-:W-:Y:S02]  /*1dc0*/  IMAD.MOV.U32 R6, RZ, RZ, c[0x0][0x32c] ;  /* 0x0000cb00ff067624 */ /* 0x000fe400078e00ff */
[----:B-----5:R-:W-:Y:S01]  /*1dd0*/  IMAD.IADD R233, R0, 0x1, -R240 ;  /* 0x0000000100e97824 */ /* 0x020fe200078e0af0 */
[----:B------:R-:W-:-:S02]  /*1de0*/  ISETP.NE.AND P4, PT, R3, 0x1, PT ;  /* 0x000000010300780c */ /* 0x000fc40003f85270 */
[----:B------:R-:W-:-:S11]  /*1df0*/  ISETP.GE.AND P1, PT, R6, 0x1, PT ;  /* 0x000000010600780c */ /* 0x000fd60003f26270 */
[----:B------:R-:W-:-:S04]  /*1e00*/  @P4 LOP3.LUT R194, R194, 0x200, RZ, 0xfc, !PT ;  /* 0x00000200c2c24812 */ /* 0x000fc800078efcff */
[----:B------:R-:W-:-:S04]  /*1e10*/  LOP3.LUT R194, R194, 0xffffff7f, RZ, 0xc0, !PT ;  /* 0xffffff7fc2c27812 */ /* 0x000fc800078ec0ff */
[----:B------:R-:W-:Y:S01]  /*1e20*/  @P1 LOP3.LUT R194, R194, 0x80, RZ, 0xfc, !PT ;  /* 0x00000080c2c21812 */ /* 0x000fe200078efcff */
[----:B--2---:R-:W-:-:S05]  /*1e30*/  IMAD.SHL.U32 R250, R2, 0x80, RZ ;  /* 0x0000008002fa7824 */ /* 0x004fca00078e00ff */
[----:B------:R-:W-:-:S05]  /*1e40*/  IADD3 R2, R250, 0x7f, RZ ;  /* 0x0000007ffa027810 */ /* 0x000fca0007ffe0ff */
[----:B------:R-:W-:-:S04]  /*1e50*/  @P4 IMAD.HI.U32 R3, R2, c[0x0][0x2c8], RZ ;  /* 0x0000b20002034a27 */ /* 0x000fc800078e00ff */
[----:B------:R-:W-:Y:S01]  /*1e60*/  IMAD.MOV.U32 R0, RZ, RZ, R2 ;  /* 0x000000ffff007224 */ /* 0x000fe200078e0002 */
[----:B------:R-:W-:Y:S02]  /*1e70*/  IADD3 R2, R233, 0x1, -R232 ;  /* 0x00000001e9027810 */ /* 0x000fe40007ffe8e8 */
[----:B------:R-:W-:-:S05]  /*1e80*/  @P4 SHF.R.U32.HI R0, RZ, c[0x0][0x2cc], R3 ;  /* 0x0000b300ff004a19 */ /* 0x000fca0000011603 */
[----:B------:R-:W-:-:S05]  /*1e90*/  IMAD.IADD R0, R2, 0x1, R0 ;  /* 0x0000000102007824 */ /* 0x000fca00078e0200 */
[----:B------:R-:W-:Y:S01]  /*1ea0*/  IADD3 R3, R0, c[0x0][0x328], RZ ;  /* 0x0000ca0000037a10 */ /* 0x000fe20007ffe0ff */
[----:B------:R-:W-:Y:S05]  /*1eb0*/  @!P1 BRA `(.L_x_562) ;  /* 0x0000010000009947 */ /* 0x000fea0003800000 */
[C---:B------:R-:W-:Y:S01]  /*1ec0*/  ISETP.GT.AND P0, PT, R0.reuse, RZ, PT ;  /* 0x000000ff0000720c */ /* 0x040fe20003f04270 */
[----:B------:R-:W-:Y:S01]  /*1ed0*/  BSSY B0, `(.L_x_563) ;  /* 0x000000c000007945 */ /* 0x000fe20003800000 */
[----:B------:R-:W-:-:S11]  /*1ee0*/  IADD3 R2, R0, -0x1, RZ ;  /* 0xffffffff00027810 */ /* 0x000fd60007ffe0ff */
[----:B------:R-:W-:Y:S05]  /*1ef0*/  @P0 BRA `(.L_x_564) ;  /* 0x0000006000000947 */ /* 0x000fea0003800000 */
[----:B------:R-:W-:Y:S01]  /*1f00*/  ISETP.NE.AND P0, PT, R6, 0x1, PT ;  /* 0x000000010600780c */ /* 0x000fe20003f05270 */
[----:B------:R-:W-:-:S12]  /*1f10*/  IMAD.MOV R0, RZ, RZ, -R0 ;  /* 0x000000ffff007224 */ /* 0x000fd800078e0a00 */
[----:B------:R-:W-:-:S05]  /*1f20*/  @P0 IMAD.HI.U32 R2, R0, c[0x0][0x330], RZ ;  /* 0x0000cc0000020a27 */ /* 0x000fca00078e00ff */
[----:B------:R-:W-:-:S04]  /*1f30*/  @P0 SHF.R.U32.HI R0, RZ, c[0x0][0x334], R2 ;  /* 0x0000cd00ff000a19 */ /* 0x000fc80000011602 */
[----:B------:R-:W-:Y:S01]  /*1f40*/  LOP3.LUT R2, RZ, R0, RZ, 0x33, !PT ;  /* 0x00000000ff027212 */ /* 0x000fe200078e33ff */
[----:B------:R-:W-:Y:S05]  /*1f50*/  BRA `(.L_x_565) ;  /* 0x0000003000007947 */ /* 0x000fea0003800000 */
.L_x_564:
[----:B------:R-:W-:-:S13]  /*1f60*/  ISETP.NE.AND P0, PT, R6, 0x1, PT ;  /* 0x000000010600780c */ /* 0x000fda0003f05270 */
[----:B------:R-:W-:-:S05]  /*1f70*/  @P0 IMAD.HI.U32 R0, R2, c[0x0][0x330], RZ ;  /* 0x0000cc0002000a27 */ /* 0x000fca00078e00ff */
[----:B------:R-:W-:Y:S02]  /*1f80*/  @P0 SHF.R.U32.HI R2, RZ, c[0x0][0x334], R0 ;  /* 0x0000cd00ff020a19 */ /* 0x000fe40000011600 */
.L_x_565:
[----:B------:R-:W-:Y:S05]  /*1f90*/  BSYNC B0 ;  /* 0x0000000000007941 */ /* 0x000fea0003800000 */
.L_x_563:
[----:B------:R-:W-:-:S05]  /*1fa0*/  IMAD R2, R2, R6, c[0x0][0x32c] ;  /* 0x0000cb0002027624 */ /* 0x000fca00078e0206 */
[----:B------:R-:W-:-:S03]  /*1fb0*/  IMNMX R3, R3, R2, PT ;  /* 0x0000000203037217 */ /* 0x000fc60003800200 */
.L_x_562:
[----:B------:R-:W-:Y:S01]  /*1fc0*/  IMAD.IADD R7, R233, 0x1, -R232 ;  /* 0x00000001e9077824 */ /* 0x000fe200078e0ae8 */
[----:B------:R-:W-:Y:S01]  /*1fd0*/  IADD3 R3, R3, 0x2f, RZ ;  /* 0x0000002f03037810 */ /* 0x000fe20007ffe0ff */
[----:B------:R-:W-:Y:S01]  /*1fe0*/  @P4 IMAD.HI.U32 R4, R250, c[0x0][0x2c8], RZ ;  /* 0x0000b200fa044a27 */ /* 0x000fe200078e00ff */
[----:B------:R-:W-:Y:S02]  /*1ff0*/  IADD3 R2, R233, 0x2f, RZ ;  /* 0x0000002fe9027810 */ /* 0x000fe40007ffe0ff */
[----:B------:R1:W-:Y:S01]  /*2000*/  STL [R1+0x20], R7 ;  /* 0x0000200701007387 */ /* 0x0003e20000100800 */
[----:B------:R-:W-:-:S04]  /*2010*/  IMAD.HI R5, R3, 0x2aaaaaab, RZ ;  /* 0x2aaaaaab03057827 */ /* 0x000fc800078e02ff */
[----:B------:R-:W-:-:S04]  /*2020*/  IMAD.HI R2, R2, 0x2aaaaaab, RZ ;  /* 0x2aaaaaab02027827 */ /* 0x000fc800078e02ff */
[----:B------:R-:W-:Y:S01]  /*2030*/  IMAD.MOV.U32 R0, RZ, RZ, R250 ;  /* 0x000000ffff007224 */ /* 0x000fe200078e00fa */
[----:B------:R-:W-:Y:S02]  /*2040*/  @P4 SHF.R.U32.HI R0, RZ, c[0x0][0x2cc], R4 ;  /* 0x0000b300ff004a19 */ /* 0x000fe40000011604 */
[----:B------:R-:W-:Y:S02]  /*2050*/  SHF.R.U32.HI R4, RZ, 0x1f, R5 ;  /* 0x0000001fff047819 */ /* 0x000fe40000011605 */
[----:B------:R-:W-:Y:S01]  /*2060*/  SHF.R.U32.HI R3, RZ, 0x1f, R2 ;  /* 0x0000001fff037819 */ /* 0x000fe20000011602 */
[----:B------:R-:W-:Y:S01]  /*2070*/  IMAD.IADD R0, R7, 0x1, R0 ;  /* 0x0000000107007824 */ /* 0x000fe200078e0200 */
[----:B------:R-:W-:Y:S02]  /*2080*/  LEA.HI.SX32 R4, R5, R4, 0x1d ;  /* 0x0000000405047211 */ /* 0x000fe400078feaff */
[----:B------:R-:W-:Y:S02]  /*2090*/  LEA.HI.SX32 R3, R2, R3, 0x1d ;  /* 0x0000000302037211 */ /* 0x000fe400078feaff */
[----:B------:R-:W-:-:S02]  /*20a0*/  IADD3 R2, R0, -c[0x0][0x324], RZ ;  /* 0x8000c90000027a10 */ /* 0x000fc40007ffe0ff */
[----:B------:R-:W-:Y:S01]  /*20b0*/  IMNMX R10, R3, R4, PT ;  /* 0x00000004030a7217 */ /* 0x000fe20003800200 */
[----:B------:R-:W-:Y:S05]  /*20c0*/  @!P1 BRA `(.L_x_566) ;  /* 0x000000f000009947 */ /* 0x000fea0003800000 */
[----:B------:R-:W-:Y:S01]  /*20d0*/  ISETP.GT.AND P0, PT, R0, -0x1, PT ;  /* 0xffffffff0000780c */ /* 0x000fe20003f04270 */
[----:B------:R-:W-:-:S12]  /*20e0*/  BSSY B0, `(.L_x_567) ;  /* 0x000000b000007945 */ /* 0x000fd80003800000 */
[----:B------:R-:W-:Y:S05]  /*20f0*/  @P0 BRA `(.L_x_568) ;  /* 0x0000006000000947 */ /* 0x000fea0003800000 */
[----:B------:R-:W-:Y:S02]  /*2100*/  ISETP.NE.AND P0, PT, R6, 0x1, PT ;  /* 0x000000010600780c */ /* 0x000fe40003f05270 */
[----:B------:R-:W-:-:S11]  /*2110*/  LOP3.LUT R0, RZ, R0, RZ, 0x33, !PT ;  /* 0x00000000ff007212 */ /* 0x000fd600078e33ff */
[----:B------:R-:W-:-:S05]  /*2120*/  @P0 IMAD.HI.U32 R3, R0, c[0x0][0x330], RZ ;  /* 0x0000cc0000030a27 */ /* 0x000fca00078e00ff */
[----:B------:R-:W-:-:S04]  /*2130*/  @P0 SHF.R.U32.HI R0, RZ, c[0x0][0x334], R3 ;  /* 0x0000cd00ff000a19 */ /* 0x000fc80000011603 */
[----:B------:R-:W-:Y:S01]  /*2140*/  LOP3.LUT R0, RZ, R0, RZ, 0x33, !PT ;  /* 0x00000000ff007212 */ /* 0x000fe200078e33ff */
[----:B------:R-:W-:Y:S05]  /*2150*/  BRA `(.L_x_569) ;  /* 0x0000003000007947 */ /* 0x000fea0003800000 */
.L_x_568:
[----:B------:R-:W-:-:S13]  /*2160*/  ISETP.NE.AND P0, PT, R6, 0x1, PT ;  /* 0x000000010600780c */ /* 0x000fda0003f05270 */
[----:B------:R-:W-:-:S05]  /*2170*/  @P0 IMAD.HI.U32 R3, R0, c[0x0][0x330], RZ ;  /* 0x0000cc0000030a27 */ /* 0x000fca00078e00ff */
[----:B------:R-:W-:Y:S02]  /*2180*/  @P0 SHF.R.U32.HI R0, RZ, c[0x0][0x334], R3 ;  /* 0x0000cd00ff000a19 */ /* 0x000fe40000011603 */
.L_x_569:
[----:B------:R-:W-:Y:S05]  /*2190*/  BSYNC B0 ;  /* 0x0000000000007941 */ /* 0x000fea0003800000 */
.L_x_567:
[----:B------:R-:W-:-:S05]  /*21a0*/  IMAD R0, R0, c[0x0][0x32c], RZ ;  /* 0x0000cb0000007a24 */ /* 0x000fca00078e02ff */
[----:B------:R-:W-:-:S04]  /*21b0*/  IMNMX R2, R2, R0, !PT ;  /* 0x0000000002027217 */ /* 0x000fc80007800200 */
.L_x_566:
[----:B------:R-:W2:Y:S01]  /*21c0*/  LDL R15, [R1+0x8] ;  /* 0x00000800010f7983 */ /* 0x000ea20000100800 */
[----:B------:R-:W-:Y:S01]  /*21d0*/  IMAD.HI R2, R2, 0x2aaaaaab, RZ ;  /* 0x2aaaaaab02027827 */ /* 0x000fe200078e02ff */
[----:B------:R-:W-:Y:S04]  /*21e0*/  BSSY B0, `(.L_x_570) ;  /* 0x000002e000007945 */ /* 0x000fe80003800000 */
[----:B------:R-:W-:-:S04]  /*21f0*/  SHF.R.U32.HI R0, RZ, 0x1f, R2 ;  /* 0x0000001fff007819 */ /* 0x000fc80000011602 */
[----:B------:R-:W-:-:S04]  /*2200*/  LEA.HI.SX32 R2, R2, R0, 0x1d ;  /* 0x0000000002027211 */ /* 0x000fc800078feaff */
[----:B------:R-:W-:Y:S01]  /*2210*/  IMNMX R6, RZ, R2, !PT ;  /* 0x00000002ff067217 */ /* 0x000fe20007800200 */
[----:B------:R-:W-:-:S03]  /*2220*/  IMAD.MOV.U32 R2, RZ, RZ, RZ ;  /* 0x000000ffff027224 */ /* 0x000fc600078e00ff */
[----:B------:R-:W-:Y:S02]  /*2230*/  ISETP.GT.AND P0, PT, R10, R6, PT ;  /* 0x000000060a00720c */ /* 0x000fe40003f04270 */
        /* <DEDUP_REMOVED lines=9> */
[----:B------:R-:W-:-:S04]  /*22d0*/  ISETP.NE.AND P0, PT, R5, RZ, PT ;  /* 0x000000ff0500720c */ /* 0x000fc80003f05270 */
[----:B------:R-:W-:-:S04]  /*22e0*/  SEL R0, R5, c[0x0][0x338], P0 ;  /* 0x0000ce0005007a07 */ /* 0x000fc80000000000 */
[----:B------:R-:W-:Y:S02]  /*22f0*/  IABS R3, R0 ;  /* 0x0000000000037213 */ /* 0x000fe40000000000 */
[----:B-1----:R-:W-:Y:S02]  /*2300*/  IADD3 R7, R0, -0x1, R10 ;  /* 0xffffffff00077810 */ /* 0x002fe40007ffe00a */
[----:B------:R-:W1:Y:S03]  /*2310*/  I2F.RP R2, R3 ;  /* 0x0000000300027306 */ /* 0x000e660000209400 */
[----:B------:R-:W-:-:S05]  /*2320*/  IMAD.IADD R7, R7, 0x1, -R6 ;  /* 0x0000000107077824 */ /* 0x000fca00078e0a06 */
[----:B------:R-:W-:Y:S01]  /*2330*/  IABS R11, R7 ;  /* 0x00000007000b7213 */ /* 0x000fe20000000000 */
[----:B-1----:R-:W1:Y:S02]  /*2340*/  MUFU.RCP R2, R2 ;  /* 0x0000000200027308 */ /* 0x002e640000001000 */
[----:B-1----:R-:W-:-:S06]  /*2350*/  IADD3 R2, R2, 0xffffffe, RZ ;  /* 0x0ffffffe02027810 */ /* 0x002fcc0007ffe0ff */
[----:B--2---:R-:W1:Y:S02]  /*2360*/  F2I.FTZ.U32.TRUNC.NTZ R5, R2 ;  /* 0x0000000200057305 */ /* 0x004e64000021f000 */
        /* <DEDUP_REMOVED lines=21> */
.L_x_571:
[----:B------:R-:W-:Y:S05]  /*24c0*/  BSYNC B0 ;  /* 0x0000000000007941 */ /* 0x000fea0003800000 */
.L_x_570:
[----:B------:R-:W-:Y:S01]  /*24d0*/  IMAD R237, R14, R2, R6 ;  /* 0x000000020eed7224 */ /* 0x000fe200078e0206 */
[----:B------:R-:W-:Y:S01]  /*24e0*/  PRMT R0, RZ, 0x7610, R0 ;  /* 0x00007610ff007816 */ /* 0x000fe20000000000 */
[----:B------:R-:W-:Y:S01]  /*24f0*/  CS2R R22, SRZ ;  /* 0x0000000000167805 */ /* 0x000fe2000001ff00 */
[----:B------:R-:W-:Y:S01]  /*2500*/  CS2R R24, SRZ ;  /* 0x0000000000187805 */ /* 0x000fe2000001ff00 */
        /* <DEDUP_REMOVED lines=52> */
[----:B------:R-:W-:-:S04]  /*2850*/  ISETP.NE.U32.AND P0, PT, RZ, c[0x0][0x340], PT ;  /* 0x0000d000ff007a0c */ /* 0x000fc80003f05070 */
[----:B------:R-:W-:-:S13]  /*2860*/  ISETP.NE.AND.EX P1, PT, RZ, c[0x0][0x344], PT, P0 ;  /* 0x0000d100ff007a0c */ /* 0x000fda0003f25300 */
[----:B------:R-:W-:-:S05]  /*2870*/  @P1 IMAD.WIDE R2, R16, R13, c[0x0][0x340] ;  /* 0x0000d00010021625 */ /* 0x000fca00078e020d */
[----:B--2---:R2:W5:Y:S01]  /*2880*/  @P1 LDG.E R14, [R2.64] ;  /* 0x00000006020e1981 */ /* 0x004562000c1e1900 */
[----:B------:R-:W-:Y:S01]  /*2890*/  SHF.R.S32.HI R0, RZ, 0x1f, R12 ;  /* 0x0000001fff007819 */ /* 0x000fe2000001140c */
[----:B------:R-:W-:Y:S01]  /*28a0*/  IMAD.IADD R5, R238, 0x1, R250 ;  /* 0x00000001ee057824 */ /* 0x000fe200078e02fa */
[----:B------:R-:W-:Y:S02]  /*28b0*/  LOP3.LUT R15, R15, 0xffff, RZ, 0xc0, !PT ;  /* 0x0000ffff0f0f7812 */ /* 0x000fe400078ec0ff */
[----:B------:R-:W-:Y:S01]  /*28c0*/  SEL R4, R16, RZ, !P3 ;  /* 0x000000ff10047207 */ /* 0x000fe20005800000 */
[----:B------:R-:W-:Y:S01]  /*28d0*/  IMAD R0, R0, c[0x0][0x178], RZ ;  /* 0x00005e0000007a24 */ /* 0x000fe200078e02ff */
[----:B------:R-:W-:Y:S01]  /*28e0*/  ISETP.GE.AND P2, PT, R236, c[0x0][0x198], PT ;  /* 0x00006600ec007a0c */ /* 0x000fe20003f46270 */
[----:B-1----:R-:W-:Y:S01]  /*28f0*/  @P4 IMAD.HI.U32 R7, R5, c[0x0][0x2c8], RZ ;  /* 0x0000b20005074a27 */ /* 0x002fe200078e00ff */
[----:B------:R-:W-:-:S03]  /*2900*/  IADD3 R137, R208, -0x1, RZ ;  /* 0xffffffffd0897810 */ /* 0x000fc60007ffe0ff */
[C---:B------:R-:W-:Y:S02]  /*2910*/  IMAD R0, R12.reuse, c[0x0][0x17c], R0 ;  /* 0x00005f000c007a24 */ /* 0x040fe400078e0200 */
[----:B--2---:R-:W-:-:S05]  /*2920*/  IMAD.WIDE.U32 R2, R12, c[0x0][0x178], RZ ;  /* 0x00005e000c027a25 */ /* 0x004fca00078e00ff */
[----:B------:R-:W-:Y:S02]  /*2930*/  IADD3 R3, R3, R0, RZ ;  /* 0x0000000003037210 */ /* 0x000fe40007ffe0ff */
[----:B------:R-:W-:-:S03]  /*2940*/  SHF.R.S32.HI R0, RZ, 0x1f, R16 ;  /* 0x0000001fff007819 */ /* 0x000fc60000011410 */
[C---:B------:R-:W-:Y:S01]  /*2950*/  IMAD.WIDE.U32 R2, R15.reuse, c[0x0][0x1b8], R2 ;  /* 0x00006e000f027a25 */ /* 0x040fe200078e0002 */
[----:B------:R-:W-:Y:S02]  /*2960*/  SEL R6, R0, RZ, !P3 ;  /* 0x000000ff00067207 */ /* 0x000fe40005800000 */
[----:B------:R-:W-:Y:S01]  /*2970*/  MOV R0, R5 ;  /* 0x0000000500007202 */ /* 0x000fe20000000f00 */
[----:B------:R-:W-:Y:S01]  /*2980*/  IMAD R3, R15, c[0x0][0x1bc], R3 ;  /* 0x00006f000f037a24 */ /* 0x000fe200078e0203 */
[----:B------:R-:W-:Y:S01]  /*2990*/  @P4 SHF.R.U32.HI R0, RZ, c[0x0][0x2cc], R7 ;  /* 0x0000b300ff004a19 */ /* 0x000fe20000011607 */
[----:B------:R-:W-:Y:S01]  /*29a0*/  IMAD R6, R6, c[0x0][0x1c0], RZ ;  /* 0x0000700006067a24 */ /* 0x000fe200078e02ff */
[----:B------:R-:W-:Y:S01]  /*29b0*/  ISETP.GE.AND P4, PT, R210, c[0x0][0x198], PT ;  /* 0x00006600d2007a0c */ /* 0x000fe20003f86270 */
[C---:B------:R-:W-:Y:S01]  /*29c0*/  IMAD.WIDE.U32 R2, R4.reuse, c[0x0][0x1c0], R2 ;  /* 0x0000700004027a25 */ /* 0x040fe200078e0002 */
[----:B------:R-:W-:Y:S02]  /*29d0*/  SHF.R.S32.HI R7, RZ, 0x1f, R0 ;  /* 0x0000001fff077819 */ /* 0x000fe40000011400 */
[----:B------:R-:W-:Y:S01]  /*29e0*/  ISETP.GE.AND P3, PT, R235, c[0x0][0x198], PT ;  /* 0x00006600eb007a0c */ /* 0x000fe20003f66270 */
[----:B------:R-:W-:-:S02]  /*29f0*/  IMAD R6, R4, c[0x0][0x1c4], R6 ;  /* 0x0000710004067a24 */ /* 0x000fc400078e0206 */
[----:B------:R-:W-:-:S03]  /*2a00*/  IMAD.MOV R4, RZ, RZ, -R0 ;  /* 0x000000ffff047224 */ /* 0x000fc600078e0a00 */
[----:B------:R-:W-:Y:S01]  /*2a10*/  IADD3 R3, R3, R6, RZ ;  /* 0x0000000603037210 */ /* 0x000fe20007ffe0ff */
[----:B------:R-:W-:Y:S02]  /*2a20*/  IMAD R4, R4, c[0x0][0x2c4], R5 ;  /* 0x0000b10004047a24 */ /* 0x000fe400078e0205 */
[----:B------:R-:W-:Y:S02]  /*2a30*/  IMAD R5, R7, c[0x0][0x1b0], RZ ;  /* 0x00006c0007057a24 */ /* 0x000fe400078e02ff */
[----:B------:R-:W-:-:S04]  /*2a40*/  IMAD.WIDE.U32 R2, R0, c[0x0][0x1b0], R2 ;  /* 0x00006c0000027a25 */ /* 0x000fc800078e0002 */
[----:B------:R-:W-:Y:S01]  /*2a50*/  IMAD R6, R0, c[0x0][0x1b4], R5 ;  /* 0x00006d0000067a24 */ /* 0x000fe200078e0205 */
[----:B------:R-:W-:-:S03]  /*2a60*/  SHF.R.S32.HI R5, RZ, 0x1f, R4 ;  /* 0x0000001fff057819 */ /* 0x000fc60000011404 */
[----:B------:R-:W-:Y:S02]  /*2a70*/  IMAD.IADD R3, R3, 0x1, R6 ;  /* 0x0000000103037824 */ /* 0x000fe400078e0206 */
[----:B------:R-:W-:Y:S02]  /*2a80*/  IMAD R0, R5, c[0x0][0x1a8], RZ ;  /* 0x00006a0005007a24 */ /* 0x000fe400078e02ff */
[----:B------:R-:W-:-:S04]  /*2a90*/  IMAD.WIDE.U32 R2, R4, c[0x0][0x1a8], R2 ;  /* 0x00006a0004027a25 */ /* 0x000fc800078e0002 */
[----:B------:R-:W-:Y:S01]  /*2aa0*/  IMAD R0, R4, c[0x0][0x1ac], R0 ;  /* 0x00006b0004007a24 */ /* 0x000fe200078e0200 */
[----:B------:R-:W-:-:S04]  /*2ab0*/  LEA R13, P0, R2, c[0x0][0x160], 0x1 ;  /* 0x00005800020d7a11 */ /* 0x000fc800078008ff */
[----:B------:R-:W-:-:S04]  /*2ac0*/  IADD3 R0, R3, R0, RZ ;  /* 0x0000000003007210 */ /* 0x000fc80007ffe0ff */
[----:B------:R-:W-:Y:S02]  /*2ad0*/  LEA.HI.X R10, R2, c[0x0][0x164], R0, 0x1, P0 ;  /* 0x00005900020a7a11 */ /* 0x000fe400000f0c00 */
[----:B------:R-:W-:Y:S01]  /*2ae0*/  @!P1 MOV R14, R16 ;  /* 0x00000010000e9202 */ /* 0x000fe20000000f00 */
[----:B------:R-:W-:Y:S05]  /*2af0*/  BRA.DIV ~URZ, `(.L_x_573) ;  /* 0x000169c27f007947 */ /* 0x000fea000b800000 */
[----:B------:R1:W2:Y:S02]  /*2b00*/  SHFL.IDX PT, R4, R10, RZ, 0x1c1f ;  /* 0x001c1fff0a047589 */ /* 0x0002a400000e0000 */
.L_x_780:
[----:B------:R-:W-:Y:S05]  /*2b10*/  BRA.DIV ~URZ, `(.L_x_574) ;  /* 0x00016a127f007947 */ /* 0x000fea000b800000 */
[----:B------:R3:W4:Y:S02]  /*2b20*/  SHFL.IDX PT, R0, R13, RZ, 0x1c1f ;  /* 0x001c1fff0d007589 */ /* 0x00072400000e0000 */
.L_x_781:
[----:B------:R-:W-:Y:S01]  /*2b30*/  IMAD R12, R232, c[0x0][0x2c4], RZ ;  /* 0x0000b100e80c7a24 */ /* 0x000fe200078e02ff */
[----:B------:R-:W-:Y:S01]  /*2b40*/  IADD3 R11, R239, R250, RZ ;  /* 0x000000faef0b7210 */ /* 0x000fe20007ffe0ff */
[----:B------:R-:W-:Y:S03]  /*2b50*/  BSSY B0, `(.L_x_575) ;  /* 0x0000014000007945 */ /* 0x000fe60003800000 */
[----:B------:R-:W-:-:S13]  /*2b60*/  ISETP.GE.AND P0, PT, R11, R12, PT ;  /* 0x0000000c0b00720c */ /* 0x000fda0003f06270 */
[----:B------:R-:W-:Y:S05]  /*2b70*/  @P0 BRA `(.L_x_576) ;  /* 0x0000011000000947 */ /* 0x000fea0003800000 */
[----:B---3--:R-:W3:Y:S01]  /*2b80*/  LDL R5, [R1+0x28] ;  /* 0x0000280001057983 */ /* 0x008ee20000100800 */
[CC--:B----4-:R-:W-:Y:S02]  /*2b90*/  LEA R8, P0, R210.reuse, R0.reuse, 0x1 ;  /* 0x00000000d2087211 */ /* 0x0d0fe400078008ff */
[----:B------:R-:W-:Y:S02]  /*2ba0*/  SHF.R.S32.HI R2, RZ, 0x1f, R210 ;  /* 0x0000001fff027819 */ /* 0x000fe400000114d2 */
[----:B------:R-:W-:Y:S02]  /*2bb0*/  LEA R6, P1, R235, R0, 0x1 ;  /* 0x00000000eb067211 */ /* 0x000fe400078208ff */
[----:B------:R-:W-:Y:S02]  /*2bc0*/  SHF.R.S32.HI R17, RZ, 0x1f, R235 ;  /* 0x0000001fff117819 */ /* 0x000fe400000114eb */
[----:B--2---:R-:W-:Y:S02]  /*2bd0*/  LEA.HI.X R9, R210, R4, R2, 0x1, P0 ;  /* 0x00000004d2097211 */ /* 0x004fe400000f0c02 */
[----:B------:R-:W-:-:S02]  /*2be0*/  SHF.R.S32.HI R16, RZ, 0x1f, R236 ;  /* 0x0000001fff107819 */ /* 0x000fc400000114ec */
[C---:B------:R-:W-:Y:S02]  /*2bf0*/  LEA R2, P0, R236.reuse, R0, 0x1 ;  /* 0x00000000ec027211 */ /* 0x040fe400078008ff */
        /* <DEDUP_REMOVED lines=9> */
.L_x_576:
[----:B------:R-:W-:Y:S05]  /*2c90*/  BSYNC B0 ;  /* 0x0000000000007941 */ /* 0x000fea0003800000 */
.L_x_575:
[----:B------:R-:W-:Y:S05]  /*2ca0*/  BRA.DIV ~URZ, `(.L_x_577) ;  /* 0x000168f27f007947 */ /* 0x000fea000b800000 */
[----:B--2---:R2:W1:Y:S04]  /*2cb0*/  SHFL.IDX PT, R4, R10, 0x1, 0x1c1f ;  /* 0x003c1f000a047f89 */ /* 0x00446800000e0000 */
[----:B----4-:R2:W4:Y:S02]  /*2cc0*/  SHFL.IDX PT, R0, R13, 0x1, 0x1c1f ;  /* 0x003c1f000d007f89 */ /* 0x01052400000e0000 */
.L_x_782:
[----:B------:R-:W-:Y:S01]  /*2cd0*/  IADD3 R2, R11, 0x20, RZ ;  /* 0x000000200b027810 */ /* 0x000fe20007ffe0ff */
[----:B------:R-:W-:Y:S03]  /*2ce0*/  BSSY B0, `(.L_x_578) ;  /* 0x0000014000007945 */ /* 0x000fe60003800000 */
[----:B------:R-:W-:-:S13]  /*2cf0*/  ISETP.GE.AND P0, PT, R2, R12, PT ;  /* 0x0000000c0200720c */ /* 0x000fda0003f06270 */
[----:B------:R-:W-:Y:S05]  /*2d00*/  @P0 BRA `(.L_x_579) ;  /* 0x0000011000000947 */ /* 0x000fea0003800000 */
[----:B--2---:R-:W2:Y:S01]  /*2d10*/  LDL R5, [R1+0x28] ;  /* 0x0000280001057983 */ /* 0x004ea20000100800 */
[CC--:B----4-:R-:W-:Y:S02]  /*2d20*/  LEA R8, P0, R210.reuse, R0.reuse, 0x1 ;  /* 0x00000000d2087211 */ /* 0x0d0fe400078008ff */
[----:B------:R-:W-:Y:S02]  /*2d30*/  SHF.R.S32.HI R3, RZ, 0x1f, R210 ;  /* 0x0000001fff037819 */ /* 0x000fe400000114d2 */
[----:B------:R-:W-:Y:S02]  /*2d40*/  LEA R6, P1, R235, R0, 0x1 ;  /* 0x00000000eb067211 */ /* 0x000fe400078208ff */
[----:B------:R-:W-:Y:S02]  /*2d50*/  SHF.R.S32.HI R17, RZ, 0x1f, R235 ;  /* 0x0000001fff117819 */ /* 0x000fe400000114eb */
[----:B-1----:R-:W-:Y:S02]  /*2d60*/  LEA.HI.X R9, R210, R4, R3, 0x1, P0 ;  /* 0x00000004d2097211 */ /* 0x002fe400000f0c03 */
[----:B------:R-:W-:-:S02]  /*2d70*/  SHF.R.S32.HI R16, RZ, 0x1f, R236 ;  /* 0x0000001fff107819 */ /* 0x000fc400000114ec */
[C---:B------:R-:W-:Y:S02]  /*2d80*/  LEA R2, P0, R236.reuse, R0, 0x1 ;  /* 0x00000000ec027211 */ /* 0x040fe400078008ff */
        /* <DEDUP_REMOVED lines=9> */
.L_x_579:
[----:B------:R-:W-:Y:S05]  /*2e20*/  BSYNC B0 ;  /* 0x0000000000007941 */ /* 0x000fea0003800000 */
.L_x_578:
[----:B------:R-:W-:Y:S05]  /*2e30*/  BRA.DIV ~URZ, `(.L_x_580) ;  /* 0x000168327f007947 */ /* 0x000fea000b800000 */
[----:B-1----:R1:W2:Y:S02]  /*2e40*/  SHFL.IDX PT, R4, R10, 0x2, 0x1c1f ;  /* 0x005c1f000a047f89 */ /* 0x0022a400000e0000 */
.L_x_783:
[----:B------:R-:W-:Y:S05]  /*2e50*/  BRA.DIV ~URZ, `(.L_x_581) ;  /* 0x000168827f007947 */ /* 0x000fea000b800000 */
[----:B----4-:R4:W1:Y:S02]  /*2e60*/  SHFL.IDX PT, R0, R13, 0x2, 0x1c1f ;  /* 0x005c1f000d007f89 */ /* 0x01086400000e0000 */
.L_x_784:
[----:B------:R-:W-:Y:S01]  /*2e70*/  IADD3 R2, R11, 0x40, RZ ;  /* 0x000000400b027810 */ /* 0x000fe20007ffe0ff */
[----:B------:R-:W-:Y:S03]  /*2e80*/  BSSY B0, `(.L_x_582) ;  /* 0x0000014000007945 */ /* 0x000fe60003800000 */
[----:B------:R-:W-:-:S13]  /*2e90*/  ISETP.GE.AND P0, PT, R2, R12, PT ;  /* 0x0000000c0200720c */ /* 0x000fda0003f06270 */
[----:B------:R-:W-:Y:S05]  /*2ea0*/  @P0 BRA `(.L_x_583) ;  /* 0x0000011000000947 */ /* 0x000fea0003800000 */
[----:B---3--:R-:W3:Y:S01]  /*2eb0*/  LDL R5, [R1+0x28] ;  /* 0x0000280001057983 */ /* 0x008ee20000100800 */
[CC--:B-1----:R-:W-:Y:S02]  /*2ec0*/  LEA R8, P0, R210.reuse, R0.reuse, 0x1 ;  /* 0x00000000d2087211 */ /* 0x0c2fe400078008ff */
        /* <DEDUP_REMOVED lines=15> */
.L_x_583:
[----:B------:R-:W-:Y:S05]  /*2fc0*/  BSYNC B0 ;  /* 0x0000000000007941 */ /* 0x000fea0003800000 */
.L_x_582:
[----:B------:R-:W-:Y:S05]  /*2fd0*/  BRA.DIV ~URZ, `(.L_x_584) ;  /* 0x000167727f007947 */ /* 0x000fea000b800000 */
[----:B--2---:R2:W3:Y:S04]  /*2fe0*/  SHFL.IDX PT, R4, R10, 0x3, 0x1c1f ;  /* 0x007c1f000a047f89 */ /* 0x0044e800000e0000 */
[----:B-1----:R2:W1:Y:S02]  /*2ff0*/  SHFL.IDX PT, R0, R13, 0x3, 0x1c1f ;  /* 0x007c1f000d007f89 */ /* 0x00246400000e0000 */
.L_x_785:
[----:B--2---:R-:W2:Y:S01]  /*3000*/  LDL R20, [R1+0x28] ;  /* 0x0000280001147983 */ /* 0x004ea20000100800 */
[----:B------:R-:W-:Y:S01]  /*3010*/  IADD3 R2, R11, 0x60, RZ ;  /* 0x000000600b027810 */ /* 0x000fe20007ffe0ff */
[----:B-----5:R-:W-:Y:S01]  /*3020*/  IMAD.WIDE.U32 R244, R14, c[0x0][0x2b0], RZ ;  /* 0x0000ac000ef47a25 */ /* 0x020fe200078e00ff */
[----:B---34-:R-:W-:-:S02]  /*3030*/  SHF.R.S32.HI R13, RZ, 0x1f, R210 ;  /* 0x0000001fff0d7819 */ /* 0x018fc400000114d2 */
[----:B------:R-:W-:Y:S02]  /*3040*/  ISETP.GE.AND P0, PT, R2, R12, PT ;  /* 0x0000000c0200720c */ /* 0x000fe40003f06270 */
[----:B------:R-:W-:Y:S02]  /*3050*/  SHF.R.S32.HI R19, RZ, 0x1f, R235 ;  /* 0x0000001fff137819 */ /* 0x000fe400000114eb */
[----:B------:R-:W-:-:S09]  /*3060*/  SHF.R.S32.HI R18, RZ, 0x1f, R236 ;  /* 0x0000001fff127819 */ /* 0x000fd200000114ec */
[----:B-1----:R-:W-:-:S04]  /*3070*/  @!P0 LEA R8, P1, R210, R0, 0x1 ;  /* 0x00000000d2088211 */ /* 0x002fc800078208ff */
[----:B------:R-:W-:Y:S02]  /*3080*/  @!P0 LEA.HI.X R9, R210, R4, R13, 0x1, P1 ;  /* 0x00000004d2098211 */ /* 0x000fe400008f0c0d */
[----:B------:R-:W-:-:S04]  /*3090*/  @!P0 LEA R6, P1, R235, R0, 0x1 ;  /* 0x00000000eb068211 */ /* 0x000fc800078208ff */
[----:B------:R-:W-:Y:S02]  /*30a0*/  @!P0 LEA.HI.X R7, R235, R4, R19, 0x1, P1 ;  /* 0x00000004eb078211 */ /* 0x000fe400008f0c13 */
[C---:B------:R-:W-:Y:S02]  /*30b0*/  @!P0 LEA R2, P1, R236.reuse, R0, 0x1 ;  /* 0x00000000ec028211 */ /* 0x040fe400078208ff */
[----:B------:R-:W-:Y:S02]  /*30c0*/  SHF.R.S32.HI R0, RZ, 0x1f, R14 ;  /* 0x0000001fff007819 */ /* 0x000fe4000001140e */
[----:B------:R-:W-:-:S03]  /*30d0*/  @!P0 LEA.HI.X R3, R236, R4, R18, 0x1, P1 ;  /* 0x00000004ec038211 */ /* 0x000fc600008f0c12 */
[----:B------:R-:W-:-:S04]  /*30e0*/  IMAD R0, R0, c[0x0][0x2b0], RZ ;  /* 0x0000ac0000007a24 */ /* 0x000fc800078e02ff */
[----:B------:R-:W-:-:S04]  /*30f0*/  IMAD R0, R14, c[0x0][0x2b4], R0 ;  /* 0x0000ad000e007a24 */ /* 0x000fc800078e0200 */
[----:B------:R-:W-:Y:S02]  /*3100*/  IMAD.IADD R248, R245, 0x1, R0 ;  /* 0x00000001f5f87824 */ /* 0x000fe400078e0200 */
[----:B--2---:R-:W-:-:S05]  /*3110*/  IMAD.SHL.U32 R195, R20, 0x2, RZ ;  /* 0x0000000214c37824 */ /* 0x004fca00078e00ff */
[----:B------:R-:W-:Y:S01]  /*3120*/  @!PT LDS RZ, [RZ] ;  /* 0x00000000fffff984 */ /* 0x000fe20000000800 */
[----:B------:R-:W-:Y:S01]  /*3130*/  @!PT LDS RZ, [RZ] ;  /* 0x00000000fffff984 */ /* 0x000fe20000000800 */
[----:B------:R-:W-:Y:S01]  /*3140*/  @!PT LDS RZ, [RZ] ;  /* 0x00000000fffff984 */ /* 0x000fe20000000800 */
[----:B------:R1:W-:Y:S04]  /*3150*/  @!P0 LDGSTS.E.BYPASS.LTC128B.128 [R195+0x7880], [R8.64], !P4 ;  /* 0x0788000008c38fae */ /* 0x0003e8000e101d46 */
[----:B------:R1:W-:Y:S04]  /*3160*/  @!P0 LDGSTS.E.BYPASS.LTC128B.128 [R195+0x9880], [R6.64], !P3 ;  /* 0x0988000006c38fae */ /* 0x0003e8000d901d46 */
[----:B------:R1:W-:Y:S04]  /*3170*/  @!P0 LDGSTS.E.BYPASS.LTC128B.128 [R195+0xb880], [R2.64], !P2 ;  /* 0x0b88000002c38fae */ /* 0x0003e8000d101d46 */
[----:B------:R-:W0:Y:S01]  /*3180*/  LDGDEPBAR ;  /* 0x00000000000079af */ /* 0x000e220000000000 */
[----:B------:R-:W-:Y:S02]  /*3190*/  WARPSYNC 0xffffffff ;  /* 0xffffffff00007948 */ /* 0x000fe40003800000 */
[----:B------:R-:W-:Y:S01]  /*31a0*/  IMAD.MOV.U32 R40, RZ, RZ, 0x30 ;  /* 0x00000030ff287424 */ /* 0x000fe200078e00ff */
[----:B------:R-:W-:Y:S01]  /*31b0*/  BAR.SYNC.DEFER_BLOCKING 0x0 ;  /* 0x0000000000007b1d */ /* 0x000fe20000010000 */
[----:B------:R-:W-:Y:S01]  /*31c0*/  IMAD.MOV.U32 R0, RZ, RZ, c[0x0][0x2b8] ;  /* 0x0000ae00ff007624 */ /* 0x000fe200078e00ff */
[----:B------:R-:W-:Y:S01]  /*31d0*/  LOP3.LUT R194, R194, 0xfffffeff, RZ, 0xc0, !PT ;  /* 0xfffffeffc2c27812 */ /* 0x000fe200078ec0ff */
[----:B------:R-:W-:-:S02]  /*31e0*/  IMAD R136, R208, R40, -0x30 ;  /* 0xffffffd0d0887424 */ /* 0x000fc400078e0228 */
[----:B------:R-:W-:Y:S01]  /*31f0*/  IMAD.MOV.U32 R207, RZ, RZ, RZ ;  /* 0x000000ffffcf7224 */ /* 0x000fe200078e00ff */
[----:B------:R-:W-:Y:S01]  /*3200*/  ISETP.NE.AND P1, PT, R0, 0x1, PT ;  /* 0x000000010000780c */ /* 0x000fe20003f25270 */
[----:B-1----:R-:W-:-:S05]  /*3210*/  IMAD.IADD R2, R238, 0x1, R136 ;  /* 0x00000001ee027824 */ /* 0x002fca00078e0288 */
[C---:B------:R-:W-:Y:S01]  /*3220*/  ISETP.GE.AND P0, PT, R2.reuse, R233, PT ;  /* 0x000000e90200720c */ /* 0x040fe20003f06270 */
[----:B------:R-:W-:-:S03]  /*3230*/  IMAD.IADD R2, R2, 0x1, R240 ;  /* 0x0000000102027824 */ /* 0x000fc600078e02f0 */
[----:B------:R-:W-:Y:S01]  /*3240*/  ISETP.GT.OR P0, PT, R238, 0x2f, P0 ;  /* 0x0000002fee00780c */ /* 0x000fe20000704670 */
[----:B------:R-:W-:Y:S02]  /*3250*/  IMAD.MOV.U32 R0, RZ, RZ, R2 ;  /* 0x000000ffff007224 */ /* 0x000fe400078e0002 */
[----:B------:R-:W-:Y:S01]  /*3260*/  @P1 IMAD.HI.U32 R3, R2, c[0x0][0x2bc], RZ ;  /* 0x0000af0002031a27 */ /* 0x000fe200078e00ff */
[----:B------:R-:W-:-:S04]  /*3270*/  @P1 LOP3.LUT R194, R194, 0x100, RZ, 0xfc, !PT ;  /* 0x00000100c2c21812 */ /* 0x000fc800078efcff */
[----:B------:R-:W-:-:S05]  /*3280*/  @P1 SHF.R.U32.HI R0, RZ, c[0x0][0x2c0], R3 ;  /* 0x0000b000ff001a19 */ /* 0x000fca0000011603 */
[----:B------:R-:W-:-:S04]  /*3290*/  @!P0 IADD3 R3, P1, R0, R244, RZ ;  /* 0x000000f400038210 */ /* 0x000fc80007f3e0ff */
[----:B------:R-:W-:Y:S02]  /*32a0*/  @!P0 LEA.HI.X.SX32 R5, R0, R248, 0x1, P1 ;  /* 0x000000f800058211 */ /* 0x000fe400008f0eff */
[----:B------:R-:W-:-:S04]  /*32b0*/  @!P0 LEA R4, P1, R3, c[0x0][0x2a0], 0x2 ;  /* 0x0000a80003048a11 */ /* 0x000fc800078210ff */
[----:B------:R-:W-:-:S05]  /*32c0*/  @!P0 LEA.HI.X R5, R3, c[0x0][0x2a4], R5, 0x2, P1 ;  /* 0x0000a90003058a11 */ /* 0x000fca00008f1405 */
[----:B------:R1:W2:Y:S01]  /*32d0*/  @!P0 LDG.E R207, [R4.64] ;  /* 0x0000000604cf8981 */ /* 0x0002a2000c1e1900 */
[----:B------:R-:W-:Y:S01]  /*32e0*/  IMAD.MOV R0, RZ, RZ, -R0 ;  /* 0x000000ffff007224 */ /* 0x000fe200078e0a00 */
[----:B------:R-:W-:Y:S01]  /*32f0*/  SHF.L.U64.HI R217, R210, 0x1, R13 ;  /* 0x00000001d2d97819 */ /* 0x000fe2000001020d */
[----:B------:R-:W-:Y:S01]  /*3300*/  IMAD.WIDE.U32 R242, R15, c[0x0][0x1e8], RZ ;  /* 0x00007a000ff27a25 */ /* 0x000fe200078e00ff */
[----:B------:R-:W-:Y:S01]  /*3310*/  SHF.L.U64.HI R215, R235, 0x1, R19 ;  /* 0x00000001ebd77819 */ /* 0x000fe20000010213 */
[----:B------:R-:W-:Y:S01]  /*3320*/  BSSY B0, `(.L_x_585) ;  /* 0x0000085000007945 */ /* 0x000fe20003800000 */
[----:B------:R-:W-:Y:S01]  /*3330*/  SHF.L.U64.HI R216, R236, 0x1, R18 ;  /* 0x00000001ecd87819 */ /* 0x000fe20000010212 */
[----:B------:R-:W-:Y:S01]  /*3340*/  IMAD R209, R0, c[0x0][0x2b8], R2 ;  /* 0x0000ae0000d17a24 */ /* 0x000fe200078e0202 */
[----:B------:R-:W-:Y:S01]  /*3350*/  LOP3.LUT R194, R194, 0xfffffbff, RZ, 0xc0, !PT ;  /* 0xfffffbffc2c27812 */ /* 0x000fe200078ec0ff */
[----:B------:R-:W-:Y:S02]  /*3360*/  IMAD R40, R208, -0x30, R40 ;  /* 0xffffffd0d0287824 */ /* 0x000fe400078e0228 */
[----:B------:R-:W-:Y:S01]  /*3370*/  IMAD.WIDE.U32 R2, R209, c[0x0][0x1e0], RZ ;  /* 0x00007800d1027a25 */ /* 0x000fe200078e00ff */
[----:B------:R-:W-:-:S03]  /*3380*/  LOP3.LUT R194, R194, 0xffffffbf, RZ, 0xc0, !PT ;  /* 0xffffffbfc2c27812 */ /* 0x000fc600078ec0ff */
[----:B------:R-:W-:Y:S02]  /*3390*/  IMAD R241, R15, c[0x0][0x1ec], R243 ;  /* 0x00007b000ff17a24 */ /* 0x000fe400078e02f3 */
[----:B------:R-:W-:Y:S02]  /*33a0*/  IMAD.IADD R41, R233, 0x1, R40 ;  /* 0x00000001e9297824 */ /* 0x000fe400078e0228 */
[----:B------:R-:W-:-:S03]  /*33b0*/  IMAD.WIDE.U32 R246, R15, c[0x0][0x210], RZ ;  /* 0x000084000ff67a25 */ /* 0x000fc600078e00ff */
[----:B------:R-:W-:Y:S01]  /*33c0*/  IMNMX R7, R41, 0x30, PT ;  /* 0x0000003029077817 */ /* 0x000fe20003800200 */
[----:B------:R-:W-:Y:S01]  /*33d0*/  IMAD R249, R15, c[0x0][0x214], R247 ;  /* 0x000085000ff97a24 */ /* 0x000fe200078e02f7 */
[----:B-1----:R-:W-:-:S03]  /*33e0*/  SHF.R.S32.HI R4, RZ, 0x1f, R209 ;  /* 0x0000001fff047819 */ /* 0x002fc600000114d1 */
[----:B------:R-:W-:Y:S02]  /*33f0*/  IMAD.IADD R7, R7, 0x1, -R239 ;  /* 0x0000000107077824 */ /* 0x000fe400078e0aef */
[----:B------:R-:W-:-:S03]  /*3400*/  IMAD R0, R4, c[0x0][0x1e0], RZ ;  /* 0x0000780004007a24 */ /* 0x000fc600078e02ff */
[----:B------:R-:W-:Y:S01]  /*3410*/  ISETP.GE.AND P1, PT, R7, 0x1, PT ;  /* 0x000000010700780c */ /* 0x000fe20003f26270 */
[----:B------:R-:W-:-:S04]  /*3420*/  IMAD R0, R209, c[0x0][0x1e4], R0 ;  /* 0x00007900d1007a24 */ /* 0x000fc800078e0200 */
[----:B------:R-:W-:-:S08]  /*3430*/  IMAD.IADD R3, R3, 0x1, R0 ;  /* 0x0000000103037824 */ /* 0x000fd000078e0200 */
[----:B------:R-:W-:Y:S01]  /*3440*/  @P1 ISETP.GE.AND P3, PT, R210, c[0x0][0x1d4], PT ;  /* 0x00007500d2001a0c */ /* 0x000fe20003f66270 */
[----:B------:R-:W-:Y:S01]  /*3450*/  @P1 IMAD.SHL.U32 R9, R20, 0x2, RZ ;  /* 0x0000000214091824 */ /* 0x000fe200078e00ff */
[----:B------:R-:W-:Y:S02]  /*3460*/  @P1 ISETP.GE.AND P4, PT, R235, c[0x0][0x1d4], PT ;  /* 0x00007500eb001a0c */ /* 0x000fe40003f86270 */
[----:B--2---:R-:W-:Y:S01]  /*3470*/  SHF.R.S32.HI R12, RZ, 0x1f, R207 ;  /* 0x0000001fff0c7819 */ /* 0x004fe200000114cf */
[----:B------:R-:W-:-:S04]  /*3480*/  IMAD.WIDE.U32 R2, R207, c[0x0][0x1f0], R2 ;  /* 0x00007c00cf027a25 */ /* 0x000fc800078e0002 */
[----:B------:R-:W-:-:S04]  /*3490*/  IMAD R0, R12, c[0x0][0x1f0], RZ ;  /* 0x00007c000c007a24 */ /* 0x000fc800078e02ff */
[----:B------:R-:W-:Y:S01]  /*34a0*/  IMAD R5, R207, c[0x0][0x1f4], R0 ;  /* 0x00007d00cf057a24 */ /* 0x000fe200078e0200 */
[----:B------:R-:W-:-:S04]  /*34b0*/  IADD3 R0, P0, R2, R242, RZ ;  /* 0x000000f202007210 */ /* 0x000fc80007f1e0ff */
[----:B------:R-:W-:Y:S01]  /*34c0*/  IADD3.X R3, R241, R3, R5, P0, !PT ;  /* 0x00000003f1037210 */ /* 0x000fe200007fe405 */
[----:B------:R-:W-:Y:S01]  /*34d0*/  IMAD R5, R4, c[0x0][0x208], RZ ;  /* 0x0000820004057a24 */ /* 0x000fe200078e02ff */
[----:B------:R-:W-:-:S03]  /*34e0*/  LEA R2, P0, R0, c[0x0][0x1c8], 0x1 ;  /* 0x0000720000027a11 */ /* 0x000fc600078008ff */
[C---:B------:R-:W-:Y:S01]  /*34f0*/  IMAD R6, R209.reuse, c[0x0][0x20c], R5 ;  /* 0x00008300d1067a24 */ /* 0x040fe200078e0205 */
[----:B------:R-:W-:Y:S01]  /*3500*/  LEA.HI.X R11, R0, c[0x0][0x1cc], R3, 0x1, P0 ;  /* 0x00007300000b7a11 */ /* 0x000fe200000f0c03 */
[----:B------:R-:W-:Y:S04]  /*3510*/  SHFL.IDX PT, R10, R2, 0x1, 0x1c1f ;  /* 0x003c1f00020a7f89 */ /* 0x000fe800000e0000 */
[----:B------:R1:W2:Y:S04]  /*3520*/  SHFL.IDX PT, R0, R2, RZ, 0x1c1f ;  /* 0x001c1fff02007589 */ /* 0x0002a800000e0000 */
[----:B------:R-:W3:Y:S04]  /*3530*/  SHFL.IDX PT, R8, R11, RZ, 0x1c1f ;  /* 0x001c1fff0b087589 */ /* 0x000ee800000e0000 */
[----:B------:R-:W4:Y:S01]  /*3540*/  SHFL.IDX PT, R11, R11, 0x1, 0x1c1f ;  /* 0x003c1f000b0b7f89 */ /* 0x000f2200000e0000 */
[----:B-1----:R-:W-:Y:S01]  /*3550*/  IMAD.WIDE.U32 R2, R209, c[0x0][0x208], RZ ;  /* 0x00008200d1027a25 */ /* 0x002fe200078e00ff */
[----:B--2---:R-:W-:-:S03]  /*3560*/  @P1 LEA R4, P0, R210, R0, 0x1 ;  /* 0x00000000d2041211 */ /* 0x004fc600078008ff */
[----:B------:R-:W-:Y:S01]  /*3570*/  IMAD.IADD R3, R3, 0x1, R6 ;  /* 0x0000000103037824 */ /* 0x000fe200078e0206 */
[----:B---3--:R-:W-:Y:S02]  /*3580*/  @P1 LEA.HI.X R5, R210, R8, R13, 0x1, P0 ;  /* 0x00000008d2051211 */ /* 0x008fe400000f0c0d */
[----:B------:R-:W-:Y:S01]  /*3590*/  @P1 LEA R6, P2, R235, R0, 0x1 ;  /* 0x00000000eb061211 */ /* 0x000fe200078408ff */
[----:B------:R-:W-:Y:S01]  /*35a0*/  IMAD.WIDE.U32 R2, R207, c[0x0][0x218], R2 ;  /* 0x00008600cf027a25 */ /* 0x000fe200078e0002 */
[----:B------:R-:W-:Y:S01]  /*35b0*/  ISETP.GE.AND P0, PT, R7, 0x21, PT ;  /* 0x000000210700780c */ /* 0x000fe20003f06270 */
[----:B------:R1:W-:Y:S01]  /*35c0*/  @P1 LDGSTS.E.BYPASS.LTC128B.128 [R9+0x3c80], [R4.64], !P3 ;  /* 0x03c8000004091fae */ /* 0x0003e2000d901d46 */
[----:B------:R-:W-:-:S05]  /*35d0*/  @P1 LEA.HI.X R7, R235, R8, R19, 0x1, P2 ;  /* 0x00000008eb071211 */ /* 0x000fca00010f0c13 */
[----:B------:R2:W-:Y:S01]  /*35e0*/  @P1 LDGSTS.E.BYPASS.LTC128B.128 [R9+0x4880], [R6.64], !P4 ;  /* 0x0488000006091fae */ /* 0x0005e2000e101d46 */
[----:B------:R-:W-:Y:S01]  /*35f0*/  ISETP.GE.AND P4, PT, R235, c[0x0][0x1d4], PT ;  /* 0x00007500eb007a0c */ /* 0x000fe20003f86270 */
[----:B-1----:R-:W-:Y:S01]  /*3600*/  IMAD R5, R12, c[0x0][0x218], RZ ;  /* 0x000086000c057a24 */ /* 0x002fe200078e02ff */
[----:B------:R-:W-:Y:S02]  /*3610*/  @P1 LEA R4, P2, R236, R0, 0x1 ;  /* 0x00000000ec041211 */ /* 0x000fe400078408ff */
[----:B------:R-:W-:Y:S01]  /*3620*/  IADD3 R0, P3, R2, R246, RZ ;  /* 0x000000f602007210 */ /* 0x000fe20007f7e0ff */
[----:B--2---:R-:W-:Y:S01]  /*3630*/  IMAD R6, R207, c[0x0][0x21c], R5 ;  /* 0x00008700cf067a24 */ /* 0x004fe200078e0205 */
[----:B------:R-:W-:Y:S01]  /*3640*/  @P1 LEA.HI.X R5, R236, R8, R18, 0x1, P2 ;  /* 0x00000008ec051211 */ /* 0x000fe200010f0c12 */
[C---:B------:R-:W-:Y:S01]  /*3650*/  IMAD.SHL.U32 R8, R210.reuse, 0x2, RZ ;  /* 0x00000002d2087824 */ /* 0x040fe200078e00ff */
[----:B------:R-:W-:Y:S02]  /*3660*/  @P0 LEA R2, P2, R210, R10, 0x1 ;  /* 0x0000000ad2020211 */ /* 0x000fe400078408ff */
[----:B------:R-:W-:-:S02]  /*3670*/  IADD3.X R6, R249, R3, R6, P3, !PT ;  /* 0x00000003f9067210 */ /* 0x000fc40001ffe406 */
[----:B------:R-:W-:Y:S02]  /*3680*/  @P1 ISETP.GE.AND P3, PT, R236, c[0x0][0x1d4], PT ;  /* 0x00007500ec001a0c */ /* 0x000fe40003f66270 */
[----:B----4-:R-:W-:Y:S02]  /*3690*/  @P0 LEA.HI.X R3, R210, R11, R13, 0x1, P2 ;  /* 0x0000000bd2030211 */ /* 0x010fe400010f0c0d */
[----:B------:R-:W-:-:S04]  /*36a0*/  LEA R17, P2, R0, c[0x0][0x1f8], 0x1 ;  /* 0x00007e0000117a11 */ /* 0x000fc800078408ff */
[----:B------:R-:W-:Y:S01]  /*36b0*/  LEA.HI.X R16, R0, c[0x0][0x1fc], R6, 0x1, P2 ;  /* 0x00007f0000107a11 */ /* 0x000fe200010f0c06 */
[----:B------:R-:W-:Y:S01]  /*36c0*/  @P0 IMAD.SHL.U32 R0, R20, 0x2, RZ ;  /* 0x0000000214000824 */ /* 0x000fe200078e00ff */
[----:B------:R-:W-:Y:S01]  /*36d0*/  @P0 ISETP.GE.AND P2, PT, R210, c[0x0][0x1d4], PT ;  /* 0x00007500d2000a0c */ /* 0x000fe20003f46270 */
[----:B------:R-:W1:Y:S04]  /*36e0*/  SHFL.IDX PT, R7, R17, RZ, 0x1c1f ;  /* 0x001c1fff11077589 */ /* 0x000e6800000e0000 */
[----:B------:R2:W-:Y:S01]  /*36f0*/  @P1 LDGSTS.E.BYPASS.LTC128B.128 [R9+0x5480], [R4.64], !P3 ;  /* 0x0548000004091fae */ /* 0x0005e2000d901d46 */
[----:B------:R-:W-:-:S03]  /*3700*/  @P0 ISETP.GE.AND P3, PT, R235, c[0x0][0x1d4], PT ;  /* 0x00007500eb000a0c */ /* 0x000fc60003f66270 */
[----:B------:R-:W3:Y:S04]  /*3710*/  SHFL.IDX PT, R6, R16, RZ, 0x1c1f ;  /* 0x001c1fff10067589 */ /* 0x000ee800000e0000 */
[----:B------:R4:W-:Y:S01]  /*3720*/  @P0 LDGSTS.E.BYPASS.LTC128B.128 [R0+0x4480], [R2.64], !P2 ;  /* 0x0448000002000fae */ /* 0x0009e2000d101d46 */
[----:B--2---:R-:W-:-:S04]  /*3730*/  @P0 LEA R4, P1, R235, R10, 0x1 ;  /* 0x0000000aeb040211 */ /* 0x004fc800078208ff */
[-C--:B------:R-:W-:Y:S02]  /*3740*/  @P0 LEA.HI.X R5, R235, R11.reuse, R19, 0x1, P1 ;  /* 0x0000000beb050211 */ /* 0x080fe400008f0c13 */
[C---:B------:R-:W-:Y:S02]  /*3750*/  @P0 ISETP.GE.AND P1, PT, R236.reuse, c[0x0][0x1d4], PT ;  /* 0x00007500ec000a0c */ /* 0x040fe40003f26270 */
[----:B----4-:R-:W-:Y:S01]  /*3760*/  @P0 LEA R2, P2, R236, R10, 0x1 ;  /* 0x0000000aec020211 */ /* 0x010fe200078408ff */
[----:B------:R2:W-:Y:S01]  /*3770*/  @P0 LDGSTS.E.BYPASS.LTC128B.128 [R0+0x5080], [R4.64], !P3 ;  /* 0x0508000004000fae */ /* 0x0005e2000d901d46 */
[----:B------:R-:W-:Y:S02]  /*3780*/  ISETP.GE.AND P3, PT, R210, c[0x0][0x1d4], PT ;  /* 0x00007500d2007a0c */ /* 0x000fe40003f66270 */
[C---:B------:R-:W-:Y:S02]  /*3790*/  @P0 LEA.HI.X R3, R236.reuse, R11, R18, 0x1, P2 ;  /* 0x0000000bec030211 */ /* 0x040fe400010f0c12 */
[----:B------:R-:W4:Y:S01]  /*37a0*/  S2R R18, SR_TID.X ;  /* 0x0000000000127919 */ /* 0x000f220000002100 */
[----:B------:R-:W-:-:S04]  /*37b0*/  ISETP.GE.AND P2, PT, R236, c[0x0][0x1d4], PT ;  /* 0x00007500ec007a0c */ /* 0x000fc80003f46270 */
[----:B------:R1:W-:Y:S04]  /*37c0*/  @P0 LDGSTS.E.BYPASS.LTC128B.128 [R0+0x5c80], [R2.64], !P1 ;  /* 0x05c8000002000fae */ /* 0x0003e8000c901d46 */
[----:B------:R-:W0:Y:S01]  /*37d0*/  LDGDEPBAR ;  /* 0x00000000000079af */ /* 0x000e220000000000 */
[----:B--2---:R-:W-:Y:S01]  /*37e0*/  IMAD.SHL.U32 R4, R235, 0x2, RZ ;  /* 0x00000002eb047824 */ /* 0x004fe200078e00ff */
[----:B-1----:R-:W-:Y:S01]  /*37f0*/  IADD3 R2, P0, R7, R8, RZ ;  /* 0x0000000807027210 */ /* 0x002fe20007f1e0ff */
[----:B------:R-:W-:-:S04]  /*3800*/  DEPBAR.LE SB0, 0x1 ;  /* 0x000080400000791a */ /* 0x000fc80000000000 */
[----:B------:R-:W-:-:S04]  /*3810*/  DEPBAR.LE SB0, 0x0 ;  /* 0x000080000000791a */ /* 0x000fc80000000000 */
[----:B------:R-:W-:Y:S01]  /*3820*/  BAR.SYNC.DEFER_BLOCKING 0x0 ;  /* 0x0000000000007b1d */ /* 0x000fe20000010000 */
[----:B------:R-:W-:Y:S02]  /*3830*/  IMAD.IADD R0, R41, 0x1, -R239 ;  /* 0x0000000129007824 */ /* 0x000fe400078e0aef */
[----:B---3--:R-:W-:-:S03]  /*3840*/  IMAD.X R3, R6, 0x1, R217, P0 ;  /* 0x0000000106037824 */ /* 0x008fc600000e06d9 */
[C---:B------:R-:W-:Y:S02]  /*3850*/  ISETP.LT.OR P0, PT, R0.reuse, 0x1, P3 ;  /* 0x000000010000780c */ /* 0x040fe40001f01670 */
[----:B------:R-:W-:Y:S01]  /*3860*/  ISETP.LT.OR P1, PT, R0, 0x1, P4 ;  /* 0x000000010000780c */ /* 0x000fe20002721670 */
[----:B------:R1:W2:Y:S04]  /*3870*/  LDSM.16.M88.4 R12, [R183] ;  /* 0x00000000b70c783b */ /* 0x0002a80000000200 */
[----:B------:R1:W3:Y:S04]  /*3880*/  LDSM.16.M88.4 R8, [R183+0x1000] ;  /* 0x00100000b708783b */ /* 0x0002e80000000200 */
[----:B------:R1:W1:Y:S04]  /*3890*/  LDSM.16.M88.4 R20, [R180] ;  /* 0x00000000b414783b */ /* 0x0002680000000200 */
        /* <DEDUP_REMOVED lines=11> */
[----:B------:R-:W-:-:S05]  /*3950*/  IADD3 R4, P0, R7, R4, RZ ;  /* 0x0000000407047210 */ /* 0x000fca0007f1e0ff */
[----:B------:R-:W-:-:S05]  /*3960*/  IMAD.X R5, R6, 0x1, R215, P0 ;  /* 0x0000000106057824 */ /* 0x000fca00000e06d7 */
[----:B------:R1:W-:Y:S01]  /*3970*/  LDGSTS.E.BYPASS.LTC128B.128 [R195+0x2480], [R4.64], !P1 ;  /* 0x0248000004c37fae */ /* 0x0003e2000c901d46 */
[----:B------:R-:W-:-:S13]  /*3980*/  ISETP.GT.AND P1, PT, R238, 0x2f, PT ;  /* 0x0000002fee00780c */ /* 0x000fda0003f24270 */
[----:B------:R-:W-:Y:S01]  /*3990*/  @P1 LOP3.LUT R194, R194, 0x40, RZ, 0xfc, !PT ;  /* 0x00000040c2c21812 */ /* 0x000fe200078efcff */
[----:B-----5:R-:W-:-:S05]  /*39a0*/  IMAD.SHL.U32 R2, R236, 0x2, RZ ;  /* 0x00000002ec027824 */ /* 0x020fca00078e00ff */
[----:B------:R-:W-:-:S05]  /*39b0*/  IADD3 R2, P0, R7, R2, RZ ;  /* 0x0000000207027210 */ /* 0x000fca0007f1e0ff */
[----:B------:R-:W-:Y:S01]  /*39c0*/  IMAD.X R3, R6, 0x1, R216, P0 ;  /* 0x0000000106037824 */ /* 0x000fe200000e06d8 */
[----:B------:R-:W-:-:S13]  /*39d0*/  ISETP.LT.OR P0, PT, R0, 0x1, P2 ;  /* 0x000000010000780c */ /* 0x000fda0001701670 */
[----:B------:R1:W-:Y:S01]  /*39e0*/  LDGSTS.E.BYPASS.LTC128B.128 [R195+0x3080], [R2.64], !P0 ;  /* 0x0308000002c37fae */ /* 0x0003e2000c101d46 */
[----:B----4-:R-:W-:-:S13]  /*39f0*/  ISETP.GT.AND P0, PT, R18, 0x3f, PT ;  /* 0x0000003f1200780c */ /* 0x010fda0003f04270 */
[----:B------:R-:W-:Y:S01]  /*3a00*/  @P0 LOP3.LUT R194, R194, 0x400, RZ, 0xfc, !PT ;  /* 0x00000400c2c20812 */ /* 0x000fe200078efcff */
[----:B------:R-:W-:Y:S05]  /*3a10*/  @P0 BRA `(.L_x_586) ;  /* 0x0000015000000947 */ /* 0x000fea0003800000 */
[----:B--23--:R-:W-:Y:S05]  /*3a20*/  BRA.DIV ~URZ, `(.L_x_587) ;  /* 0x00015df27f007947 */ /* 0x00cfea000b800000 */
[----:B-1----:R1:W2:Y:S04]  /*3a30*/  SHFL.IDX PT, R4, R16, 0x1, 0x1c1f ;  /* 0x003c1f0010047f89 */ /* 0x0022a800000e0000 */
[----:B------:R1:W3:Y:S02]  /*3a40*/  SHFL.IDX PT, R2, R17, 0x1, 0x1c1f ;  /* 0x003c1f0011027f89 */ /* 0x0002e400000e0000 */
.L_x_786:
[----:B------:R-:W-:Y:S01]  /*3a50*/  IMAD.SHL.U32 R3, R210, 0x2, RZ ;  /* 0x00000002d2037824 */ /* 0x000fe200078e00ff */
[----:B------:R-:W-:Y:S01]  /*3a60*/  ISETP.LT.OR P1, PT, R0, 0x21, P4 ;  /* 0x000000210000780c */ /* 0x000fe20002721670 */
[----:B------:R-:W-:-:S03]  /*3a70*/  IMAD.SHL.U32 R5, R235, 0x2, RZ ;  /* 0x00000002eb057824 */ /* 0x000fc600078e00ff */
[----:B-1-3--:R-:W-:Y:S01]  /*3a80*/  IADD3 R16, P0, R2, R3, RZ ;  /* 0x0000000302107210 */ /* 0x00afe20007f1e0ff */
[----:B------:R-:W-:-:S04]  /*3a90*/  IMAD.SHL.U32 R3, R236, 0x2, RZ ;  /* 0x00000002ec037824 */ /* 0x000fc800078e00ff */
[----:B--2---:R-:W-:Y:S01]  /*3aa0*/  IMAD.X R17, R4, 0x1, R217, P0 ;  /* 0x0000000104117824 */ /* 0x004fe200000e06d9 */
[----:B------:R-:W-:-:S05]  /*3ab0*/  IADD3 R6, P0, R2, R5, RZ ;  /* 0x0000000502067210 */ /* 0x000fca0007f1e0ff */
[----:B------:R-:W-:Y:S01]  /*3ac0*/  IMAD.X R7, R4, 0x1, R215, P0 ;  /* 0x0000000104077824 */ /* 0x000fe200000e06d7 */
[----:B------:R-:W-:-:S05]  /*3ad0*/  IADD3 R2, P0, R2, R3, RZ ;  /* 0x0000000302027210 */ /* 0x000fca0007f1e0ff */
[----:B------:R-:W-:Y:S01]  /*3ae0*/  IMAD.X R3, R4, 0x1, R216, P0 ;  /* 0x0000000104037824 */ /* 0x000fe200000e06d8 */
[----:B------:R-:W-:-:S13]  /*3af0*/  ISETP.LT.OR P0, PT, R0, 0x21, P3 ;  /* 0x000000210000780c */ /* 0x000fda0001f01670 */
[----:B------:R-:W-:Y:S01]  /*3b00*/  @!PT LDS RZ, [RZ] ;  /* 0x00000000fffff984 */ /* 0x000fe20000000800 */
[----:B------:R-:W-:Y:S01]  /*3b10*/  @!PT LDS RZ, [RZ] ;  /* 0x00000000fffff984 */ /* 0x000fe20000000800 */
[----:B------:R-:W-:Y:S01]  /*3b20*/  @!PT LDS RZ, [RZ] ;  /* 0x00000000fffff984 */ /* 0x000fe20000000800 */
[----:B------:R1:W-:Y:S01]  /*3b30*/  LDGSTS.E.BYPASS.LTC128B.128 [R195+0x2080], [R16.64], !P0 ;  /* 0x0208000010c37fae */ /* 0x0003e2000c101d46 */
[----:B------:R-:W-:-:S03]  /*3b40*/  ISETP.LT.OR P0, PT, R0, 0x21, P2 ;  /* 0x000000210000780c */ /* 0x000fc60001701670 */
[----:B------:R1:W-:Y:S10]  /*3b50*/  LDGSTS.E.BYPASS.LTC128B.128 [R195+0x2c80], [R6.64], !P1 ;  /* 0x02c8000006c37fae */ /* 0x0003f4000c901d46 */
[----:B------:R1:W-:Y:S02]  /*3b60*/  LDGSTS.E.BYPASS.LTC128B.128 [R195+0x3880], [R2.64], !P0 ;  /* 0x0388000002c37fae */ /* 0x0003e4000c101d46 */
.L_x_586:
[----:B--23--:R-:W-:Y:S05]  /*3b70*/  BSYNC B0 ;  /* 0x0000000000007941 */ /* 0x00cfea0003800000 */
.L_x_585:
[----:B------:R-:W0:Y:S01]  /*3b80*/  LDGDEPBAR ;  /* 0x00000000000079af */ /* 0x000e220000000000 */
[----:B------:R-:W-:Y:S01]  /*3b90*/  WARPSYNC 0xffffffff ;  /* 0xffffffff00007948 */ /* 0x000fe20003800000 */
[-C--:B-1----:R-:W-:Y:S01]  /*3ba0*/  HMMA.16816.F32 R4, R12, R20.reuse, RZ ;  /* 0x000000140c04723c */ /* 0x082fe200000018ff */
[----:B------:R-:W-:Y:S01]  /*3bb0*/  ISETP.GT.AND P0, PT, R137, R237, PT ;  /* 0x000000ed8900720c */ /* 0x000fe20003f04270 */
[----:B------:R-:W-:Y:S01]  /*3bc0*/  LDSM.16.M88.4 R64, [R180+0xc00] ;  /* 0x000c0000b440783b */ /* 0x000fe20000000200 */
[----:B------:R-:W-:Y:S03]  /*3bd0*/  BSSY B1, `(.L_x_588) ;  /* 0x000010d000017945 */ /* 0x000fe60003800000 */
[----:B------:R-:W1:Y:S02]  /*3be0*/  LDSM.16.M88.4 R36, [R183+0x2000] ;  /* 0x00200000b724783b */ /* 0x000e640000000200 */
[C---:B------:R-:W-:Y:S02]  /*3bf0*/  HMMA.16816.F32 R16, R8.reuse, R20, RZ ;  /* 0x000000140810723c */ /* 0x040fe400000018ff */
[----:B------:R-:W2:Y:S04]  /*3c00*/  LDSM.16.M88.4 R32, [R183+0x3000] ;  /* 0x00300000b720783b */ /* 0x000ea80000000200 */
[----:B------:R-:W-:Y:S02]  /*3c10*/  LDSM.16.M88.4 R56, [R191] ;  /* 0x00000000bf38783b */ /* 0x000fe40000000200 */
[----:B------:R-:W-:Y:S08]  /*3c20*/  HMMA.16816.F32 R84, R8, R28, RZ ;  /* 0x0000001c0854723c */ /* 0x000ff000000018ff */
[----:B------:R-:W-:Y:S08]  /*3c30*/  HMMA.16816.F32 R4, R44, R52, R4 ;  /* 0x000000342c04723c */ /* 0x000ff00000001804 */
[----:B------:R-:W-:Y:S08]  /*3c40*/  HMMA.16816.F32 R80, R8, R30, RZ ;  /* 0x0000001e0850723c */ /* 0x000ff000000018ff */
[C---:B------:R-:W-:Y:S08]  /*3c50*/  HMMA.16816.F32 R108, R12.reuse, R28, RZ ;  /* 0x0000001c0c6c723c */ /* 0x040ff000000018ff */
[C---:B------:R-:W-:Y:S08]  /*3c60*/  HMMA.16816.F32 R60, R12.reuse, R22, RZ ;  /* 0x000000160c3c723c */ /* 0x040ff000000018ff */
[----:B------:R-:W-:Y:S01]  /*3c70*/  HMMA.16816.F32 R120, R12, R30, RZ ;  /* 0x0000001e0c78723c */ /* 0x000fe200000018ff */
[----:B------:R-:W3:Y:S07]  /*3c80*/  LDSM.16.M88.4 R28, [R184+0x2000] ;  /* 0x00200000b81c783b */ /* 0x000eee0000000200 */
[C---:B------:R-:W-:Y:S08]  /*3c90*/  HMMA.16816.F32 R72, R8.reuse, R48, RZ ;  /* 0x000000300848723c */ /* 0x040ff000000018ff */
[C---:B------:R-:W-:Y:S01]  /*3ca0*/  HMMA.16816.F32 R68, R8.reuse, R22, RZ ;  /* 0x000000160844723c */ /* 0x040fe200000018ff */
[----:B------:R-:W4:Y:S07]  /*3cb0*/  LDSM.16.M88.4 R20, [R184+0x3000] ;  /* 0x00300000b814783b */ /* 0x000f2e0000000200 */
[----:B------:R-:W-:Y:S08]  /*3cc0*/  HMMA.16816.F32 R88, R8, R50, RZ ;  /* 0x000000320858723c */ /* 0x000ff000000018ff */
[----:B------:R-:W-:Y:S01]  /*3cd0*/  HMMA.16816.F32 R8, R24, R52, R16 ;  /* 0x000000341808723c */ /* 0x000fe20000001810 */
[----:B------:R-:W-:Y:S07]  /*3ce0*/  LDSM.16.M88.4 R16, [R183+0x4000] ;  /* 0x00400000b710783b */ /* 0x000fee0000000200 */
[----:B-1----:R-:W-:Y:S08]  /*3cf0*/  HMMA.16816.F32 R4, R36, R64, R4 ;  /* 0x000000402404723c */ /* 0x002ff00000001804 */
[-C--:B------:R-:W-:Y:S01]  /*3d00*/  HMMA.16816.F32 R76, R44, R54.reuse, R60 ;  /* 0x000000362c4c723c */ /* 0x080fe2000000183c */
[----:B------:R-:W1:Y:S07]  /*3d10*/  LDSM.16.M88.4 R60, [R180+0x1800] ;  /* 0x00180000b43c783b */ /* 0x000e6e0000000200 */
[----:B------:R-:W-:Y:S08]  /*3d20*/  HMMA.16816.F32 R100, R24, R54, R68 ;  /* 0x000000361864723c */ /* 0x000ff00000001844 */
[----:B--2---:R-:W-:Y:S01]  /*3d30*/  HMMA.16816.F32 R52, R32, R64, R8 ;  /* 0x000000402034723c */ /* 0x004fe20000001808 */
[----:B------:R-:W-:Y:S07]  /*3d40*/  LDSM.16.M88.4 R8, [R184+0x4000] ;  /* 0x00400000b808783b */ /* 0x000fee0000000200 */
[C---:B------:R-:W-:Y:S08]  /*3d50*/  HMMA.16816.F32 R112, R12.reuse, R48, RZ ;  /* 0x000000300c70723c */ /* 0x040ff000000018ff */
[----:B------:R-:W-:Y:S01]  /*3d60*/  HMMA.16816.F32 R116, R12, R50, RZ ;  /* 0x000000320c74723c */ /* 0x000fe200000018ff */
[----:B------:R-:W2:Y:S04]  /*3d70*/  LDSM.16.M88.4 R12, [R183+0x5000] ;  /* 0x00500000b70c783b */ /* 0x000ea80000000200 */
[----:B------:R-:W5:Y:S03]  /*3d80*/  LDSM.16.M88.4 R48, [R188] ;  /* 0x00000000bc30783b */ /* 0x000f660000000200 */
[----:B---3--:R-:W-:Y:S01]  /*3d90*/  HMMA.16816.F32 R68, R28, R56, R4 ;  /* 0x000000381c44723c */ /* 0x008fe20000001804 */
[----:B------:R-:W-:Y:S07]  /*3da0*/  LDSM.16.M88.4 R4, [R184+0x5000] ;  /* 0x00500000b804783b */ /* 0x000fee0000000200 */
[C---:B------:R-:W-:Y:S08]  /*3db0*/  HMMA.16816.F32 R104, R24.reuse, R92, R84 ;  /* 0x0000005c1868723c */ /* 0x040ff00000001854 */
[C---:B------:R-:W-:Y:S08]  /*3dc0*/  HMMA.16816.F32 R128, R24.reuse, R96, R72 ;  /* 0x000000601880723c */ /* 0x040ff00000001848 */
[C---:B------:R-:W-:Y:S08]  /*3dd0*/  HMMA.16816.F32 R124, R24.reuse, R94, R80 ;  /* 0x0000005e187c723c */ /* 0x040ff00000001850 */
[----:B------:R-:W-:Y:S08]  /*3de0*/  HMMA.16816.F32 R132, R24, R98, R88 ;  /* 0x000000621884723c */ /* 0x000ff00000001858 */
[----:B----4-:R-:W-:Y:S01]  /*3df0*/  HMMA.16816.F32 R24, R20, R56, R52 ;  /* 0x000000381418723c */ /* 0x010fe20000001834 */
[----:B------:R-:W3:Y:S07]  /*3e00*/  LDSM.16.M88.4 R52, [R180+0x1000] ;  /* 0x00100000b434783b */ /* 0x000eee0000000200 */
[-C--:B------:R-:W-:Y:S08]  /*3e10*/  HMMA.16816.F32 R76, R36, R66.reuse, R76 ;  /* 0x00000042244c723c */ /* 0x080ff0000000184c */
[----:B------:R-:W-:Y:S01]  /*3e20*/  HMMA.16816.F32 R80, R32, R66, R100 ;  /* 0x000000422050723c */ /* 0x000fe20000001864 */
[----:B------:R-:W4:Y:S07]  /*3e30*/  LDSM.16.M88.4 R64, [R190] ;  /* 0x00000000be40783b */ /* 0x000f2e0000000200 */
[----:B-1----:R-:W-:Y:S08]  /*3e40*/  HMMA.16816.F32 R72, R16, R60, R68 ;  /* 0x0000003c1048723c */ /* 0x002ff00000001844 */
[----:B------:R-:W-:Y:S08]  /*3e50*/  HMMA.16816.F32 R88, R44, R92, R108 ;  /* 0x0000005c2c58723c */ /* 0x000ff0000000186c */
[----:B--2---:R-:W-:Y:S08]  /*3e60*/  HMMA.16816.F32 R24, R12, R60, R24 ;  /* 0x0000003c0c18723c */ /* 0x004ff00000001818 */
[-C--:B------:R-:W-:Y:S08]  /*3e70*/  HMMA.16816.F32 R68, R28, R58.reuse, R76 ;  /* 0x0000003a1c44723c */ /* 0x080ff0000000184c */
[----:B------:R-:W-:Y:S08]  /*3e80*/  HMMA.16816.F32 R76, R20, R58, R80 ;  /* 0x0000003a144c723c */ /* 0x000ff00000001850 */
[----:B-----5:R-:W-:Y:S08]  /*3e90*/  HMMA.16816.F32 R84, R8, R48, R72 ;  /* 0x000000300854723c */ /* 0x020ff00000001848 */
[----:B---3--:R-:W-:Y:S08]  /*3ea0*/  HMMA.16816.F32 R72, R36, R52, R88 ;  /* 0x000000342448723c */ /* 0x008ff00000001858 */
[----:B------:R-:W-:Y:S01]  /*3eb0*/  HMMA.16816.F32 R80, R4, R48, R24 ;  /* 0x000000300450723c */ /* 0x000fe20000001818 */
[----:B------:R-:W1:Y:S07]  /*3ec0*/  LDSM.16.M88.4 R24, [R180+0x1c00] ;  /* 0x001c0000b418783b */ /* 0x000e6e0000000200 */
[----:B------:R-:W-:Y:S01]  /*3ed0*/  HMMA.16816.F32 R56, R16, R62, R68 ;  /* 0x0000003e1038723c */ /* 0x000fe20000001844 */
[----:B------:R-:W-:-:S04]  /*3ee0*/  FMUL.FTZ R0, R84, c[0x0][0x320] ;  /* 0x0000c80054007a20 */ /* 0x000fc80000410000 */
[----:B------:R2:W3:Y:S03]  /*3ef0*/  MUFU.TANH R108, R0 ;  /* 0x00000000006c7308 */ /* 0x0004e60000002400 */
[C---:B------:R-:W-:Y:S08]  /*3f00*/  HMMA.16816.F32 R112, R44.reuse, R96, R112 ;  /* 0x000000602c70723c */ /* 0x040ff00000001870 */
[----:B------:R-:W-:Y:S01]  /*3f10*/  HMMA.16816.F32 R92, R44, R94, R120 ;  /* 0x0000005e2c5c723c */ /* 0x000fe20000001878 */
[----:B--2---:R-:W-:-:S07]  /*3f20*/  FMUL.FTZ R0, R85, c[0x0][0x320] ;  /* 0x0000c80055007a20 */ /* 0x004fce0000410000 */
[----:B------:R-:W-:Y:S01]  /*3f30*/  HMMA.16816.F32 R116, R44, R98, R116 ;  /* 0x000000622c74723c */ /* 0x000fe20000001874 */
[----:B------:R2:W1:Y:S07]  /*3f40*/  MUFU.TANH R101, R0 ;  /* 0x0000000000657308 */ /* 0x00046e0000002400 */
[----:B------:R-:W-:Y:S01]  /*3f50*/  HMMA.16816.F32 R68, R12, R62, R76 ;  /* 0x0000003e0c44723c */ /* 0x000fe2000000184c */
[----:B------:R-:W5:Y:S07]  /*3f60*/  LDSM.16.M88.4 R60, [R187] ;  /* 0x00000000bb3c783b */ /* 0x000f6e0000000200 */
[----:B------:R-:W-:Y:S01]  /*3f70*/  HMMA.16816.F32 R44, R32, R52, R104 ;  /* 0x00000034202c723c */ /* 0x000fe20000001868 */
[----:B--2---:R-:W-:-:S04]  /*3f80*/  FMUL.FTZ R0, R86, c[0x0][0x320] ;  /* 0x0000c80056007a20 */ /* 0x004fc80000410000 */
[----:B------:R2:W1:Y:S03]  /*3f90*/  MUFU.TANH R105, R0 ;  /* 0x0000000000697308 */ /* 0x0004660000002400 */
[----:B----4-:R-:W-:Y:S08]  /*3fa0*/  HMMA.16816.F32 R72, R28, R64, R72 ;  /* 0x000000401c48723c */ /* 0x010ff00000001848 */
[----:B------:R-:W-:Y:S01]  /*3fb0*/  HMMA.16816.F32 R76, R8, R50, R56 ;  /* 0x00000032084c723c */ /* 0x000fe20000001838 */
[----:B------:R-:W4:Y:S01]  /*3fc0*/  LDSM.16.M88.4 R56, [R180+0x1400] ;  /* 0x00140000b438783b */ /* 0x000f220000000200 */
[----:B--2---:R-:W-:-:S06]  /*3fd0*/  FMUL.FTZ R0, R87, c[0x0][0x320] ;  /* 0x0000c80057007a20 */ /* 0x004fcc0000410000 */
[----:B------:R-:W-:Y:S01]  /*3fe0*/  HMMA.16816.F32 R84, R4, R50, R68 ;  /* 0x000000320454723c */ /* 0x000fe20000001844 */
[----:B------:R2:W1:Y:S07]  /*3ff0*/  MUFU.TANH R102, R0 ;  /* 0x0000000000667308 */ /* 0x00046e0000002400 */
[----:B------:R-:W-:Y:S08]  /*4000*/  HMMA.16816.F32 R44, R20, R64, R44 ;  /* 0x00000040142c723c */ /* 0x000ff0000000182c */
[----:B------:R-:W-:Y:S01]  /*4010*/  HMMA.16816.F32 R48, R36, R54, R92 ;  /* 0x000000362430723c */ /* 0x000fe2000000185c */
[----:B--2---:R-:W-:-:S04]  /*4020*/  FMUL.FTZ R0, R80, c[0x0][0x320] ;  /* 0x0000c80050007a20 */ /* 0x004fc80000410000 */
[----:B------:R2:W2:Y:S03]  /*4030*/  MUFU.TANH R106, R0 ;  /* 0x00000000006a7308 */ /* 0x0004a60000002400 */
[----:B-1----:R-:W-:Y:S08]  /*4040*/  HMMA.16816.F32 R68, R16, R24, R72 ;  /* 0x000000181044723c */ /* 0x002ff00000001848 */
[----:B------:R-:W-:Y:S01]  /*4050*/  HMMA.16816.F32 R72, R32, R54, R124 ;  /* 0x000000362048723c */ /* 0x000fe2000000187c */
[----:B--2---:R-:W-:-:S07]  /*4060*/  FMUL.FTZ R0, R81, c[0x0][0x320] ;  /* 0x0000c80051007a20 */ /* 0x004fce0000410000 */
[----:B------:R-:W-:Y:S01]  /*4070*/  HMMA.16816.F32 R44, R12, R24, R44 ;  /* 0x000000180c2c723c */ /* 0x000fe2000000182c */
[----:B------:R1:W2:Y:S07]  /*4080*/  MUFU.TANH R103, R0 ;  /* 0x0000000000677308 */ /* 0x0002ae0000002400 */
[----:B------:R-:W-:Y:S01]  /*4090*/  HMMA.16816.F32 R52, R28, R66, R48 ;  /* 0x000000421c34723c */ /* 0x000fe20000001830 */
[----:B------:R-:W2:Y:S01]  /*40a0*/  LDSM.16.M88.4 R48, [R189] ;  /* 0x00000000bd30783b */ /* 0x000ea20000000200 */
[----:B-1----:R-:W-:-:S04]  /*40b0*/  FMUL.FTZ R0, R82, c[0x0][0x320] ;  /* 0x0000c80052007a20 */ /* 0x002fc80000410000 */
[----:B------:R1:W1:Y:S10]  /*40c0*/  MUFU.TANH R109, R0 ;  /* 0x00000000006d7308 */ /* 0x0002740000002400 */
[----:B-----5:R-:W-:Y:S01]  /*40d0*/  HMMA.16816.F32 R88, R4, R60, R44 ;  /* 0x0000003c0458723c */ /* 0x020fe2000000182c */
[----:B------:R-:W5:Y:S07]  /*40e0*/  LDSM.16.M88.4 R44, [R180+0x2000] ;  /* 0x00200000b42c783b */ /* 0x000f6e0000000200 */
[----:B------:R-:W-:Y:S01]  /*40f0*/  HMMA.16816.F32 R52, R16, R26, R52 ;  /* 0x0000001a1034723c */ /* 0x000fe20000001834 */
[----:B-1----:R-:W-:-:S07]  /*4100*/  FMUL.FTZ R0, R83, c[0x0][0x320] ;  /* 0x0000c80053007a20 */ /* 0x002fce0000410000 */
[----:B------:R-:W-:Y:S01]  /*4110*/  HMMA.16816.F32 R80, R8, R60, R68 ;  /* 0x0000003c0850723c */ /* 0x000fe20000001844 */
[----:B------:R1:W1:Y:S07]  /*4120*/  MUFU.TANH R104, R0 ;  /* 0x0000000000687308 */ /* 0x00026e0000002400 */
[----:B------:R-:W-:Y:S08]  /*4130*/  HMMA.16816.F32 R68, R20, R66, R72 ;  /* 0x000000421444723c */ /* 0x000ff00000001848 */
[----:B----4-:R-:W-:Y:S01]  /*4140*/  HMMA.16816.F32 R64, R36, R56, R112 ;  /* 0x000000382440723c */ /* 0x010fe20000001870 */
[----:B-1----:R-:W-:-:S04]  /*4150*/  FMUL.FTZ R0, R76, c[0x0][0x320] ;  /* 0x0000c8004c007a20 */ /* 0x002fc80000410000 */
[----:B------:R1:W4:Y:S03]  /*4160*/  MUFU.TANH R94, R0 ;  /* 0x00000000005e7308 */ /* 0x0003260000002400 */
[----:B------:R-:W-:Y:S08]  /*4170*/  HMMA.16816.F32 R36, R36, R58, R116 ;  /* 0x0000003a2424723c */ /* 0x000ff00000001874 */
[----:B------:R-:W-:Y:S01]  /*4180*/  HMMA.16816.F32 R72, R12, R26, R68 ;  /* 0x0000001a0c48723c */ /* 0x000fe20000001844 */
[----:B------:R-:W3:Y:S01]  /*4190*/  LDSM.16.M88.4 R24, [R186] ;  /* 0x00000000ba18783b */ /* 0x000ee20000000200 */
[----:B------:R-:W-:-:S04]  /*41a0*/  DEPBAR.LE SB0, 0x0 ;  /* 0x000080000000791a */ /* 0x000fc80000000000 */
[----:B-1----:R-:W-:Y:S02]  /*41b0*/  FMUL.FTZ R0, R77, c[0x0][0x320] ;  /* 0x0000c8004d007a20 */ /* 0x002fe40000410000 */
[C---:B--2---:R-:W-:Y:S02]  /*41c0*/  HMMA.16816.F32 R64, R28.reuse, R48, R64 ;  /* 0x000000301c40723c */ /* 0x044fe40000001840 */
[----:B------:R1:W2:Y:S06]  /*41d0*/  MUFU.TANH R93, R0 ;  /* 0x00000000005d7308 */ /* 0x0002ac0000002400 */
[----:B------:R-:W-:Y:S08]  /*41e0*/  HMMA.16816.F32 R28, R28, R50, R36 ;  /* 0x000000321c1c723c */ /* 0x000ff00000001824 */
[----:B------:R-:W-:Y:S01]  /*41f0*/  HMMA.16816.F32 R72, R4, R62, R72 ;  /* 0x0000003e0448723c */ /* 0x000fe20000001848 */
[----:B-1----:R-:W-:-:S04]  /*4200*/  FMUL.FTZ R0, R78, c[0x0][0x320] ;  /* 0x0000c8004e007a20 */ /* 0x002fc80000410000 */
[----:B------:R1:W1:Y:S02]  /*4210*/  MUFU.TANH R96, R0 ;  /* 0x0000000000607308 */ /* 0x0002640000002400 */
[----:B-1----:R-:W-:Y:S02]  /*4220*/  FMUL.FTZ R0, R79, c[0x0][0x320] ;  /* 0x0000c8004f007a20 */ /* 0x002fe40000410000 */
[C---:B------:R-:W-:Y:S04]  /*4230*/  HMMA.16816.F32 R76, R32.reuse, R56, R128 ;  /* 0x00000038204c723c */ /* 0x040fe80000001880 */
[----:B------:R1:W1:Y:S04]  /*4240*/  MUFU.TANH R95, R0 ;  /* 0x00000000005f7308 */ /* 0x0002680000002400 */
[----:B------:R-:W-:Y:S01]  /*4250*/  HMMA.16816.F32 R32, R32, R58, R132 ;  /* 0x0000003a2020723c */ /* 0x000fe20000001884 */
[----:B-1----:R-:W-:-:S04]  /*4260*/  FMUL.FTZ R0, R84, c[0x0][0x320] ;  /* 0x0000c80054007a20 */ /* 0x002fc80000410000 */
[----:B------:R1:W1:Y:S11]  /*4270*/  MUFU.TANH R98, R0 ;  /* 0x0000000000627308 */ /* 0x0002760000002400 */
[C---:B------:R-:W-:Y:S08]  /*4280*/  HMMA.16816.F32 R68, R20.reuse, R48, R76 ;  /* 0x000000301444723c */ /* 0x040ff0000000184c */
[----:B------:R-:W-:Y:S01]  /*4290*/  HMMA.16816.F32 R48, R20, R50, R32 ;  /* 0x000000321430723c */ /* 0x000fe20000001820 */
[----:B-1----:R-:W-:-:S04]  /*42a0*/  FMUL.FTZ R0, R85, c[0x0][0x320] ;  /* 0x0000c80055007a20 */ /* 0x002fc80000410000 */
[----:B------:R1:W1:Y:S11]  /*42b0*/  MUFU.TANH R97, R0 ;  /* 0x0000000000617308 */ /* 0x0002760000002400 */
[C---:B-----5:R-:W-:Y:S08]  /*42c0*/  HMMA.16816.F32 R36, R12.reuse, R44, R68 ;  /* 0x0000002c0c24723c */ /* 0x060ff00000001844 */
[----:B------:R-:W-:Y:S01]  /*42d0*/  HMMA.16816.F32 R12, R12, R46, R48 ;  /* 0x0000002e0c0c723c */ /* 0x000fe20000001830 */
[----:B-1----:R-:W-:-:S04]  /*42e0*/  FMUL.FTZ R0, R86, c[0x0][0x320] ;  /* 0x0000c80056007a20 */ /* 0x002fc80000410000 */
[----:B------:R1:W1:Y:S11]  /*42f0*/  MUFU.TANH R100, R0 ;  /* 0x0000000000647308 */ /* 0x0002760000002400 */
[----:B---3--:R-:W-:Y:S01]  /*4300*/  HMMA.16816.F32 R20, R4, R24, R36 ;  /* 0x000000180414723c */ /* 0x008fe20000001824 */
[----:B-1----:R-:W-:-:S07]  /*4310*/  FMUL.FTZ R0, R87, c[0x0][0x320] ;  /* 0x0000c80057007a20 */ /* 0x002fce0000410000 */
[----:B------:R-:W-:Y:S01]  /*4320*/  HMMA.16816.F32 R4, R4, R26, R12 ;  /* 0x0000001a0404723c */ /* 0x000fe2000000180c */
[----:B------:R1:W3:Y:S02]  /*4330*/  MUFU.TANH R99, R0 ;  /* 0x0000000000637308 */ /* 0x0002e40000002400 */
        /* <DEDUP_REMOVED lines=71> */
[----:B--234-:R-:W-:Y:S01]  /*47b0*/  IMAD.MOV.U32 R2, RZ, RZ, c[0x0][0x2b8] ;  /* 0x0000ae00ff027624 */ /* 0x01cfe200078e00ff */
[----:B------:R-:W-:Y:S01]  /*47c0*/  ISETP.GT.AND P1, PT, R238, 0x2f, PT ;  /* 0x0000002fee00780c */ /* 0x000fe20003f24270 */
[----:B------:R-:W-:-:S03]  /*47d0*/  IMAD.MOV.U32 R207, RZ, RZ, RZ ;  /* 0x000000ffffcf7224 */ /* 0x000fc600078e00ff */
[----:B------:R-:W-:Y:S02]  /*47e0*/  ISETP.NE.AND P2, PT, R2, 0x1, PT ;  /* 0x000000010200780c */ /* 0x000fe40003f45270 */
[----:B------:R-:W-:-:S04]  /*47f0*/  IADD3 R2, R238, R136, R240 ;  /* 0x00000088ee027210 */ /* 0x000fc80007ffe0f0 */
[----:B------:R-:W-:-:S05]  /*4800*/  IADD3 R2, R2, -0x30, RZ ;  /* 0xffffffd002027810 */ /* 0x000fca0007ffe0ff */
[----:B-1----:R-:W-:Y:S02]  /*4810*/  IMAD.MOV.U32 R0, RZ, RZ, R2 ;  /* 0x000000ffff007224 */ /* 0x002fe400078e0002 */
        /* <DEDUP_REMOVED lines=18> */
[----:B------:R-:W-:-:S04]  /*4940*/  IMAD R0, R0, c[0x0][0x1f0], RZ ;  /* 0x00007c0000007a24 */ /* 0x000fc800078e02ff */
[----:B------:R-:W-:Y:S01]  /*4950*/  IMAD R4, R207, c[0x0][0x1f4], R0 ;  /* 0x00007d00cf047a24 */ /* 0x000fe200078e0200 */
[----:B------:R-:W-:-:S04]  /*4960*/  IADD3 R0, P0, R242, R2, RZ ;  /* 0x00000002f2007210 */ /* 0x000fc80007f1e0ff */
[----:B------:R-:W-:Y:S02]  /*4970*/  IADD3.X R2, R241, R3, R4, P0, !PT ;  /* 0x00000003f1027210 */ /* 0x000fe400007fe404 */
[----:B------:R-:W-:-:S04]  /*4980*/  LEA R9, P0, R0, c[0x0][0x1c8], 0x1 ;  /* 0x0000720000097a11 */ /* 0x000fc800078008ff */
[----:B------:R-:W-:Y:S01]  /*4990*/  LEA.HI.X R8, R0, c[0x0][0x1cc], R2, 0x1, P0 ;  /* 0x0000730000087a11 */ /* 0x000fe200000f0c02 */
[----:B------:R-:W-:Y:S06]  /*49a0*/  BRA.DIV ~URZ, `(.L_x_590) ;  /* 0x00014f427f007947 */ /* 0x000fec000b800000 */
[----:B------:R1:W2:Y:S02]  /*49b0*/  SHFL.IDX PT, R4, R8, RZ, 0x1c1f ;  /* 0x001c1fff08047589 */ /* 0x0002a400000e0000 */
.L_x_787:
[----:B------:R-:W-:Y:S05]  /*49c0*/  BRA.DIV ~URZ, `(.L_x_591) ;  /* 0x00014f927f007947 */ /* 0x000fea000b800000 */
[----:B------:R3:W4:Y:S02]  /*49d0*/  SHFL.IDX PT, R0, R9, RZ, 0x1c1f ;  /* 0x001c1fff09007589 */ /* 0x00072400000e0000 */
.L_x_788:
[----:B------:R-:W-:Y:S01]  /*49e0*/  BSSY B0, `(.L_x_592) ;  /* 0x0000014000007945 */ /* 0x000fe20003800000 */
[----:B------:R-:W-:Y:S05]  /*49f0*/  @!P1 BRA `(.L_x_593) ;  /* 0x0000012000009947 */ /* 0x000fea0003800000 */
[C---:B------:R-:W-:Y:S01]  /*4a00*/  IMAD.SHL.U32 R2, R210.reuse, 0x2, RZ ;  /* 0x00000002d2027824 */ /* 0x040fe200078e00ff */
[----:B------:R-:W-:Y:S01]  /*4a10*/  ISETP.GE.AND P0, PT, R210, c[0x0][0x1d4], PT ;  /* 0x00007500d2007a0c */ /* 0x000fe20003f06270 */
[----:B------:R-:W-:Y:S02]  /*4a20*/  IMAD.SHL.U32 R6, R235, 0x2, RZ ;  /* 0x00000002eb067824 */ /* 0x000fe400078e00ff */
[----:B------:R-:W-:Y:S01]  /*4a30*/  IMAD.SHL.U32 R5, R236, 0x2, RZ ;  /* 0x00000002ec057824 */ /* 0x000fe200078e00ff */
[----:B----4-:R-:W-:-:S05]  /*4a40*/  IADD3 R2, P1, R0, R2, RZ ;  /* 0x0000000200027210 */ /* 0x010fca0007f3e0ff */
[----:B--2---:R-:W-:Y:S01]  /*4a50*/  IMAD.X R3, R4, 0x1, R217, P1 ;  /* 0x0000000104037824 */ /* 0x004fe200008e06d9 */
[----:B------:R-:W-:-:S04]  /*4a60*/  IADD3 R6, P1, R0, R6, RZ ;  /* 0x0000000600067210 */ /* 0x000fc80007f3e0ff */
[----:B------:R-:W-:Y:S01]  /*4a70*/  @!PT LDS RZ, [RZ] ;  /* 0x00000000fffff984 */ /* 0x000fe20000000800 */
[----:B------:R-:W-:Y:S01]  /*4a80*/  @!PT LDS RZ, [RZ] ;  /* 0x00000000fffff984 */ /* 0x000fe20000000800 */
[----:B------:R-:W-:Y:S01]  /*4a90*/  @!PT LDS RZ, [RZ] ;  /* 0x00000000fffff984 */ /* 0x000fe20000000800 */
[----:B------:R2:W-:Y:S01]  /*4aa0*/  LDGSTS.E.BYPASS.LTC128B.128 [R195+0x3c80], [R2.64], !P0 ;  /* 0x03c8000002c37fae */ /* 0x0005e2000c101d46 */
[----:B------:R-:W-:Y:S01]  /*4ab0*/  IMAD.X R7, R4, 0x1, R215, P1 ;  /* 0x0000000104077824 */ /* 0x000fe200008e06d7 */
[----:B------:R-:W-:-:S13]  /*4ac0*/  ISETP.GE.AND P1, PT, R235, c[0x0][0x1d4], PT ;  /* 0x00007500eb007a0c */ /* 0x000fda0003f26270 */
[----:B------:R4:W-:Y:S01]  /*4ad0*/  LDGSTS.E.BYPASS.LTC128B.128 [R195+0x4880], [R6.64], !P1 ;  /* 0x0488000006c37fae */ /* 0x0009e2000c901d46 */
[----:B--2---:R-:W-:-:S05]  /*4ae0*/  IADD3 R2, P0, R0, R5, RZ ;  /* 0x0000000500027210 */ /* 0x004fca0007f1e0ff */
[----:B------:R-:W-:Y:S01]  /*4af0*/  IMAD.X R3, R4, 0x1, R216, P0 ;  /* 0x0000000104037824 */ /* 0x000fe200000e06d8 */
[----:B------:R-:W-:-:S13]  /*4b00*/  ISETP.GE.AND P0, PT, R236, c[0x0][0x1d4], PT ;  /* 0x00007500ec007a0c */ /* 0x000fda0003f06270 */
[----:B------:R4:W-:Y:S02]  /*4b10*/  LDGSTS.E.BYPASS.LTC128B.128 [R195+0x5480], [R2.64], !P0 ;  /* 0x0548000002c37fae */ /* 0x0009e4000c101d46 */
.L_x_593:
[----:B------:R-:W-:Y:S05]  /*4b20*/  BSYNC B0 ;  /* 0x0000000000007941 */ /* 0x000fea0003800000 */
.L_x_592:
[----:B------:R-:W-:Y:S01]  /*4b30*/  ISETP.GE.AND P0, PT, R10, 0x21, PT ;  /* 0x000000210a00780c */ /* 0x000fe20003f06270 */
[----:B------:R-:W-:Y:S06]  /*4b40*/  BRA.DIV ~URZ, `(.L_x_594) ;  /* 0x00014e827f007947 */ /* 0x000fec000b800000 */
[----:B--2---:R2:W1:Y:S04]  /*4b50*/  SHFL.IDX PT, R4, R8, 0x1, 0x1c1f ;  /* 0x003c1f0008047f89 */ /* 0x00446800000e0000 */
[----:B----4-:R2:W4:Y:S02]  /*4b60*/  SHFL.IDX PT, R0, R9, 0x1, 0x1c1f ;  /* 0x003c1f0009007f89 */ /* 0x01052400000e0000 */
.L_x_789:
[----:B------:R-:W-:Y:S05]  /*4b70*/  @!P0 BRA `(.L_x_589) ;  /* 0x0000012000008947 */ /* 0x000fea0003800000 */
[C---:B------:R-:W-:Y:S01]  /*4b80*/  IMAD.SHL.U32 R2, R210.reuse, 0x2, RZ ;  /* 0x00000002d2027824 */ /* 0x040fe200078e00ff */
[----:B------:R-:W-:Y:S01]  /*4b90*/  ISETP.GE.AND P0, PT, R210, c[0x0][0x1d4], PT ;  /* 0x00007500d2007a0c */ /* 0x000fe20003f06270 */
[----:B------:R-:W-:Y:S02]  /*4ba0*/  IMAD.SHL.U32 R6, R235, 0x2, RZ ;  /* 0x00000002eb067824 */ /* 0x000fe400078e00ff */
[----:B------:R-:W-:Y:S01]  /*4bb0*/  IMAD.SHL.U32 R5, R236, 0x2, RZ ;  /* 0x00000002ec057824 */ /* 0x000fe200078e00ff */
[----:B----4-:R-:W-:-:S05]  /*4bc0*/  IADD3 R2, P1, R0, R2, RZ ;  /* 0x0000000200027210 */ /* 0x010fca0007f3e0ff */
[----:B-1----:R-:W-:Y:S01]  /*4bd0*/  IMAD.X R3, R4, 0x1, R217, P1 ;  /* 0x0000000104037824 */ /* 0x002fe200008e06d9 */
        /* <DEDUP_REMOVED lines=8> */
[----:B-1----:R-:W-:-:S05]  /*4c60*/  IADD3 R2, P0, R0, R5, RZ ;  /* 0x0000000500027210 */ /* 0x002fca0007f1e0ff */
[----:B------:R-:W-:Y:S01]  /*4c70*/  IMAD.X R3, R4, 0x1, R216, P0 ;  /* 0x0000000104037824 */ /* 0x000fe200000e06d8 */
[----:B------:R-:W-:-:S13]  /*4c80*/  ISETP.GE.AND P0, PT, R236, c[0x0][0x1d4], PT ;  /* 0x00007500ec007a0c */ /* 0x000fda0003f06270 */
[----:B------:R4:W-:Y:S02]  /*4c90*/  LDGSTS.E.BYPASS.LTC128B.128 [R195+0x5c80], [R2.64], !P0 ;  /* 0x05c8000002c37fae */ /* 0x0009e4000c101d46 */
.L_x_589:
[----:B--234-:R-:W-:Y:S05]  /*4ca0*/  BSYNC B1 ;  /* 0x0000000000017941 */ /* 0x01cfea0003800000 */
.L_x_588:
[----:B-1----:R-:W-:Y:S01]  /*4cb0*/  IMAD.MOV.U32 R0, RZ, RZ, c[0x0][0x2c4] ;  /* 0x0000b100ff007624 */ /* 0x002fe200078e00ff */
[----:B------:R-:W-:Y:S01]  /*4cc0*/  ULDC UR4, c[0x0][0x324] ;  /* 0x0000c90000047ab9 */ /* 0x000fe20000000800 */
[----:B------:R-:W-:Y:S01]  /*4cd0*/  IADD3 R2, -R234, 0x1, R41 ;  /* 0x00000001ea027810 */ /* 0x000fe20007ffe129 */
[----:B------:R-:W-:Y:S01]  /*4ce0*/  ULOP3.LUT UR4, URZ, UR4, URZ, 0x33, !UPT ;  /* 0x000000043f047292 */ /* 0x000fe2000f8e333f */
[----:B------:R-:W0:Y:S01]  /*4cf0*/  LDGDEPBAR ;  /* 0x00000000000079af */ /* 0x000e220000000000 */
[----:B------:R-:W-:Y:S01]  /*4d00*/  ISETP.NE.AND P0, PT, R0, 0x1, PT ;  /* 0x000000010000780c */ /* 0x000fe20003f05270 */
[----:B------:R-:W-:Y:S01]  /*4d10*/  IMAD.IADD R0, R251, 0x1, R250 ;  /* 0x00000001fb007824 */ /* 0x000fe200078e02fa */
[----:B------:R-:W-:Y:S01]  /*4d20*/  IADD3 R8, -R234, R40, RZ ;  /* 0x00000028ea087210 */ /* 0x000fe20007ffe1ff */
[----:B------:R-:W-:Y:S02]  /*4d30*/  IMAD.IADD R7, R41, 0x1, -R234 ;  /* 0x0000000129077824 */ /* 0x000fe400078e0aea */
[----:B------:R-:W-:-:S08]  /*4d40*/  IMAD.MOV.U32 R5, RZ, RZ, R0 ;  /* 0x000000ffff057224 */ /* 0x000fd000078e0000 */
[----:B------:R-:W-:Y:S01]  /*4d50*/  @P0 IMAD.HI.U32 R3, R0, c[0x0][0x2c8], RZ ;  /* 0x0000b20000030a27 */ /* 0x000fe200078e00ff */
[----:B------:R-:W-:-:S04]  /*4d60*/  IADD3 R0, R2, -R232, RZ ;  /* 0x800000e802007210 */ /* 0x000fc80007ffe0ff */
[C---:B------:R-:W-:Y:S02]  /*4d70*/  IADD3 R6, R0.reuse, UR4, RZ ;  /* 0x0000000400067c10 */ /* 0x040fe4000fffe0ff */
[----:B------:R-:W-:Y:S02]  /*4d80*/  @P0 SHF.R.U32.HI R5, RZ, c[0x0][0x2cc], R3 ;  /* 0x0000b300ff050a19 */ /* 0x000fe40000011603 */
[----:B------:R-:W-:Y:S01]  /*4d90*/  IADD3 R4, R0, c[0x0][0x328], RZ ;  /* 0x0000ca0000047a10 */ /* 0x000fe20007ffe0ff */
[----:B------:R-:W-:Y:S05]  /*4da0*/  BRA.DIV ~URZ, `(.L_x_595) ;  /* 0x00014cf27f007947 */ /* 0x000fea000b800000 */
[----:B------:R1:W2:Y:S02]  /*4db0*/  SHFL.IDX PT, R3, R5, RZ, 0x1c1f ;  /* 0x001c1fff05037589 */ /* 0x0002a400000e0000 */
.L_x_790:
[----:B------:R-:W-:Y:S01]  /*4dc0*/  IMAD.MOV.U32 R0, RZ, RZ, c[0x0][0x32c] ;  /* 0x0000cb00ff007624 */ /* 0x000fe200078e00ff */
[----:B--2---:R-:W-:-:S04]  /*4dd0*/  IADD3 R2, R4, R3, RZ ;  /* 0x0000000304027210 */ /* 0x004fc80007ffe0ff */
[----:B------:R-:W-:Y:S01]  /*4de0*/  ISETP.GE.AND P0, PT, R0, 0x1, PT ;  /* 0x000000010000780c */ /* 0x000fe20003f06270 */
[----:B------:R-:W-:Y:S01]  /*4df0*/  IMAD.IADD R0, R6, 0x1, R3 ;  /* 0x0000000106007824 */ /* 0x000fe200078e0203 */
[----:B------:R-:W-:-:S11]  /*4e00*/  IMNMX R2, R7, R2, PT ;  /* 0x0000000207027217 */ /* 0x000fd60003800200 */
[----:B------:R-:W-:Y:S05]  /*4e10*/  @!P0 BRA `(.L_x_596) ;  /* 0x0000014000008947 */ /* 0x000fea0003800000 */
[----:B------:R-:W-:Y:S01]  /*4e20*/  IADD3 R3, -R232, R233, R3 ;  /* 0x000000e9e8037210 */ /* 0x000fe20007ffe103 */
[----:B------:R-:W-:Y:S03]  /*4e30*/  BSSY B0, `(.L_x_597) ;  /* 0x000000e000007945 */ /* 0x000fe60003800000 */
        /* <DEDUP_REMOVED lines=9> */
.L_x_598:
[----:B------:R-:W-:-:S04]  /*4ed0*/  MOV R9, 0x1 ;  /* 0x0000000100097802 */ /* 0x000fc80000000f00 */
[----:B------:R-:W-:-:S13]  /*4ee0*/  ISETP.NE.AND P0, PT, R9, c[0x0][0x32c], PT ;  /* 0x0000cb0009007a0c */ /* 0x000fda0003f05270 */
[----:B------:R-:W-:-:S05]  /*4ef0*/  @P0 IMAD.HI.U32 R9, R3, c[0x0][0x330], RZ ;  /* 0x0000cc0003090a27 */ /* 0x000fca00078e00ff */
[----:B------:R-:W-:Y:S02]  /*4f00*/  @P0 SHF.R.U32.HI R3, RZ, c[0x0][0x334], R9 ;  /* 0x0000cd00ff030a19 */ /* 0x000fe40000011609 */
.L_x_599:
[----:B------:R-:W-:Y:S05]  /*4f10*/  BSYNC B0 ;  /* 0x0000000000007941 */ /* 0x000fea0003800000 */
.L_x_597:
[----:B------:R-:W-:-:S05]  /*4f20*/  IMAD R3, R3, c[0x0][0x32c], R8 ;  /* 0x0000cb0003037a24 */ /* 0x000fca00078e0208 */
[----:B------:R-:W-:Y:S02]  /*4f30*/  IADD3 R9, R3, c[0x0][0x32c], RZ ;  /* 0x0000cb0003097a10 */ /* 0x000fe40007ffe0ff */
[----:B------:R-:W-:Y:S02]  /*4f40*/  IMNMX R0, R0, R3, !PT ;  /* 0x0000000300007217 */ /* 0x000fe40007800200 */
[----:B------:R-:W-:Y:S02]  /*4f50*/  IMNMX R2, R2, R9, PT ;  /* 0x0000000902027217 */ /* 0x000fe40003800200 */
.L_x_596:
[----:B------:R-:W-:Y:S02]  /*4f60*/  ISETP.GE.AND P0, PT, R40, 0x2, PT ;  /* 0x000000022800780c */ /* 0x000fe40003f06270 */
[----:B------:R-:W-:Y:S02]  /*4f70*/  LOP3.LUT R194, R194, 0xfffffff7, RZ, 0xc0, !PT ;  /* 0xfffffff7c2c27812 */ /* 0x000fe400078ec0ff */
[C---:B------:R-:W-:Y:S02]  /*4f80*/  ISETP.GE.AND P1, PT, R40.reuse, 0x9, PT ;  /* 0x000000092800780c */ /* 0x040fe40003f26270 */
[----:B------:R-:W-:-:S02]  /*4f90*/  ISETP.GE.AND P6, PT, R40, 0x12, PT ;  /* 0x000000122800780c */ /* 0x000fc40003fc6270 */
[C---:B------:R-:W-:Y:S02]  /*4fa0*/  ISETP.GE.AND P5, PT, R40.reuse, 0x19, PT ;  /* 0x000000192800780c */ /* 0x040fe40003fa6270 */
[C---:B------:R-:W-:Y:S02]  /*4fb0*/  ISETP.GE.AND P4, PT, R40.reuse, 0x1a, PT ;  /* 0x0000001a2800780c */ /* 0x040fe40003f86270 */
[----:B------:R-:W-:Y:S02]  /*4fc0*/  ISETP.GE.AND P3, PT, R40, 0x21, PT ;  /* 0x000000212800780c */ /* 0x000fe40003f66270 */
[----:B------:R-:W-:Y:S02]  /*4fd0*/  @P0 LOP3.LUT R194, R194, 0x8, RZ, 0xfc, !PT ;  /* 0x00000008c2c20812 */ /* 0x000fe400078efcff */
[----:B------:R-:W-:Y:S02]  /*4fe0*/  ISETP.GT.AND P0, PT, R0, 0x1, !P0 ;  /* 0x000000010000780c */ /* 0x000fe40004704270 */
[----:B------:R-:W-:-:S02]  /*4ff0*/  LOP3.LUT R194, R194, 0xfffffffb, RZ, 0xc0, !PT ;  /* 0xfffffffbc2c27812 */ /* 0x000fc400078ec0ff */
[----:B------:R-:W-:Y:S02]  /*5000*/  ISETP.LT.OR P0, PT, R2, 0x2, P0 ;  /* 0x000000020200780c */ /* 0x000fe40000701670 */
[----:B------:R-:W-:Y:S02]  /*5010*/  @P1 LOP3.LUT R194, R194, 0x4, RZ, 0xfc, !PT ;  /* 0x00000004c2c21812 */ /* 0x000fe400078efcff */
[----:B------:R-:W-:Y:S02]  /*5020*/  FSEL R19, R101, -INF , !P0 ;  /* 0xff80000065137808 */ /* 0x000fe40004000000 */
[----:B------:R-:W-:Y:S02]  /*5030*/  ISETP.GT.AND P0, PT, R0, 0x8, !P1 ;  /* 0x000000080000780c */ /* 0x000fe40004f04270 */
[----:B------:R-:W-:Y:S02]  /*5040*/  ISETP.GE.AND P1, PT, R40, 0xa, PT ;  /* 0x0000000a2800780c */ /* 0x000fe40003f26270 */
[----:B------:R-:W-:-:S02]  /*5050*/  ISETP.LT.OR P0, PT, R2, 0x9, P0 ;  /* 0x000000090200780c */ /* 0x000fc40000701670 */
[----:B------:R-:W-:Y:S02]  /*5060*/  LOP3.LUT R194, R194, 0xfffffffd, RZ, 0xc0, !PT ;  /* 0xfffffffdc2c27812 */ /* 0x000fe400078ec0ff */
[----:B------:R-:W-:Y:S02]  /*5070*/  FSEL R27, R94, -INF , !P0 ;  /* 0xff8000005e1b7808 */ /* 0x000fe40004000000 */
[----:B------:R-:W-:Y:S02]  /*5080*/  ISETP.GT.AND P0, PT, R0, 0x9, !P1 ;  /* 0x000000090000780c */ /* 0x000fe40004f04270 */
[----:B------:R-:W-:Y:S02]  /*5090*/  ISETP.GE.AND P2, PT, R40, 0x22, PT ;  /* 0x000000222800780c */ /* 0x000fe40003f46270 */
[----:B------:R-:W-:Y:S02]  /*50a0*/  ISETP.LT.OR P0, PT, R2, 0xa, P0 ;  /* 0x0000000a0200780c */ /* 0x000fe40000701670 */
[----:B------:R-:W-:-:S02]  /*50b0*/  @P1 LOP3.LUT R194, R194, 0x2, RZ, 0xfc, !PT ;  /* 0x00000002c2c21812 */ /* 0x000fc400078efcff */
[----:B------:R-:W-:Y:S02]  /*50c0*/  ISETP.GE.AND P1, PT, R40, 0x11, PT ;  /* 0x000000112800780c */ /* 0x000fe40003f26270 */
[----:B------:R-:W-:Y:S02]  /*50d0*/  FSEL R30, R93, -INF , !P0 ;  /* 0xff8000005d1e7808 */ /* 0x000fe40004000000 */
[----:B------:R-:W-:Y:S02]  /*50e0*/  ISETP.GT.AND P0, PT, R0, 0x10, !P1 ;  /* 0x000000100000780c */ /* 0x000fe40004f04270 */
[----:B------:R-:W-:Y:S02]  /*50f0*/  LOP3.LUT R194, R194, 0xfffffffe, RZ, 0xc0, !PT ;  /* 0xfffffffec2c27812 */ /* 0x000fe400078ec0ff */
[----:B------:R-:W-:-:S04]  /*5100*/  ISETP.LT.OR P0, PT, R2, 0x11, P0 ;  /* 0x000000110200780c */ /* 0x000fc80000701670 */
[----:B------:R-:W-:Y:S02]  /*5110*/  FSEL R33, R85, -INF , !P0 ;  /* 0xff80000055217808 */ /* 0x000fe40004000000 */
[----:B------:R-:W-:Y:S02]  /*5120*/  ISETP.GT.AND P0, PT, R0, 0x11, !P6 ;  /* 0x000000110000780c */ /* 0x000fe40007704270 */
[----:B------:R-:W-:Y:S02]  /*5130*/  @P1 LOP3.LUT R194, R194, 0x1, RZ, 0xfc, !PT ;  /* 0x00000001c2c21812 */ /* 0x000fe400078efcff */
[----:B------:R-:W-:Y:S02]  /*5140*/  ISETP.LT.OR P0, PT, R2, 0x12, P0 ;  /* 0x000000120200780c */ /* 0x000fe40000701670 */
[----:B------:R-:W-:Y:S02]  /*5150*/  ISETP.GE.AND P1, PT, R40, 0x29, PT ;  /* 0x000000292800780c */ /* 0x000fe40003f26270 */
[----:B------:R-:W-:-:S02]  /*5160*/  FSEL R34, R84, -INF , !P0 ;  /* 0xff80000054227808 */ /* 0x000fc40004000000 */
[----:B------:R-:W-:Y:S02]  /*5170*/  ISETP.GT.AND P0, PT, R0, 0x18, !P5 ;  /* 0x000000180000780c */ /* 0x000fe40006f04270 */
[----:B------:R-:W-:Y:S02]  /*5180*/  LOP3.LUT R194, R194, 0xffffffef, RZ, 0xc0, !PT ;  /* 0xffffffefc2c27812 */ /* 0x000fe400078ec0ff */
[----:B------:R-:W-:-:S04]  /*5190*/  ISETP.LT.OR P0, PT, R2, 0x19, P0 ;  /* 0x000000190200780c */ /* 0x000fc80000701670 */
[----:B------:R-:W-:Y:S02]  /*51a0*/  FSEL R39, R60, -INF , !P0 ;  /* 0xff8000003c277808 */ /* 0x000fe40004000000 */
[----:B------:R-:W-:Y:S02]  /*51b0*/  ISETP.GT.AND P0, PT, R0, 0x19, !P4 ;  /* 0x000000190000780c */ /* 0x000fe40006704270 */
[----:B------:R-:W-:Y:S02]  /*51c0*/  @P1 LOP3.LUT R194, R194, 0x10, RZ, 0xfc, !PT ;  /* 0x00000010c2c21812 */ /* 0x000fe400078efcff */
[----:B------:R-:W-:Y:S02]  /*51d0*/  ISETP.LT.OR P0, PT, R2, 0x1a, P0 ;  /* 0x0000001a0200780c */ /* 0x000fe40000701670 */
[----:B------:R-:W-:Y:S02]  /*51e0*/  LOP3.LUT R194, R194, 0xffffffdf, RZ, 0xc0, !PT ;  /* 0xffffffdfc2c27812 */ /* 0x000fe400078ec0ff */
[----:B------:R-:W-:-:S02]  /*51f0*/  FSEL R41, R57, -INF , !P0 ;  /* 0xff80000039297808 */ /* 0x000fc40004000000 */
[----:B------:R-:W-:-:S04]  /*5200*/  ISETP.GT.AND P0, PT, R0, 0x20, !P3 ;  /* 0x000000200000780c */ /* 0x000fc80005f04270 */
[----:B------:R-:W-:-:S04]  /*5210*/  ISETP.LT.OR P0, PT, R2, 0x21, P0 ;  /* 0x000000210200780c */ /* 0x000fc80000701670 */
[----:B------:R-:W-:Y:S02]  /*5220*/  FSEL R139, R25, -INF , !P0 ;  /* 0xff800000198b7808 */ /* 0x000fe40004000000 */
[----:B------:R-:W-:-:S04]  /*5230*/  ISETP.GT.AND P0, PT, R0, 0x21, !P2 ;  /* 0x000000210000780c */ /* 0x000fc80005704270 */
[----:B------:R-:W-:-:S04]  /*5240*/  ISETP.LT.OR P0, PT, R2, 0x22, P0 ;  /* 0x000000220200780c */ /* 0x000fc80000701670 */
[----:B------:R-:W-:Y:S02]  /*5250*/  FSEL R138, R24, -INF , !P0 ;  /* 0xff800000188a7808 */ /* 0x000fe40004000000 */
[----:B------:R-:W-:Y:S02]  /*5260*/  ISETP.GT.AND P0, PT, R0, 0x28, !P1 ;  /* 0x000000280000780c */ /* 0x000fe40004f04270 */
[----:B------:R-:W-:Y:S02]  /*5270*/  ISETP.GE.AND P1, PT, R40, 0x1, PT ;  /* 0x000000012800780c */ /* 0x000fe40003f26270 */
[----:B------:R-:W-:-:S04]  /*5280*/  ISETP.LT.OR P0, PT, R2, 0x29, P0 ;  /* 0x000000290200780c */ /* 0x000fc80000701670 */
[----:B------:R-:W-:Y:S02]  /*5290*/  FSEL R137, R13, -INF , !P0 ;  /* 0xff8000000d897808 */ /* 0x000fe40004000000 */
[----:B------:R-:W-:-:S04]  /*52a0*/  ISETP.GT.AND P0, PT, R0, RZ, !P1 ;  /* 0x000000ff0000720c */ /* 0x000fc80004f04270 */
[----:B------:R-:W-:-:S04]  /*52b0*/  ISETP.LT.OR P0, PT, R2, 0x1, P0 ;  /* 0x000000010200780c */ /* 0x000fc80000701670 */
[----:B------:R-:W-:Y:S02]  /*52c0*/  FSEL R18, R108, -INF , !P0 ;  /* 0xff8000006c127808 */ /* 0x000fe40004000000 */
[----:B------:R-:W-:-:S13]  /*52d0*/  ISETP.GE.AND P0, PT, R40, 0x2a, PT ;  /* 0x0000002a2800780c */ /* 0x000fda0003f06270 */
[----:B------:R-:W-:Y:S02]  /*52e0*/  @P0 LOP3.LUT R194, R194, 0x20, RZ, 0xfc, !PT ;  /* 0x00000020c2c20812 */ /* 0x000fe400078efcff */
[----:B------:R-:W-:-:S04]  /*52f0*/  ISETP.GT.AND P0, PT, R0, 0x29, !P0 ;  /* 0x000000290000780c */ /* 0x000fc80004704270 */
[----:B------:R-:W-:-:S04]  /*5300*/  ISETP.LT.OR P0, PT, R2, 0x2a, P0 ;  /* 0x0000002a0200780c */ /* 0x000fc80000701670 */
[----:B------:R-:W-:Y:S01]  /*5310*/  FSEL R136, R12, -INF , !P0 ;  /* 0xff8000000c887808 */ /* 0x000fe20004000000 */
[----:B------:R-:W-:Y:S06]  /*5320*/  BRA.DIV ~URZ, `(.L_x_600) ;  /* 0x000147d27f007947 */ /* 0x000fec000b800000 */
[----:B------:R2:W3:Y:S02]  /*5330*/  SHFL.IDX PT, R3, R5, 0x1, 0x1c1f ;  /* 0x003c1f0005037f89 */ /* 0x0004e400000e0000 */
.L_x_791:
[----:B------:R-:W-:Y:S01]  /*5340*/  IMAD.MOV.U32 R0, RZ, RZ, c[0x0][0x32c] ;  /* 0x0000cb00ff007624 */ /* 0x000fe200078e00ff */
[----:B---3--:R-:W-:-:S04]  /*5350*/  IADD3 R2, R4, R3, RZ ;  /* 0x0000000304027210 */ /* 0x008fc80007ffe0ff */
        /* <DEDUP_REMOVED lines=15> */
.L_x_603:
[----:B------:R-:W-:-:S04]  /*5450*/  MOV R9, 0x1 ;  /* 0x0000000100097802 */ /* 0x000fc80000000f00 */
[----:B------:R-:W-:-:S13]  /*5460*/  ISETP.NE.AND P0, PT, R9, c[0x0][0x32c], PT ;  /* 0x0000cb0009007a0c */ /* 0x000fda0003f05270 */
[----:B------:R-:W-:-:S05]  /*5470*/  @P0 IMAD.HI.U32 R9, R3, c[0x0][0x330], RZ ;  /* 0x0000cc0003090a27 */ /* 0x000fca00078e00ff */
[----:B------:R-:W-:Y:S02]  /*5480*/  @P0 SHF.R.U32.HI R3, RZ, c[0x0][0x334], R9 ;  /* 0x0000cd00ff030a19 */ /* 0x000fe40000011609 */
.L_x_604:
[----:B------:R-:W-:Y:S05]  /*5490*/  BSYNC B0 ;  /* 0x0000000000007941 */ /* 0x000fea0003800000 */
.L_x_602:
[----:B------:R-:W-:-:S05]  /*54a0*/  IMAD R3, R3, c[0x0][0x32c], R8 ;  /* 0x0000cb0003037a24 */ /* 0x000fca00078e0208 */
[----:B------:R-:W-:Y:S02]  /*54b0*/  IADD3 R9, R3, c[0x0][0x32c], RZ ;  /* 0x0000cb0003097a10 */ /* 0x000fe40007ffe0ff */
[----:B------:R-:W-:Y:S02]  /*54c0*/  IMNMX R0, R0, R3, !PT ;  /* 0x0000000300007217 */ /* 0x000fe40007800200 */
[----:B------:R-:W-:Y:S02]  /*54d0*/  IMNMX R2, R2, R9, PT ;  /* 0x0000000902027217 */ /* 0x000fe40003800200 */
.L_x_601:
[----:B------:R-:W-:-:S04]  /*54e0*/  LOP3.LUT P0, RZ, R194, 0x8, RZ, 0xc0, !PT ;  /* 0x00000008c2ff7812 */ /* 0x000fc8000780c0ff */
[----:B------:R-:W-:-:S04]  /*54f0*/  ISETP.GT.AND P0, PT, R0, 0x1, !P0 ;  /* 0x000000010000780c */ /* 0x000fc80004704270 */
[----:B------:R-:W-:-:S04]  /*5500*/  ISETP.LT.OR P0, PT, R2, 0x2, P0 ;  /* 0x000000020200780c */ /* 0x000fc80000701670 */
[----:B------:R-:W-:Y:S02]  /*5510*/  FSEL R17, R102, -INF , !P0 ;  /* 0xff80000066117808 */ /* 0x000fe40004000000 */
        /* <DEDUP_REMOVED lines=27> */
[----:B------:R-:W-:-:S04]  /*56d0*/  LOP3.LUT P0, RZ, R194, 0x10, RZ, 0xc0, !PT ;  /* 0x00000010c2ff7812 */ /* 0x000fc8000780c0ff */
[----:B------:R-:W-:-:S04]  /*56e0*/  ISETP.GT.AND P0, PT, R0, 0x28, !P0 ;  /* 0x000000280000780c */ /* 0x000fc80004704270 */
[----:B------:R-:W-:-:S04]  /*56f0*/  ISETP.LT.OR P0, PT, R2, 0x29, P0 ;  /* 0x000000290200780c */ /* 0x000fc80000701670 */
[----:B------:R-:W-:Y:S02]  /*5700*/  FSEL R125, R14, -INF , !P0 ;  /* 0xff8000000e7d7808 */ /* 0x000fe40004000000 */
[----:B------:R-:W-:-:S04]  /*5710*/  ISETP.GT.AND P0, PT, R0, RZ, !P1 ;  /* 0x000000ff0000720c */ /* 0x000fc80004f04270 */
[----:B------:R-:W-:-:S04]  /*5720*/  ISETP.LT.OR P0, PT, R2, 0x1, P0 ;  /* 0x000000010200780c */ /* 0x000fc80000701670 */
[----:B------:R-:W-:Y:S02]  /*5730*/  FSEL R15, R105, -INF , !P0 ;  /* 0xff800000690f7808 */ /* 0x000fe40004000000 */
[----:B------:R-:W-:-:S04]  /*5740*/  LOP3.LUT P0, RZ, R194, 0x20, RZ, 0xc0, !PT ;  /* 0x00000020c2ff7812 */ /* 0x000fc8000780c0ff */
[----:B------:R-:W-:-:S04]  /*5750*/  ISETP.GT.AND P0, PT, R0, 0x29, !P0 ;  /* 0x000000290000780c */ /* 0x000fc80004704270 */
[----:B------:R-:W-:-:S04]  /*5760*/  ISETP.LT.OR P0, PT, R2, 0x2a, P0 ;  /* 0x0000002a0200780c */ /* 0x000fc80000701670 */
[----:B------:R-:W-:Y:S01]  /*5770*/  FSEL R124, R11, -INF , !P0 ;  /* 0xff8000000b7c7808 */ /* 0x000fe20004000000 */
[----:B------:R-:W-:Y:S06]  /*5780*/  BRA.DIV ~URZ, `(.L_x_605) ;  /* 0x000143d27f007947 */ /* 0x000fec000b800000 */
[----:B------:R3:W4:Y:S02]  /*5790*/  SHFL.IDX PT, R3, R5, 0x2, 0x1c1f ;  /* 0x005c1f0005037f89 */ /* 0x00072400000e0000 */
.L_x_792:
[----:B------:R-:W-:Y:S01]  /*57a0*/  IMAD.MOV.U32 R0, RZ, RZ, c[0x0][0x32c] ;  /* 0x0000cb00ff007624 */ /* 0x000fe200078e00ff */
[----:B----4-:R-:W-:-:S04]  /*57b0*/  IADD3 R2, R4, R3, RZ ;  /* 0x0000000304027210 */ /* 0x010fc80007ffe0ff */
        /* <DEDUP_REMOVED lines=15> */
.L_x_608:
[----:B------:R-:W-:-:S04]  /*58b0*/  MOV R9, 0x1 ;  /* 0x0000000100097802 */ /* 0x000fc80000000f00 */
[----:B------:R-:W-:-:S13]  /*58c0*/  ISETP.NE.AND P0, PT, R9, c[0x0][0x32c], PT ;  /* 0x0000cb0009007a0c */ /* 0x000fda0003f05270 */
[----:B------:R-:W-:-:S05]  /*58d0*/  @P0 IMAD.HI.U32 R9, R3, c[0x0][0x330], RZ ;  /* 0x0000cc0003090a27 */ /* 0x000fca00078e00ff */
[----:B------:R-:W-:Y:S02]  /*58e0*/  @P0 SHF.R.U32.HI R3, RZ, c[0x0][0x334], R9 ;  /* 0x0000cd00ff030a19 */ /* 0x000fe40000011609 */
.L_x_609:
[----:B------:R-:W-:Y:S05]  /*58f0*/  BSYNC B0 ;  /* 0x0000000000007941 */ /* 0x000fea0003800000 */
.L_x_607:
[----:B------:R-:W-:-:S05]  /*5900*/  IMAD R3, R3, c[0x0][0x32c], R8 ;  /* 0x0000cb0003037a24 */ /* 0x000fca00078e0208 */
[----:B------:R-:W-:Y:S02]  /*5910*/  IADD3 R9, R3, c[0x0][0x32c], RZ ;  /* 0x0000cb0003097a10 */ /* 0x000fe40007ffe0ff */
[----:B------:R-:W-:Y:S02]  /*5920*/  IMNMX R0, R0, R3, !PT ;  /* 0x0000000300007217 */ /* 0x000fe40007800200 */
[----:B------:R-:W-:Y:S02]  /*5930*/  IMNMX R2, R2, R9, PT ;  /* 0x0000000902027217 */ /* 0x000fe40003800200 */
.L_x_606:
        /* <DEDUP_REMOVED lines=43> */
[----:B------:R4:W1:Y:S02]  /*5bf0*/  SHFL.IDX PT, R3, R5, 0x3, 0x1c1f ;  /* 0x007c1f0005037f89 */ /* 0x00086400000e0000 */
.L_x_793:
[----:B------:R-:W-:Y:S01]  /*5c00*/  IMAD.MOV.U32 R0, RZ, RZ, c[0x0][0x32c] ;  /* 0x0000cb00ff007624 */ /* 0x000fe200078e00ff */
[----:B-1----:R-:W-:-:S04]  /*5c10*/  IADD3 R2, R4, R3, RZ ;  /* 0x0000000304027210 */ /* 0x002fc80007ffe0ff */
        /* <DEDUP_REMOVED lines=15> */
.L_x_613:
[----:B------:R-:W-:-:S04]  /*5d10*/  MOV R4, 0x1 ;  /* 0x0000000100047802 */ /* 0x000fc80000000f00 */
[----:B------:R-:W-:-:S13]  /*5d20*/  ISETP.NE.AND P0, PT, R4, c[0x0][0x32c], PT ;  /* 0x0000cb0004007a0c */ /* 0x000fda0003f05270 */
[----:B------:R-:W-:-:S05]  /*5d30*/  @P0 IMAD.HI.U32 R4, R3, c[0x0][0x330], RZ ;  /* 0x0000cc0003040a27 */ /* 0x000fca00078e00ff */
[----:B------:R-:W-:Y:S02]  /*5d40*/  @P0 SHF.R.U32.HI R3, RZ, c[0x0][0x334], R4 ;  /* 0x0000cd00ff030a19 */ /* 0x000fe40000011604 */
.L_x_614:
[----:B------:R-:W-:Y:S05]  /*5d50*/  BSYNC B0 ;  /* 0x0000000000007941 */ /* 0x000fea0003800000 */
.L_x_612:
[----:B------:R-:W-:-:S05]  /*5d60*/  IMAD R3, R3, c[0x0][0x32c], R8 ;  /* 0x0000cb0003037a24 */ /* 0x000fca00078e0208 */
[----:B------:R-:W-:Y:S02]  /*5d70*/  IADD3 R4, R3, c[0x0][0x32c], RZ ;  /* 0x0000cb0003047a10 */ /* 0x000fe40007ffe0ff */
[----:B------:R-:W-:Y:S02]  /*5d80*/  IMNMX R0, R0, R3, !PT ;  /* 0x0000000300007217 */ /* 0x000fe40007800200 */
[----:B------:R-:W-:Y:S02]  /*5d90*/  IMNMX R2, R2, R4, PT ;  /* 0x0000000402027217 */ /* 0x000fe40003800200 */
.L_x_611:
[----:B------:R-:W-:Y:S02]  /*5da0*/  LOP3.LUT P0, RZ, R194, 0x8, RZ, 0xc0, !PT ;  /* 0x00000008c2ff7812 */ /* 0x000fe4000780c0ff */
[----:B------:R-:W-:Y:S02]  /*5db0*/  FMNMX.FTZ R3, R14, R16, !PT ;  /* 0x000000100e037209 */ /* 0x000fe40007810000 */
        /* <DEDUP_REMOVED lines=15> */
[----:B------:R-:W-:Y:S02]  /*5eb0*/  ISETP.GT.AND P0, PT, R0, 0x11, !P6 ;  /* 0x000000110000780c */ /* 0x000fe40007704270 */
[----:B------:R-:W-:Y:S02]  /*5ec0*/  LOP3.LUT P6, RZ, R194, 0x20, RZ, 0xc0, !PT ;  /* 0x00000020c2ff7812 */ /* 0x000fe400078cc0ff */
[----:B------:R-:W-:-:S04]  /*5ed0*/  ISETP.LT.OR P0, PT, R2, 0x12, P0 ;  /* 0x000000120200780c */ /* 0x000fc80000701670 */
[----:B------:R-:W-:Y:S02]  /*5ee0*/  FSEL R21, R76, -INF , !P0 ;  /* 0xff8000004c157808 */ /* 0x000fe40004000000 */
[----:B------:R-:W-:Y:S02]  /*5ef0*/  ISETP.GT.AND P0, PT, R0, 0x18, !P5 ;  /* 0x000000180000780c */ /* 0x000fe40006f04270 */
[----:B------:R-:W-:Y:S02]  /*5f00*/  LOP3.LUT P5, RZ, R194, 0x10, RZ, 0xc0, !PT ;  /* 0x00000010c2ff7812 */ /* 0x000fe400078ac0ff */
        /* <DEDUP_REMOVED lines=11> */
[C---:B------:R-:W-:Y:S02]  /*5fc0*/  ISETP.GT.AND P0, PT, R0.reuse, RZ, !P1 ;  /* 0x000000ff0000720c */ /* 0x040fe40004f04270 */
[----:B------:R-:W-:Y:S02]  /*5fd0*/  ISETP.GT.AND P1, PT, R0, 0x28, !P5 ;  /* 0x000000280000780c */ /* 0x000fe40006f24270 */
[C---:B------:R-:W-:Y:S02]  /*5fe0*/  ISETP.LT.OR P0, PT, R2.reuse, 0x1, P0 ;  /* 0x000000010200780c */ /* 0x040fe40000701670 */
[----:B------:R-:W-:Y:S02]  /*5ff0*/  ISETP.LT.OR P1, PT, R2, 0x29, P1 ;  /* 0x000000290200780c */ /* 0x000fe40000f21670 */
[----:B------:R-:W-:-:S02]  /*6000*/  FSEL R9, R109, -INF , !P0 ;  /* 0xff8000006d097808 */ /* 0x000fc40004000000 */
[----:B------:R-:W-:Y:S02]  /*6010*/  ISETP.GT.AND P0, PT, R0, 0x29, !P6 ;  /* 0x000000290000780c */ /* 0x000fe40007704270 */
[----:B------:R-:W-:Y:S02]  /*6020*/  FMNMX.FTZ R0, R15, R17, !PT ;  /* 0x000000110f007209 */ /* 0x000fe40007810000 */
[----:B------:R-:W-:Y:S02]  /*6030*/  ISETP.LT.OR P0, PT, R2, 0x2a, P0 ;  /* 0x0000002a0200780c */ /* 0x000fe40000701670 */
[----:B------:R-:W-:Y:S02]  /*6040*/  FMNMX.FTZ R2, R18, R19, !PT ;  /* 0x0000001312027209 */ /* 0x000fe40007810000 */
[----:B------:R-:W-:Y:S02]  /*6050*/  FMNMX.FTZ R4, R24, R0, !PT ;  /* 0x0000000018047209 */ /* 0x000fe40007810000 */
[----:B------:R-:W-:-:S02]  /*6060*/  FMNMX.FTZ R0, R9, R10, !PT ;  /* 0x0000000a09007209 */ /* 0x000fc40007810000 */
[----:B--234-:R-:W-:Y:S02]  /*6070*/  FMNMX.FTZ R5, R27, R2, !PT ;  /* 0x000000021b057209 */ /* 0x01cfe40007810000 */
        /* <DEDUP_REMOVED lines=26> */
[----:B------:R-:W-:Y:S02]  /*6220*/  FSEL R105, R43, -INF , !P1 ;  /* 0xff8000002b697808 */ /* 0x000fe40004800000 */
[----:B------:R-:W-:Y:S02]  /*6230*/  FMNMX.FTZ R4, R138, R4, !PT ;  /* 0x000000048a047209 */ /* 0x000fe40007810000 */
[----:B------:R-:W-:-:S02]  /*6240*/  FMNMX.FTZ R3, R126, R3, !PT ;  /* 0x000000037e037209 */ /* 0x000fc40007810000 */
[----:B------:R-:W-:Y:S02]  /*6250*/  FMNMX.FTZ R2, R122, R2, !PT ;  /* 0x000000027a027209 */ /* 0x000fe40007810000 */
[----:B------:R-:W-:Y:S02]  /*6260*/  FMNMX.FTZ R0, R107, R0, !PT ;  /* 0x000000006b007209 */ /* 0x000fe40007810000 */
[----:B------:R-:W-:Y:S02]  /*6270*/  FSEL R100, R42, -INF , !P0 ;  /* 0xff8000002a647808 */ /* 0x000fe40004000000 */
[----:B------:R-:W-:Y:S02]  /*6280*/  FMNMX.FTZ R4, R137, R4, !PT ;  /* 0x0000000489047209 */ /* 0x000fe40007810000 */
[----:B------:R-:W-:Y:S02]  /*6290*/  FMNMX.FTZ R3, R125, R3, !PT ;  /* 0x000000037d037209 */ /* 0x000fe40007810000 */
[----:B------:R-:W-:-:S02]  /*62a0*/  FMNMX.FTZ R2, R121, R2, !PT ;  /* 0x0000000279027209 */ /* 0x000fc40007810000 */
[----:B------:R-:W-:Y:S02]  /*62b0*/  FMNMX.FTZ R0, R105, R0, !PT ;  /* 0x0000000069007209 */ /* 0x000fe40007810000 */
[----:B------:R-:W-:Y:S02]  /*62c0*/  FMNMX.FTZ R4, R136, R4, !PT ;  /* 0x0000000488047209 */ /* 0x000fe40007810000 */
[----:B------:R-:W-:Y:S02]  /*62d0*/  FMNMX.FTZ R5, R124, R3, !PT ;  /* 0x000000037c057209 */ /* 0x000fe40007810000 */
[----:B------:R-:W-:Y:S02]  /*62e0*/  FMNMX.FTZ R6, R120, R2, !PT ;  /* 0x0000000278067209 */ /* 0x000fe40007810000 */
[----:B------:R-:W-:Y:S01]  /*62f0*/  FMNMX.FTZ R7, R100, R0, !PT ;  /* 0x0000000064077209 */ /* 0x000fe20007810000 */
[----:B------:R-:W-:Y:S05]  /*6300*/  BRA.DIV ~URZ, `(.L_x_615) ;  /* 0x000139127f007947 */ /* 0x000fea000b800000 */
[----:B------:R1:W2:Y:S02]  /*6310*/  SHFL.BFLY PT, R0, R4, 0x2, 0x1f ;  /* 0x0c401f0004007f89 */ /* 0x0002a400000e0000 */
.L_x_794:
        /* <DEDUP_REMOVED lines=15> */
.L_x_795:
[C---:B------:R-:W-:Y:S01]  /*6410*/  FMUL.FTZ R0, R104.reuse, c[0x0][0x2d0] ;  /* 0x0000b40068007a20 */ /* 0x040fe20000410000 */
[----:B------:R-:W-:Y:S01]  /*6420*/  FSETP.NEU.FTZ.AND P0, PT, R104, -INF , PT ;  /* 0xff8000006800780b */ /* 0x000fe20003f1d000 */
[C---:B------:R-:W-:Y:S01]  /*6430*/  FMUL.FTZ R3, R103.reuse, c[0x0][0x2d0] ;  /* 0x0000b40067037a20 */ /* 0x040fe20000410000 */
[----:B----4-:R-:W-:Y:S01]  /*6440*/  FMNMX.FTZ R101, R8, R7, !PT ;  /* 0x0000000708657209 */ /* 0x010fe20007810000 */
[----:B------:R-:W-:Y:S01]  /*6450*/  WARPSYNC 0xffffffff ;  /* 0xffffffff00007948 */ /* 0x000fe20003800000 */
[----:B------:R-:W-:Y:S01]  /*6460*/  FSEL R20, R0, RZ, P0 ;  /* 0x000000ff00147208 */ /* 0x000fe20000000000 */
[----:B------:R-:W1:Y:S01]  /*6470*/  LDSM.16.MT88.4 R48, [R181+0xc00] ;  /* 0x000c0000b530783b */ /* 0x000e620000004200 */
[----:B------:R-:W-:-:S03]  /*6480*/  FSETP.NEU.FTZ.AND P0, PT, R103, -INF , PT ;  /* 0xff8000006700780b */ /* 0x000fc60003f1d000 */
        /* <DEDUP_REMOVED lines=9> */
[----:B------:R-:W-:Y:S04]  /*6520*/  LDSM.16.MT88.4 R56, [R182+0xc00] ;  /* 0x000c0000b638783b */ /* 0x000fe80000004200 */
[----:B------:R-:W-:Y:S01]  /*6530*/  LDSM.16.MT88.4 R52, [R181+0x1800] ;  /* 0x00180000b534783b */ /* 0x000fe20000004200 */
[----:B--2---:R-:W-:Y:S02]  /*6540*/  FFMA.FTZ R0, R19, c[0x0][0x2d0], -R20 ;  /* 0x0000b40013007a23 */ /* 0x004fe40000010814 */
[----:B------:R2:W-:Y:S01]  /*6550*/  MUFU.EX2 R6, R4 ;  /* 0x0000000400067308 */ /* 0x0005e20000000800 */
[----:B------:R-:W-:Y:S01]  /*6560*/  LDSM.16.MT88.4 R64, [R181+0x1c00] ;  /* 0x001c0000b540783b */ /* 0x000fe20000004200 */
[----:B----4-:R-:W-:-:S06]  /*6570*/  FMUL.FTZ R2, R102, c[0x0][0x2d0] ;  /* 0x0000b40066027a20 */ /* 0x010fcc0000410000 */
[----:B------:R4:W-:Y:S01]  /*6580*/  MUFU.EX2 R221, R0 ;  /* 0x0000000000dd7308 */ /* 0x0009e20000000800 */
[----:B------:R-:W-:Y:S02]  /*6590*/  FSEL R2, R2, RZ, P0 ;  /* 0x000000ff02027208 */ /* 0x000fe40000000000 */
[----:B------:R-:W-:-:S03]  /*65a0*/  FSETP.NEU.FTZ.AND P0, PT, R101, -INF , PT ;  /* 0xff8000006500780b */ /* 0x000fc60003f1d000 */
[----:B--2---:R-:W-:-:S04]  /*65b0*/  FFMA.FTZ R4, R35, c[0x0][0x2d0], -R2 ;  /* 0x0000b40023047a23 */ /* 0x004fc80000010802 */
[----:B------:R2:W-:Y:S01]  /*65c0*/  MUFU.EX2 R148, R4 ;  /* 0x0000000400947308 */ /* 0x0005e20000000800 */
[----:B----4-:R-:W-:-:S07]  /*65d0*/  FFMA.FTZ R0, R27, c[0x0][0x2d0], -R20 ;  /* 0x0000b4001b007a23 */ /* 0x010fce0000010814 */
[----:B------:R4:W-:Y:S01]  /*65e0*/  MUFU.EX2 R225, R0 ;  /* 0x0000000000e17308 */ /* 0x0009e20000000800 */
[----:B--2---:R-:W-:-:S07]  /*65f0*/  FFMA.FTZ R4, R37, c[0x0][0x2d0], -R2 ;  /* 0x0000b40025047a23 */ /* 0x004fce0000010802 */
[----:B------:R-:W-:Y:S01]  /*6600*/  MUFU.EX2 R73, R4 ;  /* 0x0000000400497308 */ /* 0x000fe20000000800 */
[----:B----4-:R-:W-:-:S07]  /*6610*/  FFMA.FTZ R0, R30, c[0x0][0x2d0], -R20 ;  /* 0x0000b4001e007a23 */ /* 0x010fce0000010814 */
[----:B------:R2:W4:Y:S02]  /*6620*/  MUFU.EX2 R226, R0 ;  /* 0x0000000000e27308 */ /* 0x0005240000000800 */
[----:B--2---:R-:W-:Y:S01]  /*6630*/  FFMA.FTZ R0, R33, c[0x0][0x2d0], -R20 ;  /* 0x0000b40021007a23 */ /* 0x004fe20000010814 */
[----:B----4-:R-:W-:-:S05]  /*6640*/  F2FP.PACK_AB R18, R226, R225 ;  /* 0x000000e1e212723e */ /* 0x010fca00000000ff */
[----:B------:R2:W-:Y:S02]  /*6650*/  MUFU.EX2 R5, R0 ;  /* 0x0000000000057308 */ /* 0x0005e40000000800 */
[----:B--2---:R-:W-:-:S06]  /*6660*/  FFMA.FTZ R0, R34, c[0x0][0x2d0], -R20 ;  /* 0x0000b40022007a23 */ /* 0x004fcc0000010814 */
[----:B------:R2:W-:Y:S02]  /*6670*/  MUFU.EX2 R154, R0 ;  /* 0x00000000009a7308 */ /* 0x0005e40000000800 */
[----:B--2---:R-:W-:Y:S02]  /*6680*/  FFMA.FTZ R0, R41, c[0x0][0x2d0], -R20 ;  /* 0x0000b40029007a23 */ /* 0x004fe40000010814 */
[----:B------:R-:W-:Y:S04]  /*6690*/  LDSM.16.MT88.4 R40, [R182] ;  /* 0x00000000b628783b */ /* 0x000fe80000004200 */
[----:B------:R2:W-:Y:S02]  /*66a0*/  MUFU.EX2 R149, R0 ;  /* 0x0000000000957308 */ /* 0x0005e40000000800 */
[----:B--2---:R-:W-:-:S06]  /*66b0*/  FFMA.FTZ R0, R15, c[0x0][0x2d0], -R3 ;  /* 0x0000b4000f007a23 */ /* 0x004fcc0000010803 */
[----:B------:R2:W-:Y:S02]  /*66c0*/  MUFU.EX2 R218, R0 ;  /* 0x0000000000da7308 */ /* 0x0005e40000000800 */
[----:B--2---:R-:W-:-:S06]  /*66d0*/  FFMA.FTZ R0, R17, c[0x0][0x2d0], -R3 ;  /* 0x0000b40011007a23 */ /* 0x004fcc0000010803 */
[----:B------:R2:W4:Y:S02]  /*66e0*/  MUFU.EX2 R214, R0 ;  /* 0x0000000000d67308 */ /* 0x0005240000000800 */
[----:B--2---:R-:W-:Y:S01]  /*66f0*/  FFMA.FTZ R0, R24, c[0x0][0x2d0], -R3 ;  /* 0x0000b40018007a23 */ /* 0x004fe20000010803 */
[----:B----4-:R-:W-:-:S05]  /*6700*/  F2FP.PACK_AB R17, R214, R218 ;  /* 0x000000dad611723e */ /* 0x010fca00000000ff */
[----:B------:R2:W-:Y:S02]  /*6710*/  MUFU.EX2 R219, R0 ;  /* 0x0000000000db7308 */ /* 0x0005e40000000800 */
[----:B--2---:R-:W-:-:S06]  /*6720*/  FFMA.FTZ R0, R26, c[0x0][0x2d0], -R3 ;  /* 0x0000b4001a007a23 */ /* 0x004fcc0000010803 */
[----:B------:R2:W4:Y:S02]  /*6730*/  MUFU.EX2 R223, R0 ;  /* 0x0000000000df7308 */ /* 0x0005240000000800 */
[----:B--2---:R-:W-:Y:S01]  /*6740*/  FFMA.FTZ R0, R29, c[0x0][0x2d0], -R3 ;  /* 0x0000b4001d007a23 */ /* 0x004fe20000010803 */
[----:B----4-:R-:W-:-:S05]  /*6750*/  F2FP.PACK_AB R19, R223, R219 ;  /* 0x000000dbdf13723e */ /* 0x010fca00000000ff */
[----:B------:R2:W-:Y:S02]  /*6760*/  MUFU.EX2 R153, R0 ;  /* 0x0000000000997308 */ /* 0x0005e40000000800 */
[----:B--2---:R-:W-:-:S06]  /*6770*/  FFMA.FTZ R0, R32, c[0x0][0x2d0], -R3 ;  /* 0x0000b40020007a23 */ /* 0x004fcc0000010803 */
[----:B------:R2:W-:Y:S02]  /*6780*/  MUFU.EX2 R155, R0 ;  /* 0x00000000009b7308 */ /* 0x0005e40000000800 */
[----:B--2---:R-:W-:Y:S02]  /*6790*/  FFMA.FTZ R0, R38, c[0x0][0x2d0], -R3 ;  /* 0x0000b40026007a23 */ /* 0x004fe40000010803 */
[----:B------:R-:W2:Y:S04]  /*67a0*/  LDSM.16.MT88.4 R36, [R181] ;  /* 0x00000000b524783b */ /* 0x000ea80000004200 */
[----:B------:R4:W-:Y:S02]  /*67b0*/  MUFU.EX2 R72, R0 ;  /* 0x0000000000487308 */ /* 0x0009e40000000800 */
[----:B----4-:R-:W-:-:S06]  /*67c0*/  FFMA.FTZ R0, R14, c[0x0][0x2d0], -R2 ;  /* 0x0000b4000e007a23 */ /* 0x010fcc0000010802 */
[----:B------:R4:W-:Y:S02]  /*67d0*/  MUFU.EX2 R211, R0 ;  /* 0x0000000000d37308 */ /* 0x0009e40000000800 */
[----:B----4-:R-:W-:Y:S01]  /*67e0*/  FFMA.FTZ R0, R16, c[0x0][0x2d0], -R2 ;  /* 0x0000b40010007a23 */ /* 0x010fe20000010802 */
[----:B------:R-:W-:-:S05]  /*67f0*/  F2FP.PACK_AB R16, R221, R224 ;  /* 0x000000e0dd10723e */ /* 0x000fca00000000ff */
[----:B------:R4:W-:Y:S02]  /*6800*/  MUFU.EX2 R206, R0 ;  /* 0x0000000000ce7308 */ /* 0x0009e40000000800 */
[C---:B-1----:R-:W-:Y:S08]  /*6810*/  HMMA.16816.F32 R112, R16.reuse, R48, RZ ;  /* 0x000000301070723c */ /* 0x042ff000000018ff */
[----:B--2---:R-:W-:Y:S01]  /*6820*/  HMMA.16816.F32 R32, R16, R36, RZ ;  /* 0x000000241020723c */ /* 0x004fe200000018ff */
[----:B----4-:R-:W-:Y:S01]  /*6830*/  FFMA.FTZ R0, R23, c[0x0][0x2d0], -R2 ;  /* 0x0000b40017007a23 */ /* 0x010fe20000010802 */
[----:B------:R-:W-:-:S02]  /*6840*/  MOV R23, R6 ;  /* 0x0000000600177202 */ /* 0x000fc40000000f00 */
[----:B------:R-:W-:Y:S01]  /*6850*/  F2FP.PACK_AB R6, R73, R148 ;  /* 0x000000944906723e */ /* 0x000fe200000000ff */
[----:B------:R1:W-:Y:S03]  /*6860*/  MUFU.EX2 R212, R0 ;  /* 0x0000000000d47308 */ /* 0x0003e60000000800 */
[C---:B------:R-:W-:Y:S08]  /*6870*/  HMMA.16816.F32 R84, R16.reuse, R52, RZ ;  /* 0x000000341054723c */ /* 0x040ff000000018ff */
[----:B------:R-:W-:Y:S01]  /*6880*/  HMMA.16816.F32 R76, R16, R68, RZ ;  /* 0x00000044104c723c */ /* 0x000fe200000018ff */
[----:B-1----:R-:W-:-:S07]  /*6890*/  FFMA.FTZ R0, R25, c[0x0][0x2d0], -R2 ;  /* 0x0000b40019007a23 */ /* 0x002fce0000010802 */
[C---:B------:R-:W-:Y:S01]  /*68a0*/  HMMA.16816.F32 R116, R16.reuse, R40, RZ ;  /* 0x000000281074723c */ /* 0x040fe200000018ff */
[----:B------:R1:W2:Y:S07]  /*68b0*/  MUFU.EX2 R220, R0 ;  /* 0x0000000000dc7308 */ /* 0x0002ae0000000800 */
[----:B------:R-:W-:Y:S01]  /*68c0*/  HMMA.16816.F32 R108, R16, R56, RZ ;  /* 0x00000038106c723c */ /* 0x000fe200000018ff */
[----:B-1----:R-:W-:Y:S01]  /*68d0*/  FFMA.FTZ R0, R28, c[0x0][0x2d0], -R2 ;  /* 0x0000b4001c007a23 */ /* 0x002fe20000010802 */
[----:B--2---:R-:W-:-:S03]  /*68e0*/  F2FP.PACK_AB R14, R220, R212 ;  /* 0x000000d4dc0e723e */ /* 0x004fc600000000ff */
[----:B------:R1:W-:Y:S02]  /*68f0*/  MUFU.EX2 R152, R0 ;  /* 0x0000000000987308 */ /* 0x0003e40000000800 */
[----:B-1----:R-:W-:Y:S02]  /*6900*/  FFMA.FTZ R0, R31, c[0x0][0x2d0], -R2 ;  /* 0x0000b4001f007a23 */ /* 0x002fe40000010802 */
[----:B------:R-:W1:Y:S04]  /*6910*/  LDSM.16.MT88.4 R28, [R181+0x400] ;  /* 0x00040000b51c783b */ /* 0x000e680000004200 */
[----:B------:R2:W-:Y:S02]  /*6920*/  MUFU.EX2 R222, R0 ;  /* 0x0000000000de7308 */ /* 0x0005e40000000800 */
[----:B--2---:R-:W-:-:S05]  /*6930*/  FMUL.FTZ R0, R101, c[0x0][0x2d0] ;  /* 0x0000b40065007a20 */ /* 0x004fca0000410000 */
[----:B------:R-:W-:-:S05]  /*6940*/  FSEL R0, R0, RZ, P0 ;  /* 0x000000ff00007208 */ /* 0x000fca0000000000 */
[----:B------:R-:W-:Y:S01]  /*6950*/  FFMA.FTZ R4, R9, c[0x0][0x2d0], -R0 ;  /* 0x0000b40009047a23 */ /* 0x000fe20000010800 */
[----:B------:R-:W-:-:S03]  /*6960*/  F2FP.PACK_AB R9, R155, R153 ;  /* 0x000000999b09723e */ /* 0x000fc600000000ff */
[----:B------:R2:W-:Y:S02]  /*6970*/  MUFU.EX2 R205, R4 ;  /* 0x0000000400cd7308 */ /* 0x0005e40000000800 */
[----:B--2---:R-:W-:Y:S01]  /*6980*/  FFMA.FTZ R4, R10, c[0x0][0x2d0], -R0 ;  /* 0x0000b4000a047a23 */ /* 0x004fe20000010800 */
[----:B------:R-:W-:-:S05]  /*6990*/  F2FP.PACK_AB R10, R149, R228 ;  /* 0x000000e4950a723e */ /* 0x000fca00000000ff */
[----:B------:R2:W4:Y:S02]  /*69a0*/  MUFU.EX2 R204, R4 ;  /* 0x0000000400cc7308 */ /* 0x0005240000000800 */
[----:B--2---:R-:W-:Y:S01]  /*69b0*/  FFMA.FTZ R4, R11, c[0x0][0x2d0], -R0 ;  /* 0x0000b4000b047a23 */ /* 0x004fe20000010800 */
[----:B------:R-:W-:-:S05]  /*69c0*/  F2FP.PACK_AB R11, R72, R23 ;  /* 0x00000017480b723e */ /* 0x000fca00000000ff */
[----:B------:R2:W-:Y:S02]  /*69d0*/  MUFU.EX2 R213, R4 ;  /* 0x0000000400d57308 */ /* 0x0005e40000000800 */
[----:B--2---:R-:W-:Y:S01]  /*69e0*/  FFMA.FTZ R4, R12, c[0x0][0x2d0], -R0 ;  /* 0x0000b4000c047a23 */ /* 0x004fe20000010800 */
[----:B------:R-:W-:-:S05]  /*69f0*/  F2FP.PACK_AB R12, R206, R211 ;  /* 0x000000d3ce0c723e */ /* 0x000fca00000000ff */
[----:B------:R2:W5:Y:S02]  /*6a00*/  MUFU.EX2 R227, R4 ;  /* 0x0000000400e37308 */ /* 0x0005640000000800 */
[----:B--2---:R-:W-:Y:S01]  /*6a10*/  FFMA.FTZ R4, R13, c[0x0][0x2d0], -R0 ;  /* 0x0000b4000d047a23 */ /* 0x004fe20000010800 */
[----:B----4-:R-:W-:Y:S02]  /*6a20*/  F2FP.PACK_AB R13, R204, R205 ;  /* 0x000000cdcc0d723e */ /* 0x010fe400000000ff */
[----:B-----5:R-:W-:-:S03]  /*6a30*/  F2FP.PACK_AB R15, R227, R213 ;  /* 0x000000d5e30f723e */ /* 0x020fc600000000ff */
[----:B------:R2:W-:Y:S04]  /*6a40*/  MUFU.EX2 R229, R4 ;  /* 0x0000000400e57308 */ /* 0x0005e80000000800 */
[C---:B------:R-:W-:Y:S07]  /*6a50*/  HMMA.16816.F32 R92, R12.reuse, R48, RZ ;  /* 0x000000300c5c723c */ /* 0x040fee00000018ff */
[----:B------:R-:W-:Y:S01]  /*6a60*/  MOV R49, R73 ;  /* 0x0000004900317202 */ /* 0x000fe20000000f00 */
[----:B------:R-:W-:Y:S01]  /*6a70*/  HMMA.16816.F32 R24, R12, R36, RZ ;  /* 0x000000240c18723c */ /* 0x000fe200000018ff */
[----:B------:R-:W-:Y:S01]  /*6a80*/  MOV R48, R72 ;  /* 0x0000004800307202 */ /* 0x000fe20000000f00 */
[----:B--2---:R-:W-:Y:S01]  /*6a90*/  FFMA.FTZ R4, R21, c[0x0][0x2d0], -R0 ;  /* 0x0000b40015047a23 */ /* 0x004fe20000010800 */
[----:B------:R-:W-:-:S03]  /*6aa0*/  MOV R21, R5 ;  /* 0x0000000500157202 */ /* 0x000fc60000000f00 */
[----:B------:R2:W4:Y:S01]  /*6ab0*/  MUFU.EX2 R230, R4 ;  /* 0x0000000400e67308 */ /* 0x0005220000000800 */
[----:B------:R-:W-:Y:S01]  /*6ac0*/  F2FP.PACK_AB R8, R154, R21 ;  /* 0x000000159a08723e */ /* 0x000fe200000000ff */
[C---:B------:R-:W-:Y:S08]  /*6ad0*/  HMMA.16816.F32 R72, R12.reuse, R68, RZ ;  /* 0x000000440c48723c */ /* 0x040ff000000018ff */
[----:B------:R-:W-:Y:S01]  /*6ae0*/  HMMA.16816.F32 R80, R12, R52, RZ ;  /* 0x000000340c50723c */ /* 0x000fe200000018ff */
[----:B--2---:R-:W-:Y:S01]  /*6af0*/  FFMA.FTZ R4, R22, c[0x0][0x2d0], -R0 ;  /* 0x0000b40016047a23 */ /* 0x004fe20000010800 */
[----:B----4-:R-:W-:-:S06]  /*6b00*/  F2FP.PACK_AB R5, R230, R229 ;  /* 0x000000e5e605723e */ /* 0x010fcc00000000ff */
[----:B-1----:R-:W-:Y:S01]  /*6b10*/  HMMA.16816.F32 R132, R8, R28, R32 ;  /* 0x0000001c0884723c */ /* 0x002fe20000001820 */
[----:B------:R-:W-:Y:S01]  /*6b20*/  LDSM.16.MT88.4 R32, [R182+0x400] ;  /* 0x00040000b620783b */ /* 0x000fe20000004200 */
[----:B------:R1:W-:Y:S06]  /*6b30*/  MUFU.EX2 R252, R4 ;  /* 0x0000000400fc7308 */ /* 0x0003ec0000000800 */
[----:B------:R-:W-:Y:S08]  /*6b40*/  HMMA.16816.F32 R96, R12, R40, RZ ;  /* 0x000000280c60723c */ /* 0x000ff000000018ff */
[----:B------:R-:W-:Y:S01]  /*6b50*/  HMMA.16816.F32 R168, R8, R64, R84 ;  /* 0x0000004008a8723c */ /* 0x000fe20000001854 */
[----:B-1----:R-:W-:-:S02]  /*6b60*/  FFMA.FTZ R4, R44, c[0x0][0x2d0], -R0 ;  /* 0x0000b4002c047a23 */ /* 0x002fc40000010800 */
[----:B------:R-:W1:Y:S02]  /*6b70*/  LDSM.16.MT88.4 R44, [R182+0x1000] ;  /* 0x00100000b62c783b */ /* 0x000e640000004200 */
[----:B------:R2:W4:Y:S03]  /*6b80*/  MUFU.EX2 R231, R4 ;  /* 0x0000000400e77308 */ /* 0x0005260000000800 */
[----:B------:R-:W-:Y:S08]  /*6b90*/  HMMA.16816.F32 R164, R8, R60, R76 ;  /* 0x0000003c08a4723c */ /* 0x000ff0000000184c */
[----:B------:R-:W-:Y:S01]  /*6ba0*/  HMMA.16816.F32 R88, R12, R56, RZ ;  /* 0x000000380c58723c */ /* 0x000fe200000018ff */
[----:B--2---:R-:W-:-:S02]  /*6bb0*/  F2FP.PACK_AB R4, R222, R152 ;  /* 0x00000098de04723e */ /* 0x004fc400000000ff */
[----:B---34-:R-:W-:-:S05]  /*6bc0*/  F2FP.PACK_AB R7, R231, R252 ;  /* 0x000000fce707723e */ /* 0x018fca00000000ff */
[----:B------:R-:W-:Y:S01]  /*6bd0*/  HMMA.16816.F32 R84, R12, R38, RZ ;  /* 0x000000260c54723c */ /* 0x000fe200000018ff */
[----:B------:R-:W-:Y:S02]  /*6be0*/  MOV R57, R153 ;  /* 0x0000009900397202 */ /* 0x000fe40000000f00 */
[----:B------:R-:W-:-:S05]  /*6bf0*/  MOV R56, R152 ;  /* 0x0000009800387202 */ /* 0x000fca0000000f00 */
[----:B------:R-:W-:Y:S08]  /*6c00*/  HMMA.16816.F32 R176, R4, R60, R72 ;  /* 0x0000003c04b0723c */ /* 0x000ff00000001848 */
[----:B------:R-:W-:Y:S08]  /*6c10*/  HMMA.16816.F32 R72, R12, R58, RZ ;  /* 0x0000003a0c48723c */ /* 0x000ff000000018ff */
[C---:B------:R-:W-:Y:S01]  /*6c20*/  HMMA.16816.F32 R128, R4.reuse, R28, R24 ;  /* 0x0000001c0480723c */ /* 0x040fe20000001818 */
[----:B------:R-:W2:Y:S07]  /*6c30*/  LDSM.16.MT88.4 R24, [R181+0x1000] ;  /* 0x00100000b518783b */ /* 0x000eae0000004200 */
[C---:B------:R-:W-:Y:S08]  /*6c40*/  HMMA.16816.F32 R196, R4.reuse, R64, R80 ;  /* 0x0000004004c4723c */ /* 0x040ff00000001850 */
[----:B-1----:R-:W-:Y:S08]  /*6c50*/  HMMA.16816.F32 R160, R4, R46, R72 ;  /* 0x0000002e04a0723c */ /* 0x002ff00000001848 */
[C---:B------:R-:W-:Y:S08]  /*6c60*/  HMMA.16816.F32 R80, R12.reuse, R42, RZ ;  /* 0x0000002a0c50723c */ /* 0x040ff000000018ff */
[C---:B------:R-:W-:Y:S08]  /*6c70*/  HMMA.16816.F32 R76, R12.reuse, R50, RZ ;  /* 0x000000320c4c723c */ /* 0x040ff000000018ff */
[C---:B------:R-:W-:Y:S08]  /*6c80*/  HMMA.16816.F32 R72, R12.reuse, R54, RZ ;  /* 0x000000360c48723c */ /* 0x040ff000000018ff */
[----:B------:R-:W-:Y:S08]  /*6c90*/  HMMA.16816.F32 R12, R12, R70, RZ ;  /* 0x000000460c0c723c */ /* 0x000ff000000018ff */
[-C--:B------:R-:W-:Y:S01]  /*6ca0*/  HMMA.16816.F32 R140, R8, R32.reuse, R116 ;  /* 0x00000020088c723c */ /* 0x080fe20000001874 */
[----:B------:R-:W-:Y:S07]  /*6cb0*/  LDSM.16.MT88.4 R116, [R182+0x800] ;  /* 0x00080000b674783b */ /* 0x000fee0000004200 */
[C---:B------:R-:W-:Y:S07]  /*6cc0*/  HMMA.16816.F32 R144, R4.reuse, R32, R96 ;  /* 0x000000200490723c */ /* 0x040fee0000001860 */
[----:B------:R-:W-:Y:S01]  /*6cd0*/  MOV R33, R149 ;  /* 0x0000009500217202 */ /* 0x000fe20000000f00 */
[----:B------:R-:W-:Y:S01]  /*6ce0*/  HMMA.16816.F32 R200, R4, R44, R88 ;  /* 0x0000002c04c8723c */ /* 0x000fe20000001858 */
[----:B------:R-:W-:-:S07]  /*6cf0*/  MOV R32, R148 ;  /* 0x0000009400207202 */ /* 0x000fce0000000f00 */
[-C--:B--2---:R-:W-:Y:S08]  /*6d00*/  HMMA.16816.F32 R148, R8, R24.reuse, R112 ;  /* 0x000000180894723c */ /* 0x084ff00000001870 */
[C---:B------:R-:W-:Y:S08]  /*6d10*/  HMMA.16816.F32 R112, R4.reuse, R24, R92 ;  /* 0x000000180470723c */ /* 0x040ff0000000185c */
[C---:B------:R-:W-:Y:S08]  /*6d20*/  HMMA.16816.F32 R84, R4.reuse, R30, R84 ;  /* 0x0000001e0454723c */ /* 0x040ff00000001854 */
[C---:B------:R-:W-:Y:S08]  /*6d30*/  HMMA.16816.F32 R88, R4.reuse, R34, R80 ;  /* 0x000000220458723c */ /* 0x040ff00000001850 */
[C---:B------:R-:W-:Y:S08]  /*6d40*/  HMMA.16816.F32 R76, R4.reuse, R26, R76 ;  /* 0x0000001a044c723c */ /* 0x040ff0000000184c */
[C---:B------:R-:W-:Y:S08]  /*6d50*/  HMMA.16816.F32 R156, R4.reuse, R66, R72 ;  /* 0x00000042049c723c */ /* 0x040ff00000001848 */
[----:B------:R-:W-:Y:S08]  /*6d60*/  HMMA.16816.F32 R12, R4, R62, R12 ;  /* 0x0000003e040c723c */ /* 0x000ff0000000180c */
[----:B------:R-:W-:Y:S07]  /*6d70*/  HMMA.16816.F32 R4, R16, R50, RZ ;  /* 0x000000321004723c */ /* 0x000fee00000018ff */
[----:B------:R-:W-:Y:S01]  /*6d80*/  MOV R51, R155 ;  /* 0x0000009b00337202 */ /* 0x000fe20000000f00 */
[----:B------:R-:W-:Y:S01]  /*6d90*/  HMMA.16816.F32 R172, R8, R44, R108 ;  /* 0x0000002c08ac723c */ /* 0x000fe2000000186c */
[----:B------:R-:W-:Y:S01]  /*6da0*/  MOV R50, R154 ;  /* 0x0000009a00327202 */ /* 0x000fe20000000f00 */
[----:B------:R-:W1:Y:S06]  /*6db0*/  LDSM.16.MT88.4 R108, [R181+0x1400] ;  /* 0x00140000b56c783b */ /* 0x000e6c0000004200 */
[----:B------:R-:W-:Y:S08]  /*6dc0*/  HMMA.16816.F32 R36, R16, R38, RZ ;  /* 0x000000261024723c */ /* 0x000ff000000018ff */
[----:B------:R-:W-:Y:S08]  /*6dd0*/  HMMA.16816.F32 R152, R8, R26, R4 ;  /* 0x0000001a0898723c */ /* 0x000ff00000001804 */
[C---:B------:R-:W-:Y:S08]  /*6de0*/  HMMA.16816.F32 R4, R16.reuse, R58, RZ ;  /* 0x0000003a1004723c */ /* 0x040ff000000018ff */
[----:B------:R-:W-:Y:S08]  /*6df0*/  HMMA.16816.F32 R40, R16, R42, RZ ;  /* 0x0000002a1028723c */ /* 0x000ff000000018ff */
[C---:B------:R-:W-:Y:S07]  /*6e00*/  HMMA.16816.F32 R36, R8.reuse, R30, R36 ;  /* 0x0000001e0824723c */ /* 0x040fee0000001824 */
[----:B------:R-:W-:Y:S01]  /*6e10*/  MOV R31, R23 ;  /* 0x00000017001f7202 */ /* 0x000fe20000000f00 */
[----:B------:R-:W-:Y:S08]  /*6e20*/  HMMA.16816.F32 R44, R8, R46, R4 ;  /* 0x0000002e082c723c */ /* 0x000ff00000001804 */
[----:B------:R-:W-:Y:S08]  /*6e30*/  HMMA.16816.F32 R4, R16, R54, RZ ;  /* 0x000000361004723c */ /* 0x000ff000000018ff */
[----:B------:R-:W-:Y:S07]  /*6e40*/  HMMA.16816.F32 R40, R8, R34, R40 ;  /* 0x000000220828723c */ /* 0x000fee0000001828 */
[----:B------:R-:W-:Y:S01]  /*6e50*/  MOV R34, R222 ;  /* 0x000000de00227202 */ /* 0x000fe20000000f00 */
[----:B------:R-:W-:Y:S01]  /*6e60*/  HMMA.16816.F32 R16, R16, R70, RZ ;  /* 0x000000461010723c */ /* 0x000fe200000018ff */
[----:B------:R-:W-:-:S07]  /*6e70*/  MOV R35, R228 ;  /* 0x000000e400237202 */ /* 0x000fce0000000f00 */
[----:B------:R-:W-:Y:S07]  /*6e80*/  HMMA.16816.F32 R80, R8, R66, R4 ;  /* 0x000000420850723c */ /* 0x000fee0000001804 */
[----:B------:R-:W-:Y:S02]  /*6e90*/  FFMA.FTZ R4, R139, c[0x0][0x2d0], -R20 ;  /* 0x0000b4008b047a23 */ /* 0x000fe40000010814 */
[----:B------:R-:W-:Y:S01]  /*6ea0*/  FADD.FTZ R5, R224, R221 ;  /* 0x000000dde0057221 */ /* 0x000fe20000010000 */
[----:B------:R-:W-:Y:S01]  /*6eb0*/  MOV R72, c[0x0][0x2c4] ;  /* 0x0000b10000487a02 */ /* 0x000fe20000000f00 */
[----:B------:R2:W-:Y:S01]  /*6ec0*/  MUFU.EX2 R28, R4 ;  /* 0x00000004001c7308 */ /* 0x0005e20000000800 */
[----:B------:R-:W-:Y:S01]  /*6ed0*/  FADD.FTZ R6, R211, R206 ;  /* 0x000000ced3067221 */ /* 0x000fe20000010000 */
[----:B------:R-:W-:-:S03]  /*6ee0*/  MOV R224, R56 ;  /* 0x0000003800e07202 */ /* 0x000fc60000000f00 */
[----:B------:R-:W-:Y:S01]  /*6ef0*/  HMMA.16816.F32 R16, R8, R62, R16 ;  /* 0x0000003e0810723c */ /* 0x000fe20000001810 */
[----:B--2---:R-:W-:Y:S02]  /*6f00*/  FFMA.FTZ R4, R138, c[0x0][0x2d0], -R20 ;  /* 0x0000b4008a047a23 */ /* 0x004fe40000010814 */
[----:B------:R-:W-:Y:S01]  /*6f10*/  FADD.FTZ R5, R225, R5 ;  /* 0x00000005e1057221 */ /* 0x000fe20000010000 */
[----:B------:R-:W-:Y:S01]  /*6f20*/  ISETP.NE.AND P1, PT, R72, 0x1, PT ;  /* 0x000000014800780c */ /* 0x000fe20003f25270 */
[----:B------:R2:W3:Y:S01]  /*6f30*/  MUFU.EX2 R29, R4 ;  /* 0x00000004001d7308 */ /* 0x0004e20000000800 */
[----:B------:R-:W-:Y:S01]  /*6f40*/  FADD.FTZ R6, R212, R6 ;  /* 0x00000006d4067221 */ /* 0x000fe20000010000 */
[----:B------:R-:W-:Y:S01]  /*6f50*/  LDSM.16.MT88.4 R60, [R182+0x1400] ;  /* 0x00140000b63c783b */ /* 0x000fe20000004200 */
[----:B--2---:R-:W-:-:S05]  /*6f60*/  FFMA.FTZ R4, R137, c[0x0][0x2d0], -R20 ;  /* 0x0000b40089047a23 */ /* 0x004fca0000010814 */
[----:B------:R2:W-:Y:S02]  /*6f70*/  MUFU.EX2 R30, R4 ;  /* 0x00000004001e7308 */ /* 0x0005e40000000800 */
[----:B--2---:R-:W-:-:S06]  /*6f80*/  FFMA.FTZ R4, R136, c[0x0][0x2d0], -R20 ;  /* 0x0000b40088047a23 */ /* 0x004fcc0000010814 */
[----:B------:R2:W-:Y:S02]  /*6f90*/  MUFU.EX2 R222, R4 ;  /* 0x0000000400de7308 */ /* 0x0005e40000000800 */
[----:B--2---:R-:W-:-:S06]  /*6fa0*/  FFMA.FTZ R4, R127, c[0x0][0x2d0], -R3 ;  /* 0x0000b4007f047a23 */ /* 0x004fcc0000010803 */
[----:B------:R2:W-:Y:S02]  /*6fb0*/  MUFU.EX2 R25, R4 ;  /* 0x0000000400197308 */ /* 0x0005e40000000800 */
[----:B--2---:R-:W-:-:S06]  /*6fc0*/  FFMA.FTZ R4, R126, c[0x0][0x2d0], -R3 ;  /* 0x0000b4007e047a23 */ /* 0x004fcc0000010803 */
[----:B------:R2:W4:Y:S02]  /*6fd0*/  MUFU.EX2 R26, R4 ;  /* 0x00000004001a7308 */ /* 0x0005240000000800 */
[--C-:B--2---:R-:W-:Y:S02]  /*6fe0*/  FFMA.FTZ R4, R125, c[0x0][0x2d0], -R3.reuse ;  /* 0x0000b4007d047a23 */ /* 0x104fe40000010803 */
[----:B------:R-:W-:-:S04]  /*6ff0*/  FFMA.FTZ R3, R124, c[0x0][0x2d0], -R3 ;  /* 0x0000b4007c037a23 */ /* 0x000fc80000010803 */
[----:B------:R2:W-:Y:S01]  /*7000*/  MUFU.EX2 R27, R4 ;  /* 0x00000004001b7308 */ /* 0x0005e20000000800 */
[----:B------:R-:W5:Y:S07]  /*7010*/  LDSM.16.MT88.4 R124, [R181+0x800] ;  /* 0x00080000b57c783b */ /* 0x000f6e0000004200 */
[----:B------:R1:W1:Y:S01]  /*7020*/  MUFU.EX2 R228, R3 ;  /* 0x0000000300e47308 */ /* 0x0002620000000800 */
[----:B--2---:R-:W-:Y:S01]  /*7030*/  FADD.FTZ R4, R218, R214 ;  /* 0x000000d6da047221 */ /* 0x004fe20000010000 */
[----:B------:R-:W-:Y:S01]  /*7040*/  MOV R218, R21 ;  /* 0x0000001500da7202 */ /* 0x000fe20000000f00 */
[----:B------:R-:W-:-:S02]  /*7050*/  FADD.FTZ R9, R226, R5 ;  /* 0x00000005e2097221 */ /* 0x000fc40000010000 */
[----:B------:R-:W-:Y:S01]  /*7060*/  FADD.FTZ R8, R220, R6 ;  /* 0x00000006dc087221 */ /* 0x000fe20000010000 */
[----:B---3--:R-:W-:Y:S01]  /*7070*/  F2FP.PACK_AB R96, R29, R28 ;  /* 0x0000001c1d60723e */ /* 0x008fe200000000ff */
[--C-:B-1----:R-:W-:Y:S01]  /*7080*/  FFMA.FTZ R3, R123, c[0x0][0x2d0], -R2.reuse ;  /* 0x0000b4007b037a23 */ /* 0x102fe20000010802 */
[----:B----4-:R-:W-:Y:S02]  /*7090*/  F2FP.PACK_AB R97, R26, R25 ;  /* 0x000000191a61723e */ /* 0x010fe400000000ff */
[----:B------:R-:W-:Y:S01]  /*70a0*/  F2FP.PACK_AB R98, R222, R30 ;  /* 0x0000001ede62723e */ /* 0x000fe200000000ff */
[----:B------:R1:W-:Y:S01]  /*70b0*/  MUFU.EX2 R22, R3 ;  /* 0x0000000300167308 */ /* 0x0003e20000000800 */
[----:B------:R-:W-:Y:S02]  /*70c0*/  F2FP.PACK_AB R99, R228, R27 ;  /* 0x0000001be463723e */ /* 0x000fe400000000ff */
[----:B------:R-:W-:Y:S01]  /*70d0*/  MOV R214, R57 ;  /* 0x0000003900d67202 */ /* 0x000fe20000000f00 */
[----:B-1----:R-:W-:-:S04]  /*70e0*/  FFMA.FTZ R3, R122, c[0x0][0x2d0], -R2 ;  /* 0x0000b4007a037a23 */ /* 0x002fc80000010802 */
[----:B------:R1:W2:Y:S02]  /*70f0*/  MUFU.EX2 R23, R3 ;  /* 0x0000000300177308 */ /* 0x0002a40000000800 */
[--C-:B-1----:R-:W-:Y:S02]  /*7100*/  FFMA.FTZ R3, R121, c[0x0][0x2d0], -R2.reuse ;  /* 0x0000b40079037a23 */ /* 0x102fe40000010802 */
[----:B------:R-:W-:Y:S02]  /*7110*/  FFMA.FTZ R2, R120, c[0x0][0x2d0], -R2 ;  /* 0x0000b40078027a23 */ /* 0x000fe40000010802 */
[----:B------:R-:W-:Y:S02]  /*7120*/  FADD.FTZ R4, R219, R4 ;  /* 0x00000004db047221 */ /* 0x000fe40000010000 */
[----:B------:R-:W-:Y:S08]  /*7130*/  MUFU.EX2 R24, R3 ;  /* 0x0000000300187308 */ /* 0x000ff00000000800 */
[----:B------:R1:W3:Y:S02]  /*7140*/  MUFU.EX2 R221, R2 ;  /* 0x0000000200dd7308 */ /* 0x0002e40000000800 */
[----:B-1----:R-:W-:-:S02]  /*7150*/  FFMA.FTZ R2, R106, c[0x0][0x2d0], -R0 ;  /* 0x0000b4006a027a23 */ /* 0x002fc40000010800 */
[----:B------:R-:W4:Y:S01]  /*7160*/  LDL.LU R106, [R1+0x20] ;  /* 0x00002000016a7983 */ /* 0x000f220000300800 */
[----:B------:R-:W-:-:S03]  /*7170*/  FFMA.FTZ R3, R105, c[0x0][0x2d0], -R0 ;  /* 0x0000b40069037a23 */ /* 0x000fc60000010800 */
[----:B------:R1:W-:Y:S01]  /*7180*/  MUFU.EX2 R21, R2 ;  /* 0x0000000200157308 */ /* 0x0003e20000000800 */
[----:B------:R-:W-:Y:S01]  /*7190*/  FADD.FTZ R10, R223, R4 ;  /* 0x00000004df0a7221 */ /* 0x000fe20000010000 */
[----:B--2---:R-:W-:Y:S01]  /*71a0*/  F2FP.PACK_AB R92, R23, R22 ;  /* 0x00000016175c723e */ /* 0x004fe200000000ff */
[----:B------:R-:W2:Y:S01]  /*71b0*/  LDSM.16.MT88.4 R4, [R182+0x2000] ;  /* 0x00200000b604783b */ /* 0x000ea20000004200 */
[----:B---3--:R-:W-:Y:S01]  /*71c0*/  F2FP.PACK_AB R94, R221, R24 ;  /* 0x00000018dd5e723e */ /* 0x008fe200000000ff */
[C---:B------:R-:W-:Y:S01]  /*71d0*/  HMMA.16816.F32 R148, R96.reuse, R108, R148 ;  /* 0x0000006c6094723c */ /* 0x040fe20000001894 */
[----:B------:R-:W-:Y:S02]  /*71e0*/  IADD3 R208, R208, -0x2, RZ ;  /* 0xfffffffed0d07810 */ /* 0x000fe40007ffe0ff */
[----:B------:R-:W-:Y:S05]  /*71f0*/  MUFU.EX2 R20, R3 ;  /* 0x0000000300147308 */ /* 0x000fea0000000800 */
[----:B------:R-:W-:Y:S01]  /*7200*/  HMMA.16816.F32 R152, R96, R110, R152 ;  /* 0x0000006e6098723c */ /* 0x000fe20000001898 */
[----:B-1----:R-:W-:-:S02]  /*7210*/  FFMA.FTZ R2, R107, c[0x0][0x2d0], -R0 ;  /* 0x0000b4006b027a23 */ /* 0x002fc40000010800 */
[----:B------:R-:W-:Y:S02]  /*7220*/  FFMA.FTZ R0, R100, c[0x0][0x2d0], -R0 ;  /* 0x0000b40064007a23 */ /* 0x000fe40000010800 */
[----:B------:R-:W1:Y:S03]  /*7230*/  MUFU.EX2 R11, R2 ;  /* 0x00000002000b7308 */ /* 0x000e660000000800 */
[C---:B-----5:R-:W-:Y:S05]  /*7240*/  HMMA.16816.F32 R132, R96.reuse, R124, R132 ;  /* 0x0000007c6084723c */ /* 0x060fea0000001884 */
[----:B------:R-:W3:Y:S03]  /*7250*/  MUFU.EX2 R223, R0 ;  /* 0x0000000000df7308 */ /* 0x000ee60000000800 */
[----:B------:R-:W-:Y:S01]  /*7260*/  HMMA.16816.F32 R136, R96, R126, R36 ;  /* 0x0000007e6088723c */ /* 0x000fe20000001824 */
[----:B-1----:R-:W-:Y:S01]  /*7270*/  F2FP.PACK_AB R93, R11, R21 ;  /* 0x000000150b5d723e */ /* 0x002fe200000000ff */
[----:B------:R-:W-:-:S06]  /*7280*/  FADD.FTZ R2, R205, R204 ;  /* 0x000000cccd027221 */ /* 0x000fcc0000010000 */
[C---:B------:R-:W-:Y:S01]  /*7290*/  HMMA.16816.F32 R140, R96.reuse, R116, R140 ;  /* 0x00000074608c723c */ /* 0x040fe2000000188c */
[----:B------:R-:W-:Y:S02]  /*72a0*/  FADD.FTZ R3, R213, R2 ;  /* 0x00000002d5037221 */ /* 0x000fe40000010000 */
[----:B------:R-:W-:Y:S01]  /*72b0*/  @P1 IMAD.HI.U32 R2, R250, c[0x0][0x2c8], RZ ;  /* 0x0000b200fa021a27 */ /* 0x000fe200078e00ff */
[----:B---3--:R-:W-:Y:S02]  /*72c0*/  F2FP.PACK_AB R95, R223, R20 ;  /* 0x00000014df5f723e */ /* 0x008fe400000000ff */
[----:B------:R-:W-:Y:S02]  /*72d0*/  MOV R0, R250 ;  /* 0x000000fa00007202 */ /* 0x000fe40000000f00 */
[----:B------:R-:W-:Y:S01]  /*72e0*/  HMMA.16816.F32 R52, R96, R60, R172 ;  /* 0x0000003c6034723c */ /* 0x000fe200000018ac */
[----:B------:R-:W-:-:S07]  /*72f0*/  @P1 SHF.R.U32.HI R0, RZ, c[0x0][0x2cc], R2 ;  /* 0x0000b300ff001a19 */ /* 0x000fce0000011602 */
[C---:B------:R-:W-:Y:S08]  /*7300*/  HMMA.16816.F32 R112, R92.reuse, R108, R112 ;  /* 0x0000006c5c70723c */ /* 0x040ff00000001870 */
[C---:B------:R-:W-:Y:S01]  /*7310*/  HMMA.16816.F32 R108, R92.reuse, R110, R76 ;  /* 0x0000006e5c6c723c */ /* 0x040fe2000000184c */
[----:B------:R-:W1:Y:S07]  /*7320*/  LDSM.16.MT88.4 R76, [R181+0x2000] ;  /* 0x00200000b54c783b */ /* 0x000e6e0000004200 */
[C---:B------:R-:W-:Y:S08]  /*7330*/  HMMA.16816.F32 R120, R92.reuse, R116, R144 ;  /* 0x000000745c78723c */ /* 0x040ff00000001890 */
[----:B------:R-:W-:Y:S08]  /*7340*/  HMMA.16816.F32 R128, R92, R124, R128 ;  /* 0x0000007c5c80723c */ /* 0x000ff00000001880 */
[----:B------:R-:W-:Y:S08]  /*7350*/  HMMA.16816.F32 R144, R96, R118, R40 ;  /* 0x000000766090723c */ /* 0x000ff00000001828 */
[C---:B------:R-:W-:Y:S08]  /*7360*/  HMMA.16816.F32 R124, R92.reuse, R126, R84 ;  /* 0x0000007e5c7c723c */ /* 0x040ff00000001854 */
[----:B------:R-:W-:Y:S08]  /*7370*/  HMMA.16816.F32 R116, R92, R118, R88 ;  /* 0x000000765c74723c */ /* 0x000ff00000001858 */
[-C--:B--2---:R-:W-:Y:S08]  /*7380*/  HMMA.16816.F32 R84, R96, R4.reuse, R164 ;  /* 0x000000046054723c */ /* 0x084ff000000018a4 */
[----:B------:R-:W-:Y:S07]  /*7390*/  HMMA.16816.F32 R88, R92, R4, R176 ;  /* 0x000000045c58723c */ /* 0x000fee00000018b0 */
[----:B------:R-:W-:Y:S01]  /*73a0*/  FADD.FTZ R5, R227, R3 ;  /* 0x00000003e3057221 */ /* 0x000fe20000010000 */
[----:B-1----:R-:W-:Y:S01]  /*73b0*/  HMMA.16816.F32 R68, R96, R76, R168 ;  /* 0x0000004c6044723c */ /* 0x002fe200000018a8 */
        /* <DEDUP_REMOVED lines=29> */
[----:B------:R-:W-:Y:S08]  /*7590*/  HMMA.16816.F32 R76, R92, R78, R156 ;  /* 0x0000004e5c4c723c */ /* 0x000ff0000000189c */
[-C--:B------:R-:W-:Y:S08]  /*75a0*/  HMMA.16816.F32 R96, R96, R6.reuse, R16 ;  /* 0x000000066060723c */ /* 0x080ff00000001810 */
[----:B------:R-:W-:Y:S01]  /*75b0*/  HMMA.16816.F32 R92, R92, R6, R12 ;  /* 0x000000065c5c723c */ /* 0x000fe2000000180c */
[----:B----4-:R-:W-:Y:S01]  /*75c0*/  IADD3 R2, R106, R0, RZ ;  /* 0x000000006a027210 */ /* 0x010fe20007ffe0ff */
[----:B------:R-:W-:Y:S01]  /*75d0*/  FADD.FTZ R0, R218, R9 ;  /* 0x00000009da007221 */ /* 0x000fe20000010000 */
[----:B------:R-:W-:-:S02]  /*75e0*/  MOV R9, c[0x0][0x32c] ;  /* 0x0000cb0000097a02 */ /* 0x000fc40000000f00 */
[----:B------:R-:W-:Y:S01]  /*75f0*/  IADD3 R3, R2, c[0x0][0x328], RZ ;  /* 0x0000ca0002037a10 */ /* 0x000fe20007ffe0ff */
[----:B------:R-:W-:Y:S01]  /*7600*/  FADD.FTZ R0, R50, R0 ;  /* 0x0000000032007221 */ /* 0x000fe20000010000 */
[----:B------:R-:W-:-:S03]  /*7610*/  ISETP.GE.AND P0, PT, R9, 0x1, PT ;  /* 0x000000010900780c */ /* 0x000fc60003f06270 */
[----:B------:R-:W-:-:S04]  /*7620*/  FADD.FTZ R0, R35, R0 ;  /* 0x0000000023007221 */ /* 0x000fc80000010000 */
[----:B------:R-:W-:-:S04]  /*7630*/  FADD.FTZ R0, R33, R0 ;  /* 0x0000000021007221 */ /* 0x000fc80000010000 */
[----:B------:R-:W-:-:S04]  /*7640*/  FADD.FTZ R0, R28, R0 ;  /* 0x000000001c007221 */ /* 0x000fc80000010000 */
[----:B------:R-:W-:-:S04]  /*7650*/  FADD.FTZ R0, R29, R0 ;  /* 0x000000001d007221 */ /* 0x000fc80000010000 */
[----:B------:R-:W-:-:S04]  /*7660*/  FADD.FTZ R0, R30, R0 ;  /* 0x000000001e007221 */ /* 0x000fc80000010000 */
[----:B------:R-:W-:Y:S01]  /*7670*/  FADD.FTZ R222, R222, R0 ;  /* 0x00000000dede7221 */ /* 0x000fe20000010000 */
[----:B------:R-:W-:Y:S05]  /*7680*/  @!P0 BRA `(.L_x_617) ;  /* 0x0000013000008947 */ /* 0x000fea0003800000 */
[C---:B------:R-:W-:Y:S01]  /*7690*/  ISETP.GT.AND P0, PT, R2.reuse, RZ, PT ;  /* 0x000000ff0200720c */ /* 0x040fe20003f04270 */
[----:B------:R-:W-:Y:S01]  /*76a0*/  BSSY B0, `(.L_x_618) ;  /* 0x000000e000007945 */ /* 0x000fe20003800000 */
[----:B------:R-:W-:-:S11]  /*76b0*/  IADD3 R0, R2, -0x1, RZ ;  /* 0xffffffff02007810 */ /* 0x000fd60007ffe0ff */
[----:B------:R-:W-:Y:S05]  /*76c0*/  @P0 BRA `(.L_x_619) ;  /* 0x0000007000000947 */ /* 0x000fea0003800000 */
[----:B------:R-:W-:-:S05]  /*76d0*/  IMAD.MOV.U32 R0, RZ, RZ, 0x1 ;  /* 0x00000001ff007424 */ /* 0x000fca00078e00ff */
[----:B------:R-:W-:Y:S01]  /*76e0*/  ISETP.NE.AND P0, PT, R0, c[0x0][0x32c], PT ;  /* 0x0000cb0000007a0c */ /* 0x000fe20003f05270 */
[----:B------:R-:W-:-:S12]  /*76f0*/  IMAD.MOV R0, RZ, RZ, -R2 ;  /* 0x000000ffff007224 */ /* 0x000fd800078e0a02 */
[----:B------:R-:W-:-:S05]  /*7700*/  @P0 IMAD.HI.U32 R2, R0, c[0x0][0x330], RZ ;  /* 0x0000cc0000020a27 */ /* 0x000fca00078e00ff */
[----:B------:R-:W-:-:S04]  /*7710*/  @P0 SHF.R.U32.HI R0, RZ, c[0x0][0x334], R2 ;  /* 0x0000cd00ff000a19 */ /* 0x000fc80000011602 */
[----:B------:R-:W-:Y:S01]  /*7720*/  LOP3.LUT R0, RZ, R0, RZ, 0x33, !PT ;  /* 0x00000000ff007212 */ /* 0x000fe200078e33ff */
[----:B------:R-:W-:Y:S05]  /*7730*/  BRA `(.L_x_620) ;  /* 0x0000004000007947 */ /* 0x000fea0003800000 */
.L_x_619:
[----:B------:R-:W-:-:S04]  /*7740*/  MOV R2, 0x1 ;  /* 0x0000000100027802 */ /* 0x000fc80000000f00 */
[----:B------:R-:W-:-:S13]  /*7750*/  ISETP.NE.AND P0, PT, R2, c[0x0][0x32c], PT ;  /* 0x0000cb0002007a0c */ /* 0x000fda0003f05270 */
[----:B------:R-:W-:-:S05]  /*7760*/  @P0 IMAD.HI.U32 R2, R0, c[0x0][0x330], RZ ;  /* 0x0000cc0000020a27 */ /* 0x000fca00078e00ff */
[----:B------:R-:W-:Y:S02]  /*7770*/  @P0 SHF.R.U32.HI R0, RZ, c[0x0][0x334], R2 ;  /* 0x0000cd00ff000a19 */ /* 0x000fe40000011602 */
.L_x_620:
[----:B------:R-:W-:Y:S05]  /*7780*/  BSYNC B0 ;  /* 0x0000000000007941 */ /* 0x000fea0003800000 */
.L_x_618:
[----:B------:R-:W-:-:S05]  /*7790*/  MOV R2, c[0x0][0x32c] ;  /* 0x0000cb0000027a02 */ /* 0x000fca0000000f00 */
[----:B------:R-:W-:-:S05]  /*77a0*/  IMAD R0, R0, R2, c[0x0][0x32c] ;  /* 0x0000cb0000007624 */ /* 0x000fca00078e0202 */
[----:B------:R-:W-:-:S05]  /*77b0*/  IMNMX R3, R3, R0, PT ;  /* 0x0000000003037217 */ /* 0x000fca0003800200 */
.L_x_617:
        /* <DEDUP_REMOVED lines=9> */
[----:B------:R-:W-:Y:S02]  /*7850*/  MOV R106, R102 ;  /* 0x00000066006a7202 */ /* 0x000fe40000000f00 */
.L_x_654:
[----:B------:R-:W-:Y:S04]  /*7860*/  DEPBAR.LE SB0, 0x0 ;  /* 0x000080000000791a */ /* 0x000fe80000000000 */
[----:B------:R-:W-:Y:S01]  /*7870*/  WARPSYNC 0xffffffff ;  /* 0xffffffff00007948 */ /* 0x000fe20003800000 */
[----:B------:R-:W-:Y:S01]  /*7880*/  BAR.SYNC.DEFER_BLOCKING 0x0 ;  /* 0x0000000000007b1d */ /* 0x000fe20000010000 */
[----:B------:R-:W-:Y:S05]  /*7890*/  ISETP.GT.AND P0, PT, R237, R208, PT ;  /* 0x000000d0ed00720c */ /* 0x000fea0003f04270 */
[----:B------:R1:W2:Y:S01]  /*78a0*/  LDSM.16.M88.4 R48, [R183] ;  /* 0x00000000b730783b */ /* 0x0002a20000000200 */
[----:B------:R-:W-:Y:S03]  /*78b0*/  BSSY B0, `(.L_x_622) ;  /* 0x0000044000007945 */ /* 0x000fe60003800000 */
[----:B------:R1:W3:Y:S04]  /*78c0*/  LDSM.16.M88.4 R44, [R183+0x1000] ;  /* 0x00100000b72c783b */ /* 0x0002e80000000200 */
[----:B------:R1:W4:Y:S04]  /*78d0*/  LDSM.16.M88.4 R16, [R180] ;  /* 0x00000000b410783b */ /* 0x0003280000000200 */
[----:B------:R1:W1:Y:S04]  /*78e0*/  LDSM.16.M88.4 R32, [R180+0x400] ;  /* 0x00040000b420783b */ /* 0x0002680000000200 */
[----:B------:R1:W1:Y:S04]  /*78f0*/  LDSM.16.M88.4 R156, [R180+0x800] ;  /* 0x00080000b49c783b */ /* 0x0002680000000200 */
[----:B------:R1:W1:Y:S04]  /*7900*/  LDSM.16.M88.4 R160, [R184] ;  /* 0x00000000b8a0783b */ /* 0x0002680000000200 */
[----:B------:R1:W1:Y:S04]  /*7910*/  LDSM.16.M88.4 R168, [R184+0x1000] ;  /* 0x00100000b8a8783b */ /* 0x0002680000000200 */
[----:B------:R1:W1:Y:S04]  /*7920*/  LDSM.16.M88.4 R164, [R185] ;  /* 0x00000000b9a4783b */ /* 0x0002680000000200 */
[----:B------:R1:W1:Y:S04]  /*7930*/  LDSM.16.M88.4 R172, [R193] ;  /* 0x00000000c1ac783b */ /* 0x0002680000000200 */
[----:B------:R1:W1:Y:S01]  /*7940*/  LDSM.16.M88.4 R176, [R192] ;  /* 0x00000000c0b0783b */ /* 0x0002620000000200 */
[----:B------:R-:W-:-:S05]  /*7950*/  @P0 BRA `(.L_x_623) ;  /* 0x0000039000000947 */ /* 0x000fca0003800000 */
[C---:B------:R-:W-:Y:S01]  /*7960*/  IMAD.WIDE.U32 R2, R209.reuse, c[0x0][0x208], RZ ;  /* 0x00008200d1027a25 */ /* 0x040fe200078e00ff */
[----:B------:R-:W-:Y:S05]  /*7970*/  SHF.R.S32.HI R0, RZ, 0x1f, R209 ;  /* 0x0000001fff007819 */ /* 0x000fea00000114d1 */
[----:B------:R-:W-:Y:S04]  /*7980*/  IMAD R0, R0, c[0x0][0x208], RZ ;  /* 0x0000820000007a24 */ /* 0x000fe800078e02ff */
[----:B------:R-:W-:Y:S05]  /*7990*/  IMAD R0, R209, c[0x0][0x20c], R0 ;  /* 0x00008300d1007a24 */ /* 0x000fea00078e0200 */
[----:B------:R-:W-:Y:S02]  /*79a0*/  IADD3 R3, R3, R0, RZ ;  /* 0x0000000003037210 */ /* 0x000fe40007ffe0ff */
[----:B------:R-:W-:Y:S03]  /*79b0*/  SHF.R.S32.HI R0, RZ, 0x1f, R207 ;  /* 0x0000001fff007819 */ /* 0x000fe600000114cf */
[C---:B------:R-:W-:Y:S04]  /*79c0*/  IMAD.WIDE.U32 R2, R207.reuse, c[0x0][0x218], R2 ;  /* 0x00008600cf027a25 */ /* 0x040fe800078e0002 */
[----:B------:R-:W-:Y:S01]  /*79d0*/  IMAD R4, R0, c[0x0][0x218], RZ ;  /* 0x0000860000047a24 */ /* 0x000fe200078e02ff */
[----:B------:R-:W-:Y:S03]  /*79e0*/  IADD3 R0, P1, R246, R2, RZ ;  /* 0x00000002f6007210 */ /* 0x000fe60007f3e0ff */
[----:B------:R-:W-:Y:S01]  /*79f0*/  IMAD R4, R207, c[0x0][0x21c], R4 ;  /* 0x00008700cf047a24 */ /* 0x000fe200078e0204 */
[C---:B------:R-:W-:Y:S04]  /*7a00*/  LEA R11, P0, R0.reuse, c[0x0][0x1f8], 0x1 ;  /* 0x00007e00000b7a11 */ /* 0x040fe800078008ff */
[----:B------:R-:W-:Y:S04]  /*7a10*/  IADD3.X R2, R249, R3, R4, P1, !PT ;  /* 0x00000003f9027210 */ /* 0x000fe80000ffe404 */
[----:B------:R-:W-:Y:S01]  /*7a20*/  LEA.HI.X R10, R0, c[0x0][0x1fc], R2, 0x1, P0 ;  /* 0x00007f00000a7a11 */ /* 0x000fe200000f0c02 */
[----:B------:R-:W-:-:S05]  /*7a30*/  BRA.DIV ~URZ, `(.L_x_624) ;  /* 0x000124527f007947 */ /* 0x000fca000b800000 */
[----:B------:R4:W3:Y:S02]  /*7a40*/  SHFL.IDX PT, R4, R10, RZ, 0x1c1f ;  /* 0x001c1fff0a047589 */ /* 0x0008e400000e0000 */
.L_x_796:
[----:B------:R-:W-:-:S05]  /*7a50*/  BRA.DIV ~URZ, `(.L_x_625) ;  /* 0x000124a27f007947 */ /* 0x000fca000b800000 */
[----:B------:R4:W3:Y:S02]  /*7a60*/  SHFL.IDX PT, R0, R11, RZ, 0x1c1f ;  /* 0x001c1fff0b007589 */ /* 0x0008e400000e0000 */
.L_x_797:
[C---:B------:R-:W-:Y:S01]  /*7a70*/  IMAD.SHL.U32 R5, R210.reuse, 0x2, RZ ;  /* 0x00000002d2057824 */ /* 0x040fe200078e00ff */
[----:B------:R-:W-:Y:S01]  /*7a80*/  ISETP.GE.AND P3, PT, R210, c[0x0][0x1d4], PT ;  /* 0x00007500d2007a0c */ /* 0x000fe20003f66270 */
[C---:B------:R-:W-:Y:S01]  /*7a90*/  IMAD.SHL.U32 R3, R235.reuse, 0x2, RZ ;  /* 0x00000002eb037824 */ /* 0x040fe200078e00ff */
[----:B------:R-:W-:Y:S01]  /*7aa0*/  ISETP.GE.AND P2, PT, R235, c[0x0][0x1d4], PT ;  /* 0x00007500eb007a0c */ /* 0x000fe20003f46270 */
[----:B------:R-:W-:Y:S01]  /*7ab0*/  IMAD.SHL.U32 R2, R236, 0x2, RZ ;  /* 0x00000002ec027824 */ /* 0x000fe200078e00ff */
[C---:B---3--:R-:W-:Y:S02]  /*7ac0*/  IADD3 R8, P0, R0.reuse, R5, RZ ;  /* 0x0000000500087210 */ /* 0x048fe40007f1e0ff */
[----:B------:R-:W3:Y:S01]  /*7ad0*/  S2R R5, SR_TID.X ;  /* 0x0000000000057919 */ /* 0x000ee20000002100 */
[----:B------:R-:W-:Y:S02]  /*7ae0*/  IADD3 R6, P1, R0, R3, RZ ;  /* 0x0000000300067210 */ /* 0x000fe40007f3e0ff */
[----:B------:R-:W-:Y:S01]  /*7af0*/  IMAD.X R9, R4, 0x1, R217, P0 ;  /* 0x0000000104097824 */ /* 0x000fe200000e06d9 */
[----:B------:R-:W-:Y:S02]  /*7b00*/  IADD3 R2, P0, R0, R2, RZ ;  /* 0x0000000200027210 */ /* 0x000fe40007f1e0ff */
[----:B------:R-:W-:Y:S01]  /*7b10*/  IMAD.X R7, R4, 0x1, R215, P1 ;  /* 0x0000000104077824 */ /* 0x000fe200008e06d7 */
[----:B------:R-:W-:Y:S01]  /*7b20*/  ISETP.GE.AND P1, PT, R236, c[0x0][0x1d4], PT ;  /* 0x00007500ec007a0c */ /* 0x000fe20003f26270 */
[----:B------:R-:W-:Y:S01]  /*7b30*/  @!PT LDS RZ, [RZ] ;  /* 0x00000000fffff984 */ /* 0x000fe20000000800 */
[----:B------:R-:W-:Y:S01]  /*7b40*/  @!PT LDS RZ, [RZ] ;  /* 0x00000000fffff984 */ /* 0x000fe20000000800 */
[----:B------:R-:W-:Y:S01]  /*7b50*/  @!PT LDS RZ, [RZ] ;  /* 0x00000000fffff984 */ /* 0x000fe20000000800 */
[----:B------:R4:W-:Y:S01]  /*7b60*/  LDGSTS.E.BYPASS.LTC128B.128 [R195+0x1880], [R8.64], !P3 ;  /* 0x0188000008c37fae */ /* 0x0009e2000d901d46 */
[----:B------:R-:W-:Y:S03]  /*7b70*/  IMAD.X R3, R4, 0x1, R216, P0 ;  /* 0x0000000104037824 */ /* 0x000fe600000e06d8 */
[----:B------:R4:W-:Y:S08]  /*7b80*/  LDGSTS.E.BYPASS.LTC128B.128 [R195+0x2480], [R6.64], !P2 ;  /* 0x0248000006c37fae */ /* 0x0009f0000d101d46 */
[----:B------:R4:W-:Y:S01]  /*7b90*/  LDGSTS.E.BYPASS.LTC128B.128 [R195+0x3080], [R2.64], !P1 ;  /* 0x0308000002c37fae */ /* 0x0009e2000c901d46 */
[----:B---3--:R-:W-:Y:S11]  /*7ba0*/  ISETP.GT.AND P4, PT, R5, 0x3f, PT ;  /* 0x0000003f0500780c */ /* 0x008ff60003f84270 */
[----:B------:R-:W-:Y:S02]  /*7bb0*/  @!UPT UIADD3 URZ, URZ, URZ, URZ ;  /* 0x0000003f3f3ff290 */ /* 0x000fe4000fffe03f */
[----:B------:R-:W-:-:S05]  /*7bc0*/  @P4 BRA `(.L_x_623) ;  /* 0x0000012000004947 */ /* 0x000fca0003800000 */
[----:B------:R-:W-:-:S05]  /*7bd0*/  BRA.DIV ~URZ, `(.L_x_626) ;  /* 0x000123927f007947 */ /* 0x000fca000b800000 */
[----:B------:R3:W4:Y:S04]  /*7be0*/  SHFL.IDX PT, R4, R10, 0x1, 0x1c1f ;  /* 0x003c1f000a047f89 */ /* 0x00072800000e0000 */
[----:B------:R3:W2:Y:S02]  /*7bf0*/  SHFL.IDX PT, R0, R11, 0x1, 0x1c1f ;  /* 0x003c1f000b007f89 */ /* 0x0006a400000e0000 */
.L_x_798:
[----:B----4-:R-:W-:Y:S02]  /*7c00*/  IMAD.SHL.U32 R2, R210, 0x2, RZ ;  /* 0x00000002d2027824 */ /* 0x010fe400078e00ff */
[----:B------:R-:W-:Y:S03]  /*7c10*/  IMAD.SHL.U32 R3, R235, 0x2, RZ ;  /* 0x00000002eb037824 */ /* 0x000fe600078e00ff */
[----:B--2---:R-:W-:Y:S02]  /*7c20*/  IADD3 R8, P0, R0, R2, RZ ;  /* 0x0000000200087210 */ /* 0x004fe40007f1e0ff */
[----:B------:R-:W-:Y:S03]  /*7c30*/  SHF.L.U32 R2, R236, 0x1, RZ ;  /* 0x00000001ec027819 */ /* 0x000fe600000006ff */
[----:B------:R-:W-:Y:S01]  /*7c40*/  IMAD.X R9, R4, 0x1, R217, P0 ;  /* 0x0000000104097824 */ /* 0x000fe200000e06d9 */
[----:B------:R-:W-:Y:S04]  /*7c50*/  IADD3 R6, P0, R0, R3, RZ ;  /* 0x0000000300067210 */ /* 0x000fe80007f1e0ff */
[----:B------:R-:W-:Y:S01]  /*7c60*/  @!PT LDS RZ, [RZ] ;  /* 0x00000000fffff984 */ /* 0x000fe20000000800 */
[----:B------:R-:W-:Y:S01]  /*7c70*/  @!PT LDS RZ, [RZ] ;  /* 0x00000000fffff984 */ /* 0x000fe20000000800 */
[----:B------:R-:W-:Y:S01]  /*7c80*/  @!PT LDS RZ, [RZ] ;  /* 0x00000000fffff984 */ /* 0x000fe20000000800 */
[----:B------:R2:W-:Y:S01]  /*7c90*/  LDGSTS.E.BYPASS.LTC128B.128 [R195+0x2080], [R8.64], !P3 ;  /* 0x0208000008c37fae */ /* 0x0005e2000d901d46 */
[----:B------:R-:W-:Y:S02]  /*7ca0*/  IADD3.X R7, R4, R215, RZ, P0, !PT ;  /* 0x000000d704077210 */ /* 0x000fe400007fe4ff */
[----:B------:R-:W-:Y:S03]  /*7cb0*/  IADD3 R2, P0, R0, R2, RZ ;  /* 0x0000000200027210 */ /* 0x000fe60007f1e0ff */
[----:B------:R2:W-:Y:S02]  /*7cc0*/  LDGSTS.E.BYPASS.LTC128B.128 [R195+0x2c80], [R6.64], !P2 ;  /* 0x02c8000006c37fae */ /* 0x0005e4000d101d46 */
[----:B------:R-:W-:Y:S05]  /*7cd0*/  IMAD.X R3, R4, 0x1, R216, P0 ;  /* 0x0000000104037824 */ /* 0x000fea00000e06d8 */
[----:B------:R2:W-:Y:S03]  /*7ce0*/  LDGSTS.E.BYPASS.LTC128B.128 [R195+0x3880], [R2.64], !P1 ;  /* 0x0388000002c37fae */ /* 0x0005e6000c901d46 */
.L_x_623:
[----:B------:R-:W-:Y:S05]  /*7cf0*/  BSYNC B0 ;  /* 0x0000000000007941 */ /* 0x000fea0003800000 */
.L_x_622:
[----:B------:R-:W0:Y:S01]  /*7d00*/  LDGDEPBAR ;  /* 0x00000000000079af */ /* 0x000e220000000000 */
[----:B------:R-:W-:Y:S01]  /*7d10*/  WARPSYNC 0xffffffff ;  /* 0xffffffff00007948 */ /* 0x000fe20003800000 */
[-C--:B--2-4-:R-:W-:Y:S01]  /*7d20*/  HMMA.16816.F32 R4, R48, R16.reuse, RZ ;  /* 0x000000103004723c */ /* 0x094fe200000018ff */
[----:B------:R-:W-:Y:S02]  /*7d30*/  BSSY B0, `(.L_x_627) ;  /* 0x0000113000007945 */ /* 0x000fe40003800000 */
[----:B------:R-:W-:Y:S05]  /*7d40*/  ISETP.GT.AND P0, PT, R208, R237, PT ;  /* 0x000000edd000720c */ /* 0x000fea0003f04270 */
[C---:B---3--:R-:W-:Y:S08]  /*7d50*/  HMMA.16816.F32 R8, R44.reuse, R16, RZ ;  /* 0x000000102c08723c */ /* 0x048ff000000018ff */
        /* <DEDUP_REMOVED lines=85> */
[----:B------:R-:W3:Y:S01]  /*82b0*/  MUFU.TANH R206, R3 ;  /* 0x0000000300ce7308 */ /* 0x000ee20000002400 */
[----:B-1----:R-:W-:Y:S02]  /*82c0*/  FMUL.FTZ R0, R5, c[0x0][0x320] ;  /* 0x0000c80005007a20 */ /* 0x002fe40000410000 */
[----:B------:R-:W-:Y:S07]  /*82d0*/  FMUL.FTZ R2, R11, c[0x0][0x320] ;  /* 0x0000c8000b027a20 */ /* 0x000fee0000410000 */
[----:B------:R1:W4:Y:S10]  /*82e0*/  MUFU.TANH R177, R0 ;  /* 0x0000000000b17308 */ /* 0x0003340000002400 */
[----:B------:R-:W2:Y:S01]  /*82f0*/  MUFU.TANH R205, R2 ;  /* 0x0000000200cd7308 */ /* 0x000ea20000002400 */
[----:B-1----:R-:W-:Y:S09]  /*8300*/  FMUL.FTZ R0, R6, c[0x0][0x320] ;  /* 0x0000c80006007a20 */ /* 0x002ff20000410000 */
[----:B------:R1:W1:Y:S02]  /*8310*/  MUFU.TANH R200, R0 ;  /* 0x0000000000c87308 */ /* 0x0002640000002400 */
[----:B-1----:R-:W-:Y:S02]  /*8320*/  FMUL.FTZ R0, R7, c[0x0][0x320] ;  /* 0x0000c80007007a20 */ /* 0x002fe40000410000 */
[----:B------:R-:W1:Y:S06]  /*8330*/  LDSM.16.M88.4 R4, [R187] ;  /* 0x00000000bb04783b */ /* 0x000e6c0000000200 */
[----:B------:R5:W1:Y:S02]  /*8340*/  MUFU.TANH R197, R0 ;  /* 0x0000000000c57308 */ /* 0x000a640000002400 */
[----:B-----5:R-:W-:Y:S08]  /*8350*/  FMUL.FTZ R0, R8, c[0x0][0x320] ;  /* 0x0000c80008007a20 */ /* 0x020ff00000410000 */
[----:B------:R5:W2:Y:S01]  /*8360*/  MUFU.TANH R204, R0 ;  /* 0x0000000000cc7308 */ /* 0x000aa20000002400 */
[-C--:B-1----:R-:W-:Y:S08]  /*8370*/  HMMA.16816.F32 R20, R160, R4.reuse, R20 ;  /* 0x00000004a014723c */ /* 0x082ff00000001814 */
[C---:B------:R-:W-:Y:S04]  /*8380*/  HMMA.16816.F32 R24, R168.reuse, R4, R24 ;  /* 0x00000004a818723c */ /* 0x040fe80000001818 */
[----:B-----5:R-:W-:Y:S02]  /*8390*/  FMUL.FTZ R0, R9, c[0x0][0x320] ;  /* 0x0000c80009007a20 */ /* 0x020fe40000410000 */
[----:B------:R-:W1:Y:S02]  /*83a0*/  LDSM.16.M88.4 R8, [R186] ;  /* 0x00000000ba08783b */ /* 0x000e640000000200 */
[----:B------:R-:W-:Y:S04]  /*83b0*/  DEPBAR.LE SB0, 0x0 ;  /* 0x000080000000791a */ /* 0x000fe80000000000 */
[----:B------:R5:W1:Y:S01]  /*83c0*/  MUFU.TANH R201, R0 ;  /* 0x0000000000c97308 */ /* 0x000a620000002400 */
[-C--:B------:R-:W-:Y:S01]  /*83d0*/  HMMA.16816.F32 R28, R168, R6.reuse, R28 ;  /* 0x00000006a81c723c */ /* 0x080fe2000000181c */
[----:B------:R-:W-:Y:S07]  /*83e0*/  BAR.SYNC.DEFER_BLOCKING 0x0 ;  /* 0x0000000000007b1d */ /* 0x000fee0000010000 */
[C---:B------:R-:W-:Y:S04]  /*83f0*/  HMMA.16816.F32 R32, R160.reuse, R6, R32 ;  /* 0x00000006a020723c */ /* 0x040fe80000001820 */
[----:B------:R-:W-:Y:S02]  /*8400*/  FMUL.FTZ R3, R26, c[0x0][0x320] ;  /* 0x0000c8001a037a20 */ /* 0x000fe40000410000 */
[----:B------:R-:W-:Y:S02]  /*8410*/  FMUL.FTZ R2, R27, c[0x0][0x320] ;  /* 0x0000c8001b027a20 */ /* 0x000fe40000410000 */
[----:B------:R-:W2:Y:S01]  /*8420*/  MUFU.TANH R196, R3 ;  /* 0x0000000300c47308 */ /* 0x000ea20000002400 */
[----:B-----5:R-:W-:Y:S09]  /*8430*/  FMUL.FTZ R0, R12, c[0x0][0x320] ;  /* 0x0000c8000c007a20 */ /* 0x020ff20000410000 */
[----:B------:R-:W2:Y:S01]  /*8440*/  MUFU.TANH R179, R2 ;  /* 0x0000000200b37308 */ /* 0x000ea20000002400 */
[-C--:B-1----:R-:W-:Y:S09]  /*8450*/  HMMA.16816.F32 R36, R160, R8.reuse, R36 ;  /* 0x00000008a024723c */ /* 0x082ff20000001824 */
[----:B------:R1:W1:Y:S01]  /*8460*/  MUFU.TANH R199, R0 ;  /* 0x0000000000c77308 */ /* 0x0002620000002400 */
[C---:B------:R-:W-:Y:S08]  /*8470*/  HMMA.16816.F32 R40, R168.reuse, R8, R40 ;  /* 0x00000008a828723c */ /* 0x040ff00000001828 */
        /* <DEDUP_REMOVED lines=77> */
[----:B--234-:R-:W-:Y:S01]  /*8950*/  IMAD.MOV.U32 R211, RZ, RZ, c[0x0][0x2b8] ;  /* 0x0000ae00ffd37624 */ /* 0x01cfe200078e00ff */
[----:B------:R-:W-:Y:S01]  /*8960*/  ISETP.GT.AND P1, PT, R238, 0x2f, PT ;  /* 0x0000002fee00780c */ /* 0x000fe20003f24270 */
[----:B------:R-:W-:Y:S01]  /*8970*/  IMAD R2, R208, 0x30, R240 ;  /* 0x00000030d0027824 */ /* 0x000fe200078e02f0 */
[----:B------:R-:W-:Y:S01]  /*8980*/  IADD3 R6, -R239, 0x30, RZ ;  /* 0x00000030ef067810 */ /* 0x000fe20007ffe1ff */
[----:B------:R-:W-:Y:S01]  /*8990*/  IMAD.MOV.U32 R207, RZ, RZ, RZ ;  /* 0x000000ffffcf7224 */ /* 0x000fe200078e00ff */
[----:B------:R-:W-:Y:S02]  /*89a0*/  ISETP.NE.AND P2, PT, R211, 0x1, PT ;  /* 0x00000001d300780c */ /* 0x000fe40003f45270 */
[----:B------:R-:W-:Y:S05]  /*89b0*/  IADD3 R2, R2, -0x30, R238 ;  /* 0xffffffd002027810 */ /* 0x000fea0007ffe0ee */
[----:B-1----:R-:W-:Y:S06]  /*89c0*/  IMAD.MOV.U32 R0, RZ, RZ, R2 ;  /* 0x000000ffff007224 */ /* 0x002fec00078e0002 */
[----:B------:R-:W-:Y:S05]  /*89d0*/  @P2 IMAD.HI.U32 R3, R2, c[0x0][0x2bc], RZ ;  /* 0x0000af0002032a27 */ /* 0x000fea00078e00ff */
[----:B------:R-:W-:Y:S04]  /*89e0*/  @P2 SHF.R.U32.HI R0, RZ, c[0x0][0x2c0], R3 ;  /* 0x0000b000ff002a19 */ /* 0x000fe80000011603 */
[C---:B------:R-:W-:Y:S04]  /*89f0*/  @!P1 IADD3 R3, P0, R0.reuse, R244, RZ ;  /* 0x000000f400039210 */ /* 0x040fe80007f1e0ff */
[----:B------:R-:W-:Y:S01]  /*8a00*/  @!P1 LEA.HI.X.SX32 R5, R0, R248, 0x1, P0 ;  /* 0x000000f800059211 */ /* 0x000fe200000f0eff */
[----:B------:R-:W-:Y:S01]  /*8a10*/  IMAD.MOV R0, RZ, RZ, -R0 ;  /* 0x000000ffff007224 */ /* 0x000fe200078e0a00 */
[C---:B------:R-:W-:Y:S03]  /*8a20*/  @!P1 LEA R4, P0, R3.reuse, c[0x0][0x2a0], 0x2 ;  /* 0x0000a80003049a11 */ /* 0x040fe600078010ff */
[----:B------:R-:W-:Y:S01]  /*8a30*/  IMAD R209, R0, c[0x0][0x2b8], R2 ;  /* 0x0000ae0000d17a24 */ /* 0x000fe200078e0202 */
[----:B------:R-:W-:Y:S03]  /*8a40*/  @!P1 LEA.HI.X R5, R3, c[0x0][0x2a4], R5, 0x2, P0 ;  /* 0x0000a90003059a11 */ /* 0x000fe600000f1405 */
[C---:B------:R-:W-:Y:S01]  /*8a50*/  IMAD.WIDE.U32 R2, R209.reuse, c[0x0][0x1e0], RZ ;  /* 0x00007800d1027a25 */ /* 0x040fe200078e00ff */
[----:B------:R-:W-:Y:S01]  /*8a60*/  SHF.R.S32.HI R0, RZ, 0x1f, R209 ;  /* 0x0000001fff007819 */ /* 0x000fe200000114d1 */
[----:B------:R-:W2:Y:S01]  /*8a70*/  @!P1 LDG.E R207, [R4.64] ;  /* 0x0000000604cf9981 */ /* 0x000ea2000c1e1900 */
[----:B------:R-:W-:Y:S03]  /*8a80*/  ISETP.GE.AND P1, PT, R6, 0x1, PT ;  /* 0x000000010600780c */ /* 0x000fe60003f26270 */
[----:B------:R-:W-:Y:S04]  /*8a90*/  IMAD R0, R0, c[0x0][0x1e0], RZ ;  /* 0x0000780000007a24 */ /* 0x000fe800078e02ff */
        /* <DEDUP_REMOVED lines=10> */
[----:B------:R-:W-:-:S06]  /*8b40*/  BRA.DIV ~URZ, `(.L_x_629) ;  /* 0x000114f27f007947 */ /* 0x000fcc000b800000 */
[----:B------:R1:W2:Y:S02]  /*8b50*/  SHFL.IDX PT, R4, R7, RZ, 0x1c1f ;  /* 0x001c1fff07047589 */ /* 0x0002a400000e0000 */
.L_x_799:
[----:B------:R-:W-:-:S05]  /*8b60*/  BRA.DIV ~URZ, `(.L_x_630) ;  /* 0x000115427f007947 */ /* 0x000fca000b800000 */
[----:B------:R3:W4:Y:S02]  /*8b70*/  SHFL.IDX PT, R0, R8, RZ, 0x1c1f ;  /* 0x001c1fff08007589 */ /* 0x00072400000e0000 */
.L_x_800:
[----:B------:R-:W-:Y:S02]  /*8b80*/  IMAD.SHL.U32 R2, R210, 0x2, RZ ;  /* 0x00000002d2027824 */ /* 0x000fe400078e00ff */
[C---:B------:R-:W-:Y:S03]  /*8b90*/  IMAD.SHL.U32 R5, R235.reuse, 0x2, RZ ;  /* 0x00000002eb057824 */ /* 0x040fe600078e00ff */
[----:B----4-:R-:W-:Y:S05]  /*8ba0*/  @P1 IADD3 R2, P0, R0, R2, RZ ;  /* 0x0000000200021210 */ /* 0x010fea0007f1e0ff */
[----:B--2---:R-:W-:Y:S01]  /*8bb0*/  @P1 IMAD.X R3, R4, 0x1, R217, P0 ;  /* 0x0000000104031824 */ /* 0x004fe200000e06d9 */
[----:B------:R-:W-:Y:S11]  /*8bc0*/  @P1 ISETP.GE.AND P0, PT, R210, c[0x0][0x1d4], PT ;  /* 0x00007500d2001a0c */ /* 0x000ff60003f06270 */
[----:B------:R-:W-:Y:S02]  /*8bd0*/  @!UPT UIADD3 URZ, URZ, URZ, URZ ;  /* 0x0000003f3f3ff290 */ /* 0x000fe4000fffe03f */
[----:B------:R-:W-:Y:S01]  /*8be0*/  @!PT LDS RZ, [RZ] ;  /* 0x00000000fffff984 */ /* 0x000fe20000000800 */
[----:B------:R-:W-:Y:S01]  /*8bf0*/  @!PT LDS RZ, [RZ] ;  /* 0x00000000fffff984 */ /* 0x000fe20000000800 */
[----:B------:R-:W-:Y:S01]  /*8c00*/  @!PT LDS RZ, [RZ] ;  /* 0x00000000fffff984 */ /* 0x000fe20000000800 */
[----:B------:R2:W-:Y:S02]  /*8c10*/  @P1 LDGSTS.E.BYPASS.LTC128B.128 [R195+0x3c80], [R2.64], !P0 ;  /* 0x03c8000002c31fae */ /* 0x0005e4000c101d46 */
[----:B--2---:R-:W-:Y:S01]  /*8c20*/  @P1 IADD3 R2, P0, R0, R5, RZ ;  /* 0x0000000500021210 */ /* 0x004fe20007f1e0ff */
[----:B------:R-:W-:Y:S04]  /*8c30*/  IMAD.SHL.U32 R5, R236, 0x2, RZ ;  /* 0x00000002ec057824 */ /* 0x000fe800078e00ff */
[----:B------:R-:W-:Y:S01]  /*8c40*/  @P1 IMAD.X R3, R4, 0x1, R215, P0 ;  /* 0x0000000104031824 */ /* 0x000fe200000e06d7 */
[----:B------:R-:W-:Y:S11]  /*8c50*/  @P1 ISETP.GE.AND P0, PT, R235, c[0x0][0x1d4], PT ;  /* 0x00007500eb001a0c */ /* 0x000ff60003f06270 */
[----:B------:R-:W-:Y:S02]  /*8c60*/  @!UPT UIADD3 URZ, URZ, URZ, URZ ;  /* 0x0000003f3f3ff290 */ /* 0x000fe4000fffe03f */
[----:B------:R2:W-:Y:S02]  /*8c70*/  @P1 LDGSTS.E.BYPASS.LTC128B.128 [R195+0x4880], [R2.64], !P0 ;  /* 0x0488000002c31fae */ /* 0x0005e4000c101d46 */
[----:B--2---:R-:W-:Y:S05]  /*8c80*/  @P1 IADD3 R2, P0, R0, R5, RZ ;  /* 0x0000000500021210 */ /* 0x004fea0007f1e0ff */
[----:B------:R-:W-:Y:S01]  /*8c90*/  @P1 IMAD.X R3, R4, 0x1, R216, P0 ;  /* 0x0000000104031824 */ /* 0x000fe200000e06d8 */
[----:B------:R-:W-:Y:S11]  /*8ca0*/  @P1 ISETP.GE.AND P0, PT, R236, c[0x0][0x1d4], PT ;  /* 0x00007500ec001a0c */ /* 0x000ff60003f06270 */
[----:B------:R-:W-:Y:S02]  /*8cb0*/  @!UPT UIADD3 URZ, URZ, URZ, URZ ;  /* 0x0000003f3f3ff290 */ /* 0x000fe4000fffe03f */
[----:B------:R2:W-:Y:S01]  /*8cc0*/  @P1 LDGSTS.E.BYPASS.LTC128B.128 [R195+0x5480], [R2.64], !P0 ;  /* 0x0548000002c31fae */ /* 0x0005e2000c101d46 */
[----:B------:R-:W-:Y:S01]  /*8cd0*/  ISETP.GE.AND P0, PT, R6, 0x21, PT ;  /* 0x000000210600780c */ /* 0x000fe20003f06270 */
[----:B------:R-:W-:-:S06]  /*8ce0*/  BRA.DIV ~URZ, `(.L_x_631) ;  /* 0x000114327f007947 */ /* 0x000fcc000b800000 */
[----:B------:R4:W1:Y:S04]  /*8cf0*/  SHFL.IDX PT, R4, R7, 0x1, 0x1c1f ;  /* 0x003c1f0007047f89 */ /* 0x00086800000e0000 */
[----:B------:R4:W2:Y:S02]  /*8d00*/  SHFL.IDX PT, R0, R8, 0x1, 0x1c1f ;  /* 0x003c1f0008007f89 */ /* 0x0008a400000e0000 */
.L_x_801:
[----:B--2---:R-:W-:Y:S02]  /*8d10*/  IMAD.SHL.U32 R2, R210, 0x2, RZ ;  /* 0x00000002d2027824 */ /* 0x004fe400078e00ff */
[C---:B------:R-:W-:Y:S02]  /*8d20*/  IMAD.SHL.U32 R6, R235.reuse, 0x2, RZ ;  /* 0x00000002eb067824 */ /* 0x040fe400078e00ff */
[----:B------:R-:W-:Y:S01]  /*8d30*/  IMAD.SHL.U32 R5, R236, 0x2, RZ ;  /* 0x00000002ec057824 */ /* 0x000fe200078e00ff */
[----:B------:R-:W-:Y:S05]  /*8d40*/  @P0 IADD3 R2, P1, R0, R2, RZ ;  /* 0x0000000200020210 */ /* 0x000fea0007f3e0ff */
[----:B-1----:R-:W-:Y:S01]  /*8d50*/  @P0 IMAD.X R3, R4, 0x1, R217, P1 ;  /* 0x0000000104030824 */ /* 0x002fe200008e06d9 */
[----:B------:R-:W-:Y:S11]  /*8d60*/  @P0 ISETP.GE.AND P1, PT, R210, c[0x0][0x1d4], PT ;  /* 0x00007500d2000a0c */ /* 0x000ff60003f26270 */
[----:B------:R-:W-:Y:S02]  /*8d70*/  @!UPT UIADD3 URZ, URZ, URZ, URZ ;  /* 0x0000003f3f3ff290 */ /* 0x000fe4000fffe03f */
[----:B------:R-:W-:Y:S01]  /*8d80*/  @!PT LDS RZ, [RZ] ;  /* 0x00000000fffff984 */ /* 0x000fe20000000800 */
[----:B------:R-:W-:Y:S01]  /*8d90*/  @!PT LDS RZ, [RZ] ;  /* 0x00000000fffff984 */ /* 0x000fe20000000800 */
[----:B------:R-:W-:Y:S01]  /*8da0*/  @!PT LDS RZ, [RZ] ;  /* 0x00000000fffff984 */ /* 0x000fe20000000800 */
[----:B------:R1:W-:Y:S01]  /*8db0*/  @P0 LDGSTS.E.BYPASS.LTC128B.128 [R195+0x4480], [R2.64], !P1 ;  /* 0x0448000002c30fae */ /* 0x0003e2000c901d46 */
[----:B------:R-:W-:Y:S05]  /*8dc0*/  @P0 IADD3 R6, P1, R0, R6, RZ ;  /* 0x0000000600060210 */ /* 0x000fea0007f3e0ff */
[----:B----4-:R-:W-:Y:S01]  /*8dd0*/  @P0 IMAD.X R7, R4, 0x1, R215, P1 ;  /* 0x0000000104070824 */ /* 0x010fe200008e06d7 */
[----:B-1----:R-:W-:Y:S05]  /*8de0*/  @P0 IADD3 R2, P1, R0, R5, RZ ;  /* 0x0000000500020210 */ /* 0x002fea0007f3e0ff */
[----:B------:R-:W-:Y:S01]  /*8df0*/  @P0 IMAD.X R3, R4, 0x1, R216, P1 ;  /* 0x0000000104030824 */ /* 0x000fe200008e06d8 */
[----:B------:R-:W-:Y:S11]  /*8e00*/  @P0 ISETP.GE.AND P1, PT, R235, c[0x0][0x1d4], PT ;  /* 0x00007500eb000a0c */ /* 0x000ff60003f26270 */
[----:B------:R-:W-:Y:S02]  /*8e10*/  @!UPT UIADD3 URZ, URZ, URZ, URZ ;  /* 0x0000003f3f3ff290 */ /* 0x000fe4000fffe03f */
[----:B------:R1:W-:Y:S01]  /*8e20*/  @P0 LDGSTS.E.BYPASS.LTC128B.128 [R195+0x5080], [R6.64], !P1 ;  /* 0x0508000006c30fae */ /* 0x0003e2000c901d46 */
[----:B------:R-:W-:Y:S11]  /*8e30*/  @P0 ISETP.GE.AND P1, PT, R236, c[0x0][0x1d4], PT ;  /* 0x00007500ec000a0c */ /* 0x000ff60003f26270 */
[----:B------:R-:W-:Y:S02]  /*8e40*/  @!UPT UIADD3 URZ, URZ, URZ, URZ ;  /* 0x0000003f3f3ff290 */ /* 0x000fe4000fffe03f */
[----:B------:R1:W-:Y:S02]  /*8e50*/  @P0 LDGSTS.E.BYPASS.LTC128B.128 [R195+0x5c80], [R2.64], !P1 ;  /* 0x05c8000002c30fae */ /* 0x0003e4000c901d46 */
.L_x_628:
[----:B--234-:R-:W-:Y:S05]  /*8e60*/  BSYNC B0 ;  /* 0x0000000000007941 */ /* 0x01cfea0003800000 */
.L_x_627:
[----:B------:R-:W-:Y:S01]  /*8e70*/  LOP3.LUT R8, RZ, c[0x0][0x324], RZ, 0x33, !PT ;  /* 0x0000c900ff087a12 */ /* 0x000fe200078e33ff */
[----:B-1----:R-:W-:Y:S01]  /*8e80*/  IMAD.MOV.U32 R0, RZ, RZ, c[0x0][0x2c4] ;  /* 0x0000b100ff007624 */ /* 0x002fe200078e00ff */
[----:B------:R-:W0:Y:S01]  /*8e90*/  LDGDEPBAR ;  /* 0x00000000000079af */ /* 0x000e220000000000 */
[----:B------:R-:W-:Y:S03]  /*8ea0*/  IMAD.IADD R5, R251, 0x1, R250 ;  /* 0x00000001fb057824 */ /* 0x000fe600078e02fa */
[----:B------:R-:W-:Y:S01]  /*8eb0*/  ISETP.NE.AND P0, PT, R0, 0x1, PT ;  /* 0x000000010000780c */ /* 0x000fe20003f05270 */
[----:B------:R-:W-:Y:S05]  /*8ec0*/  IMAD R0, R208, -0x30, RZ ;  /* 0xffffffd0d0007824 */ /* 0x000fea00078e02ff */
[----:B------:R-:W-:Y:S04]  /*8ed0*/  IADD3 R2, -R234, 0x1, R0 ;  /* 0x00000001ea027810 */ /* 0x000fe80007ffe100 */
[----:B------:R-:W-:Y:S03]  /*8ee0*/  IADD3 R7, -R232, R2, R233 ;  /* 0x00000002e8077210 */ /* 0x000fe60007ffe1e9 */
[----:B------:R-:W-:Y:S01]  /*8ef0*/  @P0 IMAD.HI.U32 R3, R5, c[0x0][0x2c8], RZ ;  /* 0x0000b20005030a27 */ /* 0x000fe200078e00ff */
[----:B------:R-:W-:Y:S04]  /*8f00*/  IADD3 R6, R7, c[0x0][0x328], RZ ;  /* 0x0000ca0007067a10 */ /* 0x000fe80007ffe0ff */
[----:B------:R-:W-:Y:S01]  /*8f10*/  @P0 SHF.R.U32.HI R5, RZ, c[0x0][0x2cc], R3 ;  /* 0x0000b300ff050a19 */ /* 0x000fe20000011603 */
[----:B------:R-:W-:-:S05]  /*8f20*/  BRA.DIV ~URZ, `(.L_x_632) ;  /* 0x000112c27f007947 */ /* 0x000fca000b800000 */
[----:B------:R1:W2:Y:S02]  /*8f30*/  SHFL.IDX PT, R4, R5, RZ, 0x1c1f ;  /* 0x001c1fff05047589 */ /* 0x0002a400000e0000 */
.L_x_802:
[-C--:B--2---:R-:W-:Y:S01]  /*8f40*/  IADD3 R3, R6, R4.reuse, RZ ;  /* 0x0000000406037210 */ /* 0x084fe20007ffe0ff */
[----:B------:R-:W-:Y:S02]  /*8f50*/  IMAD.MOV.U32 R2, RZ, RZ, c[0x0][0x32c] ;  /* 0x0000cb00ff027624 */ /* 0x000fe400078e00ff */
[----:B------:R-:W-:Y:S03]  /*8f60*/  IMAD.IADD R7, R8, 0x1, R7 ;  /* 0x0000000108077824 */ /* 0x000fe600078e0207 */
[----:B------:R-:W-:Y:S02]  /*8f70*/  ISETP.GE.AND P0, PT, R2, 0x1, PT ;  /* 0x000000010200780c */ /* 0x000fe40003f06270 */
[----:B------:R-:W-:Y:S11]  /*8f80*/  IADD3 R2, R7, R4, RZ ;  /* 0x0000000407027210 */ /* 0x000ff60007ffe0ff */
[----:B------:R-:W-:-:S05]  /*8f90*/  @!P0 BRA `(.L_x_633) ;  /* 0x0000018000008947 */ /* 0x000fca0003800000 */
[----:B------:R-:W-:Y:S01]  /*8fa0*/  IADD3 R4, -R232, R233, R4 ;  /* 0x000000e9e8047210 */ /* 0x000fe20007ffe104 */
[----:B------:R-:W-:Y:S03]  /*8fb0*/  BSSY B0, `(.L_x_634) ;  /* 0x0000011000007945 */ /* 0x000fe60003800000 */
        /* <DEDUP_REMOVED lines=11> */
.L_x_635:
[----:B------:R-:W-:Y:S04]  /*9070*/  MOV R8, c[0x0][0x32c] ;  /* 0x0000cb0000087a02 */ /* 0x000fe80000000f00 */
[----:B------:R-:W-:Y:S11]  /*9080*/  ISETP.NE.AND P0, PT, R8, 0x1, PT ;  /* 0x000000010800780c */ /* 0x000ff60003f05270 */
[----:B------:R-:W-:Y:S02]  /*9090*/  @!UPT UIADD3 URZ, URZ, URZ, URZ ;  /* 0x0000003f3f3ff290 */ /* 0x000fe4000fffe03f */
[----:B------:R-:W-:Y:S05]  /*90a0*/  @P0 IMAD.HI.U32 R8, R4, c[0x0][0x330], RZ ;  /* 0x0000cc0004080a27 */ /* 0x000fea00078e00ff */
[----:B------:R-:W-:Y:S02]  /*90b0*/  @P0 SHF.R.U32.HI R4, RZ, c[0x0][0x334], R8 ;  /* 0x0000cd00ff040a19 */ /* 0x000fe40000011608 */
.L_x_636:
[----:B------:R-:W-:Y:S05]  /*90c0*/  BSYNC B0 ;  /* 0x0000000000007941 */ /* 0x000fea0003800000 */
.L_x_634:
[----:B------:R-:W-:Y:S04]  /*90d0*/  IMAD.IADD R8, R0, 0x1, -R234 ;  /* 0x0000000100087824 */ /* 0x000fe800078e0aea */
[----:B------:R-:W-:Y:S05]  /*90e0*/  IMAD R4, R4, c[0x0][0x32c], R8 ;  /* 0x0000cb0004047a24 */ /* 0x000fea00078e0208 */
[----:B------:R-:W-:Y:S02]  /*90f0*/  IMNMX R2, R2, R4, !PT ;  /* 0x0000000402027217 */ /* 0x000fe40007800200 */
[----:B------:R-:W-:Y:S04]  /*9100*/  IADD3 R4, R4, c[0x0][0x32c], RZ ;  /* 0x0000cb0004047a10 */ /* 0x000fe80007ffe0ff */
[----:B------:R-:W-:Y:S02]  /*9110*/  IMNMX R3, R3, R4, PT ;  /* 0x0000000403037217 */ /* 0x000fe40003800200 */
.L_x_633:
[C---:B------:R-:W-:Y:S02]  /*9120*/  ISETP.GE.AND P0, PT, R0.reuse, 0x1, PT ;  /* 0x000000010000780c */ /* 0x040fe40003f06270 */
[----:B------:R-:W-:Y:S02]  /*9130*/  ISETP.GE.AND P1, PT, R0, 0x2, PT ;  /* 0x000000020000780c */ /* 0x000fe40003f26270 */
[----:B------:R-:W-:Y:S02]  /*9140*/  LOP3.LUT R194, R194, 0xffffffef, RZ, 0xc0, !PT ;  /* 0xffffffefc2c27812 */ /* 0x000fe400078ec0ff */
[C---:B------:R-:W-:Y:S02]  /*9150*/  ISETP.GE.AND P6, PT, R0.reuse, 0x12, PT ;  /* 0x000000120000780c */ /* 0x040fe40003fc6270 */
[C---:B------:R-:W-:Y:S02]  /*9160*/  ISETP.GE.AND P5, PT, R0.reuse, 0x19, PT ;  /* 0x000000190000780c */ /* 0x040fe40003fa6270 */
[C---:B------:R-:W-:Y:S02]  /*9170*/  ISETP.GE.AND P4, PT, R0.reuse, 0x1a, PT ;  /* 0x0000001a0000780c */ /* 0x040fe40003f86270 */
[----:B------:R-:W-:Y:S02]  /*9180*/  ISETP.GE.AND P3, PT, R0, 0x21, PT ;  /* 0x000000210000780c */ /* 0x000fe40003f66270 */
[----:B------:R-:W-:Y:S02]  /*9190*/  @P0 LOP3.LUT R194, R194, 0x10, RZ, 0xfc, !PT ;  /* 0x00000010c2c20812 */ /* 0x000fe400078efcff */
[----:B------:R-:W-:Y:S02]  /*91a0*/  ISETP.GT.AND P0, PT, R2, RZ, !P0 ;  /* 0x000000ff0200720c */ /* 0x000fe40004704270 */
[----:B------:R-:W-:Y:S02]  /*91b0*/  LOP3.LUT R194, R194, 0xfffffff7, RZ, 0xc0, !PT ;  /* 0xfffffff7c2c27812 */ /* 0x000fe400078ec0ff */
[C---:B------:R-:W-:Y:S02]  /*91c0*/  ISETP.LT.OR P0, PT, R3.reuse, 0x1, P0 ;  /* 0x000000010300780c */ /* 0x040fe40000701670 */
[----:B------:R-:W-:Y:S02]  /*91d0*/  @P1 LOP3.LUT R194, R194, 0x8, RZ, 0xfc, !PT ;  /* 0x00000008c2c21812 */ /* 0x000fe400078efcff */
[----:B------:R-:W-:Y:S02]  /*91e0*/  FSEL R10, R178, -INF , !P0 ;  /* 0xff800000b20a7808 */ /* 0x000fe40004000000 */
[----:B------:R-:W-:Y:S02]  /*91f0*/  ISETP.GT.AND P0, PT, R2, 0x1, !P1 ;  /* 0x000000010200780c */ /* 0x000fe40004f04270 */
[----:B------:R-:W-:Y:S02]  /*9200*/  ISETP.GE.AND P1, PT, R0, 0x9, PT ;  /* 0x000000090000780c */ /* 0x000fe40003f26270 */
[----:B------:R-:W-:Y:S02]  /*9210*/  ISETP.LT.OR P0, PT, R3, 0x2, P0 ;  /* 0x000000020300780c */ /* 0x000fe40000701670 */
[----:B------:R-:W-:Y:S02]  /*9220*/  LOP3.LUT R194, R194, 0xfffffffb, RZ, 0xc0, !PT ;  /* 0xfffffffbc2c27812 */ /* 0x000fe400078ec0ff */
[----:B------:R-:W-:Y:S02]  /*9230*/  FSEL R9, R177, -INF , !P0 ;  /* 0xff800000b1097808 */ /* 0x000fe40004000000 */
[----:B------:R-:W-:Y:S02]  /*9240*/  ISETP.GT.AND P0, PT, R2, 0x8, !P1 ;  /* 0x000000080200780c */ /* 0x000fe40004f04270 */
[----:B------:R-:W-:Y:S02]  /*9250*/  ISETP.GE.AND P2, PT, R0, 0x22, PT ;  /* 0x000000220000780c */ /* 0x000fe40003f46270 */
[----:B------:R-:W-:Y:S02]  /*9260*/  ISETP.LT.OR P0, PT, R3, 0x9, P0 ;  /* 0x000000090300780c */ /* 0x000fe40000701670 */
[----:B------:R-:W-:Y:S02]  /*9270*/  @P1 LOP3.LUT R194, R194, 0x4, RZ, 0xfc, !PT ;  /* 0x00000004c2c21812 */ /* 0x000fe400078efcff */
[----:B------:R-:W-:Y:S02]  /*9280*/  ISETP.GE.AND P1, PT, R0, 0xa, PT ;  /* 0x0000000a0000780c */ /* 0x000fe40003f26270 */
[----:B------:R-:W-:Y:S02]  /*9290*/  FSEL R11, R159, -INF , !P0 ;  /* 0xff8000009f0b7808 */ /* 0x000fe40004000000 */
[----:B------:R-:W-:Y:S02]  /*92a0*/  LOP3.LUT R194, R194, 0xfffffffd, RZ, 0xc0, !PT ;  /* 0xfffffffdc2c27812 */ /* 0x000fe400078ec0ff */
[----:B------:R-:W-:Y:S04]  /*92b0*/  ISETP.GT.AND P0, PT, R2, 0x9, !P1 ;  /* 0x000000090200780c */ /* 0x000fe80004f04270 */
[C---:B------:R-:W-:Y:S03]  /*92c0*/  ISETP.LT.OR P0, PT, R3.reuse, 0xa, P0 ;  /* 0x0000000a0300780c */ /* 0x040fe60000701670 */
[----:B------:R-:W-:Y:S02]  /*92d0*/  @P1 LOP3.LUT R194, R194, 0x2, RZ, 0xfc, !PT ;  /* 0x00000002c2c21812 */ /* 0x000fe400078efcff */
[----:B------:R-:W-:Y:S02]  /*92e0*/  ISETP.GE.AND P1, PT, R0, 0x11, PT ;  /* 0x000000110000780c */ /* 0x000fe40003f26270 */
[----:B------:R-:W-:Y:S02]  /*92f0*/  FSEL R50, R158, -INF , !P0 ;  /* 0xff8000009e327808 */ /* 0x000fe40004000000 */
[----:B------:R-:W-:Y:S02]  /*9300*/  ISETP.GT.AND P0, PT, R2, 0x10, !P1 ;  /* 0x000000100200780c */ /* 0x000fe40004f04270 */
[----:B------:R-:W-:Y:S02]  /*9310*/  LOP3.LUT R194, R194, 0xfffffffe, RZ, 0xc0, !PT ;  /* 0xfffffffec2c27812 */ /* 0x000fe400078ec0ff */
[----:B------:R-:W-:Y:S04]  /*9320*/  ISETP.LT.OR P0, PT, R3, 0x11, P0 ;  /* 0x000000110300780c */ /* 0x000fe80000701670 */
[----:B------:R-:W-:Y:S02]  /*9330*/  FSEL R161, R157, -INF , !P0 ;  /* 0xff8000009da17808 */ /* 0x000fe40004000000 */
[----:B------:R-:W-:Y:S02]  /*9340*/  ISETP.GT.AND P0, PT, R2, 0x11, !P6 ;  /* 0x000000110200780c */ /* 0x000fe40007704270 */
[----:B------:R-:W-:Y:S02]  /*9350*/  @P1 LOP3.LUT R194, R194, 0x1, RZ, 0xfc, !PT ;  /* 0x00000001c2c21812 */ /* 0x000fe400078efcff */
[C---:B------:R-:W-:Y:S02]  /*9360*/  ISETP.LT.OR P0, PT, R3.reuse, 0x12, P0 ;  /* 0x000000120300780c */ /* 0x040fe40000701670 */
[----:B------:R-:W-:Y:S02]  /*9370*/  ISETP.GE.AND P1, PT, R0, 0x29, PT ;  /* 0x000000290000780c */ /* 0x000fe40003f26270 */
[----:B------:R-:W-:Y:S02]  /*9380*/  FSEL R160, R156, -INF , !P0 ;  /* 0xff8000009ca07808 */ /* 0x000fe40004000000 */
[----:B------:R-:W-:Y:S02]  /*9390*/  ISETP.GT.AND P0, PT, R2, 0x18, !P5 ;  /* 0x000000180200780c */ /* 0x000fe40006f04270 */
[----:B------:R-:W-:Y:S02]  /*93a0*/  LOP3.LUT R194, R194, 0xffffffdf, RZ, 0xc0, !PT ;  /* 0xffffffdfc2c27812 */ /* 0x000fe400078ec0ff */
        /* <DEDUP_REMOVED lines=11> */
[----:B------:R-:W-:Y:S04]  /*9460*/  ISETP.GT.AND P0, PT, R2, 0x28, !P1 ;  /* 0x000000280200780c */ /* 0x000fe80004f04270 */
[----:B------:R-:W-:Y:S04]  /*9470*/  ISETP.LT.OR P0, PT, R3, 0x29, P0 ;  /* 0x000000290300780c */ /* 0x000fe80000701670 */
[----:B------:R-:W-:Y:S02]  /*9480*/  FSEL R51, R13, -INF , !P0 ;  /* 0xff8000000d337808 */ /* 0x000fe40004000000 */
[----:B------:R-:W-:Y:S11]  /*9490*/  ISETP.GE.AND P0, PT, R0, 0x2a, PT ;  /* 0x0000002a0000780c */ /* 0x000ff60003f06270 */
[----:B------:R-:W-:Y:S02]  /*94a0*/  @!UPT UIADD3 URZ, URZ, URZ, URZ ;  /* 0x0000003f3f3ff290 */ /* 0x000fe4000fffe03f */
[----:B------:R-:W-:Y:S02]  /*94b0*/  @P0 LOP3.LUT R194, R194, 0x20, RZ, 0xfc, !PT ;  /* 0x00000020c2c20812 */ /* 0x000fe400078efcff */
[----:B------:R-:W-:Y:S04]  /*94c0*/  ISETP.GT.AND P0, PT, R2, 0x29, !P0 ;  /* 0x000000290200780c */ /* 0x000fe80004704270 */
[----:B------:R-:W-:Y:S04]  /*94d0*/  ISETP.LT.OR P0, PT, R3, 0x2a, P0 ;  /* 0x0000002a0300780c */ /* 0x000fe80000701670 */
[----:B------:R-:W-:Y:S01]  /*94e0*/  FSEL R49, R12, -INF , !P0 ;  /* 0xff8000000c317808 */ /* 0x000fe20004000000 */
[----:B------:R-:W-:-:S06]  /*94f0*/  BRA.DIV ~URZ, `(.L_x_637) ;  /* 0x00010d527f007947 */ /* 0x000fcc000b800000 */
[----:B------:R2:W3:Y:S02]  /*9500*/  SHFL.IDX PT, R4, R5, 0x1, 0x1c1f ;  /* 0x003c1f0005047f89 */ /* 0x0004e400000e0000 */
.L_x_803:
[----:B---3--:R-:W-:Y:S01]  /*9510*/  IADD3 R3, R6, R4, RZ ;  /* 0x0000000406037210 */ /* 0x008fe20007ffe0ff */
[----:B------:R-:W-:Y:S05]  /*9520*/  IMAD.MOV.U32 R2, RZ, RZ, c[0x0][0x32c] ;  /* 0x0000cb00ff027624 */ /* 0x000fea00078e00ff */
[----:B------:R-:W-:Y:S01]  /*9530*/  ISETP.GE.AND P0, PT, R2, 0x1, PT ;  /* 0x000000010200780c */ /* 0x000fe20003f06270 */
[----:B------:R-:W-:Y:S11]  /*9540*/  IMAD.IADD R2, R7, 0x1, R4 ;  /* 0x0000000107027824 */ /* 0x000ff600078e0204 */
[----:B------:R-:W-:Y:S01]  /*9550*/  @!UPT UIADD3 URZ, URZ, URZ, URZ ;  /* 0x0000003f3f3ff290 */ /* 0x000fe2000fffe03f */
        /* <DEDUP_REMOVED lines=14> */
.L_x_640:
[----:B------:R-:W-:Y:S04]  /*9640*/  MOV R8, c[0x0][0x32c] ;  /* 0x0000cb0000087a02 */ /* 0x000fe80000000f00 */
[----:B------:R-:W-:Y:S11]  /*9650*/  ISETP.NE.AND P0, PT, R8, 0x1, PT ;  /* 0x000000010800780c */ /* 0x000ff60003f05270 */
[----:B------:R-:W-:Y:S02]  /*9660*/  @!UPT UIADD3 URZ, URZ, URZ, URZ ;  /* 0x0000003f3f3ff290 */ /* 0x000fe4000fffe03f */
[----:B------:R-:W-:Y:S05]  /*9670*/  @P0 IMAD.HI.U32 R8, R4, c[0x0][0x330], RZ ;  /* 0x0000cc0004080a27 */ /* 0x000fea00078e00ff */
[----:B------:R-:W-:Y:S02]  /*9680*/  @P0 SHF.R.U32.HI R4, RZ, c[0x0][0x334], R8 ;  /* 0x0000cd00ff040a19 */ /* 0x000fe40000011608 */
.L_x_641:
[----:B------:R-:W-:Y:S05]  /*9690*/  BSYNC B0 ;  /* 0x0000000000007941 */ /* 0x000fea0003800000 */
.L_x_639:
[----:B------:R-:W-:Y:S04]  /*96a0*/  IMAD.IADD R8, R0, 0x1, -R234 ;  /* 0x0000000100087824 */ /* 0x000fe800078e0aea */
[----:B------:R-:W-:Y:S05]  /*96b0*/  IMAD R4, R4, c[0x0][0x32c], R8 ;  /* 0x0000cb0004047a24 */ /* 0x000fea00078e0208 */
[----:B------:R-:W-:Y:S02]  /*96c0*/  IMNMX R2, R2, R4, !PT ;  /* 0x0000000402027217 */ /* 0x000fe40007800200 */
[----:B------:R-:W-:Y:S04]  /*96d0*/  IADD3 R4, R4, c[0x0][0x32c], RZ ;  /* 0x0000cb0004047a10 */ /* 0x000fe80007ffe0ff */
[----:B------:R-:W-:Y:S02]  /*96e0*/  IMNMX R3, R3, R4, PT ;  /* 0x0000000403037217 */ /* 0x000fe40003800200 */
.L_x_638:
[----:B------:R-:W-:Y:S04]  /*96f0*/  LOP3.LUT P0, RZ, R194, 0x8, RZ, 0xc0, !PT ;  /* 0x00000008c2ff7812 */ /* 0x000fe8000780c0ff */
[----:B------:R-:W-:Y:S04]  /*9700*/  ISETP.GT.AND P0, PT, R2, 0x1, !P0 ;  /* 0x000000010200780c */ /* 0x000fe80004704270 */
[----:B------:R-:W-:Y:S04]  /*9710*/  ISETP.LT.OR P0, PT, R3, 0x2, P0 ;  /* 0x000000020300780c */ /* 0x000fe80000701670 */
[----:B------:R-:W-:Y:S02]  /*9720*/  FSEL R39, R197, -INF , !P0 ;  /* 0xff800000c5277808 */ /* 0x000fe40004000000 */
[----:B------:R-:W-:Y:S04]  /*9730*/  LOP3.LUT P0, RZ, R194, 0x4, RZ, 0xc0, !PT ;  /* 0x00000004c2ff7812 */ /* 0x000fe8000780c0ff */
[----:B------:R-:W-:Y:S04]  /*9740*/  ISETP.GT.AND P0, PT, R2, 0x8, !P0 ;  /* 0x000000080200780c */ /* 0x000fe80004704270 */
[C---:B------:R-:W-:Y:S04]  /*9750*/  ISETP.LT.OR P0, PT, R3.reuse, 0x9, P0 ;  /* 0x000000090300780c */ /* 0x040fe80000701670 */
[----:B------:R-:W-:Y:S02]  /*9760*/  FSEL R40, R172, -INF , !P0 ;  /* 0xff800000ac287808 */ /* 0x000fe40004000000 */
[----:B------:R-:W-:Y:S04]  /*9770*/  LOP3.LUT P0, RZ, R194, 0x2, RZ, 0xc0, !PT ;  /* 0x00000002c2ff7812 */ /* 0x000fe8000780c0ff */
[----:B------:R-:W-:Y:S04]  /*9780*/  ISETP.GT.AND P0, PT, R2, 0x9, !P0 ;  /* 0x000000090200780c */ /* 0x000fe80004704270 */
[----:B------:R-:W-:Y:S04]  /*9790*/  ISETP.LT.OR P0, PT, R3, 0xa, P0 ;  /* 0x0000000a0300780c */ /* 0x000fe80000701670 */
[----:B------:R-:W-:Y:S02]  /*97a0*/  FSEL R48, R167, -INF , !P0 ;  /* 0xff800000a7307808 */ /* 0x000fe40004000000 */
[----:B------:R-:W-:Y:S04]  /*97b0*/  LOP3.LUT P0, RZ, R194, 0x1, RZ, 0xc0, !PT ;  /* 0x00000001c2ff7812 */ /* 0x000fe8000780c0ff */
[C---:B------:R-:W-:Y:S04]  /*97c0*/  ISETP.GT.AND P0, PT, R2.reuse, 0x10, !P0 ;  /* 0x000000100200780c */ /* 0x040fe80004704270 */
[----:B------:R-:W-:Y:S04]  /*97d0*/  ISETP.LT.OR P0, PT, R3, 0x11, P0 ;  /* 0x000000110300780c */ /* 0x000fe80000701670 */
        /* <DEDUP_REMOVED lines=19> */
[----:B------:R-:W-:Y:S04]  /*9910*/  LOP3.LUT P0, RZ, R194, 0x10, RZ, 0xc0, !PT ;  /* 0x00000010c2ff7812 */ /* 0x000fe8000780c0ff */
[----:B------:R-:W-:Y:S04]  /*9920*/  ISETP.GT.AND P0, PT, R2, RZ, !P0 ;  /* 0x000000ff0200720c */ /* 0x000fe80004704270 */
[C---:B------:R-:W-:Y:S04]  /*9930*/  ISETP.LT.OR P0, PT, R3.reuse, 0x1, P0 ;  /* 0x000000010300780c */ /* 0x040fe80000701670 */
[----:B------:R-:W-:Y:S02]  /*9940*/  FSEL R26, R200, -INF , !P0 ;  /* 0xff800000c81a7808 */ /* 0x000fe40004000000 */
[----:B------:R-:W-:Y:S04]  /*9950*/  LOP3.LUT P0, RZ, R194, 0x20, RZ, 0xc0, !PT ;  /* 0x00000020c2ff7812 */ /* 0x000fe8000780c0ff */
[----:B------:R-:W-:Y:S04]  /*9960*/  ISETP.GT.AND P0, PT, R2, 0x29, !P0 ;  /* 0x000000290200780c */ /* 0x000fe80004704270 */
[----:B------:R-:W-:Y:S04]  /*9970*/  ISETP.LT.OR P0, PT, R3, 0x2a, P0 ;  /* 0x0000002a0300780c */ /* 0x000fe80000701670 */
[----:B------:R-:W-:Y:S01]  /*9980*/  FSEL R38, R14, -INF , !P0 ;  /* 0xff8000000e267808 */ /* 0x000fe20004000000 */
[----:B------:R-:W-:-:S06]  /*9990*/  BRA.DIV ~URZ, `(.L_x_642) ;  /* 0x000109127f007947 */ /* 0x000fcc000b800000 */
[----:B------:R3:W4:Y:S02]  /*99a0*/  SHFL.IDX PT, R4, R5, 0x2, 0x1c1f ;  /* 0x005c1f0005047f89 */ /* 0x00072400000e0000 */
.L_x_804:
[----:B----4-:R-:W-:Y:S01]  /*99b0*/  IADD3 R3, R6, R4, RZ ;  /* 0x0000000406037210 */ /* 0x010fe20007ffe0ff */
        /* <DEDUP_REMOVED lines=18> */
.L_x_645:
[----:B------:R-:W-:Y:S04]  /*9ae0*/  MOV R8, c[0x0][0x32c] ;  /* 0x0000cb0000087a02 */ /* 0x000fe80000000f00 */
[----:B------:R-:W-:Y:S11]  /*9af0*/  ISETP.NE.AND P0, PT, R8, 0x1, PT ;  /* 0x000000010800780c */ /* 0x000ff60003f05270 */
[----:B------:R-:W-:Y:S02]  /*9b00*/  @!UPT UIADD3 URZ, URZ, URZ, URZ ;  /* 0x0000003f3f3ff290 */ /* 0x000fe4000fffe03f */
[----:B------:R-:W-:Y:S05]  /*9b10*/  @P0 IMAD.HI.U32 R8, R4, c[0x0][0x330], RZ ;  /* 0x0000cc0004080a27 */ /* 0x000fea00078e00ff */
[----:B------:R-:W-:Y:S02]  /*9b20*/  @P0 SHF.R.U32.HI R4, RZ, c[0x0][0x334], R8 ;  /* 0x0000cd00ff040a19 */ /* 0x000fe40000011608 */
.L_x_646:
[----:B------:R-:W-:Y:S05]  /*9b30*/  BSYNC B0 ;  /* 0x0000000000007941 */ /* 0x000fea0003800000 */
.L_x_644:
[----:B------:R-:W-:Y:S04]  /*9b40*/  IMAD.IADD R8, R0, 0x1, -R234 ;  /* 0x0000000100087824 */ /* 0x000fe800078e0aea */
[----:B------:R-:W-:Y:S05]  /*9b50*/  IMAD R4, R4, c[0x0][0x32c], R8 ;  /* 0x0000cb0004047a24 */ /* 0x000fea00078e0208 */
[----:B------:R-:W-:Y:S02]  /*9b60*/  IMNMX R2, R2, R4, !PT ;  /* 0x0000000402027217 */ /* 0x000fe40007800200 */
[----:B------:R-:W-:Y:S04]  /*9b70*/  IADD3 R4, R4, c[0x0][0x32c], RZ ;  /* 0x0000cb0004047a10 */ /* 0x000fe80007ffe0ff */
[----:B------:R-:W-:Y:S02]  /*9b80*/  IMNMX R3, R3, R4, PT ;  /* 0x0000000403037217 */ /* 0x000fe40003800200 */
.L_x_643:
[----:B------:R-:W-:Y:S04]  /*9b90*/  LOP3.LUT P0, RZ, R194, 0x8, RZ, 0xc0, !PT ;  /* 0x00000008c2ff7812 */ /* 0x000fe8000780c0ff */
[----:B------:R-:W-:Y:S04]  /*9ba0*/  ISETP.GT.AND P0, PT, R2, 0x1, !P0 ;  /* 0x000000010200780c */ /* 0x000fe80004704270 */
[----:B------:R-:W-:Y:S04]  /*9bb0*/  ISETP.LT.OR P0, PT, R3, 0x2, P0 ;  /* 0x000000020300780c */ /* 0x000fe80000701670 */
[----:B------:R-:W-:Y:S02]  /*9bc0*/  FSEL R28, R201, -INF , !P0 ;  /* 0xff800000c91c7808 */ /* 0x000fe40004000000 */
        /* <DEDUP_REMOVED lines=39> */
[----:B------:R4:W1:Y:S02]  /*9e40*/  SHFL.IDX PT, R4, R5, 0x3, 0x1c1f ;  /* 0x007c1f0005047f89 */ /* 0x00086400000e0000 */
.L_x_805:
[----:B-1----:R-:W-:Y:S01]  /*9e50*/  IADD3 R3, R6, R4, RZ ;  /* 0x0000000406037210 */ /* 0x002fe20007ffe0ff */
        /* <DEDUP_REMOVED lines=11> */
[----:B--234-:R-:W-:Y:S05]  /*9f10*/  IMAD.MOV.U32 R5, RZ, RZ, c[0x0][0x32c] ;  /* 0x0000cb00ff057624 */ /* 0x01cfea00078e00ff */
[----:B------:R-:W-:Y:S11]  /*9f20*/  ISETP.NE.AND P0, PT, R5, 0x1, PT ;  /* 0x000000010500780c */ /* 0x000ff60003f05270 */
[----:B------:R-:W-:Y:S02]  /*9f30*/  @!UPT UIADD3 URZ, URZ, URZ, URZ ;  /* 0x0000003f3f3ff290 */ /* 0x000fe4000fffe03f */
[----:B------:R-:W-:Y:S05]  /*9f40*/  @P0 IMAD.HI.U32 R5, R4, c[0x0][0x330], RZ ;  /* 0x0000cc0004050a27 */ /* 0x000fea00078e00ff */
[----:B------:R-:W-:Y:S04]  /*9f50*/  @P0 SHF.R.U32.HI R4, RZ, c[0x0][0x334], R5 ;  /* 0x0000cd00ff040a19 */ /* 0x000fe80000011605 */
[----:B------:R-:W-:Y:S01]  /*9f60*/  LOP3.LUT R4, RZ, R4, RZ, 0x33, !PT ;  /* 0x00000004ff047212 */ /* 0x000fe200078e33ff */
[----:B------:R-:W-:-:S05]  /*9f70*/  BRA `(.L_x_651) ;  /* 0x0000005000007947 */ /* 0x000fca0003800000 */
.L_x_650:
[----:B--234-:R-:W-:Y:S04]  /*9f80*/  MOV R5, c[0x0][0x32c] ;  /* 0x0000cb0000057a02 */ /* 0x01cfe80000000f00 */
[----:B------:R-:W-:Y:S11]  /*9f90*/  ISETP.NE.AND P0, PT, R5, 0x1, PT ;  /* 0x000000010500780c */ /* 0x000ff60003f05270 */
[----:B------:R-:W-:Y:S02]  /*9fa0*/  @!UPT UIADD3 URZ, URZ, URZ, URZ ;  /* 0x0000003f3f3ff290 */ /* 0x000fe4000fffe03f */
[----:B------:R-:W-:Y:S05]  /*9fb0*/  @P0 IMAD.HI.U32 R5, R4, c[0x0][0x330], RZ ;  /* 0x0000cc0004050a27 */ /* 0x000fea00078e00ff */
[----:B------:R-:W-:Y:S02]  /*9fc0*/  @P0 SHF.R.U32.HI R4, RZ, c[0x0][0x334], R5 ;  /* 0x0000cd00ff040a19 */ /* 0x000fe40000011605 */
.L_x_651:
[----:B------:R-:W-:Y:S05]  /*9fd0*/  BSYNC B0 ;  /* 0x0000000000007941 */ /* 0x000fea0003800000 */
.L_x_649:
[----:B------:R-:W-:Y:S04]  /*9fe0*/  IMAD.IADD R0, R0, 0x1, -R234 ;  /* 0x0000000100007824 */ /* 0x000fe800078e0aea */
[----:B------:R-:W-:Y:S05]  /*9ff0*/  IMAD R0, R4, c[0x0][0x32c], R0 ;  /* 0x0000cb0004007a24 */ /* 0x000fea00078e0200 */
[----:B------:R-:W-:Y:S02]  /*a000*/  IADD3 R4, R0, c[0x0][0x32c], RZ ;  /* 0x0000cb0000047a10 */ /* 0x000fe40007ffe0ff */
[----:B------:R-:W-:Y:S02]  /*a010*/  IMNMX R2, R2, R0, !PT ;  /* 0x0000000002027217 */ /* 0x000fe40007800200 */
[----:B------:R-:W-:Y:S02]  /*a020*/  IMNMX R3, R3, R4, PT ;  /* 0x0000000403037217 */ /* 0x000fe40003800200 */
.L_x_648:
[----:B------:R-:W-:Y:S02]  /*a030*/  LOP3.LUT P0, RZ, R194, 0x10, RZ, 0xc0, !PT ;  /* 0x00000010c2ff7812 */ /* 0x000fe4000780c0ff */
[C---:B------:R-:W-:Y:S02]  /*a040*/  ISETP.GT.AND P1, PT, R2.reuse, 0x28, !P1 ;  /* 0x000000280200780c */ /* 0x040fe40004f24270 */
[----:B------:R-:W-:Y:S02]  /*a050*/  ISETP.GT.AND P0, PT, R2, RZ, !P0 ;  /* 0x000000ff0200720c */ /* 0x000fe40004704270 */
[----:B------:R-:W-:Y:S02]  /*a060*/  FMNMX.FTZ R0, R26, R105, !PT ;  /* 0x000000691a007209 */ /* 0x000fe40007810000 */
[C---:B------:R-:W-:Y:S02]  /*a070*/  ISETP.LT.OR P0, PT, R3.reuse, 0x1, P0 ;  /* 0x000000010300780c */ /* 0x040fe40000701670 */
[----:B------:R-:W-:Y:S02]  /*a080*/  ISETP.LT.OR P1, PT, R3, 0x29, P1 ;  /* 0x000000290300780c */ /* 0x000fe40000f21670 */
[----:B------:R-:W-:Y:S02]  /*a090*/  FSEL R15, R206, -INF , !P0 ;  /* 0xff800000ce0f7808 */ /* 0x000fe40004000000 */
[----:B------:R-:W-:Y:S02]  /*a0a0*/  LOP3.LUT P0, RZ, R194, 0x8, RZ, 0xc0, !PT ;  /* 0x00000008c2ff7812 */ /* 0x000fe4000780c0ff */
[----:B------:R-:W-:Y:S02]  /*a0b0*/  FMNMX.FTZ R0, R39, R0, !PT ;  /* 0x0000000027007209 */ /* 0x000fe40007810000 */
[----:B------:R-:W-:Y:S02]  /*a0c0*/  ISETP.GT.AND P0, PT, R2, 0x1, !P0 ;  /* 0x000000010200780c */ /* 0x000fe40004704270 */
[----:B--234-:R-:W-:Y:S02]  /*a0d0*/  FMNMX.FTZ R5, R40, R0, !PT ;  /* 0x0000000028057209 */ /* 0x01cfe40007810000 */
[----:B------:R-:W-:Y:S02]  /*a0e0*/  ISETP.LT.OR P0, PT, R3, 0x2, P0 ;  /* 0x000000020300780c */ /* 0x000fe40000701670 */
[----:B------:R-:W-:Y:S02]  /*a0f0*/  FMNMX.FTZ R5, R48, R5, !PT ;  /* 0x0000000530057209 */ /* 0x000fe40007810000 */
[----:B------:R-:W-:Y:S02]  /*a100*/  FSEL R24, R205, -INF , !P0 ;  /* 0xff800000cd187808 */ /* 0x000fe40004000000 */
[----:B------:R-:W-:Y:S02]  /*a110*/  LOP3.LUT P0, RZ, R194, 0x4, RZ, 0xc0, !PT ;  /* 0x00000004c2ff7812 */ /* 0x000fe4000780c0ff */
[----:B------:R-:W-:Y:S02]  /*a120*/  FMNMX.FTZ R5, R47, R5, !PT ;  /* 0x000000052f057209 */ /* 0x000fe40007810000 */
[----:B------:R-:W-:Y:S02]  /*a130*/  ISETP.GT.AND P0, PT, R2, 0x8, !P0 ;  /* 0x000000080200780c */ /* 0x000fe40004704270 */
[----:B------:R-:W-:Y:S02]  /*a140*/  FMNMX.FTZ R5, R46, R5, !PT ;  /* 0x000000052e057209 */ /* 0x000fe40007810000 */
        /* <DEDUP_REMOVED lines=8> */
[----:B------:R-:W-:Y:S02]  /*a1d0*/  FSEL R14, R102, -INF , !P1 ;  /* 0xff800000660e7808 */ /* 0x000fe40004800000 */
[----:B------:R-:W-:Y:S02]  /*a1e0*/  FSEL R22, R202, -INF , !P0 ;  /* 0xff800000ca167808 */ /* 0x000fe40004000000 */
[----:B------:R-:W-:Y:S02]  /*a1f0*/  LOP3.LUT P0, RZ, R194, 0x1, RZ, 0xc0, !PT ;  /* 0x00000001c2ff7812 */ /* 0x000fe4000780c0ff */
[----:B------:R-:W-:Y:S02]  /*a200*/  FMNMX.FTZ R5, R42, R5, !PT ;  /* 0x000000052a057209 */ /* 0x000fe40007810000 */
[----:B------:R-:W-:Y:S02]  /*a210*/  ISETP.GT.AND P0, PT, R2, 0x10, !P0 ;  /* 0x000000100200780c */ /* 0x000fe40004704270 */
[----:B------:R-:W-:Y:S02]  /*a220*/  FMNMX.FTZ R5, R41, R5, !PT ;  /* 0x0000000529057209 */ /* 0x000fe40007810000 */
[C---:B------:R-:W-:Y:S02]  /*a230*/  ISETP.LT.OR P0, PT, R3.reuse, 0x11, P0 ;  /* 0x000000110300780c */ /* 0x040fe40000701670 */
[----:B------:R-:W-:Y:S02]  /*a240*/  FMNMX.FTZ R5, R38, R5, !PT ;  /* 0x0000000526057209 */ /* 0x000fe40007810000 */
[----:B------:R-:W-:Y:S02]  /*a250*/  FSEL R21, R196, -INF , !P0 ;  /* 0xff800000c4157808 */ /* 0x000fe40004000000 */
[----:B------:R-:W-:Y:S02]  /*a260*/  ISETP.GT.AND P0, PT, R2, 0x11, !P6 ;  /* 0x000000110200780c */ /* 0x000fe40007704270 */
[----:B------:R-:W-:Y:S02]  /*a270*/  LOP3.LUT P6, RZ, R194, 0x20, RZ, 0xc0, !PT ;  /* 0x00000020c2ff7812 */ /* 0x000fe400078cc0ff */
        /* <DEDUP_REMOVED lines=14> */
[----:B------:R-:W-:Y:S02]  /*a360*/  ISETP.GT.AND P0, PT, R2, 0x29, !P6 ;  /* 0x000000290200780c */ /* 0x000fe40007704270 */
[----:B------:R-:W-:Y:S02]  /*a370*/  FMNMX.FTZ R2, R10, R100, !PT ;  /* 0x000000640a027209 */ /* 0x000fe40007810000 */
[----:B------:R-:W-:Y:S02]  /*a380*/  ISETP.LT.OR P0, PT, R3, 0x2a, P0 ;  /* 0x0000002a0300780c */ /* 0x000fe40000701670 */
        /* <DEDUP_REMOVED lines=29> */
[----:B------:R-:W-:Y:S02]  /*a560*/  FSEL R13, R101, -INF , !P0 ;  /* 0xff800000650d7808 */ /* 0x000fe40004000000 */
        /* <DEDUP_REMOVED lines=8> */
.L_x_806:
        /* <DEDUP_REMOVED lines=15> */
.L_x_807:
[C---:B------:R-:W-:Y:S01]  /*a6e0*/  FMUL.FTZ R2, R104.reuse, c[0x0][0x2d0] ;  /* 0x0000b40068027a20 */ /* 0x040fe20000410000 */
[----:B------:R-:W-:Y:S01]  /*a6f0*/  FSETP.NEU.FTZ.AND P0, PT, R104, -INF , PT ;  /* 0xff8000006800780b */ /* 0x000fe20003f1d000 */
[----:B------:R-:W-:Y:S01]  /*a700*/  WARPSYNC 0xffffffff ;  /* 0xffffffff00007948 */ /* 0x000fe20003800000 */
[----:B------:R-:W-:Y:S02]  /*a710*/  FSETP.NEU.FTZ.AND P1, PT, R103, -INF , PT ;  /* 0xff8000006700780b */ /* 0x000fe40003f3d000 */
[----:B------:R-:W-:Y:S02]  /*a720*/  FSEL R2, R2, RZ, P0 ;  /* 0x000000ff02027208 */ /* 0x000fe40000000000 */
[----:B--2---:R-:W-:Y:S02]  /*a730*/  FMNMX.FTZ R101, R0, R4, !PT ;  /* 0x0000000400657209 */ /* 0x004fe40007810000 */
[----:B------:R-:W-:Y:S01]  /*a740*/  FSEL R0, R104, RZ, P0 ;  /* 0x000000ff68007208 */ /* 0x000fe20000000000 */
[--C-:B------:R-:W-:Y:S01]  /*a750*/  FFMA.FTZ R9, R9, c[0x0][0x2d0], -R2.reuse ;  /* 0x0000b40009097a23 */ /* 0x100fe20000010802 */
[----:B------:R-:W-:Y:S01]  /*a760*/  FSETP.NEU.FTZ.AND P0, PT, R102, -INF , PT ;  /* 0xff8000006600780b */ /* 0x000fe20003f1d000 */
[--C-:B------:R-:W-:Y:S02]  /*a770*/  FFMA.FTZ R12, R11, c[0x0][0x2d0], -R2.reuse ;  /* 0x0000b4000b0c7a23 */ /* 0x100fe40000010802 */
[--C-:B------:R-:W-:Y:S02]  /*a780*/  FFMA.FTZ R201, R156, c[0x0][0x2d0], -R2.reuse ;  /* 0x0000b4009cc97a23 */ /* 0x100fe40000010802 */
[--C-:B------:R-:W-:Y:S01]  /*a790*/  FFMA.FTZ R10, R10, c[0x0][0x2d0], -R2.reuse ;  /* 0x0000b4000a0a7a23 */ /* 0x100fe20000010802 */
[----:B------:R-:W-:Y:S01]  /*a7a0*/  MUFU.EX2 R219, R12 ;  /* 0x0000000c00db7308 */ /* 0x000fe20000000800 */
        /* <DEDUP_REMOVED lines=8> */
[----:B------:R-:W-:Y:S02]  /*a830*/  FFMA.FTZ R168, R159, c[0x0][0x2d0], -R2 ;  /* 0x0000b4009fa87a23 */ /* 0x000fe40000010802 */
[C---:B------:R-:W-:Y:S02]  /*a840*/  FMUL.FTZ R2, R103.reuse, c[0x0][0x2d0] ;  /* 0x0000b40067027a20 */ /* 0x040fe40000410000 */
[----:B-1----:R-:W-:Y:S01]  /*a850*/  FADD.FTZ R4, -R0, R100 ;  /* 0x0000006400047221 */ /* 0x002fe20000010100 */
[----:B------:R-:W-:Y:S01]  /*a860*/  FSEL R0, R103, RZ, P1 ;  /* 0x000000ff67007208 */ /* 0x000fe20000800000 */
[----:B------:R-:W-:Y:S01]  /*a870*/  MUFU.EX2 R226, R167 ;  /* 0x000000a700e27308 */ /* 0x000fe20000000800 */
[----:B------:R-:W-:Y:S03]  /*a880*/  FSEL R2, R2, RZ, P1 ;  /* 0x000000ff02027208 */ /* 0x000fe60000800000 */
[----:B------:R-:W-:Y:S01]  /*a890*/  FADD.FTZ R5, -R0, R105 ;  /* 0x0000006900057221 */ /* 0x000fe20000010100 */
[----:B------:R-:W-:Y:S01]  /*a8a0*/  FSEL R0, R102, RZ, P0 ;  /* 0x000000ff66007208 */ /* 0x000fe20000000000 */
        /* <DEDUP_REMOVED lines=13> */
[----:B------:R-:W-:Y:S02]  /*a980*/  FFMA.FTZ R196, R41, c[0x0][0x2d0], -R2 ;  /* 0x0000b40029c47a23 */ /* 0x000fe40000010802 */
[----:B------:R-:W-:Y:S01]  /*a990*/  FMUL.FTZ R2, R102, c[0x0][0x2d0] ;  /* 0x0000b40066027a20 */ /* 0x000fe20000410000 */
[----:B------:R-:W-:Y:S01]  /*a9a0*/  MUFU.EX2 R38, R9 ;  /* 0x0000000900267308 */ /* 0x000fe20000000800 */
[----:B------:R-:W-:Y:S03]  /*a9b0*/  FADD.FTZ R0, -R0, R106 ;  /* 0x0000006a00007221 */ /* 0x000fe60000010100 */
[----:B------:R-:W-:Y:S01]  /*a9c0*/  FSEL R2, R2, RZ, P0 ;  /* 0x000000ff02027208 */ /* 0x000fe20000000000 */
[----:B------:R-:W-:Y:S01]  /*a9d0*/  FMUL.FTZ R0, R0, c[0x0][0x2d0] ;  /* 0x0000b40000007a20 */ /* 0x000fe20000410000 */
[----:B------:R-:W-:Y:S03]  /*a9e0*/  FSETP.NEU.FTZ.AND P0, PT, R101, -INF , PT ;  /* 0xff8000006500780b */ /* 0x000fe60003f1d000 */
[--C-:B------:R-:W-:Y:S01]  /*a9f0*/  FFMA.FTZ R3, R25, c[0x0][0x2d0], -R2.reuse ;  /* 0x0000b40019037a23 */ /* 0x100fe20000010802 */
[----:B------:R-:W-:Y:S01]  /*aa00*/  MUFU.EX2 R214, R8 ;  /* 0x0000000800d67308 */ /* 0x000fe20000000800 */
        /* <DEDUP_REMOVED lines=9> */
[--C-:B------:R-:W-:Y:S02]  /*aaa0*/  FFMA.FTZ R160, R34, c[0x0][0x2d0], -R2.reuse ;  /* 0x0000b40022a07a23 */ /* 0x100fe40000010802 */
[--C-:B------:R-:W-:Y:S01]  /*aab0*/  FFMA.FTZ R159, R33, c[0x0][0x2d0], -R2.reuse ;  /* 0x0000b400219f7a23 */ /* 0x100fe20000010802 */
[----:B------:R-:W2:Y:S10]  /*aac0*/  MUFU.EX2 R0, R0 ;  /* 0x0000000000007308 */ /* 0x000eb40000000800 */
[----:B------:R-:W-:Y:S01]  /*aad0*/  MUFU.EX2 R48, R10 ;  /* 0x0000000a00307308 */ /* 0x000fe20000000800 */
[----:B-1----:R-:W-:Y:S01]  /*aae0*/  FFMA.FTZ R3, R28, c[0x0][0x2d0], -R2 ;  /* 0x0000b4001c037a23 */ /* 0x002fe20000010802 */
[C---:B------:R-:W-:Y:S08]  /*aaf0*/  FSEL R2, R101.reuse, RZ, P0 ;  /* 0x000000ff65027208 */ /* 0x040ff00000000000 */
[----:B------:R1:W-:Y:S10]  /*ab00*/  MUFU.EX2 R49, R3 ;  /* 0x0000000300317308 */ /* 0x0003f40000000800 */
[----:B------:R-:W-:Y:S10]  /*ab10*/  MUFU.EX2 R211, R39 ;  /* 0x0000002700d37308 */ /* 0x000ff40000000800 */
[----:B------:R-:W-:Y:S01]  /*ab20*/  MUFU.EX2 R205, R37 ;  /* 0x0000002500cd7308 */ /* 0x000fe20000000800 */
[----:B-1----:R-:W-:Y:S02]  /*ab30*/  FADD.FTZ R3, -R2, R107 ;  /* 0x0000006b02037221 */ /* 0x002fe40000010100 */
[----:B------:R-:W-:Y:S07]  /*ab40*/  FMUL.FTZ R2, R101, c[0x0][0x2d0] ;  /* 0x0000b40065027a20 */ /* 0x000fee0000410000 */
[----:B------:R-:W-:Y:S01]  /*ab50*/  MUFU.EX2 R206, R36 ;  /* 0x0000002400ce7308 */ /* 0x000fe20000000800 */
[----:B------:R-:W-:Y:S01]  /*ab60*/  FSEL R6, R2, RZ, P0 ;  /* 0x000000ff02067208 */ /* 0x000fe20000000000 */
[----:B------:R-:W-:Y:S01]  /*ab70*/  FMUL.FTZ R2, R4, c[0x0][0x2d0] ;  /* 0x0000b40004027a20 */ /* 0x000fe20000410000 */
[C---:B------:R-:W-:Y:S02]  /*ab80*/  ISETP.GT.AND P0, PT, R208.reuse, R229, PT ;  /* 0x000000e5d000720c */ /* 0x040fe40003f04270 */
[----:B------:R-:W-:Y:S01]  /*ab90*/  IADD3 R208, R208, -0x1, RZ ;  /* 0xffffffffd0d07810 */ /* 0x000fe20007ffe0ff */
[--C-:B------:R-:W-:Y:S02]  /*aba0*/  FFMA.FTZ R32, R23, c[0x0][0x2d0], -R6.reuse ;  /* 0x0000b40017207a23 */ /* 0x100fe40000010806 */
[--C-:B------:R-:W-:Y:S02]  /*abb0*/  FFMA.FTZ R7, R22, c[0x0][0x2d0], -R6.reuse ;  /* 0x0000b40016077a23 */ /* 0x100fe40000010806 */
[----:B------:R1:W-:Y:S01]  /*abc0*/  MUFU.EX2 R100, R2 ;  /* 0x0000000200647308 */ /* 0x0003e20000000800 */
[--C-:B------:R-:W-:Y:S02]  /*abd0*/  FFMA.FTZ R107, R21, c[0x0][0x2d0], -R6.reuse ;  /* 0x0000b400156b7a23 */ /* 0x100fe40000010806 */
[--C-:B------:R-:W-:Y:S02]  /*abe0*/  FFMA.FTZ R156, R20, c[0x0][0x2d0], -R6.reuse ;  /* 0x0000b400149c7a23 */ /* 0x100fe40000010806 */
[----:B------:R-:W3:Y:S01]  /*abf0*/  LDSM.16.MT88.4 R20, [R181] ;  /* 0x00000000b514783b */ /* 0x000ee20000004200 */
[--C-:B------:R-:W-:Y:S02]  /*ac00*/  FFMA.FTZ R33, R24, c[0x0][0x2d0], -R6.reuse ;  /* 0x0000b40018217a23 */ /* 0x100fe40000010806 */
[--C-:B------:R-:W-:Y:S02]  /*ac10*/  FFMA.FTZ R179, R13, c[0x0][0x2d0], -R6.reuse ;  /* 0x0000b4000db37a23 */ /* 0x100fe40000010806 */
[----:B------:R-:W-:Y:S01]  /*ac20*/  MUFU.EX2 R227, R7 ;  /* 0x0000000700e37308 */ /* 0x000fe20000000800 */
[--C-:B------:R-:W-:Y:S02]  /*ac30*/  FFMA.FTZ R158, R19, c[0x0][0x2d0], -R6.reuse ;  /* 0x0000b400139e7a23 */ /* 0x100fe40000010806 */
[--C-:B------:R-:W-:Y:S02]  /*ac40*/  FFMA.FTZ R162, R18, c[0x0][0x2d0], -R6.reuse ;  /* 0x0000b40012a27a23 */ /* 0x100fe40000010806 */
[--C-:B------:R-:W-:Y:S02]  /*ac50*/  FFMA.FTZ R171, R17, c[0x0][0x2d0], -R6.reuse ;  /* 0x0000b40011ab7a23 */ /* 0x100fe40000010806 */
[--C-:B------:R-:W-:Y:S02]  /*ac60*/  FFMA.FTZ R175, R16, c[0x0][0x2d0], -R6.reuse ;  /* 0x0000b40010af7a23 */ /* 0x100fe40000010806 */
[--C-:B------:R-:W-:Y:S01]  /*ac70*/  FFMA.FTZ R177, R14, c[0x0][0x2d0], -R6.reuse ;  /* 0x0000b4000eb17a23 */ /* 0x100fe20000010806 */
[----:B------:R-:W-:Y:S01]  /*ac80*/  MUFU.EX2 R203, R33 ;  /* 0x0000002100cb7308 */ /* 0x000fe20000000800 */
[----:B-1----:R-:W-:Y:S09]  /*ac90*/  FFMA.FTZ R2, R15, c[0x0][0x2d0], -R6 ;  /* 0x0000b4000f027a23 */ /* 0x002ff20000010806 */
[----:B------:R1:W-:Y:S10]  /*aca0*/  MUFU.EX2 R34, R2 ;  /* 0x0000000200227308 */ /* 0x0003f40000000800 */
[----:B------:R-:W-:Y:S10]  /*acb0*/  MUFU.EX2 R204, R32 ;  /* 0x0000002000cc7308 */ /* 0x000ff40000000800 */
[----:B------:R-:W-:Y:S01]  /*acc0*/  MUFU.EX2 R224, R164 ;  /* 0x000000a400e07308 */ /* 0x000fe20000000800 */
[----:B-1----:R-:W-:Y:S02]  /*acd0*/  FMUL.FTZ R2, R3, c[0x0][0x2d0] ;  /* 0x0000b40003027a20 */ /* 0x002fe40000410000 */
[----:B------:R-:W-:Y:S07]  /*ace0*/  FMUL.FTZ R3, R5, c[0x0][0x2d0] ;  /* 0x0000b40005037a20 */ /* 0x000fee0000410000 */
[----:B------:R-:W-:Y:S10]  /*acf0*/  MUFU.EX2 R2, R2 ;  /* 0x0000000200027308 */ /* 0x000ff40000000800 */
[----:B------:R-:W-:Y:S10]  /*ad00*/  MUFU.EX2 R225, R163 ;  /* 0x000000a300e17308 */ /* 0x000ff40000000800 */
[----:B------:R-:W-:Y:S10]  /*ad10*/  MUFU.EX2 R107, R107 ;  /* 0x0000006b006b7308 */ /* 0x000ff40000000800 */
[----:B------:R-:W-:Y:S10]  /*ad20*/  MUFU.EX2 R218, R156 ;  /* 0x0000009c00da7308 */ /* 0x000ff40000000800 */
[----:B------:R-:W-:Y:S10]  /*ad30*/  MUFU.EX2 R213, R158 ;  /* 0x0000009e00d57308 */ /* 0x000ff40000000800 */
[----:B------:R-:W-:Y:S10]  /*ad40*/  MUFU.EX2 R212, R162 ;  /* 0x000000a200d47308 */ /* 0x000ff40000000800 */
[----:B------:R-:W-:Y:S10]  /*ad50*/  MUFU.EX2 R202, R202 ;  /* 0x000000ca00ca7308 */ /* 0x000ff40000000800 */
[----:B------:R-:W1:Y:S10]  /*ad60*/  MUFU.EX2 R201, R201 ;  /* 0x000000c900c97308 */ /* 0x000e740000000800 */
[----:B------:R-:W-:Y:S10]  /*ad70*/  MUFU.EX2 R197, R197 ;  /* 0x000000c500c57308 */ /* 0x000ff40000000800 */
[----:B------:R-:W-:Y:S10]  /*ad80*/  MUFU.EX2 R199, R199 ;  /* 0x000000c700c77308 */ /* 0x000ff40000000800 */
[----:B------:R-:W-:Y:S10]  /*ad90*/  MUFU.EX2 R196, R196 ;  /* 0x000000c400c47308 */ /* 0x000ff40000000800 */
[----:B------:R-:W-:Y:S10]  /*ada0*/  MUFU.EX2 R178, R178 ;  /* 0x000000b200b27308 */ /* 0x000ff40000000800 */
[----:B------:R-:W-:Y:S10]  /*adb0*/  MUFU.EX2 R172, R172 ;  /* 0x000000ac00ac7308 */ /* 0x000ff40000000800 */
[----:B------:R-:W4:Y:S10]  /*adc0*/  MUFU.EX2 R167, R176 ;  /* 0x000000b000a77308 */ /* 0x000f340000000800 */
[----:B------:R-:W-:Y:S01]  /*add0*/  MUFU.EX2 R164, R177 ;  /* 0x000000b100a47308 */ /* 0x000fe20000000800 */
[C---:B--2---:R-:W-:Y:S01]  /*ade0*/  FMUL.FTZ R12, R0.reuse, R124 ;  /* 0x0000007c000c7220 */ /* 0x044fe20000410000 */
[----:B-1----:R-:W-:Y:S01]  /*adf0*/  F2FP.PACK_AB R156, R201, R202 ;  /* 0x000000cac99c723e */ /* 0x002fe200000000ff */
[C---:B------:R-:W-:Y:S02]  /*ae00*/  FMUL.FTZ R13, R0.reuse, R125 ;  /* 0x0000007d000d7220 */ /* 0x040fe40000410000 */
[C---:B------:R-:W-:Y:S02]  /*ae10*/  FMUL.FTZ R24, R0.reuse, R120 ;  /* 0x0000007800187220 */ /* 0x040fe40000410000 */
[C---:B------:R-:W-:Y:S02]  /*ae20*/  FMUL.FTZ R25, R0.reuse, R121 ;  /* 0x0000007900197220 */ /* 0x040fe40000410000 */
[C---:B------:R-:W-:Y:S02]  /*ae30*/  FMUL.FTZ R28, R0.reuse, R116 ;  /* 0x00000074001c7220 */ /* 0x040fe40000410000 */
[C---:B------:R-:W-:Y:S02]  /*ae40*/  FMUL.FTZ R29, R0.reuse, R117 ;  /* 0x00000075001d7220 */ /* 0x040fe40000410000 */
[C---:B------:R-:W-:Y:S01]  /*ae50*/  FMUL.FTZ R8, R0.reuse, R128 ;  /* 0x0000008000087220 */ /* 0x040fe20000410000 */
[----:B----4-:R-:W-:Y:S01]  /*ae60*/  F2FP.PACK_AB R162, R167, R172 ;  /* 0x000000aca7a2723e */ /* 0x010fe200000000ff */
[C---:B------:R-:W-:Y:S01]  /*ae70*/  FMUL.FTZ R9, R0.reuse, R129 ;  /* 0x0000008100097220 */ /* 0x040fe20000410000 */
[----:B------:R-:W-:Y:S01]  /*ae80*/  MUFU.EX2 R128, R161 ;  /* 0x000000a100807308 */ /* 0x000fe20000000800 */
[C---:B------:R-:W-:Y:S01]  /*ae90*/  FMUL.FTZ R40, R0.reuse, R112 ;  /* 0x0000007000287220 */ /* 0x040fe20000410000 */
[----:B------:R-:W-:Y:S01]  /*aea0*/  F2FP.PACK_AB R112, R49, R105 ;  /* 0x000000693170723e */ /* 0x000fe200000000ff */
[C---:B------:R-:W-:Y:S01]  /*aeb0*/  FMUL.FTZ R41, R0.reuse, R113 ;  /* 0x0000007100297220 */ /* 0x040fe20000410000 */
[----:B------:R-:W-:Y:S01]  /*aec0*/  F2FP.PACK_AB R113, R203, R34 ;  /* 0x00000022cb71723e */ /* 0x000fe200000000ff */
[----:B------:R-:W-:Y:S01]  /*aed0*/  FMUL.FTZ R44, R0, R108 ;  /* 0x0000006c002c7220 */ /* 0x000fe20000410000 */
[----:B------:R-:W-:Y:S01]  /*aee0*/  F2FP.PACK_AB R108, R38, R48 ;  /* 0x00000030266c723e */ /* 0x000fe200000000ff */
[----:B------:R-:W-:Y:S01]  /*aef0*/  FMUL.FTZ R45, R0, R109 ;  /* 0x0000006d002d7220 */ /* 0x000fe20000410000 */
[----:B------:R-:W-:Y:S01]  /*af00*/  F2FP.PACK_AB R109, R50, R51 ;  /* 0x00000033326d723e */ /* 0x000fe200000000ff */
        /* <DEDUP_REMOVED lines=12> */
[C---:B------:R-:W-:Y:S02]  /*afd0*/  FMUL.FTZ R92, R0.reuse, R92 ;  /* 0x0000005c005c7220 */ /* 0x040fe40000410000 */
[C---:B------:R-:W-:Y:S02]  /*afe0*/  FMUL.FTZ R93, R0.reuse, R93 ;  /* 0x0000005d005d7220 */ /* 0x040fe40000410000 */
[----:B------:R-:W-:Y:S02]  /*aff0*/  FFMA.FTZ R4, R0, R221, R105 ;  /* 0x000000dd00047223 */ /* 0x000fe40000010069 */
[----:B------:R1:W2:Y:S01]  /*b000*/  MUFU.EX2 R0, R3 ;  /* 0x0000000300007308 */ /* 0x0002a20000000800 */
[----:B------:R-:W-:Y:S01]  /*b010*/  FMUL.FTZ R46, R2, R110 ;  /* 0x0000006e022e7220 */ /* 0x000fe20000410000 */
[----:B------:R-:W-:Y:S01]  /*b020*/  F2FP.PACK_AB R110, R220, R219 ;  /* 0x000000dbdc6e723e */ /* 0x000fe200000000ff */
[----:B------:R-:W-:Y:S01]  /*b030*/  FMUL.FTZ R47, R2, R111 ;  /* 0x0000006f022f7220 */ /* 0x000fe20000410000 */
[----:B------:R-:W-:Y:S01]  /*b040*/  F2FP.PACK_AB R111, R211, R214 ;  /* 0x000000d6d36f723e */ /* 0x000fe200000000ff */
[----:B------:R-:W-:Y:S02]  /*b050*/  FADD.FTZ R105, R49, R4 ;  /* 0x0000000431697221 */ /* 0x000fe40000010000 */
[C---:B------:R-:W-:Y:S02]  /*b060*/  FMUL.FTZ R4, R100.reuse, R132 ;  /* 0x0000008464047220 */ /* 0x040fe40000410000 */
[----:B------:R-:W-:Y:S01]  /*b070*/  FMUL.FTZ R5, R100, R133 ;  /* 0x0000008564057220 */ /* 0x000fe20000410000 */
[----:B------:R-:W-:Y:S01]  /*b080*/  MUFU.EX2 R132, R165 ;  /* 0x000000a500847308 */ /* 0x000fe20000000800 */
[C---:B------:R-:W-:Y:S02]  /*b090*/  FMUL.FTZ R10, R2.reuse, R130 ;  /* 0x00000082020a7220 */ /* 0x040fe40000410000 */
[C---:B------:R-:W-:Y:S02]  /*b0a0*/  FMUL.FTZ R11, R2.reuse, R131 ;  /* 0x00000083020b7220 */ /* 0x040fe40000410000 */
[----:B------:R-:W-:Y:S01]  /*b0b0*/  FMUL.FTZ R42, R2, R114 ;  /* 0x00000072022a7220 */ /* 0x000fe20000410000 */
[----:B------:R-:W-:Y:S01]  /*b0c0*/  F2FP.PACK_AB R114, R206, R205 ;  /* 0x000000cdce72723e */ /* 0x000fe200000000ff */
[C---:B------:R-:W-:Y:S01]  /*b0d0*/  FMUL.FTZ R43, R2.reuse, R115 ;  /* 0x00000073022b7220 */ /* 0x040fe20000410000 */
[----:B------:R-:W-:Y:S01]  /*b0e0*/  F2FP.PACK_AB R115, R227, R204 ;  /* 0x000000cce373723e */ /* 0x000fe200000000ff */
[C---:B------:R-:W-:Y:S01]  /*b0f0*/  FMUL.FTZ R14, R2.reuse, R126 ;  /* 0x0000007e020e7220 */ /* 0x040fe20000410000 */
[----:B------:R-:W-:Y:S01]  /*b100*/  MUFU.EX2 R130, R170 ;  /* 0x000000aa00827308 */ /* 0x000fe20000000800 */
[----:B------:R-:W-:Y:S02]  /*b110*/  FMUL.FTZ R15, R2, R127 ;  /* 0x0000007f020f7220 */ /* 0x000fe40000410000 */
[C---:B------:R-:W-:Y:S01]  /*b120*/  FMUL.FTZ R16, R100.reuse, R136 ;  /* 0x0000008864107220 */ /* 0x040fe20000410000 */
[----:B------:R-:W-:Y:S01]  /*b130*/  LDSM.16.MT88.4 R124, [R181+0x1000] ;  /* 0x00100000b57c783b */ /* 0x000fe20000004200 */
[----:B-1----:R-:W-:Y:S02]  /*b140*/  FFMA.FTZ R3, R100, R222, R48 ;  /* 0x000000de64037223 */ /* 0x002fe40000010030 */
[C---:B--2---:R-:W-:Y:S02]  /*b150*/  FMUL.FTZ R6, R0.reuse, R134 ;  /* 0x0000008600067220 */ /* 0x044fe40000410000 */
[----:B------:R-:W-:Y:S01]  /*b160*/  FMUL.FTZ R7, R0, R135 ;  /* 0x0000008700077220 */ /* 0x000fe20000410000 */
[----:B------:R-:W-:Y:S01]  /*b170*/  MUFU.EX2 R133, R169 ;  /* 0x000000a900857308 */ /* 0x000fe20000000800 */
[----:B------:R-:W-:Y:S02]  /*b180*/  FADD.FTZ R3, R38, R3 ;  /* 0x0000000326037221 */ /* 0x000fe40000010000 */
[----:B------:R-:W1:Y:S01]  /*b190*/  LDSM.16.MT88.4 R36, [R182] ;  /* 0x00000000b624783b */ /* 0x000e620000004200 */
[----:B------:R-:W-:Y:S02]  /*b1a0*/  FMUL.FTZ R17, R100, R137 ;  /* 0x0000008964117220 */ /* 0x000fe40000410000 */
[-C--:B---3--:R-:W-:Y:S04]  /*b1b0*/  HMMA.16816.F32 R4, R108, R20.reuse, R4 ;  /* 0x000000146c04723c */ /* 0x088fe80000001804 */
[----:B------:R-:W-:Y:S01]  /*b1c0*/  MUFU.EX2 R131, R160 ;  /* 0x000000a000837308 */ /* 0x000fe20000000800 */
[C---:B------:R-:W-:Y:S02]  /*b1d0*/  FMUL.FTZ R18, R0.reuse, R138 ;  /* 0x0000008a00127220 */ /* 0x040fe40000410000 */
[----:B------:R-:W-:Y:S01]  /*b1e0*/  FMUL.FTZ R19, R0, R139 ;  /* 0x0000008b00137220 */ /* 0x000fe20000410000 */
[C---:B------:R-:W-:Y:S01]  /*b1f0*/  HMMA.16816.F32 R8, R112.reuse, R20, R8 ;  /* 0x000000147008723c */ /* 0x040fe20000001808 */
[----:B------:R-:W-:Y:S03]  /*b200*/  LDSM.16.MT88.4 R136, [R181+0x800] ;  /* 0x00080000b588783b */ /* 0x000fe60000004200 */
[C---:B------:R-:W-:Y:S02]  /*b210*/  FMUL.FTZ R30, R2.reuse, R118 ;  /* 0x00000076021e7220 */ /* 0x040fe40000410000 */
[C---:B------:R-:W-:Y:S01]  /*b220*/  FMUL.FTZ R31, R2.reuse, R119 ;  /* 0x00000077021f7220 */ /* 0x040fe20000410000 */
[----:B------:R-:W-:Y:S01]  /*b230*/  MUFU.EX2 R222, R168 ;  /* 0x000000a800de7308 */ /* 0x000fe20000000800 */
[-C--:B------:R-:W-:Y:S01]  /*b240*/  HMMA.16816.F32 R12, R112, R22.reuse, R12 ;  /* 0x00000016700c723c */ /* 0x080fe2000000180c */
[----:B------:R-:W2:Y:S03]  /*b250*/  LDSM.16.MT88.4 R116, [R181+0xc00] ;  /* 0x000c0000b574783b */ /* 0x000ea60000004200 */
[C---:B------:R-:W-:Y:S02]  /*b260*/  FMUL.FTZ R26, R2.reuse, R122 ;  /* 0x0000007a021a7220 */ /* 0x040fe40000410000 */
[----:B------:R-:W-:Y:S02]  /*b270*/  FMUL.FTZ R27, R2, R123 ;  /* 0x0000007b021b7220 */ /* 0x000fe40000410000 */
[C---:B------:R-:W-:Y:S01]  /*b280*/  HMMA.16816.F32 R16, R108.reuse, R22, R16 ;  /* 0x000000166c10723c */ /* 0x040fe20000001810 */
[----:B------:R-:W-:Y:S01]  /*b290*/  LDSM.16.MT88.4 R120, [R182+0x400] ;  /* 0x00040000b678783b */ /* 0x000fe20000004200 */
[----:B------:R3:W-:Y:S02]  /*b2a0*/  MUFU.EX2 R221, R159 ;  /* 0x0000009f00dd7308 */ /* 0x0007e40000000800 */
[C---:B------:R-:W-:Y:S02]  /*b2b0*/  FMUL.FTZ R20, R100.reuse, R140 ;  /* 0x0000008c64147220 */ /* 0x040fe40000410000 */
[----:B------:R-:W-:Y:S02]  /*b2c0*/  FMUL.FTZ R21, R100, R141 ;  /* 0x0000008d64157220 */ /* 0x000fe40000410000 */
[C---:B------:R-:W-:Y:S04]  /*b2d0*/  FMUL.FTZ R22, R0.reuse, R142 ;  /* 0x0000008e00167220 */ /* 0x040fe80000410000 */
[----:B------:R-:W-:Y:S01]  /*b2e0*/  FMUL.FTZ R23, R0, R143 ;  /* 0x0000008f00177220 */ /* 0x000fe20000410000 */
[----:B------:R-:W-:Y:S01]  /*b2f0*/  MUFU.EX2 R170, R198 ;  /* 0x000000c600aa7308 */ /* 0x000fe20000000800 */
[C---:B------:R-:W-:Y:S02]  /*b300*/  FMUL.FTZ R32, R100.reuse, R144 ;  /* 0x0000009064207220 */ /* 0x040fe40000410000 */
[----:B------:R-:W-:Y:S02]  /*b310*/  FMUL.FTZ R33, R100, R145 ;  /* 0x0000009164217220 */ /* 0x000fe40000410000 */
[----:B------:R-:W-:Y:S01]  /*b320*/  FMUL.FTZ R35, R0, R147 ;  /* 0x0000009300237220 */ /* 0x000fe20000410000 */
[-C--:B-1----:R-:W-:Y:S03]  /*b330*/  HMMA.16816.F32 R20, R108, R36.reuse, R20 ;  /* 0x000000246c14723c */ /* 0x082fe60000001814 */
[C---:B------:R-:W-:Y:S01]  /*b340*/  FMUL.FTZ R48, R100.reuse, R152 ;  /* 0x0000009864307220 */ /* 0x040fe20000410000 */
[----:B------:R-:W1:Y:S01]  /*b350*/  MUFU.EX2 R198, R200 ;  /* 0x000000c800c67308 */ /* 0x000e620000000800 */
[----:B------:R-:W-:Y:S02]  /*b360*/  FMUL.FTZ R49, R100, R153 ;  /* 0x0000009964317220 */ /* 0x000fe40000410000 */
[----:B------:R-:W-:Y:S01]  /*b370*/  FFMA.FTZ R106, R2, R223, R34 ;  /* 0x000000df026a7223 */ /* 0x000fe20000010022 */
[C---:B------:R-:W-:Y:S04]  /*b380*/  HMMA.16816.F32 R24, R112.reuse, R36, R24 ;  /* 0x000000247018723c */ /* 0x040fe80000001818 */
[----:B------:R-:W-:Y:S01]  /*b390*/  FMUL.FTZ R34, R0, R146 ;  /* 0x0000009200227220 */ /* 0x000fe20000410000 */
[----:B---3--:R-:W-:Y:S01]  /*b3a0*/  F2FP.PACK_AB R159, R178, R196 ;  /* 0x000000c4b29f723e */ /* 0x008fe200000000ff */
[----:B------:R-:W-:Y:S01]  /*b3b0*/  LDSM.16.MT88.4 R144, [R182+0x800] ;  /* 0x00080000b690783b */ /* 0x000fe20000004200 */
[C---:B------:R-:W-:Y:S01]  /*b3c0*/  FMUL.FTZ R36, R100.reuse, R148 ;  /* 0x0000009464247220 */ /* 0x040fe20000410000 */
[-C--:B------:R-:W-:Y:S01]  /*b3d0*/  HMMA.16816.F32 R28, R112, R38.reuse, R28 ;  /* 0x00000026701c723c */ /* 0x080fe2000000181c */
[----:B------:R3:W-:Y:S03]  /*b3e0*/  MUFU.EX2 R223, R157 ;  /* 0x0000009d00df7308 */ /* 0x0007e60000000800 */
[----:B------:R-:W-:Y:S02]  /*b3f0*/  FMUL.FTZ R37, R100, R149 ;  /* 0x0000009564257220 */ /* 0x000fe40000410000 */
[C---:B------:R-:W-:Y:S02]  /*b400*/  FMUL.FTZ R58, R2.reuse, R58 ;  /* 0x0000003a023a7220 */ /* 0x040fe40000410000 */
[C---:B------:R-:W-:Y:S03]  /*b410*/  HMMA.16816.F32 R32, R108.reuse, R38, R32 ;  /* 0x000000266c20723c */ /* 0x040fe60000001820 */
[----:B------:R-:W-:Y:S01]  /*b420*/  MUFU.EX2 R168, R174 ;  /* 0x000000ae00a87308 */ /* 0x000fe20000000800 */
[C---:B------:R-:W-:Y:S01]  /*b430*/  FMUL.FTZ R59, R2.reuse, R59 ;  /* 0x0000003b023b7220 */ /* 0x040fe20000410000 */
[----:B-1----:R-:W-:Y:S01]  /*b440*/  F2FP.PACK_AB R158, R199, R198 ;  /* 0x000000c6c79e723e */ /* 0x002fe200000000ff */
[----:B------:R-:W-:Y:S02]  /*b450*/  FMUL.FTZ R62, R2, R62 ;  /* 0x0000003e023e7220 */ /* 0x000fe40000410000 */
[C---:B------:R-:W-:Y:S04]  /*b460*/  FMUL.FTZ R38, R0.reuse, R150 ;  /* 0x0000009600267220 */ /* 0x040fe80000410000 */
[----:B------:R-:W-:Y:S01]  /*b470*/  FMUL.FTZ R39, R0, R151 ;  /* 0x0000009700277220 */ /* 0x000fe20000410000 */
[----:B------:R-:W1:Y:S01]  /*b480*/  MUFU.EX2 R169, R173 ;  /* 0x000000ad00a97308 */ /* 0x000e620000000800 */
[C---:B------:R-:W-:Y:S02]  /*b490*/  FMUL.FTZ R63, R2.reuse, R63 ;  /* 0x0000003f023f7220 */ /* 0x040fe40000410000 */
[C---:B------:R-:W-:Y:S01]  /*b4a0*/  FMUL.FTZ R74, R2.reuse, R74 ;  /* 0x0000004a024a7220 */ /* 0x040fe20000410000 */
[----:B---3--:R-:W-:Y:S01]  /*b4b0*/  F2FP.PACK_AB R157, R197, R170 ;  /* 0x000000aac59d723e */ /* 0x008fe200000000ff */
[C---:B------:R-:W-:Y:S01]  /*b4c0*/  FMUL.FTZ R75, R2.reuse, R75 ;  /* 0x0000004b024b7220 */ /* 0x040fe20000410000 */
[-C--:B--2---:R-:W-:Y:S03]  /*b4d0*/  HMMA.16816.F32 R36, R108, R116.reuse, R36 ;  /* 0x000000746c24723c */ /* 0x084fe60000001824 */
[C---:B------:R-:W-:Y:S01]  /*b4e0*/  FMUL.FTZ R78, R2.reuse, R78 ;  /* 0x0000004e024e7220 */ /* 0x040fe20000410000 */
[----:B------:R-:W2:Y:S01]  /*b4f0*/  MUFU.EX2 R165, R175 ;  /* 0x000000af00a57308 */ /* 0x000ea20000000800 */
[C---:B------:R-:W-:Y:S02]  /*b500*/  FMUL.FTZ R79, R2.reuse, R79 ;  /* 0x0000004f024f7220 */ /* 0x040fe40000410000 */
[C---:B------:R-:W-:Y:S01]  /*b510*/  FMUL.FTZ R90, R2.reuse, R90 ;  /* 0x0000005a025a7220 */ /* 0x040fe20000410000 */
[C---:B------:R-:W-:Y:S04]  /*b520*/  HMMA.16816.F32 R40, R112.reuse, R116, R40 ;  /* 0x000000747028723c */ /* 0x040fe80000001828 */
[C---:B------:R-:W-:Y:S02]  /*b530*/  FMUL.FTZ R91, R2.reuse, R91 ;  /* 0x0000005b025b7220 */ /* 0x040fe40000410000 */
[C---:B------:R-:W-:Y:S02]  /*b540*/  FMUL.FTZ R94, R2.reuse, R94 ;  /* 0x0000005e025e7220 */ /* 0x040fe40000410000 */
[-C--:B------:R-:W-:Y:S04]  /*b550*/  HMMA.16816.F32 R44, R112, R118.reuse, R44 ;  /* 0x00000076702c723c */ /* 0x080fe8000000182c */
[----:B------:R-:W-:Y:S01]  /*b560*/  FMUL.FTZ R95, R2, R95 ;  /* 0x0000005f025f7220 */ /* 0x000fe20000410000 */
[----:B-1----:R-:W-:Y:S01]  /*b570*/  F2FP.PACK_AB R160, R169, R168 ;  /* 0x000000a8a9a0723e */ /* 0x002fe200000000ff */
[C---:B------:R-:W-:Y:S02]  /*b580*/  FFMA.FTZ R2, R0.reuse, R228, R51 ;  /* 0x000000e400027223 */ /* 0x040fe40000010033 */
[----:B------:R-:W-:Y:S04]  /*b590*/  FMUL.FTZ R51, R0, R155 ;  /* 0x0000009b00337220 */ /* 0x000fe80000410000 */
[----:B------:R-:W-:Y:S01]  /*b5a0*/  FADD.FTZ R2, R50, R2 ;  /* 0x0000000232027221 */ /* 0x000fe20000010000 */
[----:B--2---:R-:W-:Y:S01]  /*b5b0*/  F2FP.PACK_AB R161, R165, R166 ;  /* 0x000000a6a5a1723e */ /* 0x004fe200000000ff */
[----:B------:R-:W-:Y:S02]  /*b5c0*/  FMUL.FTZ R50, R0, R154 ;  /* 0x0000009a00327220 */ /* 0x000fe40000410000 */
[----:B------:R-:W-:Y:S01]  /*b5d0*/  LDSM.16.MT88.4 R152, [R181+0x1400] ;  /* 0x00140000b598783b */ /* 0x000fe20000004200 */
[C---:B------:R-:W-:Y:S02]  /*b5e0*/  FMUL.FTZ R52, R100.reuse, R52 ;  /* 0x0000003464347220 */ /* 0x040fe40000410000 */
[----:B------:R-:W-:Y:S02]  /*b5f0*/  FMUL.FTZ R53, R100, R53 ;  /* 0x0000003564357220 */ /* 0x000fe40000410000 */
[C---:B------:R-:W-:Y:S03]  /*b600*/  HMMA.16816.F32 R48, R108.reuse, R118, R48 ;  /* 0x000000766c30723c */ /* 0x040fe60000001830 */
[----:B------:R-:W1:Y:S01]  /*b610*/  LDSM.16.MT88.4 R116, [R182+0xc00] ;  /* 0x000c0000b674783b */ /* 0x000e620000004200 */
[C---:B------:R-:W-:Y:S02]  /*b620*/  FMUL.FTZ R54, R0.reuse, R54 ;  /* 0x0000003600367220 */ /* 0x040fe40000410000 */
[----:B------:R-:W-:Y:S02]  /*b630*/  FMUL.FTZ R55, R0, R55 ;  /* 0x0000003700377220 */ /* 0x000fe40000410000 */
[C---:B------:R-:W-:Y:S04]  /*b640*/  FMUL.FTZ R64, R100.reuse, R64 ;  /* 0x0000004064407220 */ /* 0x040fe80000410000 */
        /* <DEDUP_REMOVED lines=21> */
[----:B------:R-:W-:Y:S02]  /*b7a0*/  FADD.FTZ R100, R203, R106 ;  /* 0x0000006acb647221 */ /* 0x000fe40000010000 */
[----:B------:R-:W1:Y:S01]  /*b7b0*/  MUFU.EX2 R106, R179 ;  /* 0x000000b3006a7308 */ /* 0x000e620000000800 */
[----:B------:R-:W-:Y:S01]  /*b7c0*/  FADD.FTZ R3, R219, R3 ;  /* 0x00000003db037221 */ /* 0x000fe20000010000 */
[-C--:B------:R-:W-:Y:S04]  /*b7d0*/  HMMA.16816.F32 R60, R112, R118.reuse, R60 ;  /* 0x00000076703c723c */ /* 0x080fe8000000183c */
[----:B------:R-:W-:Y:S02]  /*b7e0*/  FADD.FTZ R2, R214, R2 ;  /* 0x00000002d6027221 */ /* 0x000fe40000010000 */
[----:B------:R-:W-:Y:S02]  /*b7f0*/  FADD.FTZ R0, R205, R105 ;  /* 0x00000069cd007221 */ /* 0x000fe40000010000 */
[C---:B------:R-:W-:Y:S01]  /*b800*/  HMMA.16816.F32 R64, R108.reuse, R118, R64 ;  /* 0x000000766c40723c */ /* 0x040fe20000001840 */
[----:B------:R-:W2:Y:S03]  /*b810*/  LDSM.16.MT88.4 R116, [R181+0x1800] ;  /* 0x00180000b574783b */ /* 0x000ea60000004200 */
[----:B------:R-:W-:Y:S02]  /*b820*/  FADD.FTZ R105, R204, R100 ;  /* 0x00000064cc697221 */ /* 0x000fe40000010000 */
[----:B------:R-:W-:Y:S02]  /*b830*/  FADD.FTZ R100, R220, R3 ;  /* 0x00000003dc647221 */ /* 0x000fe40000010000 */
[----:B------:R-:W-:Y:S04]  /*b840*/  FADD.FTZ R3, R211, R2 ;  /* 0x00000002d3037221 */ /* 0x000fe80000010000 */
[----:B------:R-:W-:Y:S02]  /*b850*/  FADD.FTZ R100, R130, R100 ;  /* 0x0000006482647221 */ /* 0x000fe40000010000 */
[----:B------:R-:W-:Y:S01]  /*b860*/  FADD.FTZ R3, R129, R3 ;  /* 0x0000000381037221 */ /* 0x000fe20000010000 */
[----:B-1----:R-:W-:Y:S01]  /*b870*/  F2FP.PACK_AB R163, R106, R164 ;  /* 0x000000a46aa3723e */ /* 0x002fe200000000ff */
[----:B------:R-:W-:Y:S02]  /*b880*/  FADD.FTZ R100, R133, R100 ;  /* 0x0000006485647221 */ /* 0x000fe40000010000 */
[----:B------:R-:W-:Y:S02]  /*b890*/  FADD.FTZ R3, R132, R3 ;  /* 0x0000000384037221 */ /* 0x000fe40000010000 */
[----:B------:R-:W-:Y:S02]  /*b8a0*/  FADD.FTZ R2, R206, R0 ;  /* 0x00000000ce027221 */ /* 0x000fe40000010000 */
[----:B------:R-:W-:Y:S01]  /*b8b0*/  FADD.FTZ R0, R227, R105 ;  /* 0x00000069e3007221 */ /* 0x000fe20000010000 */
[----:B------:R-:W-:Y:S01]  /*b8c0*/  MOV R105, R103 ;  /* 0x0000006700697202 */ /* 0x000fe20000000f00 */
[----:B------:R-:W-:Y:S02]  /*b8d0*/  FADD.FTZ R2, R128, R2 ;  /* 0x0000000280027221 */ /* 0x000fe40000010000 */
[----:B------:R-:W-:Y:S02]  /*b8e0*/  FADD.FTZ R0, R107, R0 ;  /* 0x000000006b007221 */ /* 0x000fe40000010000 */
[----:B------:R-:W-:Y:S02]  /*b8f0*/  FADD.FTZ R2, R131, R2 ;  /* 0x0000000283027221 */ /* 0x000fe40000010000 */
[----:B------:R-:W-:Y:S02]  /*b900*/  FADD.FTZ R0, R218, R0 ;  /* 0x00000000da007221 */ /* 0x000fe40000010000 */
[----:B------:R-:W-:Y:S02]  /*b910*/  FADD.FTZ R3, R224, R3 ;  /* 0x00000003e0037221 */ /* 0x000fe40000010000 */
[----:B------:R-:W-:Y:S02]  /*b920*/  FADD.FTZ R2, R221, R2 ;  /* 0x00000002dd027221 */ /* 0x000fe40000010000 */
[----:B------:R-:W-:Y:S01]  /*b930*/  FADD.FTZ R0, R213, R0 ;  /* 0x00000000d5007221 */ /* 0x000fe20000010000 */
[-C--:B--2---:R-:W-:Y:S08]  /*b940*/  HMMA.16816.F32 R68, R108, R116.reuse, R68 ;  /* 0x000000746c44723c */ /* 0x084ff00000001844 */
[C---:B------:R-:W-:Y:S08]  /*b950*/  HMMA.16816.F32 R72, R112.reuse, R116, R72 ;  /* 0x000000747048723c */ /* 0x040ff00000001848 */
[-C--:B------:R-:W-:Y:S08]  /*b960*/  HMMA.16816.F32 R76, R112, R118.reuse, R76 ;  /* 0x00000076704c723c */ /* 0x080ff0000000184c */
[C---:B------:R-:W-:Y:S01]  /*b970*/  HMMA.16816.F32 R80, R108.reuse, R118, R80 ;  /* 0x000000766c50723c */ /* 0x040fe20000001850 */
[----:B------:R-:W1:Y:S07]  /*b980*/  LDSM.16.MT88.4 R116, [R182+0x1800] ;  /* 0x00180000b674783b */ /* 0x000e6e0000004200 */
[-C--:B-1----:R-:W-:Y:S08]  /*b990*/  HMMA.16816.F32 R84, R108, R116.reuse, R84 ;  /* 0x000000746c54723c */ /* 0x082ff00000001854 */
[C---:B------:R-:W-:Y:S07]  /*b9a0*/  HMMA.16816.F32 R88, R112.reuse, R116, R88 ;  /* 0x000000747058723c */ /* 0x040fee0000001858 */
[----:B------:R-:W-:Y:S01]  /*b9b0*/  F2FP.PACK_AB R116, R131, R128 ;  /* 0x000000808374723e */ /* 0x000fe200000000ff */
[-C--:B------:R-:W-:Y:S01]  /*b9c0*/  HMMA.16816.F32 R92, R112, R118.reuse, R92 ;  /* 0x00000076705c723c */ /* 0x080fe2000000185c */
[----:B------:R-:W1:Y:S03]  /*b9d0*/  LDSM.16.MT88.4 R112, [R181+0x400] ;  /* 0x00040000b570783b */ /* 0x000e660000004200 */
[----:B------:R-:W-:Y:S02]  /*b9e0*/  F2FP.PACK_AB R117, R218, R107 ;  /* 0x0000006bda75723e */ /* 0x000fe400000000ff */
[----:B------:R-:W-:Y:S02]  /*b9f0*/  MOV R107, R101 ;  /* 0x00000065006b7202 */ /* 0x000fe40000000f00 */
[----:B------:R-:W-:Y:S07]  /*ba00*/  HMMA.16816.F32 R96, R108, R118, R96 ;  /* 0x000000766c60723c */ /* 0x000fee0000001860 */
[----:B------:R-:W-:Y:S02]  /*ba10*/  F2FP.PACK_AB R108, R133, R130 ;  /* 0x00000082856c723e */ /* 0x000fe400000000ff */
[----:B------:R-:W-:Y:S03]  /*ba20*/  F2FP.PACK_AB R109, R132, R129 ;  /* 0x00000081846d723e */ /* 0x000fe600000000ff */
[----:B------:R-:W-:Y:S02]  /*ba30*/  F2FP.PACK_AB R110, R226, R222 ;  /* 0x000000dee26e723e */ /* 0x000fe400000000ff */
[----:B------:R-:W-:Y:S02]  /*ba40*/  F2FP.PACK_AB R111, R225, R224 ;  /* 0x000000e0e16f723e */ /* 0x000fe400000000ff */
[C---:B------:R-:W-:Y:S02]  /*ba50*/  F2FP.PACK_AB R118, R223.reuse, R221 ;  /* 0x000000dddf76723e */ /* 0x040fe400000000ff */
[C---:B------:R-:W-:Y:S03]  /*ba60*/  F2FP.PACK_AB R119, R212.reuse, R213 ;  /* 0x000000d5d477723e */ /* 0x040fe600000000ff */
[-C--:B-1----:R-:W-:Y:S08]  /*ba70*/  HMMA.16816.F32 R4, R108, R112.reuse, R4 ;  /* 0x000000706c04723c */ /* 0x082ff00000001804 */
[C---:B------:R-:W-:Y:S08]  /*ba80*/  HMMA.16816.F32 R8, R116.reuse, R112, R8 ;  /* 0x000000707408723c */ /* 0x040ff00000001808 */
[-C--:B------:R-:W-:Y:S08]  /*ba90*/  HMMA.16816.F32 R12, R116, R114.reuse, R12 ;  /* 0x00000072740c723c */ /* 0x080ff0000000180c */
        /* <DEDUP_REMOVED lines=43> */
[----:B------:R-:W-:Y:S02]  /*bd50*/  FADD.FTZ R5, R212, R0 ;  /* 0x00000000d4057221 */ /* 0x000fe40000010000 */
[----:B------:R-:W-:Y:S02]  /*bd60*/  FADD.FTZ R0, R168, R4 ;  /* 0x00000004a8007221 */ /* 0x000fe40000010000 */
[C---:B------:R-:W-:Y:S04]  /*bd70*/  HMMA.16816.F32 R64, R156.reuse, R6, R64 ;  /* 0x000000069c40723c */ /* 0x040fe80000001840 */
[----:B------:R-:W-:Y:S03]  /*bd80*/  FADD.FTZ R5, R166, R5 ;  /* 0x00000005a6057221 */ /* 0x000fe60000010000 */
[----:B------:R-:W-:Y:S01]  /*bd90*/  FADD.FTZ R7, R222, R100 ;  /* 0x00000064de077221 */ /* 0x000fe20000010000 */
[-C--:B--2---:R-:W-:Y:S04]  /*bda0*/  HMMA.16816.F32 R68, R156, R8.reuse, R68 ;  /* 0x000000089c44723c */ /* 0x084fe80000001844 */
[----:B------:R-:W-:Y:S01]  /*bdb0*/  MOV R100, R104 ;  /* 0x0000006800647202 */ /* 0x000fe20000000f00 */
        /* <DEDUP_REMOVED lines=11> */
[-C--:B---3--:R-:W-:Y:S04]  /*be70*/  HMMA.16816.F32 R84, R156, R12.reuse, R84 ;  /* 0x0000000c9c54723c */ /* 0x088fe80000001854 */
        /* <DEDUP_REMOVED lines=8> */
[----:B------:R-:W-:Y:S04]  /*bf00*/  HMMA.16816.F32 R96, R156, R14, R96 ;  /* 0x0000000e9c60723c */ /* 0x000fe80000001860 */
[----:B------:R-:W-:Y:S02]  /*bf10*/  FADD.FTZ R221, R167, R2 ;  /* 0x00000002a7dd7221 */ /* 0x000fe40000010000 */
[----:B------:R-:W-:Y:S01]  /*bf20*/  FADD.FTZ R223, R106, R0 ;  /* 0x000000006adf7221 */ /* 0x000fe20000010000 */
[----:B------:R-:W-:Y:S01]  /*bf30*/  MOV R106, R102 ;  /* 0x00000066006a7202 */ /* 0x000fe20000000f00 */
[----:B------:R-:W-:-:S05]  /*bf40*/  @P0 BRA `(.L_x_654) ;  /* 0xffffb91000000947 */ /* 0x000fca000383ffff */
.L_x_621:
[----:B------:R-:W-:Y:S01]  /*bf50*/  IMAD.MOV.U32 R0, RZ, RZ, c[0x0][0x2c4] ;  /* 0x0000b100ff007624 */ /* 0x000fe200078e00ff */
[----:B------:R-:W-:Y:S01]  /*bf60*/  IADD3 R2, R233, 0x1, -R232 ;  /* 0x00000001e9027810 */ /* 0x000fe20007ffe8e8 */
[----:B------:R-:W-:-:S03]  /*bf70*/  IMAD.MOV.U32 R4, RZ, RZ, c[0x0][0x32c] ;  /* 0x0000cb00ff047624 */ /* 0x000fc600078e00ff */
[----:B------:R-:W-:Y:S02]  /*bf80*/  ISETP.NE.AND P1, PT, R0, 0x1, PT ;  /* 0x000000010000780c */ /* 0x000fe40003f25270 */
[----:B------:R-:W-:Y:S02]  /*bf90*/  IADD3 R0, R250, 0x7f, RZ ;  /* 0x0000007ffa007810 */ /* 0x000fe40007ffe0ff */
[----:B------:R-:W-:-:S09]  /*bfa0*/  ISETP.GE.AND P0, PT, R4, 0x1, PT ;  /* 0x000000010400780c */ /* 0x000fd20003f06270 */
[----:B------:R-:W-:-:S05]  /*bfb0*/  @P1 IMAD.HI.U32 R3, R0, c[0x0][0x2c8], RZ ;  /* 0x0000b20000031a27 */ /* 0x000fca00078e00ff */
[----:B------:R-:W-:-:S05]  /*bfc0*/  @P1 SHF.R.U32.HI R0, RZ, c[0x0][0x2cc], R3 ;  /* 0x0000b300ff001a19 */ /* 0x000fca0000011603 */
[----:B------:R-:W-:-:S05]  /*bfd0*/  IMAD.IADD R0, R2, 0x1, R0 ;  /* 0x0000000102007824 */ /* 0x000fca00078e0200 */
[----:B------:R-:W-:Y:S01]  /*bfe0*/  IADD3 R2, R0, -c[0x0][0x324], RZ ;  /* 0x8000c90000027a10 */ /* 0x000fe20007ffe0ff */
[----:B------:R-:W-:Y:S05]  /*bff0*/  @!P0 BRA `(.L_x_655) ;  /* 0x0000011000008947 */ /* 0x000fea0003800000 */
[----:B------:R-:W-:Y:S01]  /*c000*/  ISETP.GT.AND P0, PT, R0, -0x1, PT ;  /* 0xffffffff0000780c */ /* 0x000fe20003f04270 */
[----:B------:R-:W-:-:S12]  /*c010*/  BSSY B0, `(.L_x_656) ;  /* 0x000000d000007945 */ /* 0x000fd80003800000 */
        /* <DEDUP_REMOVED lines=8> */
.L_x_657:
[----:B------:R-:W-:-:S04]  /*c0a0*/  MOV R3, 0x1 ;  /* 0x0000000100037802 */ /* 0x000fc80000000f00 */
[----:B------:R-:W-:-:S13]  /*c0b0*/  ISETP.NE.AND P0, PT, R3, c[0x0][0x32c], PT ;  /* 0x0000cb0003007a0c */ /* 0x000fda0003f05270 */
[----:B------:R-:W-:-:S05]  /*c0c0*/  @P0 IMAD.HI.U32 R3, R0, c[0x0][0x330], RZ ;  /* 0x0000cc0000030a27 */ /* 0x000fca00078e00ff */
[----:B------:R-:W-:Y:S02]  /*c0d0*/  @P0 SHF.R.U32.HI R0, RZ, c[0x0][0x334], R3 ;  /* 0x0000cd00ff000a19 */ /* 0x000fe40000011603 */
.L_x_658:
[----:B------:R-:W-:Y:S05]  /*c0e0*/  BSYNC B0 ;  /* 0x0000000000007941 */ /* 0x000fea0003800000 */
.L_x_656:
[----:B------:R-:W-:-:S05]  /*c0f0*/  IMAD R0, R0, c[0x0][0x32c], RZ ;  /* 0x0000cb0000007a24 */ /* 0x000fca00078e02ff */
[----:B------:R-:W-:-:S04]  /*c100*/  IMNMX R2, R2, R0, !PT ;  /* 0x0000000002027217 */ /* 0x000fc80007800200 */
.L_x_655:
[----:B------:R-:W-:-:S05]  /*c110*/  IADD3 R2, R2, 0x2f, RZ ;  /* 0x0000002f02027810 */ /* 0x000fca0007ffe0ff */
[----:B------:R-:W-:-:S05]  /*c120*/  IMAD.HI R2, R2, 0x2aaaaaab, RZ ;  /* 0x2aaaaaab02027827 */ /* 0x000fca00078e02ff */
[----:B------:R-:W-:-:S04]  /*c130*/  SHF.R.U32.HI R0, RZ, 0x1f, R2 ;  /* 0x0000001fff007819 */ /* 0x000fc80000011602 */
[----:B------:R-:W-:-:S04]  /*c140*/  LEA.HI.SX32 R0, R2, R0, 0x1d ;  /* 0x0000000002007211 */ /* 0x000fc800078feaff */
[----:B------:R-:W-:-:S04]  /*c150*/  IMNMX R227, R237, R0, !PT ;  /* 0x00000000ede37217 */ /* 0x000fc80007800200 */
[----:B------:R-:W-:-:S13]  /*c160*/  ISETP.GE.AND P0, PT, R208, R227, PT ;  /* 0x000000e3d000720c */ /* 0x000fda0003f06270 */
[----:B------:R-:W-:Y:S05]  /*c170*/  @!P0 BRA `(.L_x_659) ;  /* 0x0000320000008947 */ /* 0x000fea0003800000 */
.L_x_672:
[----:B------:R-:W-:Y:S04]  /*c180*/  DEPBAR.LE SB0, 0x0 ;  /* 0x000080000000791a */ /* 0x000fe80000000000 */
[----:B------:R-:W-:Y:S01]  /*c190*/  WARPSYNC 0xffffffff ;  /* 0xffffffff00007948 */ /* 0x000fe20003800000 */
[----:B------:R-:W-:Y:S01]  /*c1a0*/  BAR.SYNC.DEFER_BLOCKING 0x0 ;  /* 0x0000000000007b1d */ /* 0x000fe20000010000 */
[----:B------:R-:W-:Y:S01]  /*c1b0*/  ISETP.GT.AND P0, PT, R237, R208, PT ;  /* 0x000000d0ed00720c */ /* 0x000fe20003f04270 */
[----:B------:R-:W-:Y:S01]  /*c1c0*/  IMAD.MOV.U32 R106, RZ, RZ, R104 ;  /* 0x000000ffff6a7224 */ /* 0x000fe200078e0068 */
[----:B------:R-:W-:Y:S01]  /*c1d0*/  MOV R107, R103 ;  /* 0x00000067006b7202 */ /* 0x000fe20000000f00 */
[----:B------:R-:W-:Y:S02]  /*c1e0*/  IMAD.MOV.U32 R100, RZ, RZ, R102 ;  /* 0x000000ffff647224 */ /* 0x000fe400078e0066 */
        /* <DEDUP_REMOVED lines=27> */
.L_x_808:
[----:B------:R-:W-:-:S05]  /*c3a0*/  BRA.DIV ~URZ, `(.L_x_663) ;  /* 0x0000e2627f007947 */ /* 0x000fca000b800000 */
[----:B------:R4:W3:Y:S02]  /*c3b0*/  SHFL.IDX PT, R0, R11, RZ, 0x1c1f ;  /* 0x001c1fff0b007589 */ /* 0x0008e400000e0000 */
.L_x_809:
        /* <DEDUP_REMOVED lines=25> */
.L_x_810:
        /* <DEDUP_REMOVED lines=15> */
.L_x_661:
[----:B------:R-:W-:Y:S05]  /*c640*/  BSYNC B0 ;  /* 0x0000000000007941 */ /* 0x000fea0003800000 */
.L_x_660:
        /* <DEDUP_REMOVED lines=95> */
[----:B------:R5:W2:Y:S01]  /*cc40*/  MUFU.TANH R206, R2 ;  /* 0x0000000200ce7308 */ /* 0x000aa20000002400 */
[----:B---3--:R-:W-:Y:S09]  /*cc50*/  FMUL.FTZ R3, R18, c[0x0][0x320] ;  /* 0x0000c80012037a20 */ /* 0x008ff20000410000 */
[----:B------:R-:W3:Y:S01]  /*cc60*/  MUFU.TANH R175, R3 ;  /* 0x0000000300af7308 */ /* 0x000ee20000002400 */
[----:B-1----:R-:W-:Y:S09]  /*cc70*/  FMUL.FTZ R0, R6, c[0x0][0x320] ;  /* 0x0000c80006007a20 */ /* 0x002ff20000410000 */
[----:B------:R1:W1:Y:S01]  /*cc80*/  MUFU.TANH R200, R0 ;  /* 0x0000000000c87308 */ /* 0x0002620000002400 */
[----:B-----5:R-:W-:Y:S09]  /*cc90*/  FMUL.FTZ R2, R19, c[0x0][0x320] ;  /* 0x0000c80013027a20 */ /* 0x020ff20000410000 */
[----:B------:R-:W2:Y:S01]  /*cca0*/  MUFU.TANH R174, R2 ;  /* 0x0000000200ae7308 */ /* 0x000ea20000002400 */
[----:B-1----:R-:W-:Y:S02]  /*ccb0*/  FMUL.FTZ R0, R7, c[0x0][0x320] ;  /* 0x0000c80007007a20 */ /* 0x002fe40000410000 */
[----:B------:R-:W1:Y:S07]  /*ccc0*/  LDSM.16.M88.4 R4, [R187] ;  /* 0x00000000bb04783b */ /* 0x000e6e0000000200 */
[----:B------:R5:W1:Y:S02]  /*ccd0*/  MUFU.TANH R199, R0 ;  /* 0x0000000000c77308 */ /* 0x000a640000002400 */
[----:B-----5:R-:W-:Y:S02]  /*cce0*/  FMUL.FTZ R0, R8, c[0x0][0x320] ;  /* 0x0000c80008007a20 */ /* 0x020fe40000410000 */
[----:B------:R-:W-:Y:S06]  /*ccf0*/  FMUL.FTZ R8, R17, c[0x0][0x320] ;  /* 0x0000c80011087a20 */ /* 0x000fec0000410000 */
[----:B------:R5:W2:Y:S10]  /*cd00*/  MUFU.TANH R204, R0 ;  /* 0x0000000000cc7308 */ /* 0x000ab40000002400 */
[----:B------:R2:W2:Y:S01]  /*cd10*/  MUFU.TANH R167, R8 ;  /* 0x0000000800a77308 */ /* 0x0004a20000002400 */
[-C--:B-1----:R-:W-:Y:S08]  /*cd20*/  HMMA.16816.F32 R20, R160, R4.reuse, R20 ;  /* 0x00000004a014723c */ /* 0x082ff00000001814 */
[C---:B------:R-:W-:Y:S04]  /*cd30*/  HMMA.16816.F32 R24, R168.reuse, R4, R24 ;  /* 0x00000004a818723c */ /* 0x040fe80000001818 */
[----:B-----5:R-:W-:Y:S04]  /*cd40*/  FMUL.FTZ R0, R9, c[0x0][0x320] ;  /* 0x0000c80009007a20 */ /* 0x020fe80000410000 */
[-C--:B------:R-:W-:Y:S01]  /*cd50*/  HMMA.16816.F32 R28, R168, R6.reuse, R28 ;  /* 0x00000006a81c723c */ /* 0x080fe2000000181c */
[----:B------:R1:W1:Y:S01]  /*cd60*/  MUFU.TANH R205, R0 ;  /* 0x0000000000cd7308 */ /* 0x0002620000002400 */
[----:B--2---:R-:W2:Y:S06]  /*cd70*/  LDSM.16.M88.4 R8, [R186] ;  /* 0x00000000ba08783b */ /* 0x004eac0000000200 */
[C---:B------:R-:W-:Y:S01]  /*cd80*/  HMMA.16816.F32 R32, R160.reuse, R6, R32 ;  /* 0x00000006a020723c */ /* 0x040fe20000001820 */
[----:B------:R-:W-:Y:S04]  /*cd90*/  DEPBAR.LE SB0, 0x0 ;  /* 0x000080000000791a */ /* 0x000fe80000000000 */
[----:B------:R-:W-:Y:S03]  /*cda0*/  BAR.SYNC.DEFER_BLOCKING 0x0 ;  /* 0x0000000000007b1d */ /* 0x000fe60000010000 */
[----:B------:R-:W-:Y:S04]  /*cdb0*/  FMUL.FTZ R3, R26, c[0x0][0x320] ;  /* 0x0000c8001a037a20 */ /* 0x000fe80000410000 */
[----:B------:R-:W-:Y:S01]  /*cdc0*/  FMUL.FTZ R2, R27, c[0x0][0x320] ;  /* 0x0000c8001b027a20 */ /* 0x000fe20000410000 */
[----:B------:R5:W2:Y:S01]  /*cdd0*/  MUFU.TANH R178, R3 ;  /* 0x0000000300b27308 */ /* 0x000aa20000002400 */
[----:B-1----:R-:W-:Y:S09]  /*cde0*/  FMUL.FTZ R0, R12, c[0x0][0x320] ;  /* 0x0000c8000c007a20 */ /* 0x002ff20000410000 */
[----:B------:R1:W1:Y:S01]  /*cdf0*/  MUFU.TANH R198, R0 ;  /* 0x0000000000c67308 */ /* 0x0002620000002400 */
[----:B------:R-:W-:Y:S09]  /*ce00*/  FMUL.FTZ R4, R33, c[0x0][0x320] ;  /* 0x0000c80021047a20 */ /* 0x000ff20000410000 */
[----:B------:R3:W3:Y:S01]  /*ce10*/  MUFU.TANH R176, R2 ;  /* 0x0000000200b07308 */ /* 0x0006e20000002400 */
[----:B-----5:R-:W-:Y:S01]  /*ce20*/  FMUL.FTZ R3, R34, c[0x0][0x320] ;  /* 0x0000c80022037a20 */ /* 0x020fe20000410000 */
[-C--:B--2---:R-:W-:Y:S08]  /*ce30*/  HMMA.16816.F32 R36, R160, R8.reuse, R36 ;  /* 0x00000008a024723c */ /* 0x084ff00000001824 */
[----:B------:R-:W2:Y:S01]  /*ce40*/  MUFU.TANH R26, R4 ;  /* 0x00000004001a7308 */ /* 0x000ea20000002400 */
[----:B-1----:R-:W-:Y:S01]  /*ce50*/  FMUL.FTZ R0, R13, c[0x0][0x320] ;  /* 0x0000c8000d007a20 */ /* 0x002fe20000410000 */
[C---:B------:R-:W-:Y:S08]  /*ce60*/  HMMA.16816.F32 R40, R168.reuse, R8, R40 ;  /* 0x00000008a828723c */ /* 0x040ff00000001828 */
[----:B------:R1:W1:Y:S01]  /*ce70*/  MUFU.TANH R197, R0 ;  /* 0x0000000000c57308 */ /* 0x0002620000002400 */
[-C--:B------:R-:W-:Y:S03]  /*ce80*/  HMMA.16816.F32 R44, R168, R10.reuse, R44 ;  /* 0x0000000aa82c723c */ /* 0x080fe6000000182c */
[----:B---3--:R-:W-:Y:S06]  /*ce90*/  FMUL.FTZ R2, R35, c[0x0][0x320] ;  /* 0x0000c80023027a20 */ /* 0x008fec0000410000 */
[----:B------:R3:W2:Y:S01]  /*cea0*/  MUFU.TANH R27, R2 ;  /* 0x00000002001b7308 */ /* 0x0006a20000002400 */
[----:B------:R-:W-:Y:S04]  /*ceb0*/  HMMA.16816.F32 R48, R160, R10, R48 ;  /* 0x0000000aa030723c */ /* 0x000fe80000001830 */
[----:B-1----:R-:W-:Y:S05]  /*cec0*/  FMUL.FTZ R0, R14, c[0x0][0x320] ;  /* 0x0000c8000e007a20 */ /* 0x002fea0000410000 */
[----:B------:R1:W1:Y:S11]  /*ced0*/  MUFU.TANH R203, R0 ;  /* 0x0000000000cb7308 */ /* 0x0002760000002400 */
[----:B------:R-:W-:Y:S04]  /*cee0*/  @!UPT UIADD3 URZ, URZ, URZ, URZ ;  /* 0x0000003f3f3ff290 */ /* 0x000fe8000fffe03f */
[----:B---3--:R-:W-:Y:S04]  /*cef0*/  FMUL.FTZ R2, R49, c[0x0][0x320] ;  /* 0x0000c80031027a20 */ /* 0x008fe80000410000 */
[----:B------:R-:W3:Y:S01]  /*cf00*/  MUFU.TANH R11, R2 ;  /* 0x00000002000b7308 */ /* 0x000ee20000002400 */
[----:B-1----:R-:W-:Y:S09]  /*cf10*/  FMUL.FTZ R0, R15, c[0x0][0x320] ;  /* 0x0000c8000f007a20 */ /* 0x002ff20000410000 */
        /* <DEDUP_REMOVED lines=18> */
[----:B------:R1:W1:Y:S10]  /*d040*/  MUFU.TANH R29, R3 ;  /* 0x00000003001d7308 */ /* 0x0002740000002400 */
[----:B------:R5:W2:Y:S01]  /*d050*/  MUFU.TANH R156, R0 ;  /* 0x00000000009c7308 */ /* 0x000aa20000002400 */
[----:B-1----:R-:W-:Y:S09]  /*d060*/  FMUL.FTZ R3, R48, c[0x0][0x320] ;  /* 0x0000c80030037a20 */ /* 0x002ff20000410000 */
[----:B------:R-:W1:Y:S01]  /*d070*/  MUFU.TANH R12, R3 ;  /* 0x00000003000c7308 */ /* 0x000e620000002400 */
[----:B-----5:R-:W-:Y:S09]  /*d080*/  FMUL.FTZ R0, R30, c[0x0][0x320] ;  /* 0x0000c8001e007a20 */ /* 0x020ff20000410000 */
        /* <DEDUP_REMOVED lines=44> */
[C---:B------:R-:W-:Y:S01]  /*d350*/  @!P1 IADD3 R3, P0, R0.reuse, R244, RZ ;  /* 0x000000f400039210 */ /* 0x040fe20007f1e0ff */
[----:B------:R-:W-:Y:S03]  /*d360*/  IMAD.MOV R4, RZ, RZ, -R0 ;  /* 0x000000ffff047224 */ /* 0x000fe600078e0a00 */
[----:B------:R-:W-:Y:S01]  /*d370*/  @!P1 LEA.HI.X.SX32 R0, R0, R248, 0x1, P0 ;  /* 0x000000f800009211 */ /* 0x000fe200000f0eff */
        /* <DEDUP_REMOVED lines=17> */
[----:B------:R-:W-:Y:S01]  /*d490*/  ISETP.GE.AND P0, PT, R6, 0x1, PT ;  /* 0x000000010600780c */ /* 0x000fe20003f06270 */
[----:B------:R-:W-:-:S10]  /*d4a0*/  BRA.DIV ~URZ, `(.L_x_667) ;  /* 0x0000d2a27f007947 */ /* 0x000fd4000b800000 */
[----:B------:R1:W2:Y:S02]  /*d4b0*/  SHFL.IDX PT, R4, R7, RZ, 0x1c1f ;  /* 0x001c1fff07047589 */ /* 0x0002a400000e0000 */
.L_x_811:
[----:B------:R-:W-:-:S05]  /*d4c0*/  BRA.DIV ~URZ, `(.L_x_668) ;  /* 0x0000d2f27f007947 */ /* 0x000fca000b800000 */
[----:B------:R3:W4:Y:S02]  /*d4d0*/  SHFL.IDX PT, R0, R8, RZ, 0x1c1f ;  /* 0x001c1fff08007589 */ /* 0x00072400000e0000 */
.L_x_812:
        /* <DEDUP_REMOVED lines=25> */
.L_x_813:
[----:B--2---:R-:W-:Y:S02]  /*d670*/  IMAD.SHL.U32 R2, R210, 0x2, RZ ;  /* 0x00000002d2027824 */ /* 0x004fe400078e00ff */
[C---:B------:R-:W-:Y:S03]  /*d680*/  IMAD.SHL.U32 R5, R235.reuse, 0x2, RZ ;  /* 0x00000002eb057824 */ /* 0x040fe600078e00ff */
[----:B------:R-:W-:Y:S05]  /*d690*/  @P0 IADD3 R2, P1, R0, R2, RZ ;  /* 0x0000000200020210 */ /* 0x000fea0007f3e0ff */
[----:B-1----:R-:W-:Y:S01]  /*d6a0*/  @P0 IMAD.X R3, R4, 0x1, R217, P1 ;  /* 0x0000000104030824 */ /* 0x002fe200008e06d9 */
[----:B------:R-:W-:Y:S11]  /*d6b0*/  @P0 ISETP.GE.AND P1, PT, R210, c[0x0][0x1d4], PT ;  /* 0x00007500d2000a0c */ /* 0x000ff60003f26270 */
[----:B------:R-:W-:Y:S02]  /*d6c0*/  @!UPT UIADD3 URZ, URZ, URZ, URZ ;  /* 0x0000003f3f3ff290 */ /* 0x000fe4000fffe03f */
[----:B------:R-:W-:Y:S01]  /*d6d0*/  @!PT LDS RZ, [RZ] ;  /* 0x00000000fffff984 */ /* 0x000fe20000000800 */
[----:B------:R-:W-:Y:S01]  /*d6e0*/  @!PT LDS RZ, [RZ] ;  /* 0x00000000fffff984 */ /* 0x000fe20000000800 */
[----:B------:R-:W-:Y:S01]  /*d6f0*/  @!PT LDS RZ, [RZ] ;  /* 0x00000000fffff984 */ /* 0x000fe20000000800 */
[----:B------:R1:W-:Y:S02]  /*d700*/  @P0 LDGSTS.E.BYPASS.LTC128B.128 [R195+0x4480], [R2.64], !P1 ;  /* 0x0448000002c30fae */ /* 0x0003e4000c901d46 */
[----:B-1----:R-:W-:Y:S01]  /*d710*/  @P0 IADD3 R2, P1, R0, R5, RZ ;  /* 0x0000000500020210 */ /* 0x002fe20007f3e0ff */
[----:B------:R-:W-:Y:S04]  /*d720*/  IMAD.SHL.U32 R5, R236, 0x2, RZ ;  /* 0x00000002ec057824 */ /* 0x000fe800078e00ff */
[----:B------:R-:W-:Y:S01]  /*d730*/  @P0 IMAD.X R3, R4, 0x1, R215, P1 ;  /* 0x0000000104030824 */ /* 0x000fe200008e06d7 */
[----:B------:R-:W-:Y:S11]  /*d740*/  @P0 ISETP.GE.AND P1, PT, R235, c[0x0][0x1d4], PT ;  /* 0x00007500eb000a0c */ /* 0x000ff60003f26270 */
[----:B------:R-:W-:Y:S02]  /*d750*/  @!UPT UIADD3 URZ, URZ, URZ, URZ ;  /* 0x0000003f3f3ff290 */ /* 0x000fe4000fffe03f */
[----:B------:R1:W-:Y:S02]  /*d760*/  @P0 LDGSTS.E.BYPASS.LTC128B.128 [R195+0x5080], [R2.64], !P1 ;  /* 0x0508000002c30fae */ /* 0x0003e4000c901d46 */
[----:B-1----:R-:W-:Y:S05]  /*d770*/  @P0 IADD3 R2, P1, R0, R5, RZ ;  /* 0x0000000500020210 */ /* 0x002fea0007f3e0ff */
[----:B------:R-:W-:Y:S01]  /*d780*/  @P0 IMAD.X R3, R4, 0x1, R216, P1 ;  /* 0x0000000104030824 */ /* 0x000fe200008e06d8 */
[----:B------:R-:W-:Y:S11]  /*d790*/  @P0 ISETP.GE.AND P1, PT, R236, c[0x0][0x1d4], PT ;  /* 0x00007500ec000a0c */ /* 0x000ff60003f26270 */
[----:B------:R-:W-:Y:S02]  /*d7a0*/  @!UPT UIADD3 URZ, URZ, URZ, URZ ;  /* 0x0000003f3f3ff290 */ /* 0x000fe4000fffe03f */
[----:B------:R1:W-:Y:S02]  /*d7b0*/  @P0 LDGSTS.E.BYPASS.LTC128B.128 [R195+0x5c80], [R2.64], !P1 ;  /* 0x05c8000002c30fae */ /* 0x0003e4000c901d46 */
.L_x_666:
[----:B--234-:R-:W-:Y:S05]  /*d7c0*/  BSYNC B0 ;  /* 0x0000000000007941 */ /* 0x01cfea0003800000 */
.L_x_665:
[----:B------:R-:W-:Y:S01]  /*d7d0*/  FMNMX.FTZ R4, R196, R104, !PT ;  /* 0x00000068c4047209 */ /* 0x000fe20007810000 */
[----:B------:R-:W0:Y:S01]  /*d7e0*/  LDGDEPBAR ;  /* 0x00000000000079af */ /* 0x000e220000000000 */
        /* <DEDUP_REMOVED lines=49> */
.L_x_814:
        /* <DEDUP_REMOVED lines=15> */
.L_x_815:
[----:B--2---:R-:W-:Y:S01]  /*dbf0*/  FMNMX.FTZ R105, R0, R4, !PT ;  /* 0x0000000400697209 */ /* 0x004fe20007810000 */
[----:B------:R-:W-:Y:S01]  /*dc00*/  FMUL.FTZ R0, R104, c[0x0][0x2d0] ;  /* 0x0000b40068007a20 */ /* 0x000fe20000410000 */
[----:B------:R-:W-:Y:S01]  /*dc10*/  WARPSYNC 0xffffffff ;  /* 0xffffffff00007948 */ /* 0x000fe20003800000 */
[----:B-1----:R-:W-:Y:S01]  /*dc20*/  FMUL.FTZ R4, R102, c[0x0][0x2d0] ;  /* 0x0000b40066047a20 */ /* 0x002fe20000410000 */
[----:B------:R-:W-:Y:S01]  /*dc30*/  ISETP.GT.AND P0, PT, R208, R227, PT ;  /* 0x000000e3d000720c */ /* 0x000fe20003f04270 */
[--C-:B------:R-:W-:Y:S02]  /*dc40*/  FFMA.FTZ R8, R196, c[0x0][0x2d0], -R0.reuse ;  /* 0x0000b400c4087a23 */ /* 0x100fe40000010800 */
[--C-:B------:R-:W-:Y:S02]  /*dc50*/  FFMA.FTZ R7, R179, c[0x0][0x2d0], -R0.reuse ;  /* 0x0000b400b3077a23 */ /* 0x100fe40000010800 */
[--C-:B------:R-:W-:Y:S02]  /*dc60*/  FFMA.FTZ R168, R30, c[0x0][0x2d0], -R0.reuse ;  /* 0x0000b4001ea87a23 */ /* 0x100fe40000010800 */
        /* <DEDUP_REMOVED lines=10> */
[----:B------:R-:W-:Y:S01]  /*dd10*/  FADD.FTZ R0, -R102, R100 ;  /* 0x0000006466007221 */ /* 0x000fe20000010100 */
[----:B------:R-:W-:Y:S01]  /*dd20*/  MUFU.EX2 R225, R167 ;  /* 0x000000a700e17308 */ /* 0x000fe20000000800 */
[----:B------:R-:W-:Y:S02]  /*dd30*/  FMUL.FTZ R3, R103, c[0x0][0x2d0] ;  /* 0x0000b40067037a20 */ /* 0x000fe40000410000 */
[----:B------:R-:W-:Y:S02]  /*dd40*/  FMUL.FTZ R0, R0, c[0x0][0x2d0] ;  /* 0x0000b40000007a20 */ /* 0x000fe40000410000 */
        /* <DEDUP_REMOVED lines=14> */
[--C-:B------:R-:W-:Y:S01]  /*de30*/  FFMA.FTZ R32, R198, c[0x0][0x2d0], -R4.reuse ;  /* 0x0000b400c6207a23 */ /* 0x100fe20000010804 */
[----:B------:R-:W-:Y:S01]  /*de40*/  MUFU.EX2 R35, R5 ;  /* 0x0000000500237308 */ /* 0x000fe20000000800 */
[--C-:B------:R-:W-:Y:S02]  /*de50*/  FFMA.FTZ R19, R197, c[0x0][0x2d0], -R4.reuse ;  /* 0x0000b400c5137a23 */ /* 0x100fe40000010804 */
[--C-:B------:R-:W-:Y:S02]  /*de60*/  FFMA.FTZ R157, R172, c[0x0][0x2d0], -R4.reuse ;  /* 0x0000b400ac9d7a23 */ /* 0x100fe40000010804 */
[--C-:B-1----:R-:W-:Y:S02]  /*de70*/  FFMA.FTZ R0, R204, c[0x0][0x2d0], -R4.reuse ;  /* 0x0000b400cc007a23 */ /* 0x102fe40000010804 */
[--C-:B------:R-:W-:Y:S02]  /*de80*/  FFMA.FTZ R172, R21, c[0x0][0x2d0], -R4.reuse ;  /* 0x0000b40015ac7a23 */ /* 0x100fe40000010804 */
[--C-:B------:R-:W-:Y:S01]  /*de90*/  FFMA.FTZ R173, R28, c[0x0][0x2d0], -R4.reuse ;  /* 0x0000b4001cad7a23 */ /* 0x100fe20000010804 */
[----:B------:R1:W2:Y:S01]  /*dea0*/  MUFU.EX2 R37, R0 ;  /* 0x0000000000257308 */ /* 0x0002a20000000800 */
[--C-:B------:R-:W-:Y:S02]  /*deb0*/  FFMA.FTZ R174, R15, c[0x0][0x2d0], -R4.reuse ;  /* 0x0000b4000fae7a23 */ /* 0x100fe40000010804 */
[--C-:B------:R-:W-:Y:S02]  /*dec0*/  FFMA.FTZ R159, R177, c[0x0][0x2d0], -R4.reuse ;  /* 0x0000b400b19f7a23 */ /* 0x100fe40000010804 */
[--C-:B------:R-:W-:Y:S02]  /*ded0*/  FFMA.FTZ R158, R158, c[0x0][0x2d0], -R4.reuse ;  /* 0x0000b4009e9e7a23 */ /* 0x100fe40000010804 */
[--C-:B------:R-:W-:Y:S02]  /*dee0*/  FFMA.FTZ R156, R156, c[0x0][0x2d0], -R4.reuse ;  /* 0x0000b4009c9c7a23 */ /* 0x100fe40000010804 */
[----:B------:R-:W-:Y:S01]  /*def0*/  FFMA.FTZ R171, R16, c[0x0][0x2d0], -R4 ;  /* 0x0000b40010ab7a23 */ /* 0x000fe20000010804 */
[----:B------:R-:W-:Y:S10]  /*df00*/  MUFU.EX2 R22, R7 ;  /* 0x0000000700167308 */ /* 0x000ff40000000800 */
[----:B------:R-:W-:Y:S01]  /*df10*/  MUFU.EX2 R36, R6 ;  /* 0x0000000600247308 */ /* 0x000fe20000000800 */
[----:B-1----:R-:W-:Y:S04]  /*df20*/  FADD.FTZ R0, -R104, R106 ;  /* 0x0000006a68007221 */ /* 0x002fe80000010100 */
[----:B------:R-:W-:Y:S05]  /*df30*/  FMUL.FTZ R0, R0, c[0x0][0x2d0] ;  /* 0x0000b40000007a20 */ /* 0x000fea0000410000 */
[----:B------:R-:W-:Y:S10]  /*df40*/  MUFU.EX2 R198, R32 ;  /* 0x0000002000c67308 */ /* 0x000ff40000000800 */
[----:B------:R1:W-:Y:S10]  /*df50*/  MUFU.EX2 R100, R0 ;  /* 0x0000000000647308 */ /* 0x0003f40000000800 */
        /* <DEDUP_REMOVED lines=8> */
[----:B-1----:R-:W-:Y:S02]  /*dfe0*/  FFMA.FTZ R0, R205, c[0x0][0x2d0], -R4 ;  /* 0x0000b400cd007a23 */ /* 0x002fe40000010804 */
[----:B------:R-:W-:Y:S07]  /*dff0*/  FMUL.FTZ R4, R105, c[0x0][0x2d0] ;  /* 0x0000b40069047a20 */ /* 0x000fee0000410000 */
        /* <DEDUP_REMOVED lines=14> */
[----:B------:R-:W-:Y:S02]  /*e0e0*/  FFMA.FTZ R177, R17, c[0x0][0x2d0], -R4 ;  /* 0x0000b40011b17a23 */ /* 0x000fe40000010804 */
[----:B-1----:R-:W-:Y:S04]  /*e0f0*/  FADD.FTZ R0, -R105, R101 ;  /* 0x0000006569007221 */ /* 0x002fe80000010100 */
[----:B------:R-:W-:Y:S01]  /*e100*/  FMUL.FTZ R0, R0, c[0x0][0x2d0] ;  /* 0x0000b40000007a20 */ /* 0x000fe20000410000 */
[----:B------:R-:W-:Y:S10]  /*e110*/  MUFU.EX2 R17, R5 ;  /* 0x0000000500117308 */ /* 0x000ff40000000800 */
        /* <DEDUP_REMOVED lines=13> */
[----:B------:R-:W-:Y:S01]  /*e1f0*/  MUFU.EX2 R107, R177 ;  /* 0x000000b1006b7308 */ /* 0x000fe20000000800 */
[C---:B--2---:R-:W-:Y:S02]  /*e200*/  FFMA.FTZ R4, R2.reuse, R221, R37 ;  /* 0x000000dd02047223 */ /* 0x044fe40000010025 */
[C---:B------:R-:W-:Y:S01]  /*e210*/  FMUL.FTZ R12, R2.reuse, R124 ;  /* 0x0000007c020c7220 */ /* 0x040fe20000410000 */
        /* <DEDUP_REMOVED lines=9> */
[----:B------:R-:W-:Y:S01]  /*e2b0*/  FMUL.FTZ R40, R2, R112 ;  /* 0x0000007002287220 */ /* 0x000fe20000410000 */
[----:B------:R-:W-:Y:S01]  /*e2c0*/  F2FP.PACK_AB R112, R34, R37 ;  /* 0x000000252270723e */ /* 0x000fe200000000ff */
[----:B------:R-:W-:Y:S01]  /*e2d0*/  FMUL.FTZ R41, R2, R113 ;  /* 0x0000007102297220 */ /* 0x000fe20000410000 */
[----:B------:R-:W-:Y:S01]  /*e2e0*/  F2FP.PACK_AB R113, R178, R17 ;  /* 0x00000011b271723e */ /* 0x000fe200000000ff */
[----:B------:R-:W-:Y:S01]  /*e2f0*/  FMUL.FTZ R44, R2, R108 ;  /* 0x0000006c022c7220 */ /* 0x000fe20000410000 */
[----:B------:R-:W-:Y:S01]  /*e300*/  F2FP.PACK_AB R108, R22, R23 ;  /* 0x00000017166c723e */ /* 0x000fe200000000ff */
[C---:B------:R-:W-:Y:S01]  /*e310*/  FMUL.FTZ R45, R2.reuse, R109 ;  /* 0x0000006d022d7220 */ /* 0x040fe20000410000 */
[----:B------:R-:W-:Y:S01]  /*e320*/  F2FP.PACK_AB R109, R35, R36 ;  /* 0x00000024236d723e */ /* 0x000fe200000000ff */
[C---:B------:R-:W-:Y:S01]  /*e330*/  FMUL.FTZ R56, R2.reuse, R56 ;  /* 0x0000003802387220 */ /* 0x040fe20000410000 */
[----:B------:R1:W-:Y:S01]  /*e340*/  MUFU.EX2 R129, R159 ;  /* 0x0000009f00817308 */ /* 0x0003e20000000800 */
        /* <DEDUP_REMOVED lines=11> */
[----:B------:R-:W-:Y:S01]  /*e400*/  FFMA.FTZ R2, R100, R222, R23 ;  /* 0x000000de64027223 */ /* 0x000fe20000010017 */
[----:B-1----:R-:W-:Y:S01]  /*e410*/  F2FP.PACK_AB R159, R179, R196 ;  /* 0x000000c4b39f723e */ /* 0x002fe200000000ff */
[----:B------:R-:W-:Y:S01]  /*e420*/  FMUL.FTZ R14, R0, R126 ;  /* 0x0000007e000e7220 */ /* 0x000fe20000410000 */
[----:B------:R-:W-:Y:S01]  /*e430*/  MUFU.EX2 R222, R168 ;  /* 0x000000a800de7308 */ /* 0x000fe20000000800 */
[----:B------:R-:W-:Y:S02]  /*e440*/  FADD.FTZ R128, R22, R2 ;  /* 0x0000000216807221 */ /* 0x000fe40000010000 */
[----:B------:R-:W1:Y:S01]  /*e450*/  LDSM.16.MT88.4 R20, [R181] ;  /* 0x00000000b514783b */ /* 0x000e620000004200 */
[C---:B------:R-:W-:Y:S02]  /*e460*/  FMUL.FTZ R15, R0.reuse, R127 ;  /* 0x0000007f000f7220 */ /* 0x040fe40000410000 */
[C---:B------:R-:W-:Y:S02]  /*e470*/  FMUL.FTZ R26, R0.reuse, R122 ;  /* 0x0000007a001a7220 */ /* 0x040fe40000410000 */
[C---:B------:R-:W-:Y:S02]  /*e480*/  FMUL.FTZ R27, R0.reuse, R123 ;  /* 0x0000007b001b7220 */ /* 0x040fe40000410000 */
[C---:B------:R-:W-:Y:S01]  /*e490*/  FMUL.FTZ R30, R0.reuse, R118 ;  /* 0x00000076001e7220 */ /* 0x040fe20000410000 */
[----:B------:R-:W-:Y:S01]  /*e4a0*/  LDSM.16.MT88.4 R120, [R182+0x400] ;  /* 0x00040000b678783b */ /* 0x000fe20000004200 */
[C---:B------:R-:W-:Y:S01]  /*e4b0*/  FMUL.FTZ R31, R0.reuse, R119 ;  /* 0x00000077001f7220 */ /* 0x040fe20000410000 */
[----:B------:R-:W2:Y:S01]  /*e4c0*/  MUFU.EX2 R168, R173 ;  /* 0x000000ad00a87308 */ /* 0x000ea20000000800 */
[C---:B------:R-:W-:Y:S02]  /*e4d0*/  FMUL.FTZ R10, R0.reuse, R130 ;  /* 0x00000082000a7220 */ /* 0x040fe40000410000 */
[C---:B------:R-:W-:Y:S02]  /*e4e0*/  FMUL.FTZ R11, R0.reuse, R131 ;  /* 0x00000083000b7220 */ /* 0x040fe40000410000 */
[----:B------:R-:W-:Y:S01]  /*e4f0*/  FMUL.FTZ R42, R0, R114 ;  /* 0x00000072002a7220 */ /* 0x000fe20000410000 */
[----:B------:R-:W-:Y:S01]  /*e500*/  F2FP.PACK_AB R114, R202, R198 ;  /* 0x000000c6ca72723e */ /* 0x000fe200000000ff */
[----:B------:R-:W-:Y:S01]  /*e510*/  FMUL.FTZ R43, R0, R115 ;  /* 0x00000073002b7220 */ /* 0x000fe20000410000 */
[----:B------:R-:W-:Y:S01]  /*e520*/  F2FP.PACK_AB R115, R226, R197 ;  /* 0x000000c5e273723e */ /* 0x000fe200000000ff */
[C---:B------:R-:W-:Y:S01]  /*e530*/  FMUL.FTZ R46, R0.reuse, R110 ;  /* 0x0000006e002e7220 */ /* 0x040fe20000410000 */
[----:B------:R-:W-:Y:S01]  /*e540*/  F2FP.PACK_AB R110, R205, R218 ;  /* 0x000000dacd6e723e */ /* 0x000fe200000000ff */
[C---:B------:R-:W-:Y:S01]  /*e550*/  FMUL.FTZ R47, R0.reuse, R111 ;  /* 0x0000006f002f7220 */ /* 0x040fe20000410000 */
[----:B------:R-:W-:Y:S01]  /*e560*/  F2FP.PACK_AB R111, R203, R201 ;  /* 0x000000c9cb6f723e */ /* 0x000fe200000000ff */
[C---:B------:R-:W-:Y:S01]  /*e570*/  FMUL.FTZ R58, R0.reuse, R58 ;  /* 0x0000003a003a7220 */ /* 0x040fe20000410000 */
[----:B------:R-:W-:Y:S01]  /*e580*/  LDSM.16.MT88.4 R116, [R181+0xc00] ;  /* 0x000c0000b574783b */ /* 0x000fe20000004200 */
[C---:B------:R-:W-:Y:S01]  /*e590*/  FMUL.FTZ R59, R0.reuse, R59 ;  /* 0x0000003b003b7220 */ /* 0x040fe20000410000 */
[----:B------:R-:W-:Y:S01]  /*e5a0*/  MUFU.EX2 R131, R170 ;  /* 0x000000aa00837308 */ /* 0x000fe20000000800 */
[C---:B------:R-:W-:Y:S02]  /*e5b0*/  FMUL.FTZ R62, R0.reuse, R62 ;  /* 0x0000003e003e7220 */ /* 0x040fe40000410000 */
[C---:B------:R-:W-:Y:S02]  /*e5c0*/  FMUL.FTZ R63, R0.reuse, R63 ;  /* 0x0000003f003f7220 */ /* 0x040fe40000410000 */
[C---:B------:R-:W-:Y:S01]  /*e5d0*/  FMUL.FTZ R74, R0.reuse, R74 ;  /* 0x0000004a004a7220 */ /* 0x040fe20000410000 */
[----:B------:R-:W-:Y:S01]  /*e5e0*/  LDSM.16.MT88.4 R124, [R181+0x1000] ;  /* 0x00100000b57c783b */ /* 0x000fe20000004200 */
[----:B------:R-:W-:Y:S01]  /*e5f0*/  FMUL.FTZ R75, R0, R75 ;  /* 0x0000004b004b7220 */ /* 0x000fe20000410000 */
[----:B--2---:R-:W-:Y:S01]  /*e600*/  F2FP.PACK_AB R160, R172, R168 ;  /* 0x000000a8aca0723e */ /* 0x004fe200000000ff */
        /* <DEDUP_REMOVED lines=8> */
[----:B------:R-:W-:Y:S02]  /*e690*/  FFMA.FTZ R101, R0, R223, R17 ;  /* 0x000000df00657223 */ /* 0x000fe40000010011 */
[C---:B------:R-:W-:Y:S02]  /*e6a0*/  FFMA.FTZ R0, R3.reuse, R228, R36 ;  /* 0x000000e403007223 */ /* 0x040fe40000010024 */
[----:B------:R-:W-:Y:S01]  /*e6b0*/  FMUL.FTZ R7, R3, R135 ;  /* 0x0000008703077220 */ /* 0x000fe20000410000 */
[----:B------:R-:W2:Y:S01]  /*e6c0*/  LDSM.16.MT88.4 R36, [R182] ;  /* 0x00000000b624783b */ /* 0x000ea20000004200 */
[----:B------:R-:W-:Y:S02]  /*e6d0*/  FADD.FTZ R2, R35, R0 ;  /* 0x0000000023027221 */ /* 0x000fe40000010000 */
[----:B------:R-:W-:Y:S01]  /*e6e0*/  FADD.FTZ R0, R34, R4 ;  /* 0x0000000422007221 */ /* 0x000fe20000010000 */
        /* <DEDUP_REMOVED lines=8> */
[-C--:B-1----:R-:W-:Y:S05]  /*e770*/  HMMA.16816.F32 R4, R108, R20.reuse, R4 ;  /* 0x000000146c04723c */ /* 0x082fea0000001804 */
[C---:B------:R-:W-:Y:S02]  /*e780*/  FMUL.FTZ R19, R3.reuse, R139 ;  /* 0x0000008b03137220 */ /* 0x040fe40000410000 */
[----:B------:R-:W-:Y:S01]  /*e790*/  LDSM.16.MT88.4 R136, [R181+0x800] ;  /* 0x00080000b588783b */ /* 0x000fe20000004200 */
[C---:B------:R-:W-:Y:S01]  /*e7a0*/  HMMA.16816.F32 R8, R112.reuse, R20, R8 ;  /* 0x000000147008723c */ /* 0x040fe20000001808 */
[----:B------:R-:W-:Y:S03]  /*e7b0*/  MUFU.EX2 R133, R164 ;  /* 0x000000a400857308 */ /* 0x000fe60000000800 */
[C---:B------:R-:W-:Y:S02]  /*e7c0*/  FMUL.FTZ R32, R100.reuse, R144 ;  /* 0x0000009064207220 */ /* 0x040fe40000410000 */
[C---:B------:R-:W-:Y:S02]  /*e7d0*/  FMUL.FTZ R33, R100.reuse, R145 ;  /* 0x0000009164217220 */ /* 0x040fe40000410000 */
[-C--:B------:R-:W-:Y:S03]  /*e7e0*/  HMMA.16816.F32 R12, R112, R22.reuse, R12 ;  /* 0x00000016700c723c */ /* 0x080fe6000000180c */
[----:B------:R-:W-:Y:S01]  /*e7f0*/  MUFU.EX2 R132, R157 ;  /* 0x0000009d00847308 */ /* 0x000fe20000000800 */
[C---:B------:R-:W-:Y:S02]  /*e800*/  FMUL.FTZ R34, R3.reuse, R146 ;  /* 0x0000009203227220 */ /* 0x040fe40000410000 */
[C---:B------:R-:W-:Y:S02]  /*e810*/  FMUL.FTZ R35, R3.reuse, R147 ;  /* 0x0000009303237220 */ /* 0x040fe40000410000 */
[C---:B------:R-:W-:Y:S01]  /*e820*/  HMMA.16816.F32 R16, R108.reuse, R22, R16 ;  /* 0x000000166c10723c */ /* 0x040fe20000001810 */
[----:B------:R-:W-:Y:S03]  /*e830*/  LDSM.16.MT88.4 R144, [R182+0x800] ;  /* 0x00080000b690783b */ /* 0x000fe60000004200 */
[C---:B------:R-:W-:Y:S01]  /*e840*/  FMUL.FTZ R20, R100.reuse, R140 ;  /* 0x0000008c64147220 */ /* 0x040fe20000410000 */
[----:B------:R-:W-:Y:S01]  /*e850*/  MUFU.EX2 R169, R200 ;  /* 0x000000c800a97308 */ /* 0x000fe20000000800 */
[C---:B------:R-:W-:Y:S02]  /*e860*/  FMUL.FTZ R21, R100.reuse, R141 ;  /* 0x0000008d64157220 */ /* 0x040fe40000410000 */
[C---:B------:R-:W-:Y:S04]  /*e870*/  FMUL.FTZ R22, R3.reuse, R142 ;  /* 0x0000008e03167220 */ /* 0x040fe80000410000 */
[C---:B------:R-:W-:Y:S02]  /*e880*/  FMUL.FTZ R23, R3.reuse, R143 ;  /* 0x0000008f03177220 */ /* 0x040fe40000410000 */
[C---:B------:R-:W-:Y:S01]  /*e890*/  FMUL.FTZ R48, R100.reuse, R152 ;  /* 0x0000009864307220 */ /* 0x040fe20000410000 */
[----:B------:R-:W1:Y:S01]  /*e8a0*/  MUFU.EX2 R165, R175 ;  /* 0x000000af00a57308 */ /* 0x000e620000000800 */
[C---:B------:R-:W-:Y:S02]  /*e8b0*/  FMUL.FTZ R49, R100.reuse, R153 ;  /* 0x0000009964317220 */ /* 0x040fe40000410000 */
[C---:B------:R-:W-:Y:S01]  /*e8c0*/  FMUL.FTZ R50, R3.reuse, R154 ;  /* 0x0000009a03327220 */ /* 0x040fe20000410000 */
[-C--:B--2---:R-:W-:Y:S03]  /*e8d0*/  HMMA.16816.F32 R20, R108, R36.reuse, R20 ;  /* 0x000000246c14723c */ /* 0x084fe60000001814 */
[C---:B------:R-:W-:Y:S02]  /*e8e0*/  FMUL.FTZ R51, R3.reuse, R155 ;  /* 0x0000009b03337220 */ /* 0x040fe40000410000 */
[----:B------:R-:W-:Y:S01]  /*e8f0*/  LDSM.16.MT88.4 R152, [R181+0x1400] ;  /* 0x00140000b598783b */ /* 0x000fe20000004200 */
[C---:B------:R-:W-:Y:S01]  /*e900*/  FMUL.FTZ R52, R100.reuse, R52 ;  /* 0x0000003464347220 */ /* 0x040fe20000410000 */
[----:B------:R-:W2:Y:S01]  /*e910*/  MUFU.EX2 R164, R176 ;  /* 0x000000b000a47308 */ /* 0x000ea20000000800 */
[C---:B------:R-:W-:Y:S04]  /*e920*/  HMMA.16816.F32 R24, R112.reuse, R36, R24 ;  /* 0x000000247018723c */ /* 0x040fe80000001818 */
[C---:B------:R-:W-:Y:S02]  /*e930*/  FMUL.FTZ R53, R100.reuse, R53 ;  /* 0x0000003564357220 */ /* 0x040fe40000410000 */
[----:B------:R-:W-:Y:S02]  /*e940*/  FMUL.FTZ R54, R3, R54 ;  /* 0x0000003603367220 */ /* 0x000fe40000410000 */
[-C--:B------:R-:W-:Y:S04]  /*e950*/  HMMA.16816.F32 R28, R112, R38.reuse, R28 ;  /* 0x00000026701c723c */ /* 0x080fe8000000181c */
[C---:B------:R-:W-:Y:S01]  /*e960*/  FMUL.FTZ R36, R100.reuse, R148 ;  /* 0x0000009464247220 */ /* 0x040fe20000410000 */
[----:B-1----:R-:W-:Y:S01]  /*e970*/  F2FP.PACK_AB R161, R165, R166 ;  /* 0x000000a6a5a1723e */ /* 0x002fe200000000ff */
[C---:B------:R-:W-:Y:S02]  /*e980*/  FMUL.FTZ R37, R100.reuse, R149 ;  /* 0x0000009564257220 */ /* 0x040fe40000410000 */
[C---:B------:R-:W-:Y:S04]  /*e990*/  HMMA.16816.F32 R32, R108.reuse, R38, R32 ;  /* 0x000000266c20723c */ /* 0x040fe80000001820 */
[----:B------:R-:W-:Y:S02]  /*e9a0*/  FMUL.FTZ R55, R3, R55 ;  /* 0x0000003703377220 */ /* 0x000fe40000410000 */
[C---:B------:R-:W-:Y:S01]  /*e9b0*/  FMUL.FTZ R64, R100.reuse, R64 ;  /* 0x0000004064407220 */ /* 0x040fe20000410000 */
[----:B--2---:R-:W-:Y:S01]  /*e9c0*/  F2FP.PACK_AB R163, R107, R164 ;  /* 0x000000a46ba3723e */ /* 0x004fe200000000ff */
[C---:B------:R-:W-:Y:S04]  /*e9d0*/  FMUL.FTZ R38, R3.reuse, R150 ;  /* 0x0000009603267220 */ /* 0x040fe80000410000 */
[C---:B------:R-:W-:Y:S02]  /*e9e0*/  FMUL.FTZ R39, R3.reuse, R151 ;  /* 0x0000009703277220 */ /* 0x040fe40000410000 */
[C---:B------:R-:W-:Y:S02]  /*e9f0*/  FMUL.FTZ R65, R100.reuse, R65 ;  /* 0x0000004164417220 */ /* 0x040fe40000410000 */
[C---:B------:R-:W-:Y:S02]  /*ea00*/  FMUL.FTZ R66, R3.reuse, R66 ;  /* 0x0000004203427220 */ /* 0x040fe40000410000 */
[C---:B------:R-:W-:Y:S01]  /*ea10*/  FMUL.FTZ R67, R3.reuse, R67 ;  /* 0x0000004303437220 */ /* 0x040fe20000410000 */
[-C--:B------:R-:W-:Y:S03]  /*ea20*/  HMMA.16816.F32 R36, R108, R116.reuse, R36 ;  /* 0x000000746c24723c */ /* 0x080fe60000001824 */
[C---:B------:R-:W-:Y:S02]  /*ea30*/  FMUL.FTZ R68, R100.reuse, R68 ;  /* 0x0000004464447220 */ /* 0x040fe40000410000 */
[C---:B------:R-:W-:Y:S02]  /*ea40*/  FMUL.FTZ R69, R100.reuse, R69 ;  /* 0x0000004564457220 */ /* 0x040fe40000410000 */
[C---:B------:R-:W-:Y:S01]  /*ea50*/  FMUL.FTZ R70, R3.reuse, R70 ;  /* 0x0000004603467220 */ /* 0x040fe20000410000 */
[C---:B------:R-:W-:Y:S04]  /*ea60*/  HMMA.16816.F32 R40, R112.reuse, R116, R40 ;  /* 0x000000747028723c */ /* 0x040fe80000001828 */
[C---:B------:R-:W-:Y:S02]  /*ea70*/  FMUL.FTZ R71, R3.reuse, R71 ;  /* 0x0000004703477220 */ /* 0x040fe40000410000 */
[C---:B------:R-:W-:Y:S02]  /*ea80*/  FMUL.FTZ R80, R100.reuse, R80 ;  /* 0x0000005064507220 */ /* 0x040fe40000410000 */
[-C--:B------:R-:W-:Y:S04]  /*ea90*/  HMMA.16816.F32 R44, R112, R118.reuse, R44 ;  /* 0x00000076702c723c */ /* 0x080fe8000000182c */
[C---:B------:R-:W-:Y:S02]  /*eaa0*/  FMUL.FTZ R81, R100.reuse, R81 ;  /* 0x0000005164517220 */ /* 0x040fe40000410000 */
[C---:B------:R-:W-:Y:S02]  /*eab0*/  FMUL.FTZ R82, R3.reuse, R82 ;  /* 0x0000005203527220 */ /* 0x040fe40000410000 */
[C---:B------:R-:W-:Y:S01]  /*eac0*/  HMMA.16816.F32 R48, R108.reuse, R118, R48 ;  /* 0x000000766c30723c */ /* 0x040fe20000001830 */
[----:B------:R-:W1:Y:S03]  /*ead0*/  LDSM.16.MT88.4 R116, [R182+0xc00] ;  /* 0x000c0000b674783b */ /* 0x000e660000004200 */
[C---:B------:R-:W-:Y:S02]  /*eae0*/  FMUL.FTZ R83, R3.reuse, R83 ;  /* 0x0000005303537220 */ /* 0x040fe40000410000 */
[C---:B------:R-:W-:Y:S02]  /*eaf0*/  FMUL.FTZ R84, R100.reuse, R84 ;  /* 0x0000005464547220 */ /* 0x040fe40000410000 */
[C---:B------:R-:W-:Y:S04]  /*eb00*/  FMUL.FTZ R85, R100.reuse, R85 ;  /* 0x0000005564557220 */ /* 0x040fe80000410000 */
[C---:B------:R-:W-:Y:S02]  /*eb10*/  FMUL.FTZ R86, R3.reuse, R86 ;  /* 0x0000005603567220 */ /* 0x040fe40000410000 */
[C---:B------:R-:W-:Y:S02]  /*eb20*/  FMUL.FTZ R87, R3.reuse, R87 ;  /* 0x0000005703577220 */ /* 0x040fe40000410000 */
[C---:B------:R-:W-:Y:S02]  /*eb30*/  FMUL.FTZ R96, R100.reuse, R96 ;  /* 0x0000006064607220 */ /* 0x040fe40000410000 */
[----:B------:R-:W-:Y:S02]  /*eb40*/  FMUL.FTZ R97, R100, R97 ;  /* 0x0000006164617220 */ /* 0x000fe40000410000 */
[C---:B------:R-:W-:Y:S02]  /*eb50*/  FMUL.FTZ R98, R3.reuse, R98 ;  /* 0x0000006203627220 */ /* 0x040fe40000410000 */
[----:B------:R-:W-:Y:S02]  /*eb60*/  FMUL.FTZ R99, R3, R99 ;  /* 0x0000006303637220 */ /* 0x000fe40000410000 */
[----:B------:R-:W-:Y:S02]  /*eb70*/  FADD.FTZ R3, R218, R128 ;  /* 0x00000080da037221 */ /* 0x000fe40000010000 */
[----:B------:R-:W-:Y:S02]  /*eb80*/  FADD.FTZ R100, R178, R101 ;  /* 0x00000065b2647221 */ /* 0x000fe40000010000 */
[----:B------:R-:W2:Y:S01]  /*eb90*/  MUFU.EX2 R178, R199 ;  /* 0x000000c700b27308 */ /* 0x000ea20000000800 */
[----:B------:R-:W-:Y:S02]  /*eba0*/  FADD.FTZ R0, R198, R0 ;  /* 0x00000000c6007221 */ /* 0x000fe40000010000 */
[----:B------:R-:W-:Y:S02]  /*ebb0*/  FADD.FTZ R101, R197, R100 ;  /* 0x00000064c5657221 */ /* 0x000fe40000010000 */
[----:B------:R-:W-:Y:S02]  /*ebc0*/  FADD.FTZ R100, R205, R3 ;  /* 0x00000003cd647221 */ /* 0x000fe40000010000 */
[----:B------:R-:W-:Y:S02]  /*ebd0*/  FADD.FTZ R2, R201, R2 ;  /* 0x00000002c9027221 */ /* 0x000fe40000010000 */
[----:B------:R-:W-:Y:S01]  /*ebe0*/  FADD.FTZ R100, R131, R100 ;  /* 0x0000006483647221 */ /* 0x000fe20000010000 */
[----:B------:R-:W3:Y:S01]  /*ebf0*/  MUFU.EX2 R197, R213 ;  /* 0x000000d500c57308 */ /* 0x000ee20000000800 */
[----:B------:R-:W-:Y:S01]  /*ec00*/  FADD.FTZ R3, R203, R2 ;  /* 0x00000002cb037221 */ /* 0x000fe20000010000 */
[-C--:B-1----:R-:W-:Y:S03]  /*ec10*/  HMMA.16816.F32 R52, R108, R116.reuse, R52 ;  /* 0x000000746c34723c */ /* 0x082fe60000001834 */
[----:B------:R-:W-:Y:S02]  /*ec20*/  FADD.FTZ R3, R130, R3 ;  /* 0x0000000382037221 */ /* 0x000fe40000010000 */
[----:B------:R-:W-:Y:S03]  /*ec30*/  FADD.FTZ R2, R202, R0 ;  /* 0x00000000ca027221 */ /* 0x000fe60000010000 */
[----:B------:R-:W-:Y:S01]  /*ec40*/  MUFU.EX2 R198, R212 ;  /* 0x000000d400c67308 */ /* 0x000fe20000000800 */
[C---:B------:R-:W-:Y:S04]  /*ec50*/  HMMA.16816.F32 R56, R112.reuse, R116, R56 ;  /* 0x000000747038723c */ /* 0x040fe80000001838 */
[----:B--2---:R-:W-:Y:S01]  /*ec60*/  F2FP.PACK_AB R157, R178, R169 ;  /* 0x000000a9b29d723e */ /* 0x004fe200000000ff */
[----:B------:R-:W-:Y:S02]  /*ec70*/  FADD.FTZ R2, R129, R2 ;  /* 0x0000000281027221 */ /* 0x000fe40000010000 */
[----:B------:R-:W-:Y:S01]  /*ec80*/  FADD.FTZ R0, R226, R101 ;  /* 0x00000065e2007221 */ /* 0x000fe20000010000 */
[-C--:B------:R-:W-:Y:S01]  /*ec90*/  HMMA.16816.F32 R60, R112, R118.reuse, R60 ;  /* 0x00000076703c723c */ /* 0x080fe2000000183c */
[----:B------:R-:W1:Y:S03]  /*eca0*/  MUFU.EX2 R199, R211 ;  /* 0x000000d300c77308 */ /* 0x000e660000000800 */
[----:B------:R-:W-:Y:S01]  /*ecb0*/  FADD.FTZ R101, R133, R3 ;  /* 0x0000000385657221 */ /* 0x000fe20000010000 */
[----:B---3--:R-:W-:Y:S01]  /*ecc0*/  F2FP.PACK_AB R156, R197, R170 ;  /* 0x000000aac59c723e */ /* 0x008fe200000000ff */
[----:B------:R-:W-:Y:S02]  /*ecd0*/  FADD.FTZ R0, R106, R0 ;  /* 0x000000006a007221 */ /* 0x000fe40000010000 */
[C---:B------:R-:W-:Y:S01]  /*ece0*/  HMMA.16816.F32 R64, R108.reuse, R118, R64 ;  /* 0x000000766c40723c */ /* 0x040fe20000001840 */
[----:B------:R-:W2:Y:S03]  /*ecf0*/  LDSM.16.MT88.4 R116, [R181+0x1800] ;  /* 0x00180000b574783b */ /* 0x000ea60000004200 */
[----:B------:R-:W-:Y:S01]  /*ed00*/  FADD.FTZ R0, R219, R0 ;  /* 0x00000000db007221 */ /* 0x000fe20000010000 */
[----:B-1----:R-:W-:Y:S03]  /*ed10*/  F2FP.PACK_AB R158, R199, R198 ;  /* 0x000000c6c79e723e */ /* 0x002fe600000000ff */
        /* <DEDUP_REMOVED lines=10> */
[----:B------:R-:W-:Y:S01]  /*edc0*/  F2FP.PACK_AB R117, R219, R106 ;  /* 0x0000006adb75723e */ /* 0x000fe200000000ff */
[----:B------:R-:W-:Y:S02]  /*edd0*/  FADD.FTZ R106, R134, R100 ;  /* 0x00000064866a7221 */ /* 0x000fe40000010000 */
[----:B------:R-:W-:Y:S01]  /*ede0*/  FADD.FTZ R100, R132, R2 ;  /* 0x0000000284647221 */ /* 0x000fe20000010000 */
[----:B------:R-:W-:Y:S04]  /*edf0*/  HMMA.16816.F32 R96, R108, R118, R96 ;  /* 0x000000766c60723c */ /* 0x000fe80000001860 */
[----:B------:R-:W-:Y:S02]  /*ee00*/  FADD.FTZ R3, R222, R106 ;  /* 0x0000006ade037221 */ /* 0x000fe40000010000 */
[----:B------:R-:W-:Y:S01]  /*ee10*/  FADD.FTZ R2, R221, R101 ;  /* 0x00000065dd027221 */ /* 0x000fe20000010000 */
[----:B------:R-:W-:Y:S01]  /*ee20*/  F2FP.PACK_AB R108, R134, R131 ;  /* 0x00000083866c723e */ /* 0x000fe200000000ff */
[----:B------:R-:W-:Y:S01]  /*ee30*/  FADD.FTZ R3, R225, R3 ;  /* 0x00000003e1037221 */ /* 0x000fe20000010000 */
[----:B------:R-:W-:Y:S03]  /*ee40*/  F2FP.PACK_AB R109, R133, R130 ;  /* 0x00000082856d723e */ /* 0x000fe600000000ff */
[----:B------:R-:W-:Y:S01]  /*ee50*/  F2FP.PACK_AB R110, R225, R222 ;  /* 0x000000dee16e723e */ /* 0x000fe200000000ff */
[C---:B------:R-:W-:Y:S01]  /*ee60*/  FADD.FTZ R2, R224.reuse, R2 ;  /* 0x00000002e0027221 */ /* 0x040fe20000010000 */
[----:B------:R-:W-:Y:S02]  /*ee70*/  F2FP.PACK_AB R111, R224, R221 ;  /* 0x000000dde06f723e */ /* 0x000fe400000000ff */
[C---:B------:R-:W-:Y:S02]  /*ee80*/  F2FP.PACK_AB R118, R223.reuse, R220 ;  /* 0x000000dcdf76723e */ /* 0x040fe400000000ff */
[----:B------:R-:W-:Y:S02]  /*ee90*/  F2FP.PACK_AB R119, R204, R206 ;  /* 0x000000cecc77723e */ /* 0x000fe400000000ff */
[----:B------:R-:W-:Y:S01]  /*eea0*/  MOV R101, R105 ;  /* 0x0000006900657202 */ /* 0x000fe20000000f00 */
        /* <DEDUP_REMOVED lines=47> */
[C---:B------:R-:W-:Y:S07]  /*f1a0*/  HMMA.16816.F32 R64, R156.reuse, R6, R64 ;  /* 0x000000069c40723c */ /* 0x040fee0000001840 */
[----:B------:R-:W-:Y:S01]  /*f1b0*/  FADD.FTZ R6, R206, R0 ;  /* 0x00000000ce067221 */ /* 0x000fe20000010000 */
[-C--:B--2---:R-:W-:Y:S04]  /*f1c0*/  HMMA.16816.F32 R68, R156, R8.reuse, R68 ;  /* 0x000000089c44723c */ /* 0x084fe80000001844 */
        /* <DEDUP_REMOVED lines=15> */
[----:B------:R-:W-:Y:S01]  /*f2c0*/  FADD.FTZ R4, R196, R0 ;  /* 0x00000000c4047221 */ /* 0x000fe20000010000 */
[----:B------:R-:W-:Y:S01]  /*f2d0*/  IADD3 R0, R208, -0x1, RZ ;  /* 0xffffffffd0007810 */ /* 0x000fe20007ffe0ff */
[----:B------:R-:W-:Y:S02]  /*f2e0*/  FADD.FTZ R3, R171, R7 ;  /* 0x00000007ab037221 */ /* 0x000fe40000010000 */
[-C--:B------:R-:W-:Y:S04]  /*f2f0*/  HMMA.16816.F32 R92, R160, R14.reuse, R92 ;  /* 0x0000000ea05c723c */ /* 0x080fe8000000185c */
[----:B------:R-:W-:Y:S01]  /*f300*/  FADD.FTZ R2, R164, R6 ;  /* 0x00000006a4027221 */ /* 0x000fe20000010000 */
[----:B------:R-:W-:Y:S01]  /*f310*/  MOV R208, R0 ;  /* 0x0000000000d07202 */ /* 0x000fe20000000f00 */
[----:B------:R-:W-:Y:S02]  /*f320*/  FADD.FTZ R222, R199, R5 ;  /* 0x00000005c7de7221 */ /* 0x000fe40000010000 */
[----:B------:R-:W-:Y:S04]  /*f330*/  HMMA.16816.F32 R96, R156, R14, R96 ;  /* 0x0000000e9c60723c */ /* 0x000fe80000001860 */
[----:B------:R-:W-:Y:S02]  /*f340*/  FADD.FTZ R228, R179, R4 ;  /* 0x00000004b3e47221 */ /* 0x000fe40000010000 */
[----:B------:R-:W-:Y:S02]  /*f350*/  FADD.FTZ R221, R167, R3 ;  /* 0x00000003a7dd7221 */ /* 0x000fe40000010000 */
[----:B------:R-:W-:Y:S01]  /*f360*/  FADD.FTZ R223, R107, R2 ;  /* 0x000000026bdf7221 */ /* 0x000fe20000010000 */
[----:B------:R-:W-:-:S05]  /*f370*/  @P0 BRA `(.L_x_672) ;  /* 0xffffce0000000947 */ /* 0x000fca000383ffff */
.L_x_659:
[----:B------:R-:W-:-:S13]  /*f380*/  ISETP.GE.AND P0, PT, R208, R237, PT ;  /* 0x000000edd000720c */ /* 0x000fda0003f06270 */
[----:B------:R-:W-:Y:S05]  /*f390*/  @!P0 BRA `(.L_x_673) ;  /* 0x0000464000008947 */ /* 0x000fea0003800000 */
[----:B------:R-:W-:Y:S01]  /*f3a0*/  IMAD.MOV.U32 R106, RZ, RZ, R103 ;  /* 0x000000ffff6a7224 */ /* 0x000fe200078e0067 */
[----:B------:R-:W-:Y:S01]  /*f3b0*/  MOV R107, R101 ;  /* 0x00000065006b7202 */ /* 0x000fe20000000f00 */
[----:B------:R-:W-:Y:S01]  /*f3c0*/  IMAD.MOV.U32 R105, RZ, RZ, R104 ;  /* 0x000000ffff697224 */ /* 0x000fe200078e0068 */
[----:B------:R-:W-:Y:S02]  /*f3d0*/  MOV R100, R102 ;  /* 0x0000006600647202 */ /* 0x000fe40000000f00 */
.L_x_705:
[----:B------:R-:W-:Y:S04]  /*f3e0*/  DEPBAR.LE SB0, 0x0 ;  /* 0x000080000000791a */ /* 0x000fe80000000000 */
[----:B------:R-:W-:Y:S01]  /*f3f0*/  WARPSYNC 0xffffffff ;  /* 0xffffffff00007948 */ /* 0x000fe20003800000 */
[----:B------:R-:W-:Y:S01]  /*f400*/  BAR.SYNC.DEFER_BLOCKING 0x0 ;  /* 0x0000000000007b1d */ /* 0x000fe20000010000 */
[----:B------:R-:W-:Y:S01]  /*f410*/  SHF.R.S32.HI R0, RZ, 0x1f, R209 ;  /* 0x0000001fff007819 */ /* 0x000fe200000114d1 */
[C---:B------:R-:W-:Y:S04]  /*f420*/  IMAD.WIDE.U32 R2, R209.reuse, c[0x0][0x208], RZ ;  /* 0x00008200d1027a25 */ /* 0x040fe800078e00ff */
[----:B------:R-:W-:Y:S04]  /*f430*/  IMAD R0, R0, c[0x0][0x208], RZ ;  /* 0x0000820000007a24 */ /* 0x000fe800078e02ff */
[----:B------:R-:W-:Y:S05]  /*f440*/  IMAD R0, R209, c[0x0][0x20c], R0 ;  /* 0x00008300d1007a24 */ /* 0x000fea00078e0200 */
[----:B------:R-:W-:Y:S02]  /*f450*/  IADD3 R3, R3, R0, RZ ;  /* 0x0000000003037210 */ /* 0x000fe40007ffe0ff */
[----:B------:R-:W-:Y:S03]  /*f460*/  SHF.R.S32.HI R0, RZ, 0x1f, R207 ;  /* 0x0000001fff007819 */ /* 0x000fe600000114cf */
[C---:B------:R-:W-:Y:S01]  /*f470*/  IMAD.WIDE.U32 R2, R207.reuse, c[0x0][0x218], R2 ;  /* 0x00008600cf027a25 */ /* 0x040fe200078e0002 */
[----:B------:R1:W2:Y:S03]  /*f480*/  LDSM.16.M88.4 R48, [R183] ;  /* 0x00000000b730783b */ /* 0x0002a60000000200 */
[----:B------:R-:W-:Y:S01]  /*f490*/  IMAD R4, R0, c[0x0][0x218], RZ ;  /* 0x0000860000047a24 */ /* 0x000fe200078e02ff */
[----:B------:R-:W-:Y:S01]  /*f4a0*/  IADD3 R0, P1, R246, R2, RZ ;  /* 0x00000002f6007210 */ /* 0x000fe20007f3e0ff */
[----:B------:R1:W3:Y:S02]  /*f4b0*/  LDSM.16.M88.4 R44, [R183+0x1000] ;  /* 0x00100000b72c783b */ /* 0x0002e40000000200 */
[----:B------:R-:W-:Y:S01]  /*f4c0*/  IMAD R4, R207, c[0x0][0x21c], R4 ;  /* 0x00008700cf047a24 */ /* 0x000fe200078e0204 */
[C---:B------:R-:W-:Y:S01]  /*f4d0*/  LEA R10, P0, R0.reuse, c[0x0][0x1f8], 0x1 ;  /* 0x00007e00000a7a11 */ /* 0x040fe200078008ff */
[----:B------:R1:W4:Y:S03]  /*f4e0*/  LDSM.16.M88.4 R16, [R180] ;  /* 0x00000000b410783b */ /* 0x0003260000000200 */
[----:B------:R-:W-:Y:S01]  /*f4f0*/  IADD3.X R2, R249, R3, R4, P1, !PT ;  /* 0x00000003f9027210 */ /* 0x000fe20000ffe404 */
[----:B------:R1:W1:Y:S03]  /*f500*/  LDSM.16.M88.4 R32, [R180+0x400] ;  /* 0x00040000b420783b */ /* 0x0002660000000200 */
[----:B------:R-:W-:Y:S01]  /*f510*/  LEA.HI.X R5, R0, c[0x0][0x1fc], R2, 0x1, P0 ;  /* 0x00007f0000057a11 */ /* 0x000fe200000f0c02 */
        /* <DEDUP_REMOVED lines=8> */
.L_x_816:
[----:B------:R-:W5:Y:S01]  /*f5a0*/  SHFL.IDX PT, R2, R10, RZ, 0x1c1f ;  /* 0x001c1fff0a027589 */ /* 0x000f6200000e0000 */
[C---:B------:R-:W-:Y:S01]  /*f5b0*/  IMAD.SHL.U32 R6, R210.reuse, 0x2, RZ ;  /* 0x00000002d2067824 */ /* 0x040fe200078e00ff */
[----:B------:R-:W-:Y:S01]  /*f5c0*/  ISETP.GE.AND P4, PT, R210, c[0x0][0x1d4], PT ;  /* 0x00007500d2007a0c */ /* 0x000fe20003f86270 */
[C---:B------:R-:W-:Y:S01]  /*f5d0*/  IMAD.SHL.U32 R4, R235.reuse, 0x2, RZ ;  /* 0x00000002eb047824 */ /* 0x040fe200078e00ff */
[----:B------:R-:W-:Y:S01]  /*f5e0*/  ISETP.GE.AND P3, PT, R235, c[0x0][0x1d4], PT ;  /* 0x00007500eb007a0c */ /* 0x000fe20003f66270 */
[C---:B------:R-:W-:Y:S01]  /*f5f0*/  IMAD.SHL.U32 R3, R236.reuse, 0x2, RZ ;  /* 0x00000002ec037824 */ /* 0x040fe200078e00ff */
[----:B------:R-:W-:Y:S01]  /*f600*/  ISETP.GE.AND P2, PT, R236, c[0x0][0x1d4], PT ;  /* 0x00007500ec007a0c */ /* 0x000fe20003f46270 */
[----:B------:R-:W-:Y:S01]  /*f610*/  BSSY B0, `(.L_x_675) ;  /* 0x0000022000007945 */ /* 0x000fe20003800000 */
[C---:B-----5:R-:W-:Y:S02]  /*f620*/  IADD3 R8, P0, R2.reuse, R6, RZ ;  /* 0x0000000602087210 */ /* 0x060fe40007f1e0ff */
[----:B------:R-:W-:Y:S02]  /*f630*/  IADD3 R6, P1, R2, R4, RZ ;  /* 0x0000000402067210 */ /* 0x000fe40007f3e0ff */
[----:B------:R-:W5:Y:S01]  /*f640*/  S2R R4, SR_TID.X ;  /* 0x0000000000047919 */ /* 0x000f620000002100 */
[----:B---3--:R-:W-:Y:S01]  /*f650*/  IMAD.X R9, R0, 0x1, R217, P0 ;  /* 0x0000000100097824 */ /* 0x008fe200000e06d9 */
[----:B------:R-:W-:Y:S01]  /*f660*/  IADD3 R2, P0, R2, R3, RZ ;  /* 0x0000000302027210 */ /* 0x000fe20007f1e0ff */
[C---:B------:R-:W-:Y:S03]  /*f670*/  IMAD.X R7, R0.reuse, 0x1, R215, P1 ;  /* 0x0000000100077824 */ /* 0x040fe600008e06d7 */
[----:B------:R-:W-:Y:S01]  /*f680*/  @!PT LDS RZ, [RZ] ;  /* 0x00000000fffff984 */ /* 0x000fe20000000800 */
[----:B------:R-:W-:Y:S01]  /*f690*/  @!PT LDS RZ, [RZ] ;  /* 0x00000000fffff984 */ /* 0x000fe20000000800 */
[----:B------:R3:W-:Y:S01]  /*f6a0*/  LDGSTS.E.BYPASS.LTC128B.128 [R195+0x1880], [R8.64], !P4 ;  /* 0x0188000008c37fae */ /* 0x0007e2000e101d46 */
[----:B------:R-:W-:Y:S03]  /*f6b0*/  IMAD.X R3, R0, 0x1, R216, P0 ;  /* 0x0000000100037824 */ /* 0x000fe600000e06d8 */
[----:B------:R3:W-:Y:S04]  /*f6c0*/  LDGSTS.E.BYPASS.LTC128B.128 [R195+0x2480], [R6.64], !P3 ;  /* 0x0248000006c37fae */ /* 0x0007e8000d901d46 */
[----:B------:R3:W-:Y:S01]  /*f6d0*/  LDGSTS.E.BYPASS.LTC128B.128 [R195+0x3080], [R2.64], !P2 ;  /* 0x0308000002c37fae */ /* 0x0007e2000d101d46 */
[----:B-----5:R-:W-:Y:S11]  /*f6e0*/  ISETP.GT.AND P5, PT, R4, 0x3f, PT ;  /* 0x0000003f0400780c */ /* 0x020ff60003fa4270 */
[----:B------:R-:W-:Y:S02]  /*f6f0*/  @!UPT UIADD3 URZ, URZ, URZ, URZ ;  /* 0x0000003f3f3ff290 */ /* 0x000fe4000fffe03f */
[----:B------:R-:W-:-:S05]  /*f700*/  @P5 BRA `(.L_x_676) ;  /* 0x0000012000005947 */ /* 0x000fca0003800000 */
[----:B------:R-:W-:-:S05]  /*f710*/  BRA.DIV ~URZ, `(.L_x_677) ;  /* 0x0000b4727f007947 */ /* 0x000fca000b800000 */
[----:B------:R3:W4:Y:S04]  /*f720*/  SHFL.IDX PT, R4, R5, 0x1, 0x1c1f ;  /* 0x003c1f0005047f89 */ /* 0x00072800000e0000 */
[----:B------:R3:W2:Y:S02]  /*f730*/  SHFL.IDX PT, R0, R10, 0x1, 0x1c1f ;  /* 0x003c1f000a007f89 */ /* 0x0006a400000e0000 */
.L_x_817:
[----:B---3--:R-:W-:Y:S02]  /*f740*/  IMAD.SHL.U32 R2, R210, 0x2, RZ ;  /* 0x00000002d2027824 */ /* 0x008fe400078e00ff */
[----:B------:R-:W-:Y:S03]  /*f750*/  IMAD.SHL.U32 R3, R235, 0x2, RZ ;  /* 0x00000002eb037824 */ /* 0x000fe600078e00ff */
[----:B--2---:R-:W-:Y:S02]  /*f760*/  IADD3 R8, P0, R0, R2, RZ ;  /* 0x0000000200087210 */ /* 0x004fe40007f1e0ff */
[----:B------:R-:W-:Y:S03]  /*f770*/  SHF.L.U32 R2, R236, 0x1, RZ ;  /* 0x00000001ec027819 */ /* 0x000fe600000006ff */
[----:B----4-:R-:W-:Y:S01]  /*f780*/  IMAD.X R9, R4, 0x1, R217, P0 ;  /* 0x0000000104097824 */ /* 0x010fe200000e06d9 */
        /* <DEDUP_REMOVED lines=10> */
.L_x_676:
[----:B------:R-:W-:Y:S05]  /*f830*/  BSYNC B0 ;  /* 0x0000000000007941 */ /* 0x000fea0003800000 */
.L_x_675:
[----:B------:R-:W0:Y:S01]  /*f840*/  LDGDEPBAR ;  /* 0x00000000000079af */ /* 0x000e220000000000 */
[----:B------:R-:W-:Y:S01]  /*f850*/  WARPSYNC 0xffffffff ;  /* 0xffffffff00007948 */ /* 0x000fe20003800000 */
[-C--:B--234-:R-:W-:Y:S01]  /*f860*/  HMMA.16816.F32 R4, R48, R16.reuse, RZ ;  /* 0x000000103004723c */ /* 0x09cfe200000018ff */
        /* <DEDUP_REMOVED lines=212> */
[----:B------:R-:W2:Y:S04]  /*105b0*/  @!P1 LDG.E R207, [R4.64] ;  /* 0x0000000604cf9981 */ /* 0x000ea8000c1e1900 */
        /* <DEDUP_REMOVED lines=14> */
.L_x_818:
[----:B------:R-:W-:-:S05]  /*106a0*/  BRA.DIV ~URZ, `(.L_x_681) ;  /* 0x0000a6127f007947 */ /* 0x000fca000b800000 */
[----:B------:R3:W4:Y:S02]  /*106b0*/  SHFL.IDX PT, R0, R8, RZ, 0x1c1f ;  /* 0x001c1fff08007589 */ /* 0x00072400000e0000 */
.L_x_819:
[----:B------:R-:W-:Y:S01]  /*106c0*/  IMAD.SHL.U32 R2, R210, 0x2, RZ ;  /* 0x00000002d2027824 */ /* 0x000fe200078e00ff */
[----:B------:R-:W-:Y:S01]  /*106d0*/  SHF.L.U32 R5, R236, 0x1, RZ ;  /* 0x00000001ec057819 */ /* 0x000fe200000006ff */
[----:B------:R-:W-:Y:S03]  /*106e0*/  IMAD.SHL.U32 R9, R235, 0x2, RZ ;  /* 0x00000002eb097824 */ /* 0x000fe600078e00ff */
[----:B----4-:R-:W-:Y:S05]  /*106f0*/  @P0 IADD3 R2, P1, R0, R2, RZ ;  /* 0x0000000200020210 */ /* 0x010fea0007f3e0ff */
[----:B--2---:R-:W-:Y:S05]  /*10700*/  @P0 IMAD.X R3, R4, 0x1, R217, P1 ;  /* 0x0000000104030824 */ /* 0x004fea00008e06d9 */
[----:B------:R-:W-:Y:S01]  /*10710*/  @!PT LDS RZ, [RZ] ;  /* 0x00000000fffff984 */ /* 0x000fe20000000800 */
[----:B------:R-:W-:Y:S01]  /*10720*/  @!PT LDS RZ, [RZ] ;  /* 0x00000000fffff984 */ /* 0x000fe20000000800 */
[----:B------:R-:W-:Y:S01]  /*10730*/  @!PT LDS RZ, [RZ] ;  /* 0x00000000fffff984 */ /* 0x000fe20000000800 */
[----:B------:R2:W-:Y:S02]  /*10740*/  @P0 LDGSTS.E.BYPASS.LTC128B.128 [R195+0x3c80], [R2.64], !P4 ;  /* 0x03c8000002c30fae */ /* 0x0005e4000e101d46 */
[----:B--2---:R-:W-:Y:S05]  /*10750*/  @P0 IADD3 R2, P1, R0, R9, RZ ;  /* 0x0000000900020210 */ /* 0x004fea0007f3e0ff */
[----:B------:R-:W-:Y:S05]  /*10760*/  @P0 IMAD.X R3, R4, 0x1, R215, P1 ;  /* 0x0000000104030824 */ /* 0x000fea00008e06d7 */
[----:B------:R2:W-:Y:S02]  /*10770*/  @P0 LDGSTS.E.BYPASS.LTC128B.128 [R195+0x4880], [R2.64], !P3 ;  /* 0x0488000002c30fae */ /* 0x0005e4000d901d46 */
[----:B--2---:R-:W-:Y:S04]  /*10780*/  @P0 IADD3 R2, P1, R0, R5, RZ ;  /* 0x0000000500020210 */ /* 0x004fe80007f3e0ff */
[----:B------:R-:W-:Y:S05]  /*10790*/  @P0 IADD3.X R3, R4, R216, RZ, P1, !PT ;  /* 0x000000d804030210 */ /* 0x000fea0000ffe4ff */
[----:B------:R2:W-:Y:S01]  /*107a0*/  @P0 LDGSTS.E.BYPASS.LTC128B.128 [R195+0x5480], [R2.64], !P2 ;  /* 0x0548000002c30fae */ /* 0x0005e2000d101d46 */
[----:B------:R-:W-:Y:S01]  /*107b0*/  ISETP.GE.AND P0, PT, R6, 0x21, PT ;  /* 0x000000210600780c */ /* 0x000fe20003f06270 */
[----:B------:R-:W-:-:S06]  /*107c0*/  BRA.DIV ~URZ, `(.L_x_682) ;  /* 0x0000a5627f007947 */ /* 0x000fcc000b800000 */
[----:B------:R4:W1:Y:S04]  /*107d0*/  SHFL.IDX PT, R4, R7, 0x1, 0x1c1f ;  /* 0x003c1f0007047f89 */ /* 0x00086800000e0000 */
[----:B------:R4:W2:Y:S02]  /*107e0*/  SHFL.IDX PT, R0, R8, 0x1, 0x1c1f ;  /* 0x003c1f0008007f89 */ /* 0x0008a400000e0000 */
.L_x_820:
[----:B--2---:R-:W-:Y:S02]  /*107f0*/  IMAD.SHL.U32 R2, R210, 0x2, RZ ;  /* 0x00000002d2027824 */ /* 0x004fe400078e00ff */
[----:B------:R-:W-:Y:S03]  /*10800*/  IMAD.SHL.U32 R3, R235, 0x2, RZ ;  /* 0x00000002eb037824 */ /* 0x000fe600078e00ff */
[----:B---34-:R-:W-:Y:S02]  /*10810*/  @P0 IADD3 R8, P1, R0, R2, RZ ;  /* 0x0000000200080210 */ /* 0x018fe40007f3e0ff */
[----:B------:R-:W-:Y:S03]  /*10820*/  SHF.L.U32 R2, R236, 0x1, RZ ;  /* 0x00000001ec027819 */ /* 0x000fe600000006ff */
[----:B-1----:R-:W-:Y:S01]  /*10830*/  @P0 IMAD.X R9, R4, 0x1, R217, P1 ;  /* 0x0000000104090824 */ /* 0x002fe200008e06d9 */
[----:B------:R-:W-:Y:S04]  /*10840*/  @P0 IADD3 R6, P1, R0, R3, RZ ;  /* 0x0000000300060210 */ /* 0x000fe80007f3e0ff */
[----:B------:R-:W-:Y:S01]  /*10850*/  @!PT LDS RZ, [RZ] ;  /* 0x00000000fffff984 */ /* 0x000fe20000000800 */
[----:B------:R-:W-:Y:S01]  /*10860*/  @!PT LDS RZ, [RZ] ;  /* 0x00000000fffff984 */ /* 0x000fe20000000800 */
[----:B------:R-:W-:Y:S01]  /*10870*/  @!PT LDS RZ, [RZ] ;  /* 0x00000000fffff984 */ /* 0x000fe20000000800 */
[----:B------:R1:W-:Y:S01]  /*10880*/  @P0 LDGSTS.E.BYPASS.LTC128B.128 [R195+0x4480], [R8.64], !P4 ;  /* 0x0448000008c30fae */ /* 0x0003e2000e101d46 */
[----:B------:R-:W-:Y:S02]  /*10890*/  @P0 IADD3.X R7, R4, R215, RZ, P1, !PT ;  /* 0x000000d704070210 */ /* 0x000fe40000ffe4ff */
[----:B------:R-:W-:Y:S03]  /*108a0*/  @P0 IADD3 R2, P1, R0, R2, RZ ;  /* 0x0000000200020210 */ /* 0x000fe60007f3e0ff */
[----:B------:R1:W-:Y:S02]  /*108b0*/  @P0 LDGSTS.E.BYPASS.LTC128B.128 [R195+0x5080], [R6.64], !P3 ;  /* 0x0508000006c30fae */ /* 0x0003e4000d901d46 */
[----:B------:R-:W-:Y:S05]  /*108c0*/  @P0 IMAD.X R3, R4, 0x1, R216, P1 ;  /* 0x0000000104030824 */ /* 0x000fea00008e06d8 */
[----:B------:R1:W-:Y:S03]  /*108d0*/  @P0 LDGSTS.E.BYPASS.LTC128B.128 [R195+0x5c80], [R2.64], !P2 ;  /* 0x05c8000002c30fae */ /* 0x0003e6000d101d46 */
.L_x_679:
[----:B--234-:R-:W-:Y:S05]  /*108e0*/  BSYNC B0 ;  /* 0x0000000000007941 */ /* 0x01cfea0003800000 */
.L_x_678:
[----:B-1----:R-:W-:Y:S01]  /*108f0*/  LOP3.LUT R8, RZ, c[0x0][0x324], RZ, 0x33, !PT ;  /* 0x0000c900ff087a12 */ /* 0x002fe200078e33ff */
[----:B------:R-:W-:Y:S01]  /*10900*/  IMAD.MOV.U32 R0, RZ, RZ, c[0x0][0x2c4] ;  /* 0x0000b100ff007624 */ /* 0x000fe200078e00ff */
        /* <DEDUP_REMOVED lines=11> */
.L_x_821:
        /* <DEDUP_REMOVED lines=19> */
.L_x_686:
[----:B------:R-:W-:Y:S04]  /*10af0*/  MOV R8, 0x1 ;  /* 0x0000000100087802 */ /* 0x000fe80000000f00 */
[----:B------:R-:W-:Y:S11]  /*10b00*/  ISETP.NE.AND P0, PT, R8, c[0x0][0x32c], PT ;  /* 0x0000cb0008007a0c */ /* 0x000ff60003f05270 */
[----:B------:R-:W-:Y:S02]  /*10b10*/  @!UPT UIADD3 URZ, URZ, URZ, URZ ;  /* 0x0000003f3f3ff290 */ /* 0x000fe4000fffe03f */
[----:B------:R-:W-:Y:S05]  /*10b20*/  @P0 IMAD.HI.U32 R8, R4, c[0x0][0x330], RZ ;  /* 0x0000cc0004080a27 */ /* 0x000fea00078e00ff */
[----:B------:R-:W-:Y:S02]  /*10b30*/  @P0 SHF.R.U32.HI R4, RZ, c[0x0][0x334], R8 ;  /* 0x0000cd00ff040a19 */ /* 0x000fe40000011608 */
.L_x_687:
[----:B------:R-:W-:Y:S05]  /*10b40*/  BSYNC B0 ;  /* 0x0000000000007941 */ /* 0x000fea0003800000 */
.L_x_685:
[----:B------:R-:W-:Y:S04]  /*10b50*/  IMAD.IADD R8, R0, 0x1, -R234 ;  /* 0x0000000100087824 */ /* 0x000fe800078e0aea */
[----:B------:R-:W-:Y:S05]  /*10b60*/  IMAD R4, R4, c[0x0][0x32c], R8 ;  /* 0x0000cb0004047a24 */ /* 0x000fea00078e0208 */
[----:B------:R-:W-:Y:S02]  /*10b70*/  IMNMX R2, R2, R4, !PT ;  /* 0x0000000402027217 */ /* 0x000fe40007800200 */
[----:B------:R-:W-:Y:S04]  /*10b80*/  IADD3 R4, R4, c[0x0][0x32c], RZ ;  /* 0x0000cb0004047a10 */ /* 0x000fe80007ffe0ff */
[----:B------:R-:W-:Y:S02]  /*10b90*/  IMNMX R3, R3, R4, PT ;  /* 0x0000000403037217 */ /* 0x000fe40003800200 */
.L_x_684:
        /* <DEDUP_REMOVED lines=63> */
.L_x_822:
        /* <DEDUP_REMOVED lines=19> */
.L_x_691:
[----:B------:R-:W-:Y:S04]  /*110c0*/  MOV R8, 0x1 ;  /* 0x0000000100087802 */ /* 0x000fe80000000f00 */
[----:B------:R-:W-:Y:S11]  /*110d0*/  ISETP.NE.AND P0, PT, R8, c[0x0][0x32c], PT ;  /* 0x0000cb0008007a0c */ /* 0x000ff60003f05270 */
[----:B------:R-:W-:Y:S02]  /*110e0*/  @!UPT UIADD3 URZ, URZ, URZ, URZ ;  /* 0x0000003f3f3ff290 */ /* 0x000fe4000fffe03f */
[----:B------:R-:W-:Y:S05]  /*110f0*/  @P0 IMAD.HI.U32 R8, R4, c[0x0][0x330], RZ ;  /* 0x0000cc0004080a27 */ /* 0x000fea00078e00ff */
[----:B------:R-:W-:Y:S02]  /*11100*/  @P0 SHF.R.U32.HI R4, RZ, c[0x0][0x334], R8 ;  /* 0x0000cd00ff040a19 */ /* 0x000fe40000011608 */
.L_x_692:
[----:B------:R-:W-:Y:S05]  /*11110*/  BSYNC B0 ;  /* 0x0000000000007941 */ /* 0x000fea0003800000 */
.L_x_690:
[----:B------:R-:W-:Y:S04]  /*11120*/  IMAD.IADD R8, R0, 0x1, -R234 ;  /* 0x0000000100087824 */ /* 0x000fe800078e0aea */
[----:B------:R-:W-:Y:S05]  /*11130*/  IMAD R4, R4, c[0x0][0x32c], R8 ;  /* 0x0000cb0004047a24 */ /* 0x000fea00078e0208 */
[----:B------:R-:W-:Y:S02]  /*11140*/  IMNMX R2, R2, R4, !PT ;  /* 0x0000000402027217 */ /* 0x000fe40007800200 */
[----:B------:R-:W-:Y:S04]  /*11150*/  IADD3 R4, R4, c[0x0][0x32c], RZ ;  /* 0x0000cb0004047a10 */ /* 0x000fe80007ffe0ff */
[----:B------:R-:W-:Y:S02]  /*11160*/  IMNMX R3, R3, R4, PT ;  /* 0x0000000403037217 */ /* 0x000fe40003800200 */
.L_x_689:
        /* <DEDUP_REMOVED lines=44> */
.L_x_823:
        /* <DEDUP_REMOVED lines=19> */
.L_x_696:
[----:B------:R-:W-:Y:S04]  /*11560*/  MOV R8, 0x1 ;  /* 0x0000000100087802 */ /* 0x000fe80000000f00 */
[----:B------:R-:W-:Y:S11]  /*11570*/  ISETP.NE.AND P0, PT, R8, c[0x0][0x32c], PT ;  /* 0x0000cb0008007a0c */ /* 0x000ff60003f05270 */
[----:B------:R-:W-:Y:S02]  /*11580*/  @!UPT UIADD3 URZ, URZ, URZ, URZ ;  /* 0x0000003f3f3ff290 */ /* 0x000fe4000fffe03f */
[----:B------:R-:W-:Y:S05]  /*11590*/  @P0 IMAD.HI.U32 R8, R4, c[0x0][0x330], RZ ;  /* 0x0000cc0004080a27 */ /* 0x000fea00078e00ff */
[----:B------:R-:W-:Y:S02]  /*115a0*/  @P0 SHF.R.U32.HI R4, RZ, c[0x0][0x334], R8 ;  /* 0x0000cd00ff040a19 */ /* 0x000fe40000011608 */
.L_x_697:
[----:B------:R-:W-:Y:S05]  /*115b0*/  BSYNC B0 ;  /* 0x0000000000007941 */ /* 0x000fea0003800000 */
.L_x_695:
[----:B------:R-:W-:Y:S04]  /*115c0*/  IMAD.IADD R8, R0, 0x1, -R234 ;  /* 0x0000000100087824 */ /* 0x000fe800078e0aea */
[----:B------:R-:W-:Y:S05]  /*115d0*/  IMAD R4, R4, c[0x0][0x32c], R8 ;  /* 0x0000cb0004047a24 */ /* 0x000fea00078e0208 */
[----:B------:R-:W-:Y:S02]  /*115e0*/  IMNMX R2, R2, R4, !PT ;  /* 0x0000000402027217 */ /* 0x000fe40007800200 */
[----:B------:R-:W-:Y:S04]  /*115f0*/  IADD3 R4, R4, c[0x0][0x32c], RZ ;  /* 0x0000cb0004047a10 */ /* 0x000fe80007ffe0ff */
[----:B------:R-:W-:Y:S02]  /*11600*/  IMNMX R3, R3, R4, PT ;  /* 0x0000000403037217 */ /* 0x000fe40003800200 */
.L_x_694:
        /* <DEDUP_REMOVED lines=44> */
.L_x_824:
        /* <DEDUP_REMOVED lines=12> */
[----:B--234-:R-:W-:Y:S05]  /*11990*/  IMAD.MOV.U32 R5, RZ, RZ, 0x1 ;  /* 0x00000001ff057424 */ /* 0x01cfea00078e00ff */
[----:B------:R-:W-:Y:S11]  /*119a0*/  ISETP.NE.AND P0, PT, R5, c[0x0][0x32c], PT ;  /* 0x0000cb0005007a0c */ /* 0x000ff60003f05270 */
[----:B------:R-:W-:Y:S02]  /*119b0*/  @!UPT UIADD3 URZ, URZ, URZ, URZ ;  /* 0x0000003f3f3ff290 */ /* 0x000fe4000fffe03f */
[----:B------:R-:W-:Y:S05]  /*119c0*/  @P0 IMAD.HI.U32 R5, R4, c[0x0][0x330], RZ ;  /* 0x0000cc0004050a27 */ /* 0x000fea00078e00ff */
[----:B------:R-:W-:Y:S04]  /*119d0*/  @P0 SHF.R.U32.HI R4, RZ, c[0x0][0x334], R5 ;  /* 0x0000cd00ff040a19 */ /* 0x000fe80000011605 */
[----:B------:R-:W-:Y:S01]  /*119e0*/  LOP3.LUT R4, RZ, R4, RZ, 0x33, !PT ;  /* 0x00000004ff047212 */ /* 0x000fe200078e33ff */
[----:B------:R-:W-:-:S05]  /*119f0*/  BRA `(.L_x_702) ;  /* 0x0000005000007947 */ /* 0x000fca0003800000 */
.L_x_701:
[----:B--234-:R-:W-:Y:S04]  /*11a00*/  MOV R5, 0x1 ;  /* 0x0000000100057802 */ /* 0x01cfe80000000f00 */
[----:B------:R-:W-:Y:S11]  /*11a10*/  ISETP.NE.AND P0, PT, R5, c[0x0][0x32c], PT ;  /* 0x0000cb0005007a0c */ /* 0x000ff60003f05270 */
[----:B------:R-:W-:Y:S02]  /*11a20*/  @!UPT UIADD3 URZ, URZ, URZ, URZ ;  /* 0x0000003f3f3ff290 */ /* 0x000fe4000fffe03f */
[----:B------:R-:W-:Y:S05]  /*11a30*/  @P0 IMAD.HI.U32 R5, R4, c[0x0][0x330], RZ ;  /* 0x0000cc0004050a27 */ /* 0x000fea00078e00ff */
[----:B------:R-:W-:Y:S02]  /*11a40*/  @P0 SHF.R.U32.HI R4, RZ, c[0x0][0x334], R5 ;  /* 0x0000cd00ff040a19 */ /* 0x000fe40000011605 */
.L_x_702:
[----:B------:R-:W-:Y:S05]  /*11a50*/  BSYNC B0 ;  /* 0x0000000000007941 */ /* 0x000fea0003800000 */
.L_x_700:
[----:B------:R-:W-:Y:S04]  /*11a60*/  IMAD.IADD R0, R0, 0x1, -R234 ;  /* 0x0000000100007824 */ /* 0x000fe800078e0aea */
[----:B------:R-:W-:Y:S05]  /*11a70*/  IMAD R0, R4, c[0x0][0x32c], R0 ;  /* 0x0000cb0004007a24 */ /* 0x000fea00078e0200 */
[----:B------:R-:W-:Y:S02]  /*11a80*/  IADD3 R4, R0, c[0x0][0x32c], RZ ;  /* 0x0000cb0000047a10 */ /* 0x000fe40007ffe0ff */
[----:B------:R-:W-:Y:S02]  /*11a90*/  IMNMX R2, R2, R0, !PT ;  /* 0x0000000002027217 */ /* 0x000fe40007800200 */
[----:B------:R-:W-:Y:S02]  /*11aa0*/  IMNMX R3, R3, R4, PT ;  /* 0x0000000403037217 */ /* 0x000fe40003800200 */
.L_x_699:
        /* <DEDUP_REMOVED lines=92> */
.L_x_825:
[----:B-12---:R-:W-:Y:S01]  /*12070*/  FMNMX.FTZ R4, R4, R0, !PT ;  /* 0x0000000004047209 */ /* 0x006fe20007810000 */
[----:B------:R-:W-:-:S05]  /*12080*/  BRA.DIV ~URZ, `(.L_x_704) ;  /* 0x00008f327f007947 */ /* 0x000fca000b800000 */
[----:B------:R-:W-:Y:S04]  /*12090*/  SHFL.BFLY PT, R0, R5, 0x2, 0x1f ;  /* 0x0c401f0005007f89 */ /* 0x000fe800000e0000 */
[----:B------:R-:W-:Y:S04]  /*120a0*/  SHFL.BFLY PT, R3, R4, 0x1, 0x1f ;  /* 0x0c201f0004037f89 */ /* 0x000fe800000e0000 */
[----:B------:R-:W1:Y:S02]  /*120b0*/  SHFL.BFLY PT, R2, R6, 0x2, 0x1f ;  /* 0x0c401f0006027f89 */ /* 0x000e6400000e0000 */
[----:B-1----:R-:W-:Y:S02]  /*120c0*/  FMNMX.FTZ R2, R6, R2, !PT ;  /* 0x0000000206027209 */ /* 0x002fe40007810000 */
[----:B------:R-:W-:Y:S02]  /*120d0*/  FMNMX.FTZ R0, R5, R0, !PT ;  /* 0x0000000005007209 */ /* 0x000fe40007810000 */
[----:B------:R-:W-:Y:S01]  /*120e0*/  FMNMX.FTZ R104, R4, R3, !PT ;  /* 0x0000000304687209 */ /* 0x000fe20007810000 */
[----:B------:R-:W1:Y:S04]  /*120f0*/  SHFL.BFLY PT, R5, R2, 0x1, 0x1f ;  /* 0x0c201f0002057f89 */ /* 0x000e6800000e0000 */
[----:B------:R-:W2:Y:S04]  /*12100*/  SHFL.BFLY PT, R4, R0, 0x1, 0x1f ;  /* 0x0c201f0000047f89 */ /* 0x000ea800000e0000 */
[----:B------:R-:W3:Y:S01]  /*12110*/  SHFL.BFLY PT, R3, R7, 0x2, 0x1f ;  /* 0x0c401f0007037f89 */ /* 0x000ee200000e0000 */
[----:B-1----:R-:W-:Y:S02]  /*12120*/  FMNMX.FTZ R102, R2, R5, !PT ;  /* 0x0000000502667209 */ /* 0x002fe40007810000 */
[----:B--2---:R-:W-:Y:S02]  /*12130*/  FMNMX.FTZ R103, R0, R4, !PT ;  /* 0x0000000400677209 */ /* 0x004fe40007810000 */
[----:B---3--:R-:W-:Y:S05]  /*12140*/  FMNMX.FTZ R4, R7, R3, !PT ;  /* 0x0000000307047209 */ /* 0x008fea0007810000 */
[----:B------:R1:W2:Y:S02]  /*12150*/  SHFL.BFLY PT, R0, R4, 0x1, 0x1f ;  /* 0x0c201f0004007f89 */ /* 0x0002a400000e0000 */
.L_x_826:
[C---:B------:R-:W-:Y:S01]  /*12160*/  FSETP.NEU.FTZ.AND P0, PT, R102.reuse, -INF , PT ;  /* 0xff8000006600780b */ /* 0x040fe20003f1d000 */
[----:B------:R-:W-:Y:S01]  /*12170*/  FMUL.FTZ R3, R102, c[0x0][0x2d0] ;  /* 0x0000b40066037a20 */ /* 0x000fe20000410000 */
[----:B--2---:R-:W-:Y:S01]  /*12180*/  FMNMX.FTZ R101, R0, R4, !PT ;  /* 0x0000000400657209 */ /* 0x004fe20007810000 */
[----:B------:R-:W-:Y:S01]  /*12190*/  WARPSYNC 0xffffffff ;  /* 0xffffffff00007948 */ /* 0x000fe20003800000 */
[----:B------:R-:W-:Y:S02]  /*121a0*/  FSEL R0, R102, RZ, P0 ;  /* 0x000000ff66007208 */ /* 0x000fe40000000000 */
[----:B------:R-:W-:Y:S02]  /*121b0*/  FSETP.NEU.FTZ.AND P1, PT, R104, -INF , PT ;  /* 0xff8000006800780b */ /* 0x000fe40003f3d000 */
[----:B------:R-:W-:Y:S01]  /*121c0*/  FSEL R5, R3, RZ, P0 ;  /* 0x000000ff03057208 */ /* 0x000fe20000000000 */
[----:B------:R-:W-:Y:S01]  /*121d0*/  FADD.FTZ R2, -R0, R100 ;  /* 0x0000006400027221 */ /* 0x000fe20000010100 */
[----:B------:R-:W-:Y:S02]  /*121e0*/  FSEL R0, R104, RZ, P1 ;  /* 0x000000ff68007208 */ /* 0x000fe40000800000 */
[C---:B------:R-:W-:Y:S01]  /*121f0*/  FSETP.NEU.FTZ.AND P0, PT, R103.reuse, -INF , PT ;  /* 0xff8000006700780b */ /* 0x040fe20003f1d000 */
[----:B------:R-:W-:Y:S02]  /*12200*/  FFMA.FTZ R6, R8, c[0x0][0x2d0], -R5 ;  /* 0x0000b40008067a23 */ /* 0x000fe40000010805 */
[----:B------:R-:W-:Y:S01]  /*12210*/  FADD.FTZ R3, -R0, R105 ;  /* 0x0000006900037221 */ /* 0x000fe20000010100 */
[----:B------:R-:W-:Y:S01]  /*12220*/  FSEL R0, R103, RZ, P0 ;  /* 0x000000ff67007208 */ /* 0x000fe20000000000 */
[----:B------:R2:W-:Y:S01]  /*12230*/  MUFU.EX2 R172, R6 ;  /* 0x0000000600ac7308 */ /* 0x0005e20000000800 */
[--C-:B------:R-:W-:Y:S02]  /*12240*/  FFMA.FTZ R177, R23, c[0x0][0x2d0], -R5.reuse ;  /* 0x0000b40017b17a23 */ /* 0x100fe40000010805 */
[--C-:B------:R-:W-:Y:S02]  /*12250*/  FFMA.FTZ R162, R24, c[0x0][0x2d0], -R5.reuse ;  /* 0x0000b40018a27a23 */ /* 0x100fe40000010805 */
[----:B-1----:R-:W-:Y:S02]  /*12260*/  FADD.FTZ R4, -R0, R106 ;  /* 0x0000006a00047221 */ /* 0x002fe40000010100 */
[----:B------:R-:W-:Y:S02]  /*12270*/  FMUL.FTZ R0, R104, c[0x0][0x2d0] ;  /* 0x0000b40068007a20 */ /* 0x000fe40000410000 */
[--C-:B------:R-:W-:Y:S02]  /*12280*/  FFMA.FTZ R160, R31, c[0x0][0x2d0], -R5.reuse ;  /* 0x0000b4001fa07a23 */ /* 0x100fe40000010805 */
[--C-:B------:R-:W-:Y:S01]  /*12290*/  FFMA.FTZ R175, R34, c[0x0][0x2d0], -R5.reuse ;  /* 0x0000b40022af7a23 */ /* 0x100fe20000010805 */
[----:B------:R-:W-:Y:S01]  /*122a0*/  FSEL R0, R0, RZ, P1 ;  /* 0x000000ff00007208 */ /* 0x000fe20000800000 */
        /* <DEDUP_REMOVED lines=18> */
[--C-:B------:R-:W-:Y:S02]  /*123d0*/  FFMA.FTZ R159, R30, c[0x0][0x2d0], -R5.reuse ;  /* 0x0000b4001e9f7a23 */ /* 0x100fe40000010805 */
[--C-:B------:R-:W-:Y:S01]  /*123e0*/  FFMA.FTZ R158, R29, c[0x0][0x2d0], -R5.reuse ;  /* 0x0000b4001d9e7a23 */ /* 0x100fe20000010805 */
[----:B------:R-:W-:Y:S01]  /*123f0*/  FSEL R0, R0, RZ, P0 ;  /* 0x000000ff00007208 */ /* 0x000fe20000000000 */
[----:B------:R-:W-:Y:S01]  /*12400*/  FMUL.FTZ R4, R4, c[0x0][0x2d0] ;  /* 0x0000b40004047a20 */ /* 0x000fe20000410000 */
[----:B------:R-:W-:Y:S01]  /*12410*/  FSETP.NEU.FTZ.AND P0, PT, R101, -INF , PT ;  /* 0xff8000006500780b */ /* 0x000fe20003f1d000 */
[----:B------:R-:W-:Y:S02]  /*12420*/  FMUL.FTZ R3, R3, c[0x0][0x2d0] ;  /* 0x0000b40003037a20 */ /* 0x000fe40000410000 */
[--C-:B--2---:R-:W-:Y:S01]  /*12430*/  FFMA.FTZ R6, R28, c[0x0][0x2d0], -R0.reuse ;  /* 0x0000b4001c067a23 */ /* 0x104fe20000010800 */
        /* <DEDUP_REMOVED lines=12> */
[----:B------:R-:W-:Y:S10]  /*12500*/  MUFU.EX2 R3, R3 ;  /* 0x0000000300037308 */ /* 0x000ff40000000800 */
[----:B------:R-:W-:Y:S01]  /*12510*/  MUFU.EX2 R213, R48 ;  /* 0x0000003000d57308 */ /* 0x000fe20000000800 */
[--C-:B-1----:R-:W-:Y:S02]  /*12520*/  FFMA.FTZ R6, R36, c[0x0][0x2d0], -R0.reuse ;  /* 0x0000b40024067a23 */ /* 0x102fe40000010800 */
[--C-:B------:R-:W-:Y:S07]  /*12530*/  FFMA.FTZ R36, R26, c[0x0][0x2d0], -R5.reuse ;  /* 0x0000b4001a247a23 */ /* 0x100fee0000010805 */
[----:B------:R1:W-:Y:S10]  /*12540*/  MUFU.EX2 R49, R6 ;  /* 0x0000000600317308 */ /* 0x0003f40000000800 */
[----:B------:R-:W-:Y:S10]  /*12550*/  MUFU.EX2 R225, R10 ;  /* 0x0000000a00e17308 */ /* 0x000ff40000000800 */
[----:B------:R-:W-:Y:S01]  /*12560*/  MUFU.EX2 R211, R36 ;  /* 0x0000002400d37308 */ /* 0x000fe20000000800 */
[----:B-1----:R-:W-:Y:S02]  /*12570*/  FFMA.FTZ R6, R37, c[0x0][0x2d0], -R0 ;  /* 0x0000b40025067a23 */ /* 0x002fe40000010800 */
[----:B------:R-:W-:Y:S02]  /*12580*/  FMUL.FTZ R0, R101, c[0x0][0x2d0] ;  /* 0x0000b40065007a20 */ /* 0x000fe40000410000 */
[----:B------:R-:W-:Y:S05]  /*12590*/  FFMA.FTZ R37, R27, c[0x0][0x2d0], -R5 ;  /* 0x0000b4001b257a23 */ /* 0x000fea0000010805 */
[----:B------:R1:W-:Y:S10]  /*125a0*/  MUFU.EX2 R220, R6 ;  /* 0x0000000600dc7308 */ /* 0x0003f40000000800 */
[----:B------:R2:W-:Y:S10]  /*125b0*/  MUFU.EX2 R206, R37 ;  /* 0x0000002500ce7308 */ /* 0x0005f40000000800 */
[----:B------:R-:W-:Y:S01]  /*125c0*/  MUFU.EX2 R231, R35 ;  /* 0x0000002300e77308 */ /* 0x000fe20000000800 */
[----:B-1----:R-:W-:Y:S01]  /*125d0*/  FSEL R6, R0, RZ, P0 ;  /* 0x000000ff00067208 */ /* 0x002fe20000000000 */
[----:B------:R-:W-:Y:S04]  /*125e0*/  FMUL.FTZ R0, R2, c[0x0][0x2d0] ;  /* 0x0000b40002007a20 */ /* 0x000fe80000410000 */
[--C-:B------:R-:W-:Y:S04]  /*125f0*/  FFMA.FTZ R5, R11, c[0x0][0x2d0], -R6.reuse ;  /* 0x0000b4000b057a23 */ /* 0x100fe80000010806 */
[----:B------:R1:W3:Y:S01]  /*12600*/  MUFU.EX2 R2, R0 ;  /* 0x0000000000027308 */ /* 0x0002e20000000800 */
[--C-:B------:R-:W-:Y:S02]  /*12610*/  FFMA.FTZ R157, R22, c[0x0][0x2d0], -R6.reuse ;  /* 0x0000b400169d7a23 */ /* 0x100fe40000010806 */
[--C-:B------:R-:W-:Y:S01]  /*12620*/  FFMA.FTZ R161, R21, c[0x0][0x2d0], -R6.reuse ;  /* 0x0000b40015a17a23 */ /* 0x100fe20000010806 */
[----:B--2---:R-:W-:Y:S01]  /*12630*/  LDSM.16.MT88.4 R36, [R182] ;  /* 0x00000000b624783b */ /* 0x004fe20000004200 */
[--C-:B------:R-:W-:Y:S02]  /*12640*/  FFMA.FTZ R163, R20, c[0x0][0x2d0], -R6.reuse ;  /* 0x0000b40014a37a23 */ /* 0x100fe40000010806 */
[--C-:B------:R-:W-:Y:S02]  /*12650*/  FFMA.FTZ R199, R13, c[0x0][0x2d0], -R6.reuse ;  /* 0x0000b4000dc77a23 */ /* 0x100fe40000010806 */
[--C-:B------:R-:W-:Y:S01]  /*12660*/  FFMA.FTZ R200, R12, c[0x0][0x2d0], -R6.reuse ;  /* 0x0000b4000cc87a23 */ /* 0x100fe20000010806 */
[----:B------:R2:W-:Y:S01]  /*12670*/  MUFU.EX2 R32, R5 ;  /* 0x0000000500207308 */ /* 0x0005e20000000800 */
[--C-:B------:R-:W-:Y:S01]  /*12680*/  FFMA.FTZ R7, R16, c[0x0][0x2d0], -R6.reuse ;  /* 0x0000b40010077a23 */ /* 0x100fe20000010806 */
[----:B------:R-:W4:Y:S01]  /*12690*/  LDSM.16.MT88.4 R20, [R181] ;  /* 0x00000000b514783b */ /* 0x000f220000004200 */
[--C-:B------:R-:W-:Y:S02]  /*126a0*/  FFMA.FTZ R17, R17, c[0x0][0x2d0], -R6.reuse ;  /* 0x0000b40011117a23 */ /* 0x100fe40000010806 */
[--C-:B------:R-:W-:Y:S02]  /*126b0*/  FFMA.FTZ R156, R14, c[0x0][0x2d0], -R6.reuse ;  /* 0x0000b4000e9c7a23 */ /* 0x100fe40000010806 */
[--C-:B------:R-:W-:Y:S02]  /*126c0*/  FFMA.FTZ R176, R19, c[0x0][0x2d0], -R6.reuse ;  /* 0x0000b40013b07a23 */ /* 0x100fe40000010806 */
[--C-:B------:R-:W-:Y:S01]  /*126d0*/  FFMA.FTZ R178, R18, c[0x0][0x2d0], -R6.reuse ;  /* 0x0000b40012b27a23 */ /* 0x100fe20000010806 */
[----:B------:R-:W-:Y:S01]  /*126e0*/  MUFU.EX2 R212, R7 ;  /* 0x0000000700d47308 */ /* 0x000fe20000000800 */
[----:B-1----:R-:W-:Y:S02]  /*126f0*/  FSEL R0, R101, RZ, P0 ;  /* 0x000000ff65007208 */ /* 0x002fe40000000000 */
[----:B------:R-:W-:Y:S03]  /*12700*/  ISETP.GT.AND P0, PT, R208, R237, PT ;  /* 0x000000edd000720c */ /* 0x000fe60003f04270 */
[----:B------:R-:W-:Y:S04]  /*12710*/  FADD.FTZ R0, -R0, R107 ;  /* 0x0000006b00007221 */ /* 0x000fe80000010100 */
[----:B------:R-:W1:Y:S01]  /*12720*/  MUFU.EX2 R205, R17 ;  /* 0x0000001100cd7308 */ /* 0x000e620000000800 */
[----:B------:R-:W-:Y:S02]  /*12730*/  FMUL.FTZ R0, R0, c[0x0][0x2d0] ;  /* 0x0000b40000007a20 */ /* 0x000fe40000410000 */
[----:B--2---:R-:W-:Y:S07]  /*12740*/  FFMA.FTZ R5, R15, c[0x0][0x2d0], -R6 ;  /* 0x0000b4000f057a23 */ /* 0x004fee0000010806 */
[----:B------:R-:W2:Y:S10]  /*12750*/  MUFU.EX2 R0, R0 ;  /* 0x0000000000007308 */ /* 0x000eb40000000800 */
[----:B------:R-:W5:Y:S10]  /*12760*/  MUFU.EX2 R230, R5 ;  /* 0x0000000500e67308 */ /* 0x000f740000000800 */
        /* <DEDUP_REMOVED lines=9> */
[----:B------:R-:W-:Y:S01]  /*12800*/  MUFU.EX2 R165, R176 ;  /* 0x000000b000a57308 */ /* 0x000fe20000000800 */
[C---:B---3--:R-:W-:Y:S02]  /*12810*/  FMUL.FTZ R12, R2.reuse, R124 ;  /* 0x0000007c020c7220 */ /* 0x048fe40000410000 */
[C---:B------:R-:W-:Y:S02]  /*12820*/  FMUL.FTZ R13, R2.reuse, R125 ;  /* 0x0000007d020d7220 */ /* 0x040fe40000410000 */
[C---:B------:R-:W-:Y:S02]  /*12830*/  FMUL.FTZ R24, R2.reuse, R120 ;  /* 0x0000007802187220 */ /* 0x040fe40000410000 */
[C---:B------:R-:W-:Y:S02]  /*12840*/  FMUL.FTZ R25, R2.reuse, R121 ;  /* 0x0000007902197220 */ /* 0x040fe40000410000 */
[C---:B------:R-:W-:Y:S02]  /*12850*/  FMUL.FTZ R28, R2.reuse, R116 ;  /* 0x00000074021c7220 */ /* 0x040fe40000410000 */
[C---:B------:R-:W-:Y:S02]  /*12860*/  FMUL.FTZ R29, R2.reuse, R117 ;  /* 0x00000075021d7220 */ /* 0x040fe40000410000 */
[C---:B------:R-:W-:Y:S02]  /*12870*/  FMUL.FTZ R8, R2.reuse, R128 ;  /* 0x0000008002087220 */ /* 0x040fe40000410000 */
[C---:B------:R-:W-:Y:S01]  /*12880*/  FMUL.FTZ R9, R2.reuse, R129 ;  /* 0x0000008102097220 */ /* 0x040fe20000410000 */
[----:B------:R-:W-:Y:S01]  /*12890*/  MUFU.EX2 R128, R162 ;  /* 0x000000a200807308 */ /* 0x000fe20000000800 */
[----:B------:R-:W-:Y:S01]  /*128a0*/  FMUL.FTZ R40, R2, R112 ;  /* 0x0000007002287220 */ /* 0x000fe20000410000 */
[----:B------:R-:W-:Y:S01]  /*128b0*/  F2FP.PACK_AB R112, R206, R172 ;  /* 0x000000acce70723e */ /* 0x000fe200000000ff */
[C---:B------:R-:W-:Y:S01]  /*128c0*/  FMUL.FTZ R41, R2.reuse, R113 ;  /* 0x0000007102297220 */ /* 0x040fe20000410000 */
[----:B-1----:R-:W-:Y:S01]  /*128d0*/  F2FP.PACK_AB R113, R205, R32 ;  /* 0x00000020cd71723e */ /* 0x002fe200000000ff */
[----:B------:R-:W-:Y:S01]  /*128e0*/  FMUL.FTZ R44, R2, R108 ;  /* 0x0000006c022c7220 */ /* 0x000fe20000410000 */
[----:B------:R-:W-:Y:S01]  /*128f0*/  F2FP.PACK_AB R108, R50, R105 ;  /* 0x00000069326c723e */ /* 0x000fe200000000ff */
[C---:B------:R-:W-:Y:S01]  /*12900*/  FMUL.FTZ R45, R2.reuse, R109 ;  /* 0x0000006d022d7220 */ /* 0x040fe20000410000 */
[----:B------:R-:W-:Y:S01]  /*12910*/  F2FP.PACK_AB R109, R49, R51 ;  /* 0x00000033316d723e */ /* 0x000fe200000000ff */
        /* <DEDUP_REMOVED lines=13> */
[----:B------:R-:W-:Y:S02]  /*129f0*/  FFMA.FTZ R107, R2, R221, R172 ;  /* 0x000000dd026b7223 */ /* 0x000fe400000100ac */
[----:B------:R-:W1:Y:S01]  /*12a00*/  MUFU.EX2 R2, R4 ;  /* 0x0000000400027308 */ /* 0x000e620000000800 */
[C---:B--2---:R-:W-:Y:S02]  /*12a10*/  FMUL.FTZ R14, R0.reuse, R126 ;  /* 0x0000007e000e7220 */ /* 0x044fe40000410000 */
[C---:B------:R-:W-:Y:S02]  /*12a20*/  FMUL.FTZ R15, R0.reuse, R127 ;  /* 0x0000007f000f7220 */ /* 0x040fe40000410000 */
[C---:B------:R-:W-:Y:S01]  /*12a30*/  FMUL.FTZ R26, R0.reuse, R122 ;  /* 0x0000007a001a7220 */ /* 0x040fe20000410000 */
[----:B------:R-:W-:Y:S01]  /*12a40*/  LDSM.16.MT88.4 R124, [R181+0x1000] ;  /* 0x00100000b57c783b */ /* 0x000fe20000004200 */
[C---:B------:R-:W-:Y:S02]  /*12a50*/  FMUL.FTZ R27, R0.reuse, R123 ;  /* 0x0000007b001b7220 */ /* 0x040fe40000410000 */
[C---:B------:R-:W-:Y:S01]  /*12a60*/  FMUL.FTZ R30, R0.reuse, R118 ;  /* 0x00000076001e7220 */ /* 0x040fe20000410000 */
[----:B------:R-:W-:Y:S01]  /*12a70*/  MUFU.EX2 R221, R160 ;  /* 0x000000a000dd7308 */ /* 0x000fe20000000800 */
[C---:B------:R-:W-:Y:S02]  /*12a80*/  FMUL.FTZ R31, R0.reuse, R119 ;  /* 0x00000077001f7220 */ /* 0x040fe40000410000 */
[C---:B------:R-:W-:Y:S01]  /*12a90*/  FMUL.FTZ R10, R0.reuse, R130 ;  /* 0x00000082000a7220 */ /* 0x040fe20000410000 */
[----:B------:R-:W2:Y:S01]  /*12aa0*/  LDSM.16.MT88.4 R116, [R181+0xc00] ;  /* 0x000c0000b574783b */ /* 0x000ea20000004200 */
[C---:B------:R-:W-:Y:S02]  /*12ab0*/  FMUL.FTZ R11, R0.reuse, R131 ;  /* 0x00000083000b7220 */ /* 0x040fe40000410000 */
[C---:B------:R-:W-:Y:S01]  /*12ac0*/  FMUL.FTZ R42, R0.reuse, R114 ;  /* 0x00000072002a7220 */ /* 0x040fe20000410000 */
[----:B------:R-:W-:Y:S01]  /*12ad0*/  F2FP.PACK_AB R114, R231, R211 ;  /* 0x000000d3e772723e */ /* 0x000fe200000000ff */
[----:B------:R-:W-:Y:S01]  /*12ae0*/  FMUL.FTZ R43, R0, R115 ;  /* 0x00000073002b7220 */ /* 0x000fe20000410000 */
[----:B-----5:R-:W-:Y:S01]  /*12af0*/  F2FP.PACK_AB R115, R230, R212 ;  /* 0x000000d4e673723e */ /* 0x020fe200000000ff */
[C---:B------:R-:W-:Y:S01]  /*12b00*/  FMUL.FTZ R46, R0.reuse, R110 ;  /* 0x0000006e002e7220 */ /* 0x040fe20000410000 */
[----:B------:R-:W-:Y:S01]  /*12b10*/  F2FP.PACK_AB R110, R225, R224 ;  /* 0x000000e0e16e723e */ /* 0x000fe200000000ff */
[----:B------:R-:W-:Y:S01]  /*12b20*/  FMUL.FTZ R47, R0, R111 ;  /* 0x0000006f002f7220 */ /* 0x000fe20000410000 */
[----:B------:R-:W-:Y:S01]  /*12b30*/  F2FP.PACK_AB R111, R213, R220 ;  /* 0x000000dcd56f723e */ /* 0x000fe200000000ff */
[----:B-1----:R-:W-:Y:S01]  /*12b40*/  FFMA.FTZ R4, R2, R228, R51 ;  /* 0x000000e402047223 */ /* 0x002fe20000010033 */
        /* <DEDUP_REMOVED lines=17> */
[C---:B------:R-:W-:Y:S02]  /*12c60*/  FMUL.FTZ R6, R2.reuse, R134 ;  /* 0x0000008602067220 */ /* 0x040fe40000410000 */
[C---:B------:R-:W-:Y:S02]  /*12c70*/  FMUL.FTZ R7, R2.reuse, R135 ;  /* 0x0000008702077220 */ /* 0x040fe40000410000 */
[----:B------:R-:W-:Y:S01]  /*12c80*/  FFMA.FTZ R0, R3, R222, R105 ;  /* 0x000000de03007223 */ /* 0x000fe20000010069 */
[----:B------:R-:W-:Y:S01]  /*12c90*/  MUFU.EX2 R223, R169 ;  /* 0x000000a900df7308 */ /* 0x000fe20000000800 */
[----:B------:R-:W-:Y:S02]  /*12ca0*/  FADD.FTZ R105, R49, R4 ;  /* 0x0000000431697221 */ /* 0x000fe40000010000 */
[C---:B------:R-:W-:Y:S02]  /*12cb0*/  FMUL.FTZ R4, R3.reuse, R132 ;  /* 0x0000008403047220 */ /* 0x040fe40000410000 */
[C---:B------:R-:W-:Y:S02]  /*12cc0*/  FMUL.FTZ R5, R3.reuse, R133 ;  /* 0x0000008503057220 */ /* 0x040fe40000410000 */
[C---:B------:R-:W-:Y:S02]  /*12cd0*/  FMUL.FTZ R16, R3.reuse, R136 ;  /* 0x0000008803107220 */ /* 0x040fe40000410000 */
[C---:B------:R-:W-:Y:S01]  /*12ce0*/  FMUL.FTZ R17, R3.reuse, R137 ;  /* 0x0000008903117220 */ /* 0x040fe20000410000 */
[----:B------:R-:W-:Y:S01]  /*12cf0*/  MUFU.EX2 R133, R170 ;  /* 0x000000aa00857308 */ /* 0x000fe20000000800 */
[C---:B------:R-:W-:Y:S01]  /*12d00*/  FMUL.FTZ R18, R2.reuse, R138 ;  /* 0x0000008a02127220 */ /* 0x040fe20000410000 */
[-C--:B----4-:R-:W-:Y:S05]  /*12d10*/  HMMA.16816.F32 R4, R108, R20.reuse, R4 ;  /* 0x000000146c04723c */ /* 0x090fea0000001804 */
[C---:B------:R-:W-:Y:S02]  /*12d20*/  FMUL.FTZ R19, R2.reuse, R139 ;  /* 0x0000008b02137220 */ /* 0x040fe40000410000 */
[----:B------:R-:W-:Y:S01]  /*12d30*/  LDSM.16.MT88.4 R136, [R181+0x800] ;  /* 0x00080000b588783b */ /* 0x000fe20000004200 */
[C---:B------:R-:W-:Y:S01]  /*12d40*/  HMMA.16816.F32 R8, R112.reuse, R20, R8 ;  /* 0x000000147008723c */ /* 0x040fe20000001808 */
[----:B------:R-:W-:Y:S03]  /*12d50*/  MUFU.EX2 R132, R166 ;  /* 0x000000a600847308 */ /* 0x000fe60000000800 */
[C---:B------:R-:W-:Y:S02]  /*12d60*/  FMUL.FTZ R32, R3.reuse, R144 ;  /* 0x0000009003207220 */ /* 0x040fe40000410000 */
[C---:B------:R-:W-:Y:S02]  /*12d70*/  FMUL.FTZ R33, R3.reuse, R145 ;  /* 0x0000009103217220 */ /* 0x040fe40000410000 */
[-C--:B------:R-:W-:Y:S03]  /*12d80*/  HMMA.16816.F32 R12, R112, R22.reuse, R12 ;  /* 0x00000016700c723c */ /* 0x080fe6000000180c */
[----:B------:R1:W-:Y:S01]  /*12d90*/  MUFU.EX2 R222, R159 ;  /* 0x0000009f00de7308 */ /* 0x0003e20000000800 */
        /* <DEDUP_REMOVED lines=10> */
[----:B------:R-:W3:Y:S01]  /*12e40*/  MUFU.EX2 R172, R203 ;  /* 0x000000cb00ac7308 */ /* 0x000ee20000000800 */
[----:B------:R-:W-:Y:S02]  /*12e50*/  FMUL.FTZ R49, R3, R153 ;  /* 0x0000009903317220 */ /* 0x000fe40000410000 */
[----:B------:R-:W-:Y:S01]  /*12e60*/  FMUL.FTZ R51, R2, R155 ;  /* 0x0000009b02337220 */ /* 0x000fe20000410000 */
[-C--:B------:R-:W-:Y:S03]  /*12e70*/  HMMA.16816.F32 R20, R108, R36.reuse, R20 ;  /* 0x000000246c14723c */ /* 0x080fe60000001814 */
[----:B------:R-:W-:Y:S01]  /*12e80*/  FADD.FTZ R106, R50, R0 ;  /* 0x00000000326a7221 */ /* 0x000fe20000010000 */
[----:B-1----:R-:W-:Y:S01]  /*12e90*/  F2FP.PACK_AB R159, R179, R196 ;  /* 0x000000c4b39f723e */ /* 0x002fe200000000ff */
[----:B------:R-:W-:Y:S01]  /*12ea0*/  FMUL.FTZ R50, R2, R154 ;  /* 0x0000009a02327220 */ /* 0x000fe20000410000 */
[----:B------:R-:W-:Y:S01]  /*12eb0*/  MUFU.EX2 R169, R198 ;  /* 0x000000c600a97308 */ /* 0x000fe20000000800 */
[----:B------:R-:W-:Y:S01]  /*12ec0*/  LDSM.16.MT88.4 R152, [R181+0x1400] ;  /* 0x00140000b598783b */ /* 0x000fe20000004200 */
[C---:B------:R-:W-:Y:S04]  /*12ed0*/  HMMA.16816.F32 R24, R112.reuse, R36, R24 ;  /* 0x000000247018723c */ /* 0x040fe80000001818 */
[C---:B------:R-:W-:Y:S02]  /*12ee0*/  FMUL.FTZ R52, R3.reuse, R52 ;  /* 0x0000003403347220 */ /* 0x040fe40000410000 */
[C---:B------:R-:W-:Y:S02]  /*12ef0*/  FMUL.FTZ R53, R3.reuse, R53 ;  /* 0x0000003503357220 */ /* 0x040fe40000410000 */
[-C--:B------:R-:W-:Y:S01]  /*12f00*/  HMMA.16816.F32 R28, R112, R38.reuse, R28 ;  /* 0x00000026701c723c */ /* 0x080fe2000000181c */
[----:B------:R-:W1:Y:S03]  /*12f10*/  MUFU.EX2 R171, R197 ;  /* 0x000000c500ab7308 */ /* 0x000e660000000800 */
[C---:B------:R-:W-:Y:S01]  /*12f20*/  FMUL.FTZ R36, R3.reuse, R148 ;  /* 0x0000009403247220 */ /* 0x040fe20000410000 */
[----:B---3--:R-:W-:Y:S01]  /*12f30*/  F2FP.PACK_AB R156, R172, R170 ;  /* 0x000000aaac9c723e */ /* 0x008fe200000000ff */
[C---:B------:R-:W-:Y:S02]  /*12f40*/  FMUL.FTZ R37, R3.reuse, R149 ;  /* 0x0000009503257220 */ /* 0x040fe40000410000 */
[C---:B------:R-:W-:Y:S03]  /*12f50*/  HMMA.16816.F32 R32, R108.reuse, R38, R32 ;  /* 0x000000266c20723c */ /* 0x040fe60000001820 */
[----:B------:R-:W-:Y:S01]  /*12f60*/  MUFU.EX2 R197, R202 ;  /* 0x000000ca00c57308 */ /* 0x000fe20000000800 */
[C---:B------:R-:W-:Y:S02]  /*12f70*/  FMUL.FTZ R54, R2.reuse, R54 ;  /* 0x0000003602367220 */ /* 0x040fe40000410000 */
[C---:B------:R-:W-:Y:S02]  /*12f80*/  FMUL.FTZ R55, R2.reuse, R55 ;  /* 0x0000003702377220 */ /* 0x040fe40000410000 */
[C---:B------:R-:W-:Y:S04]  /*12f90*/  FMUL.FTZ R38, R2.reuse, R150 ;  /* 0x0000009602267220 */ /* 0x040fe80000410000 */
[C---:B------:R-:W-:Y:S01]  /*12fa0*/  FMUL.FTZ R39, R2.reuse, R151 ;  /* 0x0000009702277220 */ /* 0x040fe20000410000 */
[----:B------:R-:W3:Y:S01]  /*12fb0*/  MUFU.EX2 R198, R201 ;  /* 0x000000c900c67308 */ /* 0x000ee20000000800 */
[C---:B------:R-:W-:Y:S02]  /*12fc0*/  FMUL.FTZ R64, R3.reuse, R64 ;  /* 0x0000004003407220 */ /* 0x040fe40000410000 */
[----:B------:R-:W-:Y:S01]  /*12fd0*/  FMUL.FTZ R65, R3, R65 ;  /* 0x0000004103417220 */ /* 0x000fe20000410000 */
[----:B-1----:R-:W-:Y:S01]  /*12fe0*/  F2FP.PACK_AB R157, R171, R169 ;  /* 0x000000a9ab9d723e */ /* 0x002fe200000000ff */
[C---:B------:R-:W-:Y:S01]  /*12ff0*/  FMUL.FTZ R66, R2.reuse, R66 ;  /* 0x0000004202427220 */ /* 0x040fe20000410000 */
[-C--:B--2---:R-:W-:Y:S03]  /*13000*/  HMMA.16816.F32 R36, R108, R116.reuse, R36 ;  /* 0x000000746c24723c */ /* 0x084fe60000001824 */
[C---:B------:R-:W-:Y:S01]  /*13010*/  FMUL.FTZ R67, R2.reuse, R67 ;  /* 0x0000004302437220 */ /* 0x040fe20000410000 */
[----:B------:R-:W1:Y:S01]  /*13020*/  MUFU.EX2 R167, R175 ;  /* 0x000000af00a77308 */ /* 0x000e620000000800 */
[C---:B------:R-:W-:Y:S02]  /*13030*/  FMUL.FTZ R68, R3.reuse, R68 ;  /* 0x0000004403447220 */ /* 0x040fe40000410000 */
[C---:B------:R-:W-:Y:S01]  /*13040*/  FMUL.FTZ R69, R3.reuse, R69 ;  /* 0x0000004503457220 */ /* 0x040fe20000410000 */
[C---:B------:R-:W-:Y:S04]  /*13050*/  HMMA.16816.F32 R40, R112.reuse, R116, R40 ;  /* 0x000000747028723c */ /* 0x040fe80000001828 */
[C---:B------:R-:W-:Y:S02]  /*13060*/  FMUL.FTZ R70, R2.reuse, R70 ;  /* 0x0000004602467220 */ /* 0x040fe40000410000 */
[----:B------:R-:W-:Y:S01]  /*13070*/  FMUL.FTZ R71, R2, R71 ;  /* 0x0000004702477220 */ /* 0x000fe20000410000 */
[----:B------:R-:W2:Y:S01]  /*13080*/  MUFU.EX2 R166, R177 ;  /* 0x000000b100a67308 */ /* 0x000ea20000000800 */
[-C--:B------:R-:W-:Y:S04]  /*13090*/  HMMA.16816.F32 R44, R112, R118.reuse, R44 ;  /* 0x00000076702c723c */ /* 0x080fe8000000182c */
[C---:B------:R-:W-:Y:S01]  /*130a0*/  FMUL.FTZ R80, R3.reuse, R80 ;  /* 0x0000005003507220 */ /* 0x040fe20000410000 */
[----:B---3--:R-:W-:Y:S01]  /*130b0*/  F2FP.PACK_AB R158, R198, R197 ;  /* 0x000000c5c69e723e */ /* 0x008fe200000000ff */
[C---:B------:R-:W-:Y:S02]  /*130c0*/  FMUL.FTZ R81, R3.reuse, R81 ;  /* 0x0000005103517220 */ /* 0x040fe40000410000 */
[C---:B------:R-:W-:Y:S01]  /*130d0*/  HMMA.16816.F32 R48, R108.reuse, R118, R48 ;  /* 0x000000766c30723c */ /* 0x040fe20000001830 */
[----:B------:R-:W3:Y:S01]  /*130e0*/  LDSM.16.MT88.4 R116, [R182+0xc00] ;  /* 0x000c0000b674783b */ /* 0x000ee20000004200 */
[----:B------:R-:W4:Y:S02]  /*130f0*/  MUFU.EX2 R164, R178 ;  /* 0x000000b200a47308 */ /* 0x000f240000000800 */
[----:B------:R-:W-:Y:S01]  /*13100*/  FMUL.FTZ R82, R2, R82 ;  /* 0x0000005202527220 */ /* 0x000fe20000410000 */
[----:B-1----:R-:W-:Y:S01]  /*13110*/  F2FP.PACK_AB R160, R168, R167 ;  /* 0x000000a7a8a0723e */ /* 0x002fe200000000ff */
[C---:B------:R-:W-:Y:S02]  /*13120*/  FMUL.FTZ R83, R2.reuse, R83 ;  /* 0x0000005302537220 */ /* 0x040fe40000410000 */
[C---:B------:R-:W-:Y:S04]  /*13130*/  FMUL.FTZ R84, R3.reuse, R84 ;  /* 0x0000005403547220 */ /* 0x040fe80000410000 */
[C---:B------:R-:W-:Y:S02]  /*13140*/  FMUL.FTZ R85, R3.reuse, R85 ;  /* 0x0000005503557220 */ /* 0x040fe40000410000 */
[----:B------:R-:W-:Y:S01]  /*13150*/  FMUL.FTZ R86, R2, R86 ;  /* 0x0000005602567220 */ /* 0x000fe20000410000 */
[----:B--2---:R-:W-:Y:S01]  /*13160*/  F2FP.PACK_AB R162, R166, R173 ;  /* 0x000000ada6a2723e */ /* 0x004fe200000000ff */
[C---:B------:R-:W-:Y:S02]  /*13170*/  FMUL.FTZ R87, R2.reuse, R87 ;  /* 0x0000005702577220 */ /* 0x040fe40000410000 */
[C---:B------:R-:W-:Y:S02]  /*13180*/  FMUL.FTZ R96, R3.reuse, R96 ;  /* 0x0000006003607220 */ /* 0x040fe40000410000 */
[----:B------:R-:W-:Y:S02]  /*13190*/  FMUL.FTZ R97, R3, R97 ;  /* 0x0000006103617220 */ /* 0x000fe40000410000 */
[C---:B------:R-:W-:Y:S02]  /*131a0*/  FMUL.FTZ R98, R2.reuse, R98 ;  /* 0x0000006202627220 */ /* 0x040fe40000410000 */
[----:B------:R-:W-:Y:S01]  /*131b0*/  FMUL.FTZ R99, R2, R99 ;  /* 0x0000006302637220 */ /* 0x000fe20000410000 */
[----:B----4-:R-:W-:Y:S01]  /*131c0*/  F2FP.PACK_AB R161, R164, R165 ;  /* 0x000000a5a4a1723e */ /* 0x010fe200000000ff */
[----:B------:R-:W-:Y:S02]  /*131d0*/  FADD.FTZ R2, R220, R105 ;  /* 0x00000069dc027221 */ /* 0x000fe40000010000 */
[----:B------:R-:W-:Y:S02]  /*131e0*/  FADD.FTZ R0, R206, R107 ;  /* 0x0000006bce007221 */ /* 0x000fe40000010000 */
[----:B------:R-:W-:Y:S01]  /*131f0*/  MUFU.EX2 R107, R199 ;  /* 0x000000c7006b7308 */ /* 0x000fe20000000800 */
[----:B------:R-:W-:Y:S02]  /*13200*/  FADD.FTZ R2, R213, R2 ;  /* 0x00000002d5027221 */ /* 0x000fe40000010000 */
[----:B------:R-:W-:Y:S02]  /*13210*/  FADD.FTZ R3, R224, R106 ;  /* 0x0000006ae0037221 */ /* 0x000fe40000010000 */
[----:B------:R-:W-:Y:S02]  /*13220*/  FADD.FTZ R2, R130, R2 ;  /* 0x0000000282027221 */ /* 0x000fe40000010000 */
[----:B------:R-:W-:Y:S02]  /*13230*/  FADD.FTZ R3, R225, R3 ;  /* 0x00000003e1037221 */ /* 0x000fe40000010000 */
[----:B------:R-:W-:Y:S01]  /*13240*/  FADD.FTZ R0, R211, R0 ;  /* 0x00000000d3007221 */ /* 0x000fe20000010000 */
[-C--:B---3--:R-:W-:Y:S01]  /*13250*/  HMMA.16816.F32 R52, R108, R116.reuse, R52 ;  /* 0x000000746c34723c */ /* 0x088fe20000001834 */
[----:B------:R-:W1:Y:S02]  /*13260*/  MUFU.EX2 R106, R200 ;  /* 0x000000c8006a7308 */ /* 0x000e640000000800 */
[----:B------:R-:W-:Y:S02]  /*13270*/  FADD.FTZ R3, R131, R3 ;  /* 0x0000000383037221 */ /* 0x000fe40000010000 */
[----:B------:R-:W-:Y:S02]  /*13280*/  FADD.FTZ R0, R231, R0 ;  /* 0x00000000e7007221 */ /* 0x000fe40000010000 */
[----:B------:R-:W-:Y:S01]  /*13290*/  FADD.FTZ R3, R133, R3 ;  /* 0x0000000385037221 */ /* 0x000fe20000010000 */
[C---:B------:R-:W-:Y:S04]  /*132a0*/  HMMA.16816.F32 R56, R112.reuse, R116, R56 ;  /* 0x000000747038723c */ /* 0x040fe80000001838 */
[----:B------:R-:W-:Y:S02]  /*132b0*/  FADD.FTZ R105, R128, R0 ;  /* 0x0000000080697221 */ /* 0x000fe40000010000 */
[----:B------:R-:W-:Y:S02]  /*132c0*/  FADD.FTZ R100, R205, R100 ;  /* 0x00000064cd647221 */ /* 0x000fe40000010000 */
[-C--:B------:R-:W-:Y:S04]  /*132d0*/  HMMA.16816.F32 R60, R112, R118.reuse, R60 ;  /* 0x00000076703c723c */ /* 0x080fe8000000183c */
[----:B------:R-:W-:Y:S04]  /*132e0*/  FADD.FTZ R100, R212, R100 ;  /* 0x00000064d4647221 */ /* 0x000fe80000010000 */
[C---:B------:R-:W-:Y:S01]  /*132f0*/  HMMA.16816.F32 R64, R108.reuse, R118, R64 ;  /* 0x000000766c40723c */ /* 0x040fe20000001840 */
[----:B------:R-:W2:Y:S03]  /*13300*/  LDSM.16.MT88.4 R116, [R181+0x1800] ;  /* 0x00180000b574783b */ /* 0x000ea60000004200 */
[----:B-1----:R-:W-:Y:S01]  /*13310*/  F2FP.PACK_AB R163, R106, R107 ;  /* 0x0000006b6aa3723e */ /* 0x002fe200000000ff */
[----:B------:R-:W-:Y:S04]  /*13320*/  FADD.FTZ R100, R230, R100 ;  /* 0x00000064e6647221 */ /* 0x000fe80000010000 */
[----:B------:R-:W-:Y:S03]  /*13330*/  FADD.FTZ R0, R129, R100 ;  /* 0x0000006481007221 */ /* 0x000fe60000010000 */
[----:B------:R-:W-:Y:S02]  /*13340*/  FADD.FTZ R100, R132, R2 ;  /* 0x0000000284647221 */ /* 0x000fe40000010000 */
[----:B------:R-:W-:Y:S01]  /*13350*/  FADD.FTZ R2, R221, R105 ;  /* 0x00000069dd027221 */ /* 0x000fe20000010000 */
[----:B------:R-:W-:Y:S01]  /*13360*/  MOV R105, R104 ;  /* 0x0000006800697202 */ /* 0x000fe20000000f00 */
        /* <DEDUP_REMOVED lines=13> */
[----:B------:R-:W-:Y:S04]  /*13440*/  F2FP.PACK_AB R117, R219, R129 ;  /* 0x00000081db75723e */ /* 0x000fe800000000ff */
[----:B------:R-:W-:Y:S07]  /*13450*/  HMMA.16816.F32 R96, R108, R118, R96 ;  /* 0x000000766c60723c */ /* 0x000fee0000001860 */
[----:B------:R-:W-:Y:S02]  /*13460*/  F2FP.PACK_AB R108, R133, R131 ;  /* 0x00000083856c723e */ /* 0x000fe400000000ff */
[----:B------:R-:W-:Y:S03]  /*13470*/  F2FP.PACK_AB R109, R132, R130 ;  /* 0x00000082846d723e */ /* 0x000fe600000000ff */
[----:B------:R-:W-:Y:S02]  /*13480*/  F2FP.PACK_AB R110, R229, R223 ;  /* 0x000000dfe56e723e */ /* 0x000fe400000000ff */
[----:B------:R-:W-:Y:S02]  /*13490*/  F2FP.PACK_AB R111, R228, R227 ;  /* 0x000000e3e46f723e */ /* 0x000fe400000000ff */
[----:B------:R-:W-:Y:S02]  /*134a0*/  F2FP.PACK_AB R118, R226, R222 ;  /* 0x000000dee276723e */ /* 0x000fe400000000ff */
[----:B------:R-:W-:Y:S03]  /*134b0*/  F2FP.PACK_AB R119, R214, R218 ;  /* 0x000000dad677723e */ /* 0x000fe600000000ff */
        /* <DEDUP_REMOVED lines=52> */
[----:B------:R-:W-:Y:S01]  /*13800*/  FADD.FTZ R3, R227, R100 ;  /* 0x00000064e3037221 */ /* 0x000fe20000010000 */
[----:B------:R-:W-:Y:S01]  /*13810*/  MOV R100, R102 ;  /* 0x0000006600647202 */ /* 0x000fe20000000f00 */
        /* <DEDUP_REMOVED lines=17> */
[----:B------:R-:W-:Y:S01]  /*13930*/  FADD.FTZ R2, R107, R0 ;  /* 0x000000006b027221 */ /* 0x000fe20000010000 */
[----:B------:R-:W-:Y:S01]  /*13940*/  IADD3 R0, R208, -0x1, RZ ;  /* 0xffffffffd0007810 */ /* 0x000fe20007ffe0ff */
[----:B------:R-:W-:Y:S01]  /*13950*/  FADD.FTZ R222, R198, R3 ;  /* 0x00000003c6de7221 */ /* 0x000fe20000010000 */
[----:B------:R-:W-:Y:S01]  /*13960*/  MOV R107, R101 ;  /* 0x00000065006b7202 */ /* 0x000fe20000000f00 */
[----:B------:R-:W-:Y:S04]  /*13970*/  HMMA.16816.F32 R96, R156, R14, R96 ;  /* 0x0000000e9c60723c */ /* 0x000fe80000001860 */
[----:B------:R-:W-:Y:S01]  /*13980*/  FADD.FTZ R228, R179, R5 ;  /* 0x00000005b3e47221 */ /* 0x000fe20000010000 */
[----:B------:R-:W-:Y:S01]  /*13990*/  MOV R208, R0 ;  /* 0x0000000000d07202 */ /* 0x000fe20000000f00 */
[----:B------:R-:W-:Y:S02]  /*139a0*/  FADD.FTZ R221, R166, R4 ;  /* 0x00000004a6dd7221 */ /* 0x000fe40000010000 */
[----:B------:R-:W-:Y:S01]  /*139b0*/  FADD.FTZ R223, R106, R2 ;  /* 0x000000026adf7221 */ /* 0x000fe20000010000 */
[----:B------:R-:W-:Y:S01]  /*139c0*/  MOV R106, R103 ;  /* 0x00000067006a7202 */ /* 0x000fe20000000f00 */
[----:B------:R-:W-:-:S09]  /*139d0*/  @P0 BRA `(.L_x_705) ;  /* 0xffffba0000000947 */ /* 0x000fd2000383ffff */
.L_x_673:
[----:B------:R-:W-:Y:S05]  /*139e0*/  BRA.DIV ~URZ, `(.L_x_706) ;  /* 0x000077c27f007947 */ /* 0x000fea000b800000 */
[----:B------:R1:W2:Y:S02]  /*139f0*/  SHFL.BFLY PT, R0, R222, 0x2, 0x1f ;  /* 0x0c401f00de007f89 */ /* 0x0002a400000e0000 */
.L_x_827:
[----:B--2---:R-:W-:Y:S01]  /*13a00*/  FADD.FTZ R7, R0, R222 ;  /* 0x000000de00077221 */ /* 0x004fe20000010000 */
[----:B------:R-:W-:Y:S05]  /*13a10*/  BRA.DIV ~URZ, `(.L_x_707) ;  /* 0x000077e27f007947 */ /* 0x000fea000b800000 */
[----:B------:R-:W2:Y:S04]  /*13a20*/  SHFL.BFLY PT, R2, R228, 0x2, 0x1f ;  /* 0x0c401f00e4027f89 */ /* 0x000ea800000e0000 */
[----:B------:R-:W3:Y:S04]  /*13a30*/  SHFL.BFLY PT, R0, R221, 0x2, 0x1f ;  /* 0x0c401f00dd007f89 */ /* 0x000ee800000e0000 */
[----:B------:R-:W4:Y:S04]  /*13a40*/  SHFL.BFLY PT, R4, R223, 0x2, 0x1f ;  /* 0x0c401f00df047f89 */ /* 0x000f2800000e0000 */
[----:B------:R-:W5:Y:S01]  /*13a50*/  SHFL.BFLY PT, R3, R7, 0x1, 0x1f ;  /* 0x0c201f0007037f89 */ /* 0x000f6200000e0000 */
[----:B--2---:R-:W-:-:S02]  /*13a60*/  FADD.FTZ R2, R2, R228 ;  /* 0x000000e402027221 */ /* 0x004fc40000010000 */
[----:B---3--:R-:W-:-:S03]  /*13a70*/  FADD.FTZ R0, R0, R221 ;  /* 0x000000dd00007221 */ /* 0x008fc60000010000 */
[----:B------:R-:W2:Y:S01]  /*13a80*/  SHFL.BFLY PT, R6, R2, 0x1, 0x1f ;  /* 0x0c201f0002067f89 */ /* 0x000ea200000e0000 */
[----:B----4-:R-:W-:-:S03]  /*13a90*/  FADD.FTZ R4, R4, R223 ;  /* 0x000000df04047221 */ /* 0x010fc60000010000 */
[----:B------:R-:W3:Y:S01]  /*13aa0*/  SHFL.BFLY PT, R5, R0, 0x1, 0x1f ;  /* 0x0c201f0000057f89 */ /* 0x000ee200000e0000 */
[----:B-----5:R-:W-:-:S03]  /*13ab0*/  FADD.FTZ R7, R7, R3 ;  /* 0x0000000307077221 */ /* 0x020fc60000010000 */
[----:B------:R4:W1:Y:S01]  /*13ac0*/  SHFL.BFLY PT, R8, R4, 0x1, 0x1f ;  /* 0x0c201f0004087f89 */ /* 0x00086200000e0000 */
[----:B--2---:R-:W-:Y:S02]  /*13ad0*/  FADD.FTZ R6, R2, R6 ;  /* 0x0000000602067221 */ /* 0x004fe40000010000 */
[----:B---3--:R-:W-:Y:S02]  /*13ae0*/  FADD.FTZ R5, R0, R5 ;  /* 0x0000000500057221 */ /* 0x008fe40000010000 */
.L_x_828:
[----:B------:R-:W-:Y:S01]  /*13af0*/  FSETP.NE.FTZ.AND P3, PT, R7, RZ, PT ;  /* 0x000000ff0700720b */ /* 0x000fe20003f75000 */
[----:B------:R-:W-:Y:S01]  /*13b00*/  CS2R R2, SRZ ;  /* 0x0000000000027805 */ /* 0x000fe2000001ff00 */
[----:B------:R-:W-:Y:S01]  /*13b10*/  MOV R0, RZ ;  /* 0x000000ff00007202 */ /* 0x000fe20000000f00 */
[----:B-1--4-:R-:W-:Y:S01]  /*13b20*/  FADD.FTZ R4, R8, R4 ;  /* 0x0000000408047221 */ /* 0x012fe20000010000 */
[----:B------:R-:W-:Y:S02]  /*13b30*/  FSETP.NE.FTZ.AND P2, PT, R6, RZ, PT ;  /* 0x000000ff0600720b */ /* 0x000fe40003f55000 */
[----:B------:R-:W-:Y:S02]  /*13b40*/  FSETP.NE.FTZ.AND P1, PT, R5, RZ, PT ;  /* 0x000000ff0500720b */ /* 0x000fe40003f35000 */
[----:B------:R-:W-:-:S02]  /*13b50*/  FSETP.NE.FTZ.AND P0, PT, R4, RZ, PT ;  /* 0x000000ff0400720b */ /* 0x000fc40003f15000 */
        /* <DEDUP_REMOVED lines=47> */
[C---:B------:R-:W-:Y:S02]  /*13e50*/  FMUL.FTZ R133, R3.reuse, R151 ;  /* 0x0000009703857220 */ /* 0x040fe40000410000 */
[C---:B------:R-:W-:Y:S01]  /*13e60*/  FMUL.FTZ R146, R3.reuse, R82 ;  /* 0x0000005203927220 */ /* 0x040fe20000410000 */
[----:B------:R-:W1:Y:S01]  /*13e70*/  @P0 MUFU.RCP R0, R4 ;  /* 0x0000000400000308 */ /* 0x000e620000001000 */
[----:B------:R-:W-:-:S02]  /*13e80*/  FMUL.FTZ R147, R3, R83 ;  /* 0x0000005303937220 */ /* 0x000fc40000410000 */
[C---:B------:R-:W-:Y:S02]  /*13e90*/  FMUL.FTZ R46, R2.reuse, R60 ;  /* 0x0000003c022e7220 */ /* 0x040fe40000410000 */
[----:B------:R-:W-:Y:S02]  /*13ea0*/  FMUL.FTZ R47, R2, R61 ;  /* 0x0000003d022f7220 */ /* 0x000fe40000410000 */
        /* <DEDUP_REMOVED lines=74> */
.L_x_572:
[----:B------:R3:W5:Y:S04]  /*14350*/  LDL R6, [R1] ;  /* 0x0000000001067983 */ /* 0x0007680000100800 */
[----:B------:R-:W4:Y:S01]  /*14360*/  S2R R2, SR_TID.X ;  /* 0x0000000000027919 */ /* 0x000f220000002100 */
[----:B------:R-:W-:Y:S01]  /*14370*/  BSSY B0, `(.L_x_708) ;  /* 0x0000011000007945 */ /* 0x000fe20003800000 */
[----:B----4-:R-:W-:-:S13]  /*14380*/  LOP3.LUT P0, RZ, R2, 0x7f, RZ, 0xc0, !PT ;  /* 0x0000007f02ff7812 */ /* 0x010fda000780c0ff */
[----:B------:R-:W-:Y:S05]  /*14390*/  @P0 BRA `(.L_x_709) ;  /* 0x000000e000000947 */ /* 0x000fea0003800000 */
[----:B---3--:R-:W3:Y:S01]  /*143a0*/  S2R R4, SR_LANEID ;  /* 0x0000000000047919 */ /* 0x008ee20000000000 */
[----:B------:R-:W-:Y:S01]  /*143b0*/  VOTEU.ANY UR4, UPT, PT ;  /* 0x0000000000047886 */ /* 0x000fe200038e0100 */
[----:B--2---:R-:W-:Y:S01]  /*143c0*/  IMAD.MOV.U32 R5, RZ, RZ, c[0x0][0x564] ;  /* 0x00015900ff057624 */ /* 0x004fe200078e00ff */
[----:B------:R-:W3:Y:S08]  /*143d0*/  FLO.U32 R3, UR4 ;  /* 0x0000000400037d00 */ /* 0x000ef000080e0000 */
[----:B------:R-:W2:Y:S01]  /*143e0*/  POPC R2, UR4 ;  /* 0x0000000400027d09 */ /* 0x000ea20008000000 */
[----:B---3--:R-:W-:Y:S01]  /*143f0*/  ISETP.EQ.U32.AND P0, PT, R3, R4, PT ;  /* 0x000000040300720c */ /* 0x008fe20003f02070 */
[----:B------:R-:W-:-:S12]  /*14400*/  IMAD.MOV.U32 R4, RZ, RZ, c[0x0][0x560] ;  /* 0x00015800ff047624 */ /* 0x000fd800078e00ff */
[----:B--2---:R2:W3:Y:S04]  /*14410*/  @P0 ATOMG.E.ADD.STRONG.GPU PT, R2, [R4.64], R2 ;  /* 0x00000002040209a8 */ /* 0x0044e800081ee1c6 */
[----:B--2---:R-:W2:Y:S04]  /*14420*/  S2R R4, SR_LTMASK ;  /* 0x0000000000047919 */ /* 0x004ea80000003900 */
[----:B---3--:R2:W3:Y:S02]  /*14430*/  SHFL.IDX PT, R3, R2, R3, 0x1f ;  /* 0x00001f0302037589 */ /* 0x0084e400000e0000 */
[----:B--2---:R-:W-:-:S06]  /*14440*/  LOP3.LUT R2, R4, UR4, RZ, 0xc0, !PT ;  /* 0x0000000404027c12 */ /* 0x004fcc000f8ec0ff */
[----:B------:R-:W3:Y:S02]  /*14450*/  POPC R2, R2 ;  /* 0x0000000200027309 */ /* 0x000ee40000000000 */
[----:B---3-5:R-:W-:-:S05]  /*14460*/  IADD3 R6, R3, c[0x0][0xc], R2 ;  /* 0x0000030003067a10 */ /* 0x028fca0007ffe002 */
[----:B------:R2:W-:Y:S02]  /*14470*/  STL [R1], R6 ;  /* 0x0000000601007387 */ /* 0x0005e40000100800 */
.L_x_709:
[----:B---3--:R-:W-:Y:S05]  /*14480*/  BSYNC B0 ;  /* 0x0000000000007941 */ /* 0x008fea0003800000 */
.L_x_708:
[----:B------:R-:W-:Y:S01]  /*14490*/  PRMT R0, R0, 0x9910, RZ ;  /* 0x0000991000007816 */ /* 0x000fe200000000ff */
[----:B------:R-:W-:Y:S01]  /*144a0*/  BSSY B1, `(.L_x_710) ;  /* 0x00003b3000017945 */ /* 0x000fe20003800000 */
[----:B-----5:R-:W-:Y:S02]  /*144b0*/  IMAD.MOV.U32 R74, RZ, RZ, R6 ;  /* 0x000000ffff4a7224 */ /* 0x020fe400078e0006 */
[----:B------:R-:W-:-:S13]  /*144c0*/  ISETP.NE.AND P0, PT, R0, RZ, PT ;  /* 0x000000ff0000720c */ /* 0x000fda0003f05270 */
[----:B------:R-:W-:Y:S05]  /*144d0*/  @!P0 BRA `(.L_x_711) ;  /* 0x00002e3000008947 */ /* 0x000fea0003800000 */
[----:B------:R-:W3:Y:S04]  /*144e0*/  LDL R8, [R1+0x10] ;  /* 0x0000100001087983 */ /* 0x000ee80000100800 */
[----:B-1----:R-:W4:Y:S04]  /*144f0*/  LDL R7, [R1+0x14] ;  /* 0x0000140001077983 */ /* 0x002f280000100800 */
[----:B--2---:R-:W2:Y:S04]  /*14500*/  LDL R6, [R1+0x1c] ;  /* 0x00001c0001067983 */ /* 0x004ea80000100800 */
[----:B------:R-:W2:Y:S04]  /*14510*/  LDL R9, [R1+0x18] ;  /* 0x0000180001097983 */ /* 0x000ea80000100800 */
[----:B------:R-:W2:Y:S01]  /*14520*/  LDL R10, [R1+0xc] ;  /* 0x00000c00010a7983 */ /* 0x000ea20000100800 */
[----:B------:R-:W-:Y:S01]  /*14530*/  WARPSYNC 0xffffffff ;  /* 0xffffffff00007948 */ /* 0x000fe20003800000 */
[----:B------:R-:W-:-:S02]  /*14540*/  F2FP.PACK_AB R0, R157, R156 ;  /* 0x0000009c9d00723e */ /* 0x000fc400000000ff */
[----:B------:R-:W-:Y:S01]  /*14550*/  BAR.SYNC.DEFER_BLOCKING 0x1, 0x80 ;  /* 0x0042000000007b1d */ /* 0x000fe20000010000 */
[----:B------:R-:W-:Y:S02]  /*14560*/  F2FP.PACK_AB R3, R141, R140 ;  /* 0x0000008c8d03723e */ /* 0x000fe400000000ff */
[----:B------:R-:W-:Y:S02]  /*14570*/  F2FP.PACK_AB R2, R159, R158 ;  /* 0x0000009e9f02723e */ /* 0x000fe400000000ff */
[----:B------:R-:W-:Y:S02]  /*14580*/  F2FP.PACK_AB R4, R31, R30 ;  /* 0x0000001e1f04723e */ /* 0x000fe400000000ff */
[----:B------:R-:W-:Y:S02]  /*14590*/  F2FP.PACK_AB R5, R61, R60 ;  /* 0x0000003c3d05723e */ /* 0x000fe400000000ff */
[----:B------:R-:W-:Y:S02]  /*145a0*/  ISETP.NE.U32.AND P0, PT, RZ, c[0x0][0x508], PT ;  /* 0x00014200ff007a0c */ /* 0x000fe40003f05070 */
[----:B------:R-:W-:-:S02]  /*145b0*/  ISETP.NE.U32.AND P2, PT, RZ, c[0x0][0x500], PT ;  /* 0x00014000ff007a0c */ /* 0x000fc40003f45070 */
[----:B------:R-:W-:Y:S02]  /*145c0*/  ISETP.NE.AND.EX P1, PT, RZ, c[0x0][0x50c], PT, P0 ;  /* 0x00014300ff007a0c */ /* 0x000fe40003f25300 */
[----:B------:R-:W-:Y:S01]  /*145d0*/  ISETP.NE.AND.EX P2, PT, RZ, c[0x0][0x504], PT, P2 ;  /* 0x00014100ff007a0c */ /* 0x000fe20003f45320 */
[----:B------:R-:W-:Y:S01]  /*145e0*/  IMAD.MOV.U32 R11, RZ, RZ, c[0x0][0x388] ;  /* 0x0000e200ff0b7624 */ /* 0x000fe200078e00ff */
[----:B---3--:R1:W-:Y:S04]  /*145f0*/  STS [R8+0x80], R0 ;  /* 0x0000800008007388 */ /* 0x0083e80000000800 */
[----:B------:R3:W-:Y:S04]  /*14600*/  STS [R8+0x280], R3 ;  /* 0x0002800308007388 */ /* 0x0007e80000000800 */
[----:B----4-:R4:W-:Y:S01]  /*14610*/  STS [R7], R2 ;  /* 0x0000000207007388 */ /* 0x0109e20000000800 */
[----:B-1----:R-:W-:-:S02]  /*14620*/  F2FP.PACK_AB R0, R145, R144 ;  /* 0x000000909100723e */ /* 0x002fc400000000ff */
[----:B---3--:R-:W-:-:S03]  /*14630*/  F2FP.PACK_AB R3, R35, R34 ;  /* 0x000000222303723e */ /* 0x008fc600000000ff */
[----:B------:R1:W-:Y:S01]  /*14640*/  STS [R7+0x200], R0 ;  /* 0x0002000007007388 */ /* 0x0003e20000000800 */
[----:B----4-:R-:W-:-:S03]  /*14650*/  F2FP.PACK_AB R2, R53, R52 ;  /* 0x000000343502723e */ /* 0x010fc600000000ff */
        /* <DEDUP_REMOVED lines=54> */
[----:B---3--:R-:W-:Y:S02]  /*149c0*/  F2FP.PACK_AB R0, R107, R106 ;  /* 0x0000006a6b00723e */ /* 0x008fe400000000ff */
[----:B----4-:R-:W-:-:S03]  /*149d0*/  F2FP.PACK_AB R2, R151, R150 ;  /* 0x000000969702723e */ /* 0x010fc600000000ff */
[----:B------:R2:W-:Y:S04]  /*149e0*/  STS [R8+0x4080], R0 ;  /* 0x0040800008007388 */ /* 0x0005e80000000800 */
[----:B------:R3:W-:Y:S01]  /*149f0*/  STS [R8+0x4280], R2 ;  /* 0x0042800208007388 */ /* 0x0007e20000000800 */
[----:B-1----:R-:W-:-:S05]  /*14a00*/  F2FP.PACK_AB R3, R171, R170 ;  /* 0x000000aaab03723e */ /* 0x002fca00000000ff */
[----:B------:R1:W-:Y:S01]  /*14a10*/  STS [R7+0x4000], R3 ;  /* 0x0040000307007388 */ /* 0x0003e20000000800 */
[----:B--2---:R-:W-:Y:S02]  /*14a20*/  F2FP.PACK_AB R0, R147, R146 ;  /* 0x000000929300723e */ /* 0x004fe400000000ff */
[----:B---3--:R-:W-:-:S03]  /*14a30*/  F2FP.PACK_AB R2, R69, R68 ;  /* 0x000000444502723e */ /* 0x008fc600000000ff */
[----:B------:R2:W-:Y:S04]  /*14a40*/  STS [R7+0x4200], R0 ;  /* 0x0042000007007388 */ /* 0x0005e80000000800 */
[----:B------:R3:W-:Y:S04]  /*14a50*/  STS [R8+0x5080], R2 ;  /* 0x0050800208007388 */ /* 0x0007e80000000800 */
[----:B------:R4:W-:Y:S04]  /*14a60*/  STS [R8+0x5280], R4 ;  /* 0x0052800408007388 */ /* 0x0009e80000000800 */
[----:B------:R-:W-:Y:S01]  /*14a70*/  STS [R7+0x5000], R5 ;  /* 0x0050000507007388 */ /* 0x000fe20000000800 */
[----:B-1----:R-:W-:-:S05]  /*14a80*/  F2FP.PACK_AB R3, R63, R62 ;  /* 0x0000003e3f03723e */ /* 0x002fca00000000ff */
[----:B------:R1:W-:Y:S01]  /*14a90*/  STS [R7+0x5200], R3 ;  /* 0x0052000307007388 */ /* 0x0003e20000000800 */
[----:B--2---:R-:W-:Y:S02]  /*14aa0*/  F2FP.PACK_AB R0, R83, R82 ;  /* 0x000000525300723e */ /* 0x004fe400000000ff */
[----:B---3--:R-:W-:Y:S02]  /*14ab0*/  F2FP.PACK_AB R2, R169, R168 ;  /* 0x000000a8a902723e */ /* 0x008fe400000000ff */
[----:B----4-:R-:W-:-:S03]  /*14ac0*/  F2FP.PACK_AB R4, R49, R48 ;  /* 0x000000303104723e */ /* 0x010fc600000000ff */
[----:B------:R2:W-:Y:S04]  /*14ad0*/  STS [R6+0x4080], R2 ;  /* 0x0040800206007388 */ /* 0x0005e80000000800 */
[----:B------:R3:W-:Y:S04]  /*14ae0*/  STS [R6+0x4280], R0 ;  /* 0x0042800006007388 */ /* 0x0007e80000000800 */
[----:B------:R-:W4:Y:S01]  /*14af0*/  LDL.LU R8, [R1+0x24] ;  /* 0x0000240001087983 */ /* 0x000f220000300800 */
[----:B-1----:R-:W-:Y:S02]  /*14b00*/  F2FP.PACK_AB R3, R51, R50 ;  /* 0x000000323303723e */ /* 0x002fe400000000ff */
[----:B--2---:R-:W-:-:S02]  /*14b10*/  F2FP.PACK_AB R2, R85, R84 ;  /* 0x000000545502723e */ /* 0x004fc400000000ff */
[----:B---3--:R-:W-:-:S03]  /*14b20*/  F2FP.PACK_AB R0, R81, R80 ;  /* 0x000000505100723e */ /* 0x008fc600000000ff */
[----:B------:R1:W-:Y:S04]  /*14b30*/  STS [R9+0x4000], R2 ;  /* 0x0040000209007388 */ /* 0x0003e80000000800 */
[----:B------:R2:W-:Y:S04]  /*14b40*/  STS [R9+0x4200], R0 ;  /* 0x0042000009007388 */ /* 0x0005e80000000800 */
[----:B------:R3:W-:Y:S04]  /*14b50*/  STS [R6+0x5080], R4 ;  /* 0x0050800406007388 */ /* 0x0007e80000000800 */
[----:B------:R3:W-:Y:S01]  /*14b60*/  STS [R6+0x5280], R3 ;  /* 0x0052800306007388 */ /* 0x0007e20000000800 */
[----:B-1----:R-:W-:Y:S01]  /*14b70*/  F2FP.PACK_AB R2, R29, R28 ;  /* 0x0000001c1d02723e */ /* 0x002fe200000000ff */
[----:B--2---:R-:W-:-:S02]  /*14b80*/  IMAD.MOV.U32 R0, RZ, RZ, RZ ;  /* 0x000000ffff007224 */ /* 0x004fc400078e00ff */
[----:B---3--:R-:W-:Y:S01]  /*14b90*/  IMAD.MOV.U32 R4, RZ, RZ, 0x4 ;  /* 0x00000004ff047424 */ /* 0x008fe200078e00ff */
[----:B------:R-:W-:-:S03]  /*14ba0*/  F2FP.PACK_AB R3, R27, R26 ;  /* 0x0000001a1b03723e */ /* 0x000fc600000000ff */
[CC--:B------:R-:W-:Y:S02]  /*14bb0*/  @P1 IMAD.WIDE R6, R10.reuse, R4.reuse, c[0x0][0x508] ;  /* 0x000142000a061625 */ /* 0x0c0fe400078e0204 */
[----:B------:R1:W-:Y:S02]  /*14bc0*/  STS [R9+0x5000], R3 ;  /* 0x0050000309007388 */ /* 0x0003e40000000800 */
[----:B------:R-:W-:Y:S02]  /*14bd0*/  IMAD.WIDE R4, R10, R4, c[0x0][0x500] ;  /* 0x000140000a047625 */ /* 0x000fe400078e0204 */
[----:B------:R2:W-:Y:S04]  /*14be0*/  STS [R9+0x5200], R2 ;  /* 0x0052000209007388 */ /* 0x0005e80000000800 */
[----:B------:R-:W-:Y:S06]  /*14bf0*/  BAR.SYNC.DEFER_BLOCKING 0x1, 0x80 ;  /* 0x0042000000007b1d */ /* 0x000fec0000010000 */
[----:B------:R2:W5:Y:S04]  /*14c00*/  @P1 LDG.E R11, [R6.64] ;  /* 0x00000006060b1981 */ /* 0x000568000c1e1900 */
[----:B------:R2:W5:Y:S01]  /*14c10*/  @P2 LDG.E R0, [R4.64] ;  /* 0x0000000604002981 */ /* 0x000562000c1e1900 */
[----:B----4-:R-:W-:-:S04]  /*14c20*/  ISETP.NE.AND P0, PT, R8, RZ, PT ;  /* 0x000000ff0800720c */ /* 0x010fc80003f05270 */
[----:B-1----:R-:W-:Y:S01]  /*14c30*/  SEL R3, R8, c[0x0][0x3d4], P0 ;  /* 0x0000f50008037a07 */ /* 0x002fe20000000000 */
[----:B------:R-:W-:Y:S05]  /*14c40*/  @P1 BRA `(.L_x_712) ;  /* 0x0000004000001947 */ /* 0x000fea0003800000 */
[----:B--2---:R-:W-:Y:S05]  /*14c50*/  @!P2 BRA `(.L_x_712) ;  /* 0x000000300000a947 */ /* 0x004fea0003800000 */
[----:B------:R1:W2:Y:S04]  /*14c60*/  LDG.E R2, [R4.64] ;  /* 0x0000000604027981 */ /* 0x0002a8000c1e1900 */
[----:B-1----:R-:W2:Y:S02]  /*14c70*/  LDG.E R4, [R4.64+0x4] ;  /* 0x0000040604047981 */ /* 0x002ea4000c1e1900 */
[----:B--2--5:R-:W-:Y:S02]  /*14c80*/  IADD3 R11, -R2, R4, RZ ;  /* 0x00000004020b7210 */ /* 0x024fe40007ffe1ff */
.L_x_712:
[----:B--2---:R-:W2:Y:S04]  /*14c90*/  LDL.LU R7, [R1+0x8] ;  /* 0x0000080001077983 */ /* 0x004ea80000300800 */
[----:B------:R-:W3:Y:S01]  /*14ca0*/  LDL R16, [R1+0x2c] ;  /* 0x00002c0001107983 */ /* 0x000ee20000100800 */
[----:B------:R-:W-:Y:S01]  /*14cb0*/  IMAD.MOV.U32 R2, RZ, RZ, 0x368 ;  /* 0x00000368ff027424 */ /* 0x000fe200078e00ff */
[----:B------:R-:W-:Y:S01]  /*14cc0*/  ISETP.GT.AND P2, PT, R3, 0x1, PT ;  /* 0x000000010300780c */ /* 0x000fe20003f44270 */
[----:B------:R-:W-:Y:S01]  /*14cd0*/  IMAD.IADD R5, R251, 0x1, R250 ;  /* 0x00000001fb057824 */ /* 0x000fe200078e02fa */
[----:B------:R-:W4:Y:S01]  /*14ce0*/  LDL R75, [R1+0x34] ;  /* 0x00003400014b7983 */ /* 0x000f220000100800 */
[----:B------:R-:W-:-:S02]  /*14cf0*/  ISETP.NE.U32.AND P0, PT, RZ, c[0x0][0x500], PT ;  /* 0x00014000ff007a0c */ /* 0x000fc40003f05070 */
[----:B------:R-:W-:Y:S02]  /*14d00*/  SEL R2, R2, 0x328, P2 ;  /* 0x0000032802027807 */ /* 0x000fe40001000000 */
[----:B------:R-:W-:Y:S02]  /*14d10*/  ISETP.NE.AND.EX P0, PT, RZ, c[0x0][0x504], PT, P0 ;  /* 0x00014100ff007a0c */ /* 0x000fe40003f05300 */
[----:B------:R1:W1:Y:S01]  /*14d20*/  LDC.64 R8, c[0x0][R2+0x170] ;  /* 0x00005c0002087b82 */ /* 0x0002620000000a00 */
[----:B------:R-:W-:-:S04]  /*14d30*/  SHF.R.S32.HI R3, RZ, 0x1f, R10 ;  /* 0x0000001fff037819 */ /* 0x000fc8000001140a */
[----:B------:R-:W-:-:S03]  /*14d40*/  SEL R6, R3, RZ, !P0 ;  /* 0x000000ff03067207 */ /* 0x000fc60004000000 */
[----:B------:R1:W2:Y:S08]  /*14d50*/  LDC.64 R14, c[0x0][R2+0x168] ;  /* 0x00005a00020e7b82 */ /* 0x0002b00000000a00 */
[----:B------:R1:W2:Y:S08]  /*14d60*/  LDC.64 R18, c[0x0][R2+0x178] ;  /* 0x00005e0002127b82 */ /* 0x0002b00000000a00 */
[----:B------:R1:W2:Y:S02]  /*14d70*/  LDC.64 R20, c[0x0][R2+0x160] ;  /* 0x0000580002147b82 */ /* 0x0002a40000000a00 */
[----:B-1----:R-:W-:-:S05]  /*14d80*/  IMAD.MOV.U32 R2, RZ, RZ, c[0x0][0x4e8] ;  /* 0x00013a00ff027624 */ /* 0x002fca00078e00ff */
[----:B------:R-:W-:Y:S02]  /*14d90*/  ISETP.NE.AND P5, PT, R2, 0x1, PT ;  /* 0x000000010200780c */ /* 0x000fe40003fa5270 */
[----:B------:R-:W-:-:S05]  /*14da0*/  SEL R2, R10, RZ, !P0 ;  /* 0x000000ff0a027207 */ /* 0x000fca0004000000 */
[----:B------:R-:W-:-:S04]  /*14db0*/  IMAD R4, R9, R2, RZ ;  /* 0x0000000209047224 */ /* 0x000fc800078e02ff */
[----:B------:R-:W-:Y:S02]  /*14dc0*/  IMAD R12, R8, R6, R4 ;  /* 0x00000006080c7224 */ /* 0x000fe400078e0204 */
[----:B------:R-:W-:Y:S01]  /*14dd0*/  @P5 IMAD.HI.U32 R10, R5, c[0x0][0x4ec], RZ ;  /* 0x00013b00050a5a27 */ /* 0x000fe200078e00ff */
[----:B------:R-:W1:Y:S03]  /*14de0*/  S2R R76, SR_TID.X ;  /* 0x00000000004c7919 */ /* 0x000e660000002100 */
[----:B------:R-:W-:Y:S01]  /*14df0*/  IMAD.MOV.U32 R4, RZ, RZ, R5 ;  /* 0x000000ffff047224 */ /* 0x000fe200078e0005 */
[----:B------:R-:W-:Y:S02]  /*14e00*/  @P5 SHF.R.U32.HI R4, RZ, c[0x0][0x4f0], R10 ;  /* 0x00013c00ff045a19 */ /* 0x000fe4000001160a */
[----:B-----5:R-:W-:Y:S02]  /*14e10*/  SHF.R.S32.HI R17, RZ, 0x1f, R0 ;  /* 0x0000001fff117819 */ /* 0x020fe40000011400 */
[----:B------:R-:W-:-:S04]  /*14e20*/  LOP3.LUT R194, R194, 0xfffffffd, RZ, 0xc0, !PT ;  /* 0xfffffffdc2c27812 */ /* 0x000fc800078ec0ff */
[----:B------:R-:W-:Y:S02]  /*14e30*/  LOP3.LUT R194, R194, 0xfffffffe, RZ, 0xc0, !PT ;  /* 0xfffffffec2c27812 */ /* 0x000fe400078ec0ff */
[----:B--2---:R-:W-:Y:S01]  /*14e40*/  LOP3.LUT R3, R7, 0xffff, RZ, 0xc0, !PT ;  /* 0x0000ffff07037812 */ /* 0x004fe200078ec0ff */
[----:B------:R-:W-:Y:S01]  /*14e50*/  IMAD.WIDE.U32 R6, R8, R2, RZ ;  /* 0x0000000208067225 */ /* 0x000fe200078e00ff */
[----:B---3--:R-:W-:-:S03]  /*14e60*/  SEL R10, R16, RZ, P2 ;  /* 0x000000ff100a7207 */ /* 0x008fc60001000000 */
[----:B------:R-:W-:-:S04]  /*14e70*/  IMAD.WIDE.U32 R8, R14, R3, RZ ;  /* 0x000000030e087225 */ /* 0x000fc800078e00ff */
[----:B------:R-:W-:Y:S01]  /*14e80*/  IMAD R13, R15, R3, RZ ;  /* 0x000000030f0d7224 */ /* 0x000fe200078e02ff */
[----:B------:R-:W-:Y:S01]  /*14e90*/  IADD3 R15, P1, P0, R6, R8, R0 ;  /* 0x00000008060f7210 */ /* 0x000fe2000783e000 */
[----:B------:R-:W-:Y:S02]  /*14ea0*/  IMAD.IADD R14, R7, 0x1, R12 ;  /* 0x00000001070e7824 */ /* 0x000fe400078e020c */
[----:B------:R-:W-:Y:S02]  /*14eb0*/  IMAD.IADD R6, R9, 0x1, R13 ;  /* 0x0000000109067824 */ /* 0x000fe400078e020d */
[-C--:B------:R-:W-:Y:S02]  /*14ec0*/  IMAD R12, R19, R10.reuse, RZ ;  /* 0x0000000a130c7224 */ /* 0x080fe400078e02ff */
[----:B------:R-:W-:Y:S02]  /*14ed0*/  IMAD.MOV R7, RZ, RZ, -R4 ;  /* 0x000000ffff077224 */ /* 0x000fe400078e0a04 */
        /* <DEDUP_REMOVED lines=14> */
[----:B-1----:R-:W-:Y:S01]  /*14fc0*/  SHF.R.S32.HI R16, RZ, 0x1f, R76 ;  /* 0x0000001fff107819 */ /* 0x002fe2000001144c */
[----:B------:R-:W-:Y:S01]  /*14fd0*/  IMAD.IADD R4, R7, 0x1, R4 ;  /* 0x0000000107047824 */ /* 0x000fe200078e0204 */
[----:B------:R-:W-:Y:S02]  /*14fe0*/  LEA R7, P0, R6, R8, 0x2 ;  /* 0x0000000806077211 */ /* 0x000fe400078010ff */
[----:B------:R-:W-:Y:S02]  /*14ff0*/  SEL R9, R9, c[0x0][0x454], P2 ;  /* 0x0001150009097a07 */ /* 0x000fe40001000000 */
[----:B------:R-:W-:Y:S02]  /*15000*/  LEA.HI R16, R16, R76, RZ, 0x5 ;  /* 0x0000004c10107211 */ /* 0x000fe400078f28ff */
[----:B------:R-:W-:Y:S02]  /*15010*/  LEA.HI.X R6, R6, R9, R4, 0x2, P0 ;  /* 0x0000000906067211 */ /* 0x000fe400000f1404 */
[----:B------:R-:W-:Y:S01]  /*15020*/  LOP3.LUT R16, R16, 0xffffffe0, RZ, 0xc0, !PT ;  /* 0xffffffe010107812 */ /* 0x000fe200078ec0ff */
[----:B------:R-:W-:Y:S01]  /*15030*/  SHFL.IDX PT, R14, R7, RZ, 0x1c1f ;  /* 0x001c1fff070e7589 */ /* 0x000fe200000e0000 */
[----:B------:R-:W-:-:S03]  /*15040*/  IMAD R4, R11, c[0x0][0x4e8], RZ ;  /* 0x00013a000b047a24 */ /* 0x000fc600078e02ff */
[----:B------:R-:W1:Y:S01]  /*15050*/  SHFL.IDX PT, R15, R6, RZ, 0x1c1f ;  /* 0x001c1fff060f7589 */ /* 0x000e6200000e0000 */
[----:B------:R-:W-:-:S03]  /*15060*/  IMAD.IADD R16, R76, 0x1, -R16 ;  /* 0x000000014c107824 */ /* 0x000fc600078e0a10 */
[----:B------:R-:W-:Y:S04]  /*15070*/  SHFL.IDX PT, R12, R7, 0x1, 0x1c1f ;  /* 0x003c1f00070c7f89 */ /* 0x000fe800000e0000 */
[----:B------:R-:W2:Y:S04]  /*15080*/  SHFL.IDX PT, R13, R6, 0x1, 0x1c1f ;  /* 0x003c1f00060d7f89 */ /* 0x000ea800000e0000 */
[----:B------:R-:W-:Y:S04]  /*15090*/  SHFL.IDX PT, R11, R6, 0x2, 0x1c1f ;  /* 0x005c1f00060b7f89 */ /* 0x000fe800000e0000 */
[----:B------:R4:W-:Y:S01]  /*150a0*/  SHFL.IDX PT, R9, R6, 0x3, 0x1c1f ;  /* 0x007c1f0006097f89 */ /* 0x0009e200000e0000 */
[----:B------:R-:W-:-:S03]  /*150b0*/  LOP3.LUT P0, RZ, R16, 0x3, RZ, 0xc0, !PT ;  /* 0x0000000310ff7812 */ /* 0x000fc6000780c0ff */
[----:B------:R-:W3:Y:S04]  /*150c0*/  SHFL.IDX PT, R10, R7, 0x2, 0x1c1f ;  /* 0x005c1f00070a7f89 */ /* 0x000ee800000e0000 */
[----:B------:R1:W1:Y:S01]  /*150d0*/  SHFL.IDX PT, R8, R7, 0x3, 0x1c1f ;  /* 0x007c1f0007087f89 */ /* 0x00026200000e0000 */
[----:B----4-:R-:W-:-:S05]  /*150e0*/  IMAD.IADD R6, R75, 0x1, R250 ;  /* 0x000000014b067824 */ /* 0x010fca00078e02fa */
[C---:B------:R-:W-:Y:S02]  /*150f0*/  IADD3 R18, R6.reuse, 0x8, RZ ;  /* 0x0000000806127810 */ /* 0x040fe40007ffe0ff */
[CC--:B------:R-:W-:Y:S02]  /*15100*/  ISETP.GE.OR P4, PT, R6.reuse, R4.reuse, P0 ;  /* 0x000000040600720c */ /* 0x0c0fe40000786670 */
[----:B------:R-:W-:Y:S02]  /*15110*/  IADD3 R16, R6, 0x40, RZ ;  /* 0x0000004006107810 */ /* 0x000fe40007ffe0ff */
[-C--:B------:R-:W-:Y:S02]  /*15120*/  ISETP.GE.OR P3, PT, R18, R4.reuse, P0 ;  /* 0x000000041200720c */ /* 0x080fe40000766670 */
[----:B------:R-:W-:Y:S02]  /*15130*/  ISETP.GE.OR P1, PT, R16, R4, P0 ;  /* 0x000000041000720c */ /* 0x000fe40000726670 */
[----:B-1----:R-:W-:-:S05]  /*15140*/  IADD3 R7, R6, 0x48, RZ ;  /* 0x0000004806077810 */ /* 0x002fca0007ffe0ff */
[----:B------:R1:W-:Y:S04]  /*15150*/  @!P4 ST.E [R14.64], R23 ;  /* 0x000000170e00c985 */ /* 0x0003e8000c101906 */
[----:B--2---:R1:W-:Y:S01]  /*15160*/  @!P3 ST.E [R12.64], R24 ;  /* 0x000000180c00b985 */ /* 0x0043e2000c101906 */
[-C--:B------:R-:W-:Y:S02]  /*15170*/  ISETP.GE.AND P3, PT, R16, R4.reuse, PT ;  /* 0x000000041000720c */ /* 0x080fe40003f66270 */
[CC--:B------:R-:W-:Y:S01]  /*15180*/  ISETP.GE.OR P0, PT, R7.reuse, R4.reuse, P0 ;  /* 0x000000040700720c */ /* 0x0c0fe20000706670 */
[----:B---3--:R1:W-:Y:S01]  /*15190*/  @!P1 ST.E [R10.64], R25 ;  /* 0x000000190a009985 */ /* 0x0083e2000c101906 */
[-C--:B------:R-:W-:Y:S02]  /*151a0*/  ISETP.GE.AND P1, PT, R7, R4.reuse, PT ;  /* 0x000000040700720c */ /* 0x080fe40003f26270 */
[----:B------:R-:W-:-:S07]  /*151b0*/  ISETP.GE.AND P6, PT, R18, R4, PT ;  /* 0x000000041200720c */ /* 0x000fce0003fc6270 */
[----:B------:R-:W-:Y:S02]  /*151c0*/  @P3 LOP3.LUT R194, R194, 0x1, RZ, 0xfc, !PT ;  /* 0x00000001c2c23812 */ /* 0x000fe400078efcff */
[----:B------:R1:W-:Y:S01]  /*151d0*/  @!P0 ST.E [R8.64], R22 ;  /* 0x0000001608008985 */ /* 0x0003e2000c101906 */
[----:B------:R-:W-:Y:S02]  /*151e0*/  ISETP.GE.AND P0, PT, R6, R4, PT ;  /* 0x000000040600720c */ /* 0x000fe40003f06270 */
[----:B------:R-:W-:Y:S01]  /*151f0*/  @P1 LOP3.LUT R194, R194, 0x2, RZ, 0xfc, !PT ;  /* 0x00000002c2c21812 */ /* 0x000fe200078efcff */
[----:B------:R-:W-:Y:S05]  /*15200*/  @P2 BRA `(.L_x_713) ;  /* 0x0000089000002947 */ /* 0x000fea0003800000 */
[----:B------:R-:W2:Y:S01]  /*15210*/  LDL R19, [R1+0x28] ;  /* 0x0000280001137983 */ /* 0x000ea20000100800 */
[----:B------:R-:W-:Y:S01]  /*15220*/  IMAD R17, R17, c[0x0][0x3a0], RZ ;  /* 0x0000e80011117a24 */ /* 0x000fe200078e02ff */
[----:B-1----:R-:W-:Y:S01]  /*15230*/  IADD3 R8, R238, R250, RZ ;  /* 0x000000faee087210 */ /* 0x002fe20007ffe0ff */
[----:B------:R-:W-:-:S03]  /*15240*/  IMAD.WIDE.U32 R6, R0, c[0x0][0x3a0], RZ ;  /* 0x0000e80000067a25 */ /* 0x000fc600078e00ff */
[----:B------:R-:W-:Y:S01]  /*15250*/  MOV R5, R8 ;  /* 0x0000000800057202 */ /* 0x000fe20000000f00 */
[----:B------:R-:W-:Y:S02]  /*15260*/  IMAD R0, R0, c[0x0][0x3a4], R17 ;  /* 0x0000e90000007a24 */ /* 0x000fe400078e0211 */
[----:B------:R-:W-:-:S03]  /*15270*/  @P5 IMAD.HI.U32 R9, R8, c[0x0][0x4ec], RZ ;  /* 0x00013b0008095a27 */ /* 0x000fc600078e00ff */
        /* <DEDUP_REMOVED lines=38> */
.L_x_829:
[----:B------:R-:W-:Y:S05]  /*154e0*/  BRA.DIV ~URZ, `(.L_x_715) ;  /* 0x00005fa27f007947 */ /* 0x000fea000b800000 */
[----:B------:R3:W4:Y:S02]  /*154f0*/  SHFL.IDX PT, R0, R13, RZ, 0x1c1f ;  /* 0x001c1fff0d007589 */ /* 0x00072400000e0000 */
.L_x_830:
[----:B------:R-:W-:Y:S01]  /*15500*/  IADD3 R12, R239, R250, RZ ;  /* 0x000000faef0c7210 */ /* 0x000fe20007ffe0ff */
        /* <DEDUP_REMOVED lines=10> */
[CC--:B------:R-:W-:Y:S02]  /*155b0*/  @!P1 LEA R8, P4, R235.reuse, R0.reuse, 0x1 ;  /* 0x00000000eb089211 */ /* 0x0c0fe400078808ff */
[----:B------:R-:W-:Y:S02]  /*155c0*/  @!P0 LEA R2, P3, R236, R0, 0x1 ;  /* 0x00000000ec028211 */ /* 0x000fe400078608ff */
[-C--:B--2---:R-:W-:Y:S02]  /*155d0*/  @!P2 LEA.HI.X R11, R210, R6.reuse, R15, 0x1, P5 ;  /* 0x00000006d20ba211 */ /* 0x084fe400028f0c0f */
[-C--:B------:R-:W-:Y:S02]  /*155e0*/  @!P1 LEA.HI.X R9, R235, R6.reuse, R14, 0x1, P4 ;  /* 0x00000006eb099211 */ /* 0x080fe400020f0c0e */
[----:B------:R-:W-:Y:S01]  /*155f0*/  @!P0 LEA.HI.X R3, R236, R6, R5, 0x1, P3 ;  /* 0x00000006ec038211 */ /* 0x000fe200018f0c05 */
[----:B------:R2:W-:Y:S04]  /*15600*/  @!P2 ST.E.128 [R10.64], R24 ;  /* 0x000000180a00a985 */ /* 0x0005e8000c101d06 */
[----:B------:R2:W-:Y:S04]  /*15610*/  @!P1 ST.E.128 [R8.64], R20 ;  /* 0x0000001408009985 */ /* 0x0005e8000c101d06 */
[----:B------:R2:W-:Y:S02]  /*15620*/  @!P0 ST.E.128 [R2.64], R16 ;  /* 0x0000001002008985 */ /* 0x0005e4000c101d06 */
.L_x_717:
[----:B------:R-:W-:Y:S05]  /*15630*/  BSYNC B0 ;  /* 0x0000000000007941 */ /* 0x000fea0003800000 */
.L_x_716:
[----:B------:R-:W-:Y:S05]  /*15640*/  BRA.DIV ~URZ, `(.L_x_718) ;  /* 0x00005eb27f007947 */ /* 0x000fea000b800000 */
[----:B--2---:R2:W1:Y:S04]  /*15650*/  SHFL.IDX PT, R6, R7, 0x1, 0x1c1f ;  /* 0x003c1f0007067f89 */ /* 0x00446800000e0000 */
[----:B----4-:R2:W4:Y:S02]  /*15660*/  SHFL.IDX PT, R0, R13, 0x1, 0x1c1f ;  /* 0x003c1f000d007f89 */ /* 0x01052400000e0000 */
.L_x_831:
        /* <DEDUP_REMOVED lines=13> */
[-C--:B-1----:R-:W-:Y:S02]  /*15740*/  @!P2 LEA.HI.X R11, R210, R6.reuse, R15, 0x1, P5 ;  /* 0x00000006d20ba211 */ /* 0x082fe400028f0c0f */
[-C--:B------:R-:W-:Y:S02]  /*15750*/  @!P1 LEA.HI.X R9, R235, R6.reuse, R14, 0x1, P4 ;  /* 0x00000006eb099211 */ /* 0x080fe400020f0c0e */
[----:B------:R-:W-:Y:S01]  /*15760*/  @!P0 LEA.HI.X R3, R236, R6, R5, 0x1, P3 ;  /* 0x00000006ec038211 */ /* 0x000fe200018f0c05 */
[----:B------:R1:W-:Y:S04]  /*15770*/  @!P2 ST.E.128 [R10.64], R36 ;  /* 0x000000240a00a985 */ /* 0x0003e8000c101d06 */
[----:B------:R1:W-:Y:S04]  /*15780*/  @!P1 ST.E.128 [R8.64], R32 ;  /* 0x0000002008009985 */ /* 0x0003e8000c101d06 */
[----:B------:R1:W-:Y:S02]  /*15790*/  @!P0 ST.E.128 [R2.64], R28 ;  /* 0x0000001c02008985 */ /* 0x0003e4000c101d06 */
.L_x_720:
[----:B------:R-:W-:Y:S05]  /*157a0*/  BSYNC B0 ;  /* 0x0000000000007941 */ /* 0x000fea0003800000 */
.L_x_719:
[----:B------:R-:W-:Y:S05]  /*157b0*/  BRA.DIV ~URZ, `(.L_x_721) ;  /* 0x00005e127f007947 */ /* 0x000fea000b800000 */
[----:B-1----:R1:W2:Y:S02]  /*157c0*/  SHFL.IDX PT, R6, R7, 0x2, 0x1c1f ;  /* 0x005c1f0007067f89 */ /* 0x0022a400000e0000 */
.L_x_832:
[----:B------:R-:W-:Y:S05]  /*157d0*/  BRA.DIV ~URZ, `(.L_x_722) ;  /* 0x00005e627f007947 */ /* 0x000fea000b800000 */
[----:B----4-:R4:W1:Y:S02]  /*157e0*/  SHFL.IDX PT, R0, R13, 0x2, 0x1c1f ;  /* 0x005c1f000d007f89 */ /* 0x01086400000e0000 */
.L_x_833:
        /* <DEDUP_REMOVED lines=19> */
.L_x_724:
[----:B------:R-:W-:Y:S05]  /*15920*/  BSYNC B0 ;  /* 0x0000000000007941 */ /* 0x000fea0003800000 */
.L_x_723:
[----:B------:R-:W-:Y:S05]  /*15930*/  BRA.DIV ~URZ, `(.L_x_725) ;  /* 0x00005d727f007947 */ /* 0x000fea000b800000 */
[----:B--2---:R2:W3:Y:S04]  /*15940*/  SHFL.IDX PT, R6, R7, 0x3, 0x1c1f ;  /* 0x007c1f0007067f89 */ /* 0x0044e800000e0000 */
[----:B-1----:R2:W1:Y:S02]  /*15950*/  SHFL.IDX PT, R0, R13, 0x3, 0x1c1f ;  /* 0x007c1f000d007f89 */ /* 0x00246400000e0000 */
.L_x_834:
[----:B------:R-:W-:-:S04]  /*15960*/  IADD3 R2, R12, 0x60, RZ ;  /* 0x000000600c027810 */ /* 0x000fc80007ffe0ff */
[----:B------:R-:W-:-:S13]  /*15970*/  ISETP.GE.AND P0, PT, R2, R4, PT ;  /* 0x000000040200720c */ /* 0x000fda0003f06270 */
[----:B------:R-:W-:Y:S05]  /*15980*/  @P0 BRA `(.L_x_726) ;  /* 0x0000264000000947 */ /* 0x000fea0003800000 */
[----:B------:R-:W-:Y:S02]  /*15990*/  ISETP.GE.AND P1, PT, R210, c[0x0][0x3c8], PT ;  /* 0x0000f200d2007a0c */ /* 0x000fe40003f26270 */
[----:B------:R-:W-:Y:S02]  /*159a0*/  ISETP.GE.AND P0, PT, R235, c[0x0][0x3c8], PT ;  /* 0x0000f200eb007a0c */ /* 0x000fe40003f06270 */
[----:B------:R-:W-:Y:S02]  /*159b0*/  SHF.R.S32.HI R8, RZ, 0x1f, R210 ;  /* 0x0000001fff087819 */ /* 0x000fe400000114d2 */
[----:B--2---:R-:W-:-:S07]  /*159c0*/  SHF.R.S32.HI R7, RZ, 0x1f, R235 ;  /* 0x0000001fff077819 */ /* 0x004fce00000114eb */
[CC--:B-1----:R-:W-:Y:S02]  /*159d0*/  @!P1 LEA R4, P3, R210.reuse, R0.reuse, 0x1 ;  /* 0x00000000d2049211 */ /* 0x0c2fe400078608ff */
[C---:B------:R-:W-:Y:S02]  /*159e0*/  @!P0 LEA R2, P2, R235.reuse, R0, 0x1 ;  /* 0x00000000eb028211 */ /* 0x040fe400078408ff */
[-C--:B---3--:R-:W-:Y:S02]  /*159f0*/  @!P1 LEA.HI.X R5, R210, R6.reuse, R8, 0x1, P3 ;  /* 0x00000006d2059211 */ /* 0x088fe400018f0c08 */
[----:B------:R-:W-:-:S03]  /*15a00*/  @!P0 LEA.HI.X R3, R235, R6, R7, 0x1, P2 ;  /* 0x00000006eb038211 */ /* 0x000fc600010f0c07 */
[----:B------:R1:W-:Y:S04]  /*15a10*/  @!P1 ST.E.128 [R4.64], R60 ;  /* 0x0000003c04009985 */ /* 0x0003e8000c101d06 */
[----:B------:R1:W-:Y:S01]  /*15a20*/  @!P0 ST.E.128 [R2.64], R56 ;  /* 0x0000003802008985 */ /* 0x0003e2000c101d06 */
[----:B------:R-:W-:-:S13]  /*15a30*/  ISETP.GE.AND P0, PT, R236, c[0x0][0x3c8], PT ;  /* 0x0000f200ec007a0c */ /* 0x000fda0003f06270 */
[----:B------:R-:W-:Y:S05]  /*15a40*/  @P0 BRA `(.L_x_726) ;  /* 0x0000258000000947 */ /* 0x000fea0003800000 */
[----:B------:R-:W-:Y:S02]  /*15a50*/  SHF.R.S32.HI R7, RZ, 0x1f, R236 ;  /* 0x0000001fff077819 */ /* 0x000fe400000114ec */
[----:B-1----:R-:W-:-:S04]  /*15a60*/  LEA R2, P0, R236, R0, 0x1 ;  /* 0x00000000ec027211 */ /* 0x002fc800078008ff */
[----:B------:R-:W-:-:S05]  /*15a70*/  LEA.HI.X R3, R236, R6, R7, 0x1, P0 ;  /* 0x00000006ec037211 */ /* 0x000fca00000f0c07 */
[----:B------:R1:W-:Y:S01]  /*15a80*/  ST.E.128 [R2.64], R52 ;  /* 0x0000003402007985 */ /* 0x0003e2000c101d06 */
[----:B------:R-:W-:Y:S05]  /*15a90*/  BRA `(.L_x_726) ;  /* 0x0000253000007947 */ /* 0x000fea0003800000 */
.L_x_713:
        /* <DEDUP_REMOVED lines=33> */
.L_x_835:
[----:B------:R-:W-:Y:S05]  /*15cb0*/  BRA.DIV ~URZ, `(.L_x_728) ;  /* 0x00005b327f007947 */ /* 0x000fea000b800000 */
[----:B------:R3:W4:Y:S02]  /*15cc0*/  SHFL.IDX PT, R0, R13, RZ, 0x1c1f ;  /* 0x001c1fff0d007589 */ /* 0x00072400000e0000 */
.L_x_836:
[----:B------:R-:W-:Y:S01]  /*15cd0*/  BSSY B0, `(.L_x_729) ;  /* 0x0000054000007945 */ /* 0x000fe20003800000 */
[----:B------:R-:W-:Y:S05]  /*15ce0*/  @P0 BRA `(.L_x_730) ;  /* 0x0000052000000947 */ /* 0x000fea0003800000 */
[C---:B------:R-:W-:Y:S02]  /*15cf0*/  ISETP.GE.AND P1, PT, R234.reuse, c[0x0][0x3c8], PT ;  /* 0x0000f200ea007a0c */ /* 0x040fe40003f26270 */
[C---:B------:R-:W-:Y:S02]  /*15d00*/  IADD3 R9, R234.reuse, 0x8, RZ ;  /* 0x00000008ea097810 */ /* 0x040fe40007ffe0ff */
[----:B------:R-:W-:Y:S02]  /*15d10*/  IADD3 R10, R234, 0x10, RZ ;  /* 0x00000010ea0a7810 */ /* 0x000fe40007ffe0ff */
[----:B------:R-:W-:Y:S02]  /*15d20*/  ISETP.GE.AND P2, PT, R9, c[0x0][0x3c8], PT ;  /* 0x0000f20009007a0c */ /* 0x000fe40003f46270 */
[----:B------:R-:W-:-:S02]  /*15d30*/  SHF.R.S32.HI R6, RZ, 0x1f, R234 ;  /* 0x0000001fff067819 */ /* 0x000fc400000114ea */
[----:B------:R-:W-:Y:S02]  /*15d40*/  ISETP.GE.AND P4, PT, R10, c[0x0][0x3c8], PT ;  /* 0x0000f2000a007a0c */ /* 0x000fe40003f86270 */
[C---:B------:R-:W-:Y:S02]  /*15d50*/  IADD3 R11, R234.reuse, 0x8, RZ ;  /* 0x00000008ea0b7810 */ /* 0x040fe40007ffe0ff */
[C---:B----4-:R-:W-:Y:S02]  /*15d60*/  @!P1 LEA R2, P0, R234.reuse, R0, 0x2 ;  /* 0x00000000ea029211 */ /* 0x050fe400078010ff */
[----:B------:R-:W-:Y:S02]  /*15d70*/  SHF.R.S32.HI R11, RZ, 0x1f, R11 ;  /* 0x0000001fff0b7819 */ /* 0x000fe4000001140b */
[----:B--2---:R-:W-:Y:S02]  /*15d80*/  @!P1 LEA.HI.X R3, R234, R4, R6, 0x2, P0 ;  /* 0x00000004ea039211 */ /* 0x004fe400000f1406 */
[----:B------:R-:W-:-:S02]  /*15d90*/  @!P2 LEA R6, P0, R9, R0, 0x2 ;  /* 0x000000000906a211 */ /* 0x000fc400078010ff */
[C---:B------:R-:W-:Y:S01]  /*15da0*/  IADD3 R5, R234.reuse, 0x18, RZ ;  /* 0x00000018ea057810 */ /* 0x040fe20007ffe0ff */
[----:B------:R2:W-:Y:S01]  /*15db0*/  @!P1 ST.E.64 [R2.64], R156 ;  /* 0x0000009c02009985 */ /* 0x0005e2000c101b06 */
[----:B------:R-:W-:Y:S02]  /*15dc0*/  @!P2 LEA.HI.X R7, R9, R4, R11, 0x2, P0 ;  /* 0x000000040907a211 */ /* 0x000fe400000f140b */
[----:B------:R-:W-:Y:S02]  /*15dd0*/  ISETP.GE.AND P3, PT, R5, c[0x0][0x3c8], PT ;  /* 0x0000f20005007a0c */ /* 0x000fe40003f66270 */
[C---:B------:R-:W-:Y:S01]  /*15de0*/  IADD3 R11, R234.reuse, 0x10, RZ ;  /* 0x00000010ea0b7810 */ /* 0x040fe20007ffe0ff */
[----:B------:R4:W-:Y:S01]  /*15df0*/  @!P2 ST.E.64 [R6.64], R158 ;  /* 0x0000009e0600a985 */ /* 0x0009e2000c101b06 */
[----:B------:R-:W-:Y:S02]  /*15e00*/  IADD3 R8, R234, 0x20, RZ ;  /* 0x00000020ea087810 */ /* 0x000fe40007ffe0ff */
[----:B------:R-:W-:-:S02]  /*15e10*/  SHF.R.S32.HI R11, RZ, 0x1f, R11 ;  /* 0x0000001fff0b7819 */ /* 0x000fc4000001140b */
[----:B------:R-:W-:Y:S02]  /*15e20*/  ISETP.GE.AND P1, PT, R8, c[0x0][0x3c8], PT ;  /* 0x0000f20008007a0c */ /* 0x000fe40003f26270 */
[C---:B------:R-:W-:Y:S02]  /*15e30*/  IADD3 R9, R234.reuse, 0x28, RZ ;  /* 0x00000028ea097810 */ /* 0x040fe40007ffe0ff */
[----:B------:R-:W-:-:S04]  /*15e40*/  IADD3 R14, R234, 0x48, RZ ;  /* 0x00000048ea0e7810 */ /* 0x000fc80007ffe0ff */
[----:B------:R-:W-:Y:S02]  /*15e50*/  SHF.R.S32.HI R14, RZ, 0x1f, R14 ;  /* 0x0000001fff0e7819 */ /* 0x000fe4000001140e */
[----:B--2---:R-:W-:-:S04]  /*15e60*/  @!P4 LEA R2, P0, R10, R0, 0x2 ;  /* 0x000000000a02c211 */ /* 0x004fc800078010ff */
[----:B------:R-:W-:Y:S02]  /*15e70*/  @!P4 LEA.HI.X R3, R10, R4, R11, 0x2, P0 ;  /* 0x000000040a03c211 */ /* 0x000fe400000f140b */
[----:B------:R-:W-:Y:S02]  /*15e80*/  IADD3 R11, R234, 0x18, RZ ;  /* 0x00000018ea0b7810 */ /* 0x000fe40007ffe0ff */
[----:B----4-:R-:W-:Y:S01]  /*15e90*/  @!P3 LEA R6, P0, R5, R0, 0x2 ;  /* 0x000000000506b211 */ /* 0x010fe200078010ff */
[----:B------:R2:W-:Y:S01]  /*15ea0*/  @!P4 ST.E.64 [R2.64], R160 ;  /* 0x000000a00200c985 */ /* 0x0005e2000c101b06 */
[----:B------:R-:W-:Y:S02]  /*15eb0*/  SHF.R.S32.HI R11, RZ, 0x1f, R11 ;  /* 0x0000001fff0b7819 */ /* 0x000fe4000001140b */
[----:B------:R-:W-:Y:S02]  /*15ec0*/  ISETP.GE.AND P4, PT, R9, c[0x0][0x3c8], PT ;  /* 0x0000f20009007a0c */ /* 0x000fe40003f86270 */
[----:B------:R-:W-:-:S02]  /*15ed0*/  @!P3 LEA.HI.X R7, R5, R4, R11, 0x2, P0 ;  /* 0x000000040507b211 */ /* 0x000fc400000f140b */
[C---:B------:R-:W-:Y:S02]  /*15ee0*/  IADD3 R11, R234.reuse, 0x20, RZ ;  /* 0x00000020ea0b7810 */ /* 0x040fe40007ffe0ff */
[----:B------:R-:W-:Y:S01]  /*15ef0*/  IADD3 R10, R234, 0x30, RZ ;  /* 0x00000030ea0a7810 */ /* 0x000fe20007ffe0ff */
[----:B------:R4:W-:Y:S01]  /*15f00*/  @!P3 ST.E.64 [R6.64], R162 ;  /* 0x000000a20600b985 */ /* 0x0009e2000c101b06 */
[----:B------:R-:W-:Y:S02]  /*15f10*/  SHF.R.S32.HI R11, RZ, 0x1f, R11 ;  /* 0x0000001fff0b7819 */ /* 0x000fe4000001140b */
[----:B------:R-:W-:Y:S02]  /*15f20*/  ISETP.GE.AND P2, PT, R10, c[0x0][0x3c8], PT ;  /* 0x0000f2000a007a0c */ /* 0x000fe40003f46270 */
[----:B------:R-:W-:Y:S02]  /*15f30*/  IADD3 R5, R234, 0x38, RZ ;  /* 0x00000038ea057810 */ /* 0x000fe40007ffe0ff */
[----:B--2---:R-:W-:-:S04]  /*15f40*/  @!P1 LEA R2, P0, R8, R0, 0x2 ;  /* 0x0000000008029211 */ /* 0x004fc800078010ff */
[----:B------:R-:W-:Y:S02]  /*15f50*/  @!P1 LEA.HI.X R3, R8, R4, R11, 0x2, P0 ;  /* 0x0000000408039211 */ /* 0x000fe400000f140b */
[C---:B------:R-:W-:Y:S02]  /*15f60*/  IADD3 R11, R234.reuse, 0x28, RZ ;  /* 0x00000028ea0b7810 */ /* 0x040fe40007ffe0ff */
[----:B------:R-:W-:Y:S01]  /*15f70*/  IADD3 R8, R234, 0x40, RZ ;  /* 0x00000040ea087810 */ /* 0x000fe20007ffe0ff */
[----:B------:R2:W-:Y:S01]  /*15f80*/  @!P1 ST.E.64 [R2.64], R148 ;  /* 0x0000009402009985 */ /* 0x0005e2000c101b06 */
[----:B----4-:R-:W-:Y:S02]  /*15f90*/  @!P4 LEA R6, P0, R9, R0, 0x2 ;  /* 0x000000000906c211 */ /* 0x010fe400078010ff */
[----:B------:R-:W-:Y:S02]  /*15fa0*/  SHF.R.S32.HI R11, RZ, 0x1f, R11 ;  /* 0x0000001fff0b7819 */ /* 0x000fe4000001140b */
[----:B------:R-:W-:-:S02]  /*15fb0*/  ISETP.GE.AND P1, PT, R5, c[0x0][0x3c8], PT ;  /* 0x0000f20005007a0c */ /* 0x000fc40003f26270 */
[----:B------:R-:W-:Y:S02]  /*15fc0*/  @!P4 LEA.HI.X R7, R9, R4, R11, 0x2, P0 ;  /* 0x000000040907c211 */ /* 0x000fe400000f140b */
[C---:B------:R-:W-:Y:S02]  /*15fd0*/  IADD3 R11, R234.reuse, 0x30, RZ ;  /* 0x00000030ea0b7810 */ /* 0x040fe40007ffe0ff */
[----:B------:R-:W-:Y:S01]  /*15fe0*/  IADD3 R9, R234, 0x38, RZ ;  /* 0x00000038ea097810 */ /* 0x000fe20007ffe0ff */
[----:B------:R4:W-:Y:S01]  /*15ff0*/  @!P4 ST.E.64 [R6.64], R152 ;  /* 0x000000980600c985 */ /* 0x0009e2000c101b06 */
[----:B------:R-:W-:Y:S02]  /*16000*/  SHF.R.S32.HI R11, RZ, 0x1f, R11 ;  /* 0x0000001fff0b7819 */ /* 0x000fe4000001140b */
[----:B------:R-:W-:Y:S02]  /*16010*/  ISETP.GE.AND P4, PT, R8, c[0x0][0x3c8], PT ;  /* 0x0000f20008007a0c */ /* 0x000fe40003f86270 */
[----:B------:R-:W-:-:S02]  /*16020*/  SHF.R.S32.HI R9, RZ, 0x1f, R9 ;  /* 0x0000001fff097819 */ /* 0x000fc40000011409 */
[----:B--2---:R-:W-:-:S04]  /*16030*/  @!P2 LEA R2, P0, R10, R0, 0x2 ;  /* 0x000000000a02a211 */ /* 0x004fc800078010ff */
[----:B------:R-:W-:Y:S02]  /*16040*/  @!P2 LEA.HI.X R3, R10, R4, R11, 0x2, P0 ;  /* 0x000000040a03a211 */ /* 0x000fe400000f140b */
[C---:B------:R-:W-:Y:S02]  /*16050*/  IADD3 R10, R234.reuse, 0x48, RZ ;  /* 0x00000048ea0a7810 */ /* 0x040fe40007ffe0ff */
[----:B------:R-:W-:Y:S01]  /*16060*/  IADD3 R11, R234, 0x50, RZ ;  /* 0x00000050ea0b7810 */ /* 0x000fe20007ffe0ff */
[----:B------:R2:W-:Y:S01]  /*16070*/  @!P2 ST.E.64 [R2.64], R164 ;  /* 0x000000a40200a985 */ /* 0x0005e2000c101b06 */
[----:B------:R-:W-:Y:S02]  /*16080*/  ISETP.GE.AND P3, PT, R10, c[0x0][0x3c8], PT ;  /* 0x0000f2000a007a0c */ /* 0x000fe40003f66270 */
[----:B----4-:R-:W-:Y:S02]  /*16090*/  @!P1 LEA R6, P0, R5, R0, 0x2 ;  /* 0x0000000005069211 */ /* 0x010fe400078010ff */
[----:B------:R-:W-:-:S02]  /*160a0*/  ISETP.GE.AND P2, PT, R11, c[0x0][0x3c8], PT ;  /* 0x0000f2000b007a0c */ /* 0x000fc40003f46270 */
[----:B------:R-:W-:Y:S02]  /*160b0*/  @!P1 LEA.HI.X R7, R5, R4, R9, 0x2, P0 ;  /* 0x0000000405079211 */ /* 0x000fe400000f1409 */
[C---:B------:R-:W-:Y:S02]  /*160c0*/  IADD3 R9, R234.reuse, 0x40, RZ ;  /* 0x00000040ea097810 */ /* 0x040fe40007ffe0ff */
[----:B------:R-:W-:Y:S01]  /*160d0*/  IADD3 R5, R234, 0x58, RZ ;  /* 0x00000058ea057810 */ /* 0x000fe20007ffe0ff */
[----:B------:R4:W-:Y:S01]  /*160e0*/  @!P1 ST.E.64 [R6.64], R166 ;  /* 0x000000a606009985 */ /* 0x0009e2000c101b06 */
[----:B------:R-:W-:Y:S02]  /*160f0*/  SHF.R.S32.HI R9, RZ, 0x1f, R9 ;  /* 0x0000001fff097819 */ /* 0x000fe40000011409 */
[----:B------:R-:W-:Y:S02]  /*16100*/  ISETP.GE.AND P1, PT, R5, c[0x0][0x3c8], PT ;  /* 0x0000f20005007a0c */ /* 0x000fe40003f26270 */
[----:B--2---:R-:W-:-:S04]  /*16110*/  @!P4 LEA R2, P0, R8, R0, 0x2 ;  /* 0x000000000802c211 */ /* 0x004fc800078010ff */
[----:B------:R-:W-:Y:S02]  /*16120*/  @!P4 LEA.HI.X R3, R8, R4, R9, 0x2, P0 ;  /* 0x000000040803c211 */ /* 0x000fe400000f1409 */
[----:B------:R-:W-:-:S03]  /*16130*/  @!P3 LEA R8, P0, R10, R0, 0x2 ;  /* 0x000000000a08b211 */ /* 0x000fc600078010ff */
[----:B------:R2:W-:Y:S01]  /*16140*/  @!P4 ST.E.64 [R2.64], R106 ;  /* 0x0000006a0200c985 */ /* 0x0005e2000c101b06 */
[----:B------:R-:W-:Y:S02]  /*16150*/  @!P3 LEA.HI.X R9, R10, R4, R14, 0x2, P0 ;  /* 0x000000040a09b211 */ /* 0x000fe400000f140e */
[C---:B------:R-:W-:Y:S02]  /*16160*/  IADD3 R14, R234.reuse, 0x50, RZ ;  /* 0x00000050ea0e7810 */ /* 0x040fe40007ffe0ff */
[C---:B----4-:R-:W-:Y:S01]  /*16170*/  @!P2 LEA R6, P0, R11.reuse, R0, 0x2 ;  /* 0x000000000b06a211 */ /* 0x050fe200078010ff */
[----:B------:R4:W-:Y:S01]  /*16180*/  @!P3 ST.E.64 [R8.64], R170 ;  /* 0x000000aa0800b985 */ /* 0x0009e2000c101b06 */
[----:B------:R-:W-:Y:S02]  /*16190*/  SHF.R.S32.HI R14, RZ, 0x1f, R14 ;  /* 0x0000001fff0e7819 */ /* 0x000fe4000001140e */
[----:B------:R-:W-:Y:S02]  /*161a0*/  IADD3 R10, R234, 0x58, RZ ;  /* 0x00000058ea0a7810 */ /* 0x000fe40007ffe0ff */
[----:B------:R-:W-:-:S02]  /*161b0*/  @!P2 LEA.HI.X R7, R11, R4, R14, 0x2, P0 ;  /* 0x000000040b07a211 */ /* 0x000fc400000f140e */
[----:B------:R-:W-:-:S03]  /*161c0*/  SHF.R.S32.HI R10, RZ, 0x1f, R10 ;  /* 0x0000001fff0a7819 */ /* 0x000fc6000001140a */
[----:B------:R4:W-:Y:S01]  /*161d0*/  @!P2 ST.E.64 [R6.64], R168 ;  /* 0x000000a80600a985 */ /* 0x0009e2000c101b06 */
[----:B--2---:R-:W-:-:S04]  /*161e0*/  @!P1 LEA R2, P0, R5, R0, 0x2 ;  /* 0x0000000005029211 */ /* 0x004fc800078010ff */
[----:B------:R-:W-:-:S05]  /*161f0*/  @!P1 LEA.HI.X R3, R5, R4, R10, 0x2, P0 ;  /* 0x0000000405039211 */ /* 0x000fca00000f140a */
[----:B------:R4:W-:Y:S04]  /*16200*/  @!P1 ST.E.64 [R2.64], R84 ;  /* 0x0000005402009985 */ /* 0x0009e8000c101b06 */
.L_x_730:
[----:B------:R-:W-:Y:S05]  /*16210*/  BSYNC B0 ;  /* 0x0000000000007941 */ /* 0x000fea0003800000 */
.L_x_729:
[----:B------:R-:W-:Y:S05]  /*16220*/  BRA.DIV ~URZ, `(.L_x_731) ;  /* 0x000056327f007947 */ /* 0x000fea000b800000 */
[----:B--2---:R2:W1:Y:S04]  /*16230*/  SHFL.IDX PT, R4, R12, 0x1, 0x1c1f ;  /* 0x003c1f000c047f89 */ /* 0x00446800000e0000 */
[----:B----4-:R2:W4:Y:S02]  /*16240*/  SHFL.IDX PT, R0, R13, 0x1, 0x1c1f ;  /* 0x003c1f000d007f89 */ /* 0x01052400000e0000 */
.L_x_837:
[----:B------:R-:W-:Y:S01]  /*16250*/  BSSY B0, `(.L_x_732) ;  /* 0x0000054000007945 */ /* 0x000fe20003800000 */
[----:B------:R-:W-:Y:S05]  /*16260*/  @P6 BRA `(.L_x_733) ;  /* 0x0000052000006947 */ /* 0x000fea0003800000 */
[C---:B------:R-:W-:Y:S02]  /*16270*/  ISETP.GE.AND P1, PT, R234.reuse, c[0x0][0x3c8], PT ;  /* 0x0000f200ea007a0c */ /* 0x040fe40003f26270 */
[C---:B------:R-:W-:Y:S02]  /*16280*/  IADD3 R9, R234.reuse, 0x8, RZ ;  /* 0x00000008ea097810 */ /* 0x040fe40007ffe0ff */
[----:B------:R-:W-:Y:S02]  /*16290*/  IADD3 R11, R234, 0x10, RZ ;  /* 0x00000010ea0b7810 */ /* 0x000fe40007ffe0ff */
[----:B------:R-:W-:-:S02]  /*162a0*/  ISETP.GE.AND P0, PT, R9, c[0x0][0x3c8], PT ;  /* 0x0000f20009007a0c */ /* 0x000fc40003f06270 */
[C---:B------:R-:W-:Y:S02]  /*162b0*/  IADD3 R5, R234.reuse, 0x18, RZ ;  /* 0x00000018ea057810 */ /* 0x040fe40007ffe0ff */
[----:B------:R-:W-:Y:S02]  /*162c0*/  SHF.R.S32.HI R6, RZ, 0x1f, R234 ;  /* 0x0000001fff067819 */ /* 0x000fe400000114ea */
[----:B------:R-:W-:Y:S02]  /*162d0*/  ISETP.GE.AND P3, PT, R11, c[0x0][0x3c8], PT ;  /* 0x0000f2000b007a0c */ /* 0x000fe40003f66270 */
[C---:B----4-:R-:W-:Y:S02]  /*162e0*/  @!P1 LEA R2, P2, R234.reuse, R0, 0x2 ;  /* 0x00000000ea029211 */ /* 0x050fe400078410ff */
[----:B------:R-:W-:Y:S02]  /*162f0*/  IADD3 R10, R234, 0x8, RZ ;  /* 0x00000008ea0a7810 */ /* 0x000fe40007ffe0ff */
[----:B------:R-:W-:-:S02]  /*16300*/  ISETP.GE.AND P5, PT, R5, c[0x0][0x3c8], PT ;  /* 0x0000f20005007a0c */ /* 0x000fc40003fa6270 */
[C---:B-1----:R-:W-:Y:S02]  /*16310*/  @!P1 LEA.HI.X R3, R234.reuse, R4, R6, 0x2, P2 ;  /* 0x00000004ea039211 */ /* 0x042fe400010f1406 */
[----:B------:R-:W-:Y:S02]  /*16320*/  SHF.R.S32.HI R10, RZ, 0x1f, R10 ;  /* 0x0000001fff0a7819 */ /* 0x000fe4000001140a */
[C---:B------:R-:W-:Y:S01]  /*16330*/  @!P0 LEA R6, P2, R9.reuse, R0, 0x2 ;  /* 0x0000000009068211 */ /* 0x040fe200078410ff */
[----:B------:R1:W-:Y:S01]  /*16340*/  @!P1 ST.E.64 [R2.64], R140 ;  /* 0x0000008c02009985 */ /* 0x0003e2000c101b06 */
[C---:B------:R-:W-:Y:S02]  /*16350*/  IADD3 R8, R234.reuse, 0x20, RZ ;  /* 0x00000020ea087810 */ /* 0x040fe40007ffe0ff */
[----:B------:R-:W-:Y:S02]  /*16360*/  @!P0 LEA.HI.X R7, R9, R4, R10, 0x2, P2 ;  /* 0x0000000409078211 */ /* 0x000fe400010f140a */
[----:B------:R-:W-:-:S02]  /*16370*/  IADD3 R14, R234, 0x10, RZ ;  /* 0x00000010ea0e7810 */ /* 0x000fc40007ffe0ff */
[----:B------:R-:W-:Y:S01]  /*16380*/  ISETP.GE.AND P2, PT, R8, c[0x0][0x3c8], PT ;  /* 0x0000f20008007a0c */ /* 0x000fe20003f46270 */
[----:B------:R4:W-:Y:S01]  /*16390*/  @!P0 ST.E.64 [R6.64], R144 ;  /* 0x0000009006008985 */ /* 0x0009e2000c101b06 */
[C---:B------:R-:W-:Y:S02]  /*163a0*/  IADD3 R9, R234.reuse, 0x18, RZ ;  /* 0x00000018ea097810 */ /* 0x040fe40007ffe0ff */
[----:B------:R-:W-:Y:S02]  /*163b0*/  IADD3 R10, R234, 0x28, RZ ;  /* 0x00000028ea0a7810 */ /* 0x000fe40007ffe0ff */
[----:B------:R-:W-:Y:S02]  /*163c0*/  SHF.R.S32.HI R14, RZ, 0x1f, R14 ;  /* 0x0000001fff0e7819 */ /* 0x000fe4000001140e */
[----:B------:R-:W-:Y:S02]  /*163d0*/  SHF.R.S32.HI R9, RZ, 0x1f, R9 ;  /* 0x0000001fff097819 */ /* 0x000fe40000011409 */
[----:B------:R-:W-:-:S02]  /*163e0*/  ISETP.GE.AND P1, PT, R10, c[0x0][0x3c8], PT ;  /* 0x0000f2000a007a0c */ /* 0x000fc40003f26270 */
[C---:B------:R-:W-:Y:S02]  /*163f0*/  IADD3 R17, R234.reuse, 0x40, RZ ;  /* 0x00000040ea117810 */ /* 0x040fe40007ffe0ff */
[C---:B------:R-:W-:Y:S02]  /*16400*/  IADD3 R15, R234.reuse, 0x30, RZ ;  /* 0x00000030ea0f7810 */ /* 0x040fe40007ffe0ff */
[----:B------:R-:W-:Y:S02]  /*16410*/  IADD3 R18, R234, 0x40, RZ ;  /* 0x00000040ea127810 */ /* 0x000fe40007ffe0ff */
[----:B------:R-:W-:Y:S02]  /*16420*/  SHF.R.S32.HI R15, RZ, 0x1f, R15 ;  /* 0x0000001fff0f7819 */ /* 0x000fe4000001140f */
[----:B------:R-:W-:Y:S02]  /*16430*/  SHF.R.S32.HI R18, RZ, 0x1f, R18 ;  /* 0x0000001fff127819 */ /* 0x000fe40000011412 */
[----:B-1----:R-:W-:-:S02]  /*16440*/  @!P3 LEA R2, P4, R11, R0, 0x2 ;  /* 0x000000000b02b211 */ /* 0x002fc400078810ff */
[C---:B------:R-:W-:Y:S02]  /*16450*/  IADD3 R16, R234.reuse, 0x48, RZ ;  /* 0x00000048ea107810 */ /* 0x040fe40007ffe0ff */
[----:B------:R-:W-:Y:S02]  /*16460*/  @!P3 LEA.HI.X R3, R11, R4, R14, 0x2, P4 ;  /* 0x000000040b03b211 */ /* 0x000fe400020f140e */
[C---:B------:R-:W-:Y:S02]  /*16470*/  IADD3 R11, R234.reuse, 0x30, RZ ;  /* 0x00000030ea0b7810 */ /* 0x040fe40007ffe0ff */
[C---:B----4-:R-:W-:Y:S01]  /*16480*/  @!P5 LEA R6, P0, R5.reuse, R0, 0x2 ;  /* 0x000000000506d211 */ /* 0x050fe200078010ff */
[----:B------:R1:W-:Y:S01]  /*16490*/  @!P3 ST.E.64 [R2.64], R142 ;  /* 0x0000008e0200b985 */ /* 0x0003e2000c101b06 */
[----:B------:R-:W-:Y:S02]  /*164a0*/  IADD3 R14, R234, 0x28, RZ ;  /* 0x00000028ea0e7810 */ /* 0x000fe40007ffe0ff */
[----:B------:R-:W-:-:S02]  /*164b0*/  @!P5 LEA.HI.X R7, R5, R4, R9, 0x2, P0 ;  /* 0x000000040507d211 */ /* 0x000fc400000f1409 */
[C---:B------:R-:W-:Y:S02]  /*164c0*/  IADD3 R9, R234.reuse, 0x20, RZ ;  /* 0x00000020ea097810 */ /* 0x040fe40007ffe0ff */
[----:B------:R-:W-:Y:S01]  /*164d0*/  ISETP.GE.AND P0, PT, R11, c[0x0][0x3c8], PT ;  /* 0x0000f2000b007a0c */ /* 0x000fe20003f06270 */
[----:B------:R4:W-:Y:S01]  /*164e0*/  @!P5 ST.E.64 [R6.64], R96 ;  /* 0x000000600600d985 */ /* 0x0009e2000c101b06 */
[----:B------:R-:W-:Y:S02]  /*164f0*/  IADD3 R5, R234, 0x38, RZ ;  /* 0x00000038ea057810 */ /* 0x000fe40007ffe0ff */
[----:B------:R-:W-:Y:S02]  /*16500*/  SHF.R.S32.HI R9, RZ, 0x1f, R9 ;  /* 0x0000001fff097819 */ /* 0x000fe40000011409 */
[----:B------:R-:W-:Y:S02]  /*16510*/  ISETP.GE.AND P4, PT, R5, c[0x0][0x3c8], PT ;  /* 0x0000f20005007a0c */ /* 0x000fe40003f86270 */
[----:B------:R-:W-:-:S02]  /*16520*/  SHF.R.S32.HI R14, RZ, 0x1f, R14 ;  /* 0x0000001fff0e7819 */ /* 0x000fc4000001140e */
[----:B------:R-:W-:Y:S02]  /*16530*/  ISETP.GE.AND P5, PT, R17, c[0x0][0x3c8], PT ;  /* 0x0000f20011007a0c */ /* 0x000fe40003fa6270 */
[----:B------:R-:W-:Y:S02]  /*16540*/  SHF.R.S32.HI R16, RZ, 0x1f, R16 ;  /* 0x0000001fff107819 */ /* 0x000fe40000011410 */
[----:B-1----:R-:W-:-:S04]  /*16550*/  @!P2 LEA R2, P3, R8, R0, 0x2 ;  /* 0x000000000802a211 */ /* 0x002fc800078610ff */
[----:B------:R-:W-:Y:S02]  /*16560*/  @!P2 LEA.HI.X R3, R8, R4, R9, 0x2, P3 ;  /* 0x000000040803a211 */ /* 0x000fe400018f1409 */
[----:B------:R-:W-:-:S03]  /*16570*/  @!P1 LEA R8, P3, R10, R0, 0x2 ;  /* 0x000000000a089211 */ /* 0x000fc600078610ff */
[----:B------:R1:W-:Y:S01]  /*16580*/  @!P2 ST.E.64 [R2.64], R132 ;  /* 0x000000840200a985 */ /* 0x0003e2000c101b06 */
[----:B------:R-:W-:Y:S02]  /*16590*/  @!P1 LEA.HI.X R9, R10, R4, R14, 0x2, P3 ;  /* 0x000000040a099211 */ /* 0x000fe400018f140e */
[C---:B------:R-:W-:Y:S02]  /*165a0*/  IADD3 R14, R234.reuse, 0x48, RZ ;  /* 0x00000048ea0e7810 */ /* 0x040fe40007ffe0ff */
[C---:B----4-:R-:W-:Y:S01]  /*165b0*/  @!P0 LEA R6, P2, R11.reuse, R0, 0x2 ;  /* 0x000000000b068211 */ /* 0x050fe200078410ff */
[----:B------:R4:W-:Y:S01]  /*165c0*/  @!P1 ST.E.64 [R8.64], R134 ;  /* 0x0000008608009985 */ /* 0x0009e2000c101b06 */
[----:B------:R-:W-:Y:S02]  /*165d0*/  IADD3 R10, R234, 0x38, RZ ;  /* 0x00000038ea0a7810 */ /* 0x000fe40007ffe0ff */
[----:B------:R-:W-:Y:S02]  /*165e0*/  ISETP.GE.AND P3, PT, R14, c[0x0][0x3c8], PT ;  /* 0x0000f2000e007a0c */ /* 0x000fe40003f66270 */
[----:B------:R-:W-:-:S02]  /*165f0*/  @!P0 LEA.HI.X R7, R11, R4, R15, 0x2, P2 ;  /* 0x000000040b078211 */ /* 0x000fc400010f140f */
[----:B------:R-:W-:Y:S02]  /*16600*/  SHF.R.S32.HI R10, RZ, 0x1f, R10 ;  /* 0x0000001fff0a7819 */ /* 0x000fe4000001140a */
[----:B------:R-:W-:Y:S01]  /*16610*/  IADD3 R15, R234, 0x50, RZ ;  /* 0x00000050ea0f7810 */ /* 0x000fe20007ffe0ff */
[----:B------:R5:W-:Y:S03]  /*16620*/  @!P0 ST.E.64 [R6.64], R136 ;  /* 0x0000008806008985 */ /* 0x000be6000c101b06 */
[----:B------:R-:W-:Y:S02]  /*16630*/  ISETP.GE.AND P2, PT, R15, c[0x0][0x3c8], PT ;  /* 0x0000f2000f007a0c */ /* 0x000fe40003f46270 */
[----:B-1----:R-:W-:-:S04]  /*16640*/  @!P4 LEA R2, P1, R5, R0, 0x2 ;  /* 0x000000000502c211 */ /* 0x002fc800078210ff */
[----:B------:R-:W-:Y:S02]  /*16650*/  @!P4 LEA.HI.X R3, R5, R4, R10, 0x2, P1 ;  /* 0x000000040503c211 */ /* 0x000fe400008f140a */
[C---:B------:R-:W-:Y:S02]  /*16660*/  @!P5 LEA R10, P0, R17.reuse, R0, 0x2 ;  /* 0x00000000110ad211 */ /* 0x040fe400078010ff */
[----:B------:R-:W-:Y:S01]  /*16670*/  IADD3 R5, R234, 0x58, RZ ;  /* 0x00000058ea057810 */ /* 0x000fe20007ffe0ff */
[----:B------:R1:W-:Y:S01]  /*16680*/  @!P4 ST.E.64 [R2.64], R138 ;  /* 0x0000008a0200c985 */ /* 0x0003e2000c101b06 */
[----:B------:R-:W-:Y:S02]  /*16690*/  @!P5 LEA.HI.X R11, R17, R4, R18, 0x2, P0 ;  /* 0x00000004110bd211 */ /* 0x000fe400000f1412 */
[C---:B----4-:R-:W-:Y:S02]  /*166a0*/  @!P3 LEA R8, P0, R14.reuse, R0, 0x2 ;  /* 0x000000000e08b211 */ /* 0x050fe400078010ff */
[----:B------:R-:W-:Y:S01]  /*166b0*/  ISETP.GE.AND P1, PT, R5, c[0x0][0x3c8], PT ;  /* 0x0000f20005007a0c */ /* 0x000fe20003f26270 */
[----:B------:R4:W-:Y:S01]  /*166c0*/  @!P5 ST.E.64 [R10.64], R150 ;  /* 0x000000960a00d985 */ /* 0x0009e2000c101b06 */
[----:B------:R-:W-:-:S02]  /*166d0*/  @!P3 LEA.HI.X R9, R14, R4, R16, 0x2, P0 ;  /* 0x000000040e09b211 */ /* 0x000fc400000f1410 */
[C---:B------:R-:W-:Y:S02]  /*166e0*/  IADD3 R16, R234.reuse, 0x50, RZ ;  /* 0x00000050ea107810 */ /* 0x040fe40007ffe0ff */
[C---:B-----5:R-:W-:Y:S01]  /*166f0*/  @!P2 LEA R6, P0, R15.reuse, R0, 0x2 ;  /* 0x000000000f06a211 */ /* 0x060fe200078010ff */
[----:B------:R4:W-:Y:S01]  /*16700*/  @!P3 ST.E.64 [R8.64], R146 ;  /* 0x000000920800b985 */ /* 0x0009e2000c101b06 */
[----:B------:R-:W-:Y:S02]  /*16710*/  SHF.R.S32.HI R16, RZ, 0x1f, R16 ;  /* 0x0000001fff107819 */ /* 0x000fe40000011410 */
[----:B------:R-:W-:Y:S02]  /*16720*/  IADD3 R14, R234, 0x58, RZ ;  /* 0x00000058ea0e7810 */ /* 0x000fe40007ffe0ff */
[----:B------:R-:W-:Y:S02]  /*16730*/  @!P2 LEA.HI.X R7, R15, R4, R16, 0x2, P0 ;  /* 0x000000040f07a211 */ /* 0x000fe400000f1410 */
[----:B------:R-:W-:-:S03]  /*16740*/  SHF.R.S32.HI R14, RZ, 0x1f, R14 ;  /* 0x0000001fff0e7819 */ /* 0x000fc6000001140e */
[----:B------:R4:W-:Y:S01]  /*16750*/  @!P2 ST.E.64 [R6.64], R82 ;  /* 0x000000520600a985 */ /* 0x0009e2000c101b06 */
[----:B-1----:R-:W-:-:S04]  /*16760*/  @!P1 LEA R2, P0, R5, R0, 0x2 ;  /* 0x0000000005029211 */ /* 0x002fc800078010ff */
[----:B------:R-:W-:-:S05]  /*16770*/  @!P1 LEA.HI.X R3, R5, R4, R14, 0x2, P0 ;  /* 0x0000000405039211 */ /* 0x000fca00000f140e */
[----:B------:R4:W-:Y:S04]  /*16780*/  @!P1 ST.E.64 [R2.64], R80 ;  /* 0x0000005002009985 */ /* 0x0009e8000c101b06 */
.L_x_733:
[----:B------:R-:W-:Y:S05]  /*16790*/  BSYNC B0 ;  /* 0x0000000000007941 */ /* 0x000fea0003800000 */
.L_x_732:
[----:B------:R-:W-:Y:S05]  /*167a0*/  BRA.DIV ~URZ, `(.L_x_734) ;  /* 0x000051827f007947 */ /* 0x000fea000b800000 */
[----:B-1----:R1:W2:Y:S02]  /*167b0*/  SHFL.IDX PT, R4, R12, 0x2, 0x1c1f ;  /* 0x005c1f000c047f89 */ /* 0x0022a400000e0000 */
.L_x_838:
[----:B------:R-:W-:Y:S05]  /*167c0*/  BRA.DIV ~URZ, `(.L_x_735) ;  /* 0x000051d27f007947 */ /* 0x000fea000b800000 */
[----:B----4-:R4:W1:Y:S02]  /*167d0*/  SHFL.IDX PT, R0, R13, 0x2, 0x1c1f ;  /* 0x005c1f000d007f89 */ /* 0x01086400000e0000 */
.L_x_839:
[----:B------:R-:W-:Y:S01]  /*167e0*/  LOP3.LUT P0, RZ, R194, 0x1, RZ, 0xc0, !PT ;  /* 0x00000001c2ff7812 */ /* 0x000fe2000780c0ff */
[----:B------:R-:W-:-:S12]  /*167f0*/  BSSY B0, `(.L_x_736) ;  /* 0x0000054000007945 */ /* 0x000fd80003800000 */
[----:B------:R-:W-:Y:S05]  /*16800*/  @P0 BRA `(.L_x_737) ;  /* 0x0000052000000947 */ /* 0x000fea0003800000 */
[C---:B------:R-:W-:Y:S02]  /*16810*/  IADD3 R5, R234.reuse, 0x8, RZ ;  /* 0x00000008ea057810 */ /* 0x040fe40007ffe0ff */
[C---:B------:R-:W-:Y:S02]  /*16820*/  ISETP.GE.AND P0, PT, R234.reuse, c[0x0][0x3c8], PT ;  /* 0x0000f200ea007a0c */ /* 0x040fe40003f06270 */
[----:B------:R-:W-:Y:S02]  /*16830*/  ISETP.GE.AND P2, PT, R5, c[0x0][0x3c8], PT ;  /* 0x0000f20005007a0c */ /* 0x000fe40003f46270 */
[C---:B------:R-:W-:Y:S02]  /*16840*/  IADD3 R16, R234.reuse, 0x10, RZ ;  /* 0x00000010ea107810 */ /* 0x040fe40007ffe0ff */
[----:B------:R-:W-:Y:S02]  /*16850*/  IADD3 R10, R234, 0x18, RZ ;  /* 0x00000018ea0a7810 */ /* 0x000fe40007ffe0ff */
[----:B------:R-:W-:-:S02]  /*16860*/  ISETP.GE.AND P4, PT, R16, c[0x0][0x3c8], PT ;  /* 0x0000f20010007a0c */ /* 0x000fc40003f86270 */
[----:B------:R-:W-:Y:S02]  /*16870*/  IADD3 R6, R234, 0x8, RZ ;  /* 0x00000008ea067810 */ /* 0x000fe40007ffe0ff */
[----:B------:R-:W-:Y:S02]  /*16880*/  ISETP.GE.AND P3, PT, R10, c[0x0][0x3c8], PT ;  /* 0x0000f2000a007a0c */ /* 0x000fe40003f66270 */
[-C--:B-1----:R-:W-:Y:S02]  /*16890*/  @!P0 LEA R2, P5, R234, R0.reuse, 0x2 ;  /* 0x00000000ea028211 */ /* 0x082fe400078a10ff */
[----:B------:R-:W-:Y:S02]  /*168a0*/  SHF.R.S32.HI R7, RZ, 0x1f, R234 ;  /* 0x0000001fff077819 */ /* 0x000fe400000114ea */
[----:B------:R-:W-:Y:S02]  /*168b0*/  SHF.R.S32.HI R6, RZ, 0x1f, R6 ;  /* 0x0000001fff067819 */ /* 0x000fe40000011406 */
[----:B------:R-:W-:-:S02]  /*168c0*/  @!P2 LEA R8, P1, R5, R0, 0x2 ;  /* 0x000000000508a211 */ /* 0x000fc400078210ff */
[CC--:B--2---:R-:W-:Y:S02]  /*168d0*/  @!P0 LEA.HI.X R3, R234.reuse, R4.reuse, R7, 0x2, P5 ;  /* 0x00000004ea038211 */ /* 0x0c4fe400028f1407 */
[C---:B------:R-:W-:Y:S02]  /*168e0*/  IADD3 R11, R234.reuse, 0x28, RZ ;  /* 0x00000028ea0b7810 */ /* 0x040fe40007ffe0ff */
[C---:B------:R-:W-:Y:S01]  /*168f0*/  IADD3 R14, R234.reuse, 0x20, RZ ;  /* 0x00000020ea0e7810 */ /* 0x040fe20007ffe0ff */
[----:B------:R1:W-:Y:S01]  /*16900*/  @!P0 ST.E.64 [R2.64], R34 ;  /* 0x0000002202008985 */ /* 0x0003e2000c101b06 */
[----:B------:R-:W-:Y:S02]  /*16910*/  @!P2 LEA.HI.X R9, R5, R4, R6, 0x2, P1 ;  /* 0x000000040509a211 */ /* 0x000fe400008f1406 */
[C---:B------:R-:W-:Y:S02]  /*16920*/  IADD3 R17, R234.reuse, 0x10, RZ ;  /* 0x00000010ea117810 */ /* 0x040fe40007ffe0ff */
[----:B------:R-:W-:Y:S01]  /*16930*/  IADD3 R15, R234, 0x18, RZ ;  /* 0x00000018ea0f7810 */ /* 0x000fe20007ffe0ff */
[----:B------:R2:W-:Y:S01]  /*16940*/  @!P2 ST.E.64 [R8.64], R36 ;  /* 0x000000240800a985 */ /* 0x0005e2000c101b06 */
[----:B------:R-:W-:-:S02]  /*16950*/  ISETP.GE.AND P0, PT, R11, c[0x0][0x3c8], PT ;  /* 0x0000f2000b007a0c */ /* 0x000fc40003f06270 */
[----:B------:R-:W-:Y:S02]  /*16960*/  ISETP.GE.AND P1, PT, R14, c[0x0][0x3c8], PT ;  /* 0x0000f2000e007a0c */ /* 0x000fe40003f26270 */
[----:B------:R-:W-:Y:S02]  /*16970*/  @!P4 LEA R6, P5, R16, R0, 0x2 ;  /* 0x000000001006c211 */ /* 0x000fe400078a10ff */
[----:B------:R-:W-:Y:S02]  /*16980*/  SHF.R.S32.HI R17, RZ, 0x1f, R17 ;  /* 0x0000001fff117819 */ /* 0x000fe40000011411 */
[----:B------:R-:W-:Y:S02]  /*16990*/  SHF.R.S32.HI R15, RZ, 0x1f, R15 ;  /* 0x0000001fff0f7819 */ /* 0x000fe4000001140f */
[----:B------:R-:W-:Y:S02]  /*169a0*/  IADD3 R5, R234, 0x30, RZ ;  /* 0x00000030ea057810 */ /* 0x000fe40007ffe0ff */
[----:B------:R-:W-:-:S02]  /*169b0*/  @!P4 LEA.HI.X R7, R16, R4, R17, 0x2, P5 ;  /* 0x000000041007c211 */ /* 0x000fc400028f1411 */
[----:B------:R-:W-:Y:S02]  /*169c0*/  ISETP.GE.AND P6, PT, R5, c[0x0][0x3c8], PT ;  /* 0x0000f20005007a0c */ /* 0x000fe40003fc6270 */
[C---:B------:R-:W-:Y:S01]  /*169d0*/  IADD3 R16, R234.reuse, 0x20, RZ ;  /* 0x00000020ea107810 */ /* 0x040fe20007ffe0ff */
[----:B------:R5:W-:Y:S01]  /*169e0*/  @!P4 ST.E.64 [R6.64], R38 ;  /* 0x000000260600c985 */ /* 0x000be2000c101b06 */
[----:B------:R-:W-:Y:S02]  /*169f0*/  IADD3 R17, R234, 0x48, RZ ;  /* 0x00000048ea117810 */ /* 0x000fe40007ffe0ff */
[----:B------:R-:W-:Y:S02]  /*16a00*/  SHF.R.S32.HI R16, RZ, 0x1f, R16 ;  /* 0x0000001fff107819 */ /* 0x000fe40000011410 */
[----:B-1----:R-:W-:Y:S02]  /*16a10*/  @!P3 LEA R2, P2, R10, R0, 0x2 ;  /* 0x000000000a02b211 */ /* 0x002fe400078410ff */
[----:B------:R-:W-:-:S02]  /*16a20*/  IADD3 R18, R234, 0x48, RZ ;  /* 0x00000048ea127810 */ /* 0x000fc40007ffe0ff */
[----:B------:R-:W-:Y:S02]  /*16a30*/  @!P3 LEA.HI.X R3, R10, R4, R15, 0x2, P2 ;  /* 0x000000040a03b211 */ /* 0x000fe400010f140f */
[C---:B------:R-:W-:Y:S02]  /*16a40*/  IADD3 R15, R234.reuse, 0x28, RZ ;  /* 0x00000028ea0f7810 */ /* 0x040fe40007ffe0ff */
[----:B------:R-:W-:Y:S01]  /*16a50*/  IADD3 R10, R234, 0x38, RZ ;  /* 0x00000038ea0a7810 */ /* 0x000fe20007ffe0ff */
[----:B------:R1:W-:Y:S01]  /*16a60*/  @!P3 ST.E.64 [R2.64], R40 ;  /* 0x000000280200b985 */ /* 0x0003e2000c101b06 */
[----:B------:R-:W-:Y:S02]  /*16a70*/  SHF.R.S32.HI R15, RZ, 0x1f, R15 ;  /* 0x0000001fff0f7819 */ /* 0x000fe4000001140f */
[----:B--2---:R-:W-:Y:S02]  /*16a80*/  @!P1 LEA R8, P5, R14, R0, 0x2 ;  /* 0x000000000e089211 */ /* 0x004fe400078a10ff */
[----:B------:R-:W-:-:S02]  /*16a90*/  ISETP.GE.AND P4, PT, R10, c[0x0][0x3c8], PT ;  /* 0x0000f2000a007a0c */ /* 0x000fc40003f86270 */
[----:B------:R-:W-:Y:S02]  /*16aa0*/  @!P1 LEA.HI.X R9, R14, R4, R16, 0x2, P5 ;  /* 0x000000040e099211 */ /* 0x000fe400028f1410 */
[C---:B------:R-:W-:Y:S02]  /*16ab0*/  IADD3 R14, R234.reuse, 0x40, RZ ;  /* 0x00000040ea0e7810 */ /* 0x040fe40007ffe0ff */
[----:B------:R-:W-:Y:S01]  /*16ac0*/  IADD3 R16, R234, 0x40, RZ ;  /* 0x00000040ea107810 */ /* 0x000fe20007ffe0ff */
[----:B------:R-:W-:Y:S01]  /*16ad0*/  @!P1 ST.E.64 [R8.64], R64 ;  /* 0x0000004008009985 */ /* 0x000fe2000c101b06 */
[----:B------:R-:W-:Y:S02]  /*16ae0*/  ISETP.GE.AND P3, PT, R14, c[0x0][0x3c8], PT ;  /* 0x0000f2000e007a0c */ /* 0x000fe40003f66270 */
[----:B-----5:R-:W-:Y:S02]  /*16af0*/  @!P6 LEA R6, P5, R5, R0, 0x2 ;  /* 0x000000000506e211 */ /* 0x020fe400078a10ff */
[----:B------:R-:W-:-:S02]  /*16b00*/  SHF.R.S32.HI R16, RZ, 0x1f, R16 ;  /* 0x0000001fff107819 */ /* 0x000fc40000011410 */
[----:B------:R-:W-:Y:S02]  /*16b10*/  SHF.R.S32.HI R18, RZ, 0x1f, R18 ;  /* 0x0000001fff127819 */ /* 0x000fe40000011412 */
[----:B-1----:R-:W-:-:S04]  /*16b20*/  @!P0 LEA R2, P2, R11, R0, 0x2 ;  /* 0x000000000b028211 */ /* 0x002fc800078410ff */
[-C--:B------:R-:W-:Y:S02]  /*16b30*/  @!P0 LEA.HI.X R3, R11, R4.reuse, R15, 0x2, P2 ;  /* 0x000000040b038211 */ /* 0x080fe400010f140f */
[C---:B------:R-:W-:Y:S02]  /*16b40*/  IADD3 R11, R234.reuse, 0x30, RZ ;  /* 0x00000030ea0b7810 */ /* 0x040fe40007ffe0ff */
[----:B------:R-:W-:Y:S01]  /*16b50*/  IADD3 R15, R234, 0x50, RZ ;  /* 0x00000050ea0f7810 */ /* 0x000fe20007ffe0ff */
        /* <DEDUP_REMOVED lines=9> */
[----:B------:R-:W-:Y:S02]  /*16bf0*/  ISETP.GE.AND P0, PT, R5, c[0x0][0x3c8], PT ;  /* 0x0000f20005007a0c */ /* 0x000fe40003f06270 */
[----:B-1----:R-:W-:-:S04]  /*16c00*/  @!P4 LEA R2, P5, R10, R0, 0x2 ;  /* 0x000000000a02c211 */ /* 0x002fc800078a10ff */
[----:B------:R-:W-:Y:S02]  /*16c10*/  @!P4 LEA.HI.X R3, R10, R4, R11, 0x2, P5 ;  /* 0x000000040a03c211 */ /* 0x000fe400028f140b */
[----:B------:R-:W-:-:S03]  /*16c20*/  @!P3 LEA R10, P5, R14, R0, 0x2 ;  /* 0x000000000e0ab211 */ /* 0x000fc600078a10ff */
[----:B------:R1:W-:Y:S01]  /*16c30*/  @!P4 ST.E.64 [R2.64], R46 ;  /* 0x0000002e0200c985 */ /* 0x0003e2000c101b06 */
[----:B------:R-:W-:Y:S02]  /*16c40*/  @!P3 LEA.HI.X R11, R14, R4, R16, 0x2, P5 ;  /* 0x000000040e0bb211 */ /* 0x000fe400028f1410 */
[-C--:B------:R-:W-:Y:S02]  /*16c50*/  @!P2 LEA R8, P4, R17, R0.reuse, 0x2 ;  /* 0x000000001108a211 */ /* 0x080fe400078810ff */
[C---:B------:R-:W-:Y:S01]  /*16c60*/  IADD3 R16, R234.reuse, 0x50, RZ ;  /* 0x00000050ea107810 */ /* 0x040fe20007ffe0ff */
[----:B------:R3:W-:Y:S01]  /*16c70*/  @!P3 ST.E.64 [R10.64], R68 ;  /* 0x000000440a00b985 */ /* 0x0007e2000c101b06 */
[----:B------:R-:W-:Y:S02]  /*16c80*/  IADD3 R14, R234, 0x58, RZ ;  /* 0x00000058ea0e7810 */ /* 0x000fe40007ffe0ff */
[----:B--2---:R-:W-:Y:S02]  /*16c90*/  @!P1 LEA R6, P5, R15, R0, 0x2 ;  /* 0x000000000f069211 */ /* 0x004fe400078a10ff */
[----:B------:R-:W-:-:S02]  /*16ca0*/  SHF.R.S32.HI R16, RZ, 0x1f, R16 ;  /* 0x0000001fff107819 */ /* 0x000fc40000011410 */
[-C--:B------:R-:W-:Y:S02]  /*16cb0*/  @!P2 LEA.HI.X R9, R17, R4.reuse, R18, 0x2, P4 ;  /* 0x000000041109a211 */ /* 0x080fe400020f1412 */
[----:B------:R-:W-:Y:S02]  /*16cc0*/  SHF.R.S32.HI R14, RZ, 0x1f, R14 ;  /* 0x0000001fff0e7819 */ /* 0x000fe4000001140e */
[----:B------:R-:W-:Y:S01]  /*16cd0*/  @!P1 LEA.HI.X R7, R15, R4, R16, 0x2, P5 ;  /* 0x000000040f079211 */ /* 0x000fe200028f1410 */
[----:B------:R3:W-:Y:S04]  /*16ce0*/  @!P2 ST.E.64 [R8.64], R60 ;  /* 0x0000003c0800a985 */ /* 0x0007e8000c101b06 */
[----:B------:R3:W-:Y:S01]  /*16cf0*/  @!P1 ST.E.64 [R6.64], R48 ;  /* 0x0000003006009985 */ /* 0x0007e2000c101b06 */
[----:B-1----:R-:W-:-:S04]  /*16d00*/  @!P0 LEA R2, P4, R5, R0, 0x2 ;  /* 0x0000000005028211 */ /* 0x002fc800078810ff */
[----:B------:R-:W-:-:S05]  /*16d10*/  @!P0 LEA.HI.X R3, R5, R4, R14, 0x2, P4 ;  /* 0x0000000405038211 */ /* 0x000fca00020f140e */
[----:B------:R3:W-:Y:S04]  /*16d20*/  @!P0 ST.E.64 [R2.64], R26 ;  /* 0x0000001a02008985 */ /* 0x0007e8000c101b06 */
.L_x_737:
[----:B------:R-:W-:Y:S05]  /*16d30*/  BSYNC B0 ;  /* 0x0000000000007941 */ /* 0x000fea0003800000 */
.L_x_736:
[----:B------:R-:W-:Y:S05]  /*16d40*/  BRA.DIV ~URZ, `(.L_x_738) ;  /* 0x00004cc27f007947 */ /* 0x000fea000b800000 */
[----:B--2---:R2:W3:Y:S04]  /*16d50*/  SHFL.IDX PT, R4, R12, 0x3, 0x1c1f ;  /* 0x007c1f000c047f89 */ /* 0x0044e800000e0000 */
[----:B-1----:R2:W1:Y:S02]  /*16d60*/  SHFL.IDX PT, R0, R13, 0x3, 0x1c1f ;  /* 0x007c1f000d007f89 */ /* 0x00246400000e0000 */
.L_x_840:
[----:B------:R-:W-:-:S13]  /*16d70*/  LOP3.LUT P0, RZ, R194, 0x2, RZ, 0xc0, !PT ;  /* 0x00000002c2ff7812 */ /* 0x000fda000780c0ff */
[----:B------:R-:W-:Y:S05]  /*16d80*/  @P0 BRA `(.L_x_726) ;  /* 0x0000124000000947 */ /* 0x000fea0003800000 */
[C---:B------:R-:W-:Y:S02]  /*16d90*/  ISETP.GE.AND P4, PT, R234.reuse, c[0x0][0x3c8], PT ;  /* 0x0000f200ea007a0c */ /* 0x040fe40003f86270 */
[C---:B---3--:R-:W-:Y:S02]  /*16da0*/  IADD3 R8, R234.reuse, 0x8, RZ ;  /* 0x00000008ea087810 */ /* 0x048fe40007ffe0ff */
[----:B--2---:R-:W-:Y:S02]  /*16db0*/  IADD3 R12, R234, 0x18, RZ ;  /* 0x00000018ea0c7810 */ /* 0x004fe40007ffe0ff */
[----:B------:R-:W-:Y:S02]  /*16dc0*/  ISETP.GE.AND P3, PT, R8, c[0x0][0x3c8], PT ;  /* 0x0000f20008007a0c */ /* 0x000fe40003f66270 */
[----:B------:R-:W-:Y:S02]  /*16dd0*/  ISETP.GE.AND P1, PT, R12, c[0x0][0x3c8], PT ;  /* 0x0000f2000c007a0c */ /* 0x000fe40003f26270 */
[----:B------:R-:W-:-:S02]  /*16de0*/  SHF.R.S32.HI R10, RZ, 0x1f, R234 ;  /* 0x0000001fff0a7819 */ /* 0x000fc400000114ea */
[C---:B------:R-:W-:Y:S02]  /*16df0*/  IADD3 R11, R234.reuse, 0x10, RZ ;  /* 0x00000010ea0b7810 */ /* 0x040fe40007ffe0ff */
[C---:B-1----:R-:W-:Y:S02]  /*16e00*/  @!P4 LEA R6, P6, R234.reuse, R0, 0x2 ;  /* 0x00000000ea06c211 */ /* 0x042fe400078c10ff */
[C---:B------:R-:W-:Y:S02]  /*16e10*/  IADD3 R9, R234.reuse, 0x8, RZ ;  /* 0x00000008ea097810 */ /* 0x040fe40007ffe0ff */
[----:B------:R-:W-:Y:S02]  /*16e20*/  @!P4 LEA.HI.X R7, R234, R4, R10, 0x2, P6 ;  /* 0x00000004ea07c211 */ /* 0x000fe400030f140a */
[----:B------:R-:W-:Y:S02]  /*16e30*/  ISETP.GE.AND P2, PT, R11, c[0x0][0x3c8], PT ;  /* 0x0000f2000b007a0c */ /* 0x000fe40003f46270 */
[----:B------:R-:W-:Y:S01]  /*16e40*/  SHF.R.S32.HI R9, RZ, 0x1f, R9 ;  /* 0x0000001fff097819 */ /* 0x000fe20000011409 */
[----:B------:R1:W-:Y:S01]  /*16e50*/  @!P4 ST.E.64 [R6.64], R52 ;  /* 0x000000340600c985 */ /* 0x0003e2000c101b06 */
[----:B------:R-:W-:-:S02]  /*16e60*/  @!P3 LEA R2, P5, R8, R0, 0x2 ;  /* 0x000000000802b211 */ /* 0x000fc400078a10ff */
[----:B------:R-:W-:Y:S02]  /*16e70*/  IADD3 R5, R234, 0x20, RZ ;  /* 0x00000020ea057810 */ /* 0x000fe40007ffe0ff */
[----:B------:R-:W-:Y:S02]  /*16e80*/  @!P3 LEA.HI.X R3, R8, R4, R9, 0x2, P5 ;  /* 0x000000040803b211 */ /* 0x000fe400028f1409 */
[----:B----4-:R-:W-:Y:S02]  /*16e90*/  IADD3 R13, R234, 0x10, RZ ;  /* 0x00000010ea0d7810 */ /* 0x010fe40007ffe0ff */
[----:B------:R-:W-:Y:S01]  /*16ea0*/  ISETP.GE.AND P0, PT, R5, c[0x0][0x3c8], PT ;  /* 0x0000f20005007a0c */ /* 0x000fe20003f06270 */
[----:B------:R2:W-:Y:S01]  /*16eb0*/  @!P3 ST.E.64 [R2.64], R30 ;  /* 0x0000001e0200b985 */ /* 0x0005e2000c101b06 */
[----:B------:R-:W-:Y:S02]  /*16ec0*/  @!P2 LEA R8, P3, R11, R0, 0x2 ;  /* 0x000000000b08a211 */ /* 0x000fe400078610ff */
[----:B------:R-:W-:-:S02]  /*16ed0*/  SHF.R.S32.HI R13, RZ, 0x1f, R13 ;  /* 0x0000001fff0d7819 */ /* 0x000fc4000001140d */
[C---:B------:R-:W-:Y:S02]  /*16ee0*/  IADD3 R14, R234.reuse, 0x28, RZ ;  /* 0x00000028ea0e7810 */ /* 0x040fe40007ffe0ff */
[----:B------:R-:W-:Y:S02]  /*16ef0*/  @!P2 LEA.HI.X R9, R11, R4, R13, 0x2, P3 ;  /* 0x000000040b09a211 */ /* 0x000fe400018f140d */
[C---:B------:R-:W-:Y:S02]  /*16f00*/  IADD3 R13, R234.reuse, 0x18, RZ ;  /* 0x00000018ea0d7810 */ /* 0x040fe40007ffe0ff */
[----:B------:R-:W-:Y:S01]  /*16f10*/  IADD3 R11, R234, 0x20, RZ ;  /* 0x00000020ea0b7810 */ /* 0x000fe20007ffe0ff */
[----:B------:R-:W-:Y:S01]  /*16f20*/  @!P2 ST.E.64 [R8.64], R66 ;  /* 0x000000420800a985 */ /* 0x000fe2000c101b06 */
[----:B------:R-:W-:Y:S02]  /*16f30*/  ISETP.GE.AND P5, PT, R14, c[0x0][0x3c8], PT ;  /* 0x0000f2000e007a0c */ /* 0x000fe40003fa6270 */
[----:B------:R-:W-:-:S02]  /*16f40*/  IADD3 R10, R234, 0x30, RZ ;  /* 0x00000030ea0a7810 */ /* 0x000fc40007ffe0ff */
[----:B------:R-:W-:Y:S02]  /*16f50*/  SHF.R.S32.HI R13, RZ, 0x1f, R13 ;  /* 0x0000001fff0d7819 */ /* 0x000fe4000001140d */
[----:B-1----:R-:W-:Y:S02]  /*16f60*/  @!P1 LEA R6, P4, R12, R0, 0x2 ;  /* 0x000000000c069211 */ /* 0x002fe400078810ff */
[----:B------:R-:W-:Y:S02]  /*16f70*/  SHF.R.S32.HI R11, RZ, 0x1f, R11 ;  /* 0x0000001fff0b7819 */ /* 0x000fe4000001140b */
[C---:B------:R-:W-:Y:S02]  /*16f80*/  IADD3 R16, R234.reuse, 0x28, RZ ;  /* 0x00000028ea107810 */ /* 0x040fe40007ffe0ff */
[----:B------:R-:W-:Y:S02]  /*16f90*/  IADD3 R15, R234, 0x40, RZ ;  /* 0x00000040ea0f7810 */ /* 0x000fe40007ffe0ff */
[----:B------:R-:W-:-:S02]  /*16fa0*/  SHF.R.S32.HI R16, RZ, 0x1f, R16 ;  /* 0x0000001fff107819 */ /* 0x000fc40000011410 */
[----:B--2---:R-:W-:Y:S02]  /*16fb0*/  @!P0 LEA R2, P6, R5, R0, 0x2 ;  /* 0x0000000005028211 */ /* 0x004fe400078c10ff */
[----:B------:R-:W-:Y:S02]  /*16fc0*/  ISETP.GE.AND P2, PT, R15, c[0x0][0x3c8], PT ;  /* 0x0000f2000f007a0c */ /* 0x000fe40003f46270 */
[----:B------:R-:W-:Y:S02]  /*16fd0*/  P2R R3, PR, RZ, 0x10 ;  /* 0x00000010ff037803 */ /* 0x000fe40000000000 */
[----:B------:R-:W-:Y:S02]  /*16fe0*/  ISETP.GE.AND P4, PT, R10, c[0x0][0x3c8], PT ;  /* 0x0000f2000a007a0c */ /* 0x000fe40003f86270 */
[----:B------:R-:W-:Y:S02]  /*16ff0*/  ISETP.NE.AND P3, PT, R3, RZ, PT ;  /* 0x000000ff0300720c */ /* 0x000fe40003f65270 */
[----:B------:R-:W-:-:S02]  /*17000*/  @!P0 LEA.HI.X R3, R5, R4, R11, 0x2, P6 ;  /* 0x0000000405038211 */ /* 0x000fc400030f140b */
[----:B------:R-:W-:Y:S02]  /*17010*/  @!P1 LEA.HI.X R7, R12, R4, R13, 0x2, P3 ;  /* 0x000000040c079211 */ /* 0x000fe400018f140d */
[C---:B------:R-:W-:Y:S02]  /*17020*/  IADD3 R12, R234.reuse, 0x38, RZ ;  /* 0x00000038ea0c7810 */ /* 0x040fe40007ffe0ff */
[----:B------:R-:W-:Y:S01]  /*17030*/  IADD3 R11, R234, 0x30, RZ ;  /* 0x00000030ea0b7810 */ /* 0x000fe20007ffe0ff */
[----:B------:R1:W-:Y:S01]  /*17040*/  @!P1 ST.E.64 [R6.64], R56 ;  /* 0x0000003806009985 */ /* 0x0003e2000c101b06 */
[----:B------:R-:W-:Y:S02]  /*17050*/  ISETP.GE.AND P3, PT, R12, c[0x0][0x3c8], PT ;  /* 0x0000f2000c007a0c */ /* 0x000fe40003f66270 */
[----:B------:R-:W-:Y:S01]  /*17060*/  SHF.R.S32.HI R11, RZ, 0x1f, R11 ;  /* 0x0000001fff0b7819 */ /* 0x000fe2000001140b */
[----:B------:R2:W-:Y:S01]  /*17070*/  @!P0 ST.E.64 [R2.64], R32 ;  /* 0x0000002002008985 */ /* 0x0005e2000c101b06 */
[----:B------:R-:W-:-:S02]  /*17080*/  IADD3 R13, R234, 0x48, RZ ;  /* 0x00000048ea0d7810 */ /* 0x000fc40007ffe0ff */
[----:B------:R-:W-:Y:S02]  /*17090*/  IADD3 R5, R234, 0x50, RZ ;  /* 0x00000050ea057810 */ /* 0x000fe40007ffe0ff */
[----:B------:R-:W-:Y:S02]  /*170a0*/  ISETP.GE.AND P1, PT, R13, c[0x0][0x3c8], PT ;  /* 0x0000f2000d007a0c */ /* 0x000fe40003f26270 */
[----:B-1----:R-:W-:-:S04]  /*170b0*/  @!P5 LEA R6, P0, R14, R0, 0x2 ;  /* 0x000000000e06d211 */ /* 0x002fc800078010ff */
[----:B------:R-:W-:Y:S02]  /*170c0*/  @!P5 LEA.HI.X R7, R14, R4, R16, 0x2, P0 ;  /* 0x000000040e07d211 */ /* 0x000fe400000f1410 */
[----:B--2---:R-:W-:Y:S02]  /*170d0*/  @!P4 LEA R2, P6, R10, R0, 0x2 ;  /* 0x000000000a02c211 */ /* 0x004fe400078c10ff */
[----:B------:R-:W-:Y:S01]  /*170e0*/  IADD3 R14, R234, 0x38, RZ ;  /* 0x00000038ea0e7810 */ /* 0x000fe20007ffe0ff */
[----:B------:R-:W-:Y:S01]  /*170f0*/  @!P5 ST.E.64 [R6.64], R54 ;  /* 0x000000360600d985 */ /* 0x000fe2000c101b06 */
[----:B------:R-:W-:Y:S02]  /*17100*/  @!P4 LEA.HI.X R3, R10, R4, R11, 0x2, P6 ;  /* 0x000000040a03c211 */ /* 0x000fe400030f140b */
[----:B------:R-:W-:Y:S02]  /*17110*/  @!P3 LEA R10, P5, R12, R0, 0x2 ;  /* 0x000000000c0ab211 */ /* 0x000fe400078a10ff */
[----:B------:R-:W-:Y:S01]  /*17120*/  ISETP.GE.AND P0, PT, R5, c[0x0][0x3c8], PT ;  /* 0x0000f20005007a0c */ /* 0x000fe20003f06270 */
[----:B------:R1:W-:Y:S01]  /*17130*/  @!P4 ST.E.64 [R2.64], R58 ;  /* 0x0000003a0200c985 */ /* 0x0003e2000c101b06 */
[----:B------:R-:W-:-:S02]  /*17140*/  SHF.R.S32.HI R14, RZ, 0x1f, R14 ;  /* 0x0000001fff0e7819 */ /* 0x000fc4000001140e */
[----:B------:R-:W-:Y:S02]  /*17150*/  IADD3 R16, R234, 0x40, RZ ;  /* 0x00000040ea107810 */ /* 0x000fe40007ffe0ff */
[----:B------:R-:W-:Y:S02]  /*17160*/  @!P2 LEA R8, P6, R15, R0, 0x2 ;  /* 0x000000000f08a211 */ /* 0x000fe400078c10ff */
[----:B------:R-:W-:-:S04]  /*17170*/  SHF.R.S32.HI R16, RZ, 0x1f, R16 ;  /* 0x0000001fff107819 */ /* 0x000fc80000011410 */
[----:B------:R-:W-:Y:S02]  /*17180*/  @!P2 LEA.HI.X R9, R15, R4, R16, 0x2, P6 ;  /* 0x000000040f09a211 */ /* 0x000fe400030f1410 */
[----:B-1----:R-:W-:Y:S02]  /*17190*/  P2R R2, PR, RZ, 0x20 ;  /* 0x00000020ff027803 */ /* 0x002fe40000000000 */
[----:B------:R-:W-:Y:S02]  /*171a0*/  @!P1 LEA R6, P5, R13, R0, 0x2 ;  /* 0x000000000d069211 */ /* 0x000fe400078a10ff */
[----:B------:R-:W-:-:S04]  /*171b0*/  ISETP.NE.AND P4, PT, R2, RZ, PT ;  /* 0x000000ff0200720c */ /* 0x000fc80003f85270 */
[----:B------:R-:W-:Y:S02]  /*171c0*/  @!P3 LEA.HI.X R11, R12, R4, R14, 0x2, P4 ;  /* 0x000000040c0bb211 */ /* 0x000fe400020f140e */
[C---:B------:R-:W-:Y:S02]  /*171d0*/  IADD3 R14, R234.reuse, 0x48, RZ ;  /* 0x00000048ea0e7810 */ /* 0x040fe40007ffe0ff */
[----:B------:R-:W-:Y:S01]  /*171e0*/  IADD3 R12, R234, 0x50, RZ ;  /* 0x00000050ea0c7810 */ /* 0x000fe20007ffe0ff */
[----:B------:R1:W-:Y:S01]  /*171f0*/  @!P3 ST.E.64 [R10.64], R72 ;  /* 0x000000480a00b985 */ /* 0x0003e2000c101b06 */
[----:B------:R-:W-:Y:S02]  /*17200*/  SHF.R.S32.HI R14, RZ, 0x1f, R14 ;  /* 0x0000001fff0e7819 */ /* 0x000fe4000001140e */
[----:B------:R-:W-:Y:S01]  /*17210*/  SHF.R.S32.HI R12, RZ, 0x1f, R12 ;  /* 0x0000001fff0c7819 */ /* 0x000fe2000001140c */
[----:B------:R1:W-:Y:S01]  /*17220*/  @!P2 ST.E.64 [R8.64], R70 ;  /* 0x000000460800a985 */ /* 0x0003e2000c101b06 */
[----:B------:R-:W-:-:S02]  /*17230*/  @!P0 LEA R2, P4, R5, R0, 0x2 ;  /* 0x0000000005028211 */ /* 0x000fc400078810ff */
[-C--:B------:R-:W-:Y:S02]  /*17240*/  @!P1 LEA.HI.X R7, R13, R4.reuse, R14, 0x2, P5 ;  /* 0x000000040d079211 */ /* 0x080fe400028f140e */
[----:B------:R-:W-:Y:S02]  /*17250*/  @!P0 LEA.HI.X R3, R5, R4, R12, 0x2, P4 ;  /* 0x0000000405038211 */ /* 0x000fe400020f140c */
[----:B------:R-:W-:Y:S01]  /*17260*/  IADD3 R5, R234, 0x58, RZ ;  /* 0x00000058ea057810 */ /* 0x000fe20007ffe0ff */
[----:B------:R1:W-:Y:S04]  /*17270*/  @!P1 ST.E.64 [R6.64], R62 ;  /* 0x0000003e06009985 */ /* 0x0003e8000c101b06 */
[----:B------:R1:W-:Y:S01]  /*17280*/  @!P0 ST.E.64 [R2.64], R50 ;  /* 0x0000003202008985 */ /* 0x0003e2000c101b06 */
[----:B------:R-:W-:-:S13]  /*17290*/  ISETP.GE.AND P0, PT, R5, c[0x0][0x3c8], PT ;  /* 0x0000f20005007a0c */ /* 0x000fda0003f06270 */
[----:B------:R-:W-:Y:S05]  /*172a0*/  @P0 BRA `(.L_x_726) ;  /* 0x00000d2000000947 */ /* 0x000fea0003800000 */
[----:B------:R-:W-:Y:S02]  /*172b0*/  IADD3 R12, R234, 0x58, RZ ;  /* 0x00000058ea0c7810 */ /* 0x000fe40007ffe0ff */
[----:B-1----:R-:W-:Y:S02]  /*172c0*/  LEA R2, P0, R5, R0, 0x2 ;  /* 0x0000000005027211 */ /* 0x002fe400078010ff */
[----:B------:R-:W-:-:S04]  /*172d0*/  SHF.R.S32.HI R12, RZ, 0x1f, R12 ;  /* 0x0000001fff0c7819 */ /* 0x000fc8000001140c */
[----:B------:R-:W-:-:S05]  /*172e0*/  LEA.HI.X R3, R5, R4, R12, 0x2, P0 ;  /* 0x0000000405037211 */ /* 0x000fca00000f140c */
[----:B------:R1:W-:Y:S01]  /*172f0*/  ST.E.64 [R2.64], R28 ;  /* 0x0000001c02007985 */ /* 0x0003e2000c101b06 */
[----:B------:R-:W-:Y:S05]  /*17300*/  BRA `(.L_x_726) ;  /* 0x00000cc000007947 */ /* 0x000fea0003800000 */
.L_x_711:
[----:B-1----:R-:W3:Y:S04]  /*17310*/  LDL.LU R7, [R1+0x24] ;  /* 0x0000240001077983 */ /* 0x002ee80000300800 */
[----:B--2---:R-:W2:Y:S01]  /*17320*/  LDL R6, [R1+0xc] ;  /* 0x00000c0001067983 */ /* 0x004ea20000100800 */
[----:B------:R-:W-:Y:S01]  /*17330*/  ISETP.NE.U32.AND P0, PT, RZ, c[0x0][0x508], PT ;  /* 0x00014200ff007a0c */ /* 0x000fe20003f05070 */
[----:B------:R-:W-:Y:S01]  /*17340*/  IMAD.MOV.U32 R4, RZ, RZ, 0x4 ;  /* 0x00000004ff047424 */ /* 0x000fe200078e00ff */
[----:B------:R-:W-:Y:S01]  /*17350*/  ISETP.NE.U32.AND P2, PT, RZ, c[0x0][0x500], PT ;  /* 0x00014000ff007a0c */ /* 0x000fe20003f45070 */
[----:B------:R-:W-:Y:S01]  /*17360*/  IMAD.MOV.U32 R20, RZ, RZ, c[0x0][0x388] ;  /* 0x0000e200ff147624 */ /* 0x000fe200078e00ff */
[----:B------:R-:W-:Y:S01]  /*17370*/  ISETP.NE.AND.EX P0, PT, RZ, c[0x0][0x50c], PT, P0 ;  /* 0x00014300ff007a0c */ /* 0x000fe20003f05300 */
[----:B------:R-:W-:Y:S01]  /*17380*/  IMAD.MOV.U32 R0, RZ, RZ, RZ ;  /* 0x000000ffff007224 */ /* 0x000fe200078e00ff */
[----:B------:R-:W-:Y:S01]  /*17390*/  ISETP.NE.AND.EX P2, PT, RZ, c[0x0][0x504], PT, P2 ;  /* 0x00014100ff007a0c */ /* 0x000fe20003f45320 */
[----:B--2---:R-:W-:-:S10]  /*173a0*/  IMAD.WIDE R2, R6, R4, c[0x0][0x500] ;  /* 0x0001400006027625 */ /* 0x004fd400078e0204 */
[----:B------:R-:W-:Y:S02]  /*173b0*/  @P0 IMAD.WIDE R4, R6, R4, c[0x0][0x508] ;  /* 0x0001420006040625 */ /* 0x000fe400078e0204 */
[----:B------:R1:W5:Y:S04]  /*173c0*/  @P2 LDG.E R0, [R2.64] ;  /* 0x0000000602002981 */ /* 0x000368000c1e1900 */
[----:B------:R1:W5:Y:S01]  /*173d0*/  @P0 LDG.E R20, [R4.64] ;  /* 0x0000000604140981 */ /* 0x000362000c1e1900 */
[----:B---3--:R-:W-:-:S04]  /*173e0*/  ISETP.NE.AND P1, PT, R7, RZ, PT ;  /* 0x000000ff0700720c */ /* 0x008fc80003f25270 */
[----:B------:R-:W-:Y:S01]  /*173f0*/  SEL R19, R7, c[0x0][0x3d4], P1 ;  /* 0x0000f50007137a07 */ /* 0x000fe20000800000 */
[----:B------:R-:W-:Y:S05]  /*17400*/  @P0 BRA `(.L_x_739) ;  /* 0x0000004000000947 */ /* 0x000fea0003800000 */
[----:B------:R-:W-:Y:S05]  /*17410*/  @!P2 BRA `(.L_x_739) ;  /* 0x000000300000a947 */ /* 0x000fea0003800000 */
[----:B-1----:R1:W2:Y:S04]  /*17420*/  LDG.E R4, [R2.64] ;  /* 0x0000000602047981 */ /* 0x0022a8000c1e1900 */
[----:B-1----:R-:W2:Y:S02]  /*17430*/  LDG.E R2, [R2.64+0x4] ;  /* 0x0000040602027981 */ /* 0x002ea4000c1e1900 */
[----:B--2--5:R-:W-:Y:S02]  /*17440*/  IADD3 R20, -R4, R2, RZ ;  /* 0x0000000204147210 */ /* 0x024fe40007ffe1ff */
.L_x_739:
[----:B-1----:R-:W2:Y:S01]  /*17450*/  LDL.LU R4, [R1+0x8] ;  /* 0x0000080001047983 */ /* 0x002ea20000300800 */
[----:B------:R-:W-:Y:S01]  /*17460*/  SHF.R.S32.HI R2, RZ, 0x1f, R6 ;  /* 0x0000001fff027819 */ /* 0x000fe20000011406 */
[----:B------:R-:W-:Y:S01]  /*17470*/  BSSY B0, `(.L_x_740) ;  /* 0x0000038000007945 */ /* 0x000fe20003800000 */
[----:B-----5:R-:W-:Y:S01]  /*17480*/  SHF.R.S32.HI R18, RZ, 0x1f, R0 ;  /* 0x0000001fff127819 */ /* 0x020fe20000011400 */
[----:B------:R-:W1:Y:S01]  /*17490*/  S2R R3, SR_TID.X ;  /* 0x0000000000037919 */ /* 0x000e620000002100 */
[----:B------:R-:W-:-:S02]  /*174a0*/  SEL R13, R6, RZ, !P2 ;  /* 0x000000ff060d7207 */ /* 0x000fc40005000000 */
[----:B------:R-:W-:Y:S02]  /*174b0*/  SEL R21, R2, RZ, !P2 ;  /* 0x000000ff02157207 */ /* 0x000fe40005000000 */
[----:B-1----:R-:W-:Y:S02]  /*174c0*/  ISETP.GT.AND P0, PT, R3, 0x7f, PT ;  /* 0x0000007f0300780c */ /* 0x002fe40003f04270 */
[----:B--2---:R-:W-:-:S11]  /*174d0*/  LOP3.LUT R12, R4, 0xffff, RZ, 0xc0, !PT ;  /* 0x0000ffff040c7812 */ /* 0x004fd600078ec0ff */
[----:B------:R-:W-:Y:S05]  /*174e0*/  @P0 BRA `(.L_x_741) ;  /* 0x0000030000000947 */ /* 0x000fea0003800000 */
[----:B------:R-:W-:Y:S01]  /*174f0*/  IMAD R2, R20, c[0x0][0x4e8], RZ ;  /* 0x00013a0014027a24 */ /* 0x000fe200078e02ff */
[----:B------:R-:W-:-:S04]  /*17500*/  IADD3 R16, R250, R3, RZ ;  /* 0x00000003fa107210 */ /* 0x000fc80007ffe0ff */
        /* <DEDUP_REMOVED lines=24> */
[----:B------:R-:W-:Y:S02]  /*17690*/  IADD3.X R9, R7, R9, R18, P1, P0 ;  /* 0x0000000907097210 */ /* 0x000fe40000fe0412 */
[----:B--2---:R-:W-:-:S05]  /*176a0*/  SEL R3, R22, RZ, P2 ;  /* 0x000000ff16037207 */ /* 0x004fca0001000000 */
[-C--:B-----5:R-:W-:Y:S02]  /*176b0*/  IMAD R8, R15, R3.reuse, RZ ;  /* 0x000000030f087224 */ /* 0x0a0fe400078e02ff */
[----:B------:R-:W-:-:S04]  /*176c0*/  IMAD.WIDE.U32 R4, R14, R3, RZ ;  /* 0x000000030e047225 */ /* 0x000fc800078e00ff */
[----:B------:R-:W-:Y:S01]  /*176d0*/  IMAD R3, R6, c[0x0][0x4e8], R16 ;  /* 0x00013a0006037a24 */ /* 0x000fe200078e0210 */
        /* <DEDUP_REMOVED lines=17> */
.L_x_741:
[----:B------:R-:W-:Y:S05]  /*177f0*/  BSYNC B0 ;  /* 0x0000000000007941 */ /* 0x000fea0003800000 */
.L_x_740:
[----:B------:R-:W-:-:S13]  /*17800*/  ISETP.GT.AND P0, PT, R19, 0x1, PT ;  /* 0x000000011300780c */ /* 0x000fda0003f04270 */
[----:B------:R-:W-:Y:S05]  /*17810*/  @P0 BRA `(.L_x_726) ;  /* 0x000007b000000947 */ /* 0x000fea0003800000 */
[----:B-1----:R-:W-:Y:S01]  /*17820*/  MOV R2, c[0x0][0x4e8] ;  /* 0x00013a0000027a02 */ /* 0x002fe20000000f00 */
[----:B------:R-:W-:Y:S02]  /*17830*/  IMAD R4, R18, c[0x0][0x3a0], RZ ;  /* 0x0000e80012047a24 */ /* 0x000fe400078e02ff */
[----:B------:R-:W-:Y:S01]  /*17840*/  IMAD R5, R21, c[0x0][0x3f0], RZ ;  /* 0x0000fc0015057a24 */ /* 0x000fe200078e02ff */
[----:B------:R-:W-:Y:S01]  /*17850*/  ISETP.NE.AND P0, PT, R2, 0x1, PT ;  /* 0x000000010200780c */ /* 0x000fe20003f05270 */
[----:B------:R-:W-:-:S04]  /*17860*/  IMAD.WIDE.U32 R2, R0, c[0x0][0x3a0], RZ ;  /* 0x0000e80000027a25 */ /* 0x000fc800078e00ff */
[----:B------:R-:W-:Y:S01]  /*17870*/  IMAD R0, R0, c[0x0][0x3a4], R4 ;  /* 0x0000e90000007a24 */ /* 0x000fe200078e0204 */
[----:B------:R-:W-:Y:S01]  /*17880*/  IADD3 R4, R238, R250, RZ ;  /* 0x000000faee047210 */ /* 0x000fe20007ffe0ff */
[----:B------:R-:W-:-:S03]  /*17890*/  IMAD R7, R13, c[0x0][0x3f4], R5 ;  /* 0x0000fd000d077a24 */ /* 0x000fc600078e0205 */
[----:B------:R-:W-:Y:S02]  /*178a0*/  IADD3 R3, R3, R0, RZ ;  /* 0x0000000003037210 */ /* 0x000fe40007ffe0ff */
[----:B------:R-:W-:Y:S01]  /*178b0*/  MOV R0, R4 ;  /* 0x0000000400007202 */ /* 0x000fe20000000f00 */
[----:B------:R-:W-:-:S04]  /*178c0*/  @P0 IMAD.HI.U32 R6, R4, c[0x0][0x4ec], RZ ;  /* 0x00013b0004060a27 */ /* 0x000fc800078e00ff */
[----:B------:R-:W-:Y:S01]  /*178d0*/  IMAD.WIDE.U32 R2, R12, c[0x0][0x3e8], R2 ;  /* 0x0000fa000c027a25 */ /* 0x000fe200078e0002 */
[----:B------:R-:W-:-:S03]  /*178e0*/  @P0 SHF.R.U32.HI R0, RZ, c[0x0][0x4f0], R6 ;  /* 0x00013c00ff000a19 */ /* 0x000fc60000011606 */
[----:B------:R-:W-:Y:S01]  /*178f0*/  IMAD R3, R12, c[0x0][0x3ec], R3 ;  /* 0x0000fb000c037a24 */ /* 0x000fe200078e0203 */
[----:B------:R-:W-:Y:S02]  /*17900*/  SHF.R.S32.HI R6, RZ, 0x1f, R0 ;  /* 0x0000001fff067819 */ /* 0x000fe40000011400 */
[----:B------:R-:W-:Y:S01]  /*17910*/  IADD3 R5, -R0, RZ, RZ ;  /* 0x000000ff00057210 */ /* 0x000fe20007ffe1ff */
[----:B------:R-:W-:-:S04]  /*17920*/  IMAD.WIDE.U32 R2, R13, c[0x0][0x3f0], R2 ;  /* 0x0000fc000d027a25 */ /* 0x000fc800078e0002 */
[----:B------:R-:W-:Y:S01]  /*17930*/  IMAD R6, R6, c[0x0][0x3e0], RZ ;  /* 0x0000f80006067a24 */ /* 0x000fe200078e02ff */
[----:B------:R-:W-:Y:S01]  /*17940*/  IADD3 R3, R3, R7, RZ ;  /* 0x0000000703037210 */ /* 0x000fe20007ffe0ff */
        /* <DEDUP_REMOVED lines=13> */
.L_x_841:
[----:B------:R-:W-:Y:S05]  /*17a20*/  BRA.DIV ~URZ, `(.L_x_743) ;  /* 0x000041227f007947 */ /* 0x000fea000b800000 */
[----:B------:R3:W4:Y:S02]  /*17a30*/  SHFL.IDX PT, R0, R13, RZ, 0x1c1f ;  /* 0x001c1fff0d007589 */ /* 0x00072400000e0000 */
.L_x_842:
[----:B------:R-:W-:Y:S01]  /*17a40*/  IMAD R12, R20, c[0x0][0x4e8], RZ ;  /* 0x00013a00140c7a24 */ /* 0x000fe200078e02ff */
        /* <DEDUP_REMOVED lines=16> */
[----:B------:R2:W-:Y:S04]  /*17b50*/  @!P2 ST.E.128 [R8.64], RZ ;  /* 0x000000ff0800a985 */ /* 0x0005e8000c101d06 */
[----:B------:R2:W-:Y:S04]  /*17b60*/  @!P1 ST.E.128 [R6.64], RZ ;  /* 0x000000ff06009985 */ /* 0x0005e8000c101d06 */
[----:B------:R2:W-:Y:S02]  /*17b70*/  @!P0 ST.E.128 [R2.64], RZ ;  /* 0x000000ff02008985 */ /* 0x0005e4000c101d06 */
.L_x_745:
[----:B------:R-:W-:Y:S05]  /*17b80*/  BSYNC B0 ;  /* 0x0000000000007941 */ /* 0x000fea0003800000 */
.L_x_744:
[----:B------:R-:W-:Y:S05]  /*17b90*/  BRA.DIV ~URZ, `(.L_x_746) ;  /* 0x000040227f007947 */ /* 0x000fea000b800000 */
[----:B--2---:R2:W1:Y:S04]  /*17ba0*/  SHFL.IDX PT, R4, R10, 0x1, 0x1c1f ;  /* 0x003c1f000a047f89 */ /* 0x00446800000e0000 */
[----:B----4-:R2:W4:Y:S02]  /*17bb0*/  SHFL.IDX PT, R0, R13, 0x1, 0x1c1f ;  /* 0x003c1f000d007f89 */ /* 0x01052400000e0000 */
.L_x_843:
        /* <DEDUP_REMOVED lines=16> */
[----:B------:R1:W-:Y:S04]  /*17cc0*/  @!P2 ST.E.128 [R8.64], RZ ;  /* 0x000000ff0800a985 */ /* 0x0003e8000c101d06 */
[----:B------:R1:W-:Y:S04]  /*17cd0*/  @!P1 ST.E.128 [R6.64], RZ ;  /* 0x000000ff06009985 */ /* 0x0003e8000c101d06 */
[----:B------:R1:W-:Y:S02]  /*17ce0*/  @!P0 ST.E.128 [R2.64], RZ ;  /* 0x000000ff02008985 */ /* 0x0003e4000c101d06 */
.L_x_748:
[----:B------:R-:W-:Y:S05]  /*17cf0*/  BSYNC B0 ;  /* 0x0000000000007941 */ /* 0x000fea0003800000 */
.L_x_747:
[----:B------:R-:W-:Y:S05]  /*17d00*/  BRA.DIV ~URZ, `(.L_x_749) ;  /* 0x00003f827f007947 */ /* 0x000fea000b800000 */
[----:B-1----:R1:W2:Y:S02]  /*17d10*/  SHFL.IDX PT, R4, R10, 0x2, 0x1c1f ;  /* 0x005c1f000a047f89 */ /* 0x0022a400000e0000 */
.L_x_844:
[----:B------:R-:W-:Y:S05]  /*17d20*/  BRA.DIV ~URZ, `(.L_x_750) ;  /* 0x00003fd27f007947 */ /* 0x000fea000b800000 */
[----:B----4-:R4:W1:Y:S02]  /*17d30*/  SHFL.IDX PT, R0, R13, 0x2, 0x1c1f ;  /* 0x005c1f000d007f89 */ /* 0x01086400000e0000 */
.L_x_845:
        /* <DEDUP_REMOVED lines=19> */
.L_x_752:
[----:B------:R-:W-:Y:S05]  /*17e70*/  BSYNC B0 ;  /* 0x0000000000007941 */ /* 0x000fea0003800000 */
.L_x_751:
[----:B------:R-:W-:Y:S05]  /*17e80*/  BRA.DIV ~URZ, `(.L_x_753) ;  /* 0x00003ee27f007947 */ /* 0x000fea000b800000 */
[----:B--2---:R2:W3:Y:S04]  /*17e90*/  SHFL.IDX PT, R4, R10, 0x3, 0x1c1f ;  /* 0x007c1f000a047f89 */ /* 0x0044e800000e0000 */
[----:B-1----:R2:W1:Y:S02]  /*17ea0*/  SHFL.IDX PT, R0, R13, 0x3, 0x1c1f ;  /* 0x007c1f000d007f89 */ /* 0x00246400000e0000 */
.L_x_846:
[----:B------:R-:W-:-:S04]  /*17eb0*/  IADD3 R11, R11, 0x60, RZ ;  /* 0x000000600b0b7810 */ /* 0x000fc80007ffe0ff */
[----:B------:R-:W-:-:S13]  /*17ec0*/  ISETP.GE.AND P0, PT, R11, R12, PT ;  /* 0x0000000c0b00720c */ /* 0x000fda0003f06270 */
[----:B------:R-:W-:Y:S05]  /*17ed0*/  @P0 BRA `(.L_x_726) ;  /* 0x000000f000000947 */ /* 0x000fea0003800000 */
[----:B------:R-:W-:Y:S02]  /*17ee0*/  ISETP.GE.AND P2, PT, R210, c[0x0][0x3c8], PT ;  /* 0x0000f200d2007a0c */ /* 0x000fe40003f46270 */
[----:B------:R-:W-:Y:S02]  /*17ef0*/  ISETP.GE.AND P1, PT, R235, c[0x0][0x3c8], PT ;  /* 0x0000f200eb007a0c */ /* 0x000fe40003f26270 */
[----:B------:R-:W-:Y:S02]  /*17f00*/  ISETP.GE.AND P0, PT, R236, c[0x0][0x3c8], PT ;  /* 0x0000f200ec007a0c */ /* 0x000fe40003f06270 */
[----:B--234-:R-:W-:Y:S02]  /*17f10*/  SHF.R.S32.HI R13, RZ, 0x1f, R210 ;  /* 0x0000001fff0d7819 */ /* 0x01cfe400000114d2 */
[----:B------:R-:W-:Y:S02]  /*17f20*/  SHF.R.S32.HI R10, RZ, 0x1f, R235 ;  /* 0x0000001fff0a7819 */ /* 0x000fe400000114eb */
[----:B------:R-:W-:-:S03]  /*17f30*/  SHF.R.S32.HI R5, RZ, 0x1f, R236 ;  /* 0x0000001fff057819 */ /* 0x000fc600000114ec */
[-C--:B-1----:R-:W-:Y:S02]  /*17f40*/  @!P2 LEA R8, P5, R210, R0.reuse, 0x1 ;  /* 0x00000000d208a211 */ /* 0x082fe400078a08ff */
[CC--:B------:R-:W-:Y:S02]  /*17f50*/  @!P1 LEA R6, P4, R235.reuse, R0.reuse, 0x1 ;  /* 0x00000000eb069211 */ /* 0x0c0fe400078808ff */
[----:B------:R-:W-:Y:S02]  /*17f60*/  @!P0 LEA R2, P3, R236, R0, 0x1 ;  /* 0x00000000ec028211 */ /* 0x000fe400078608ff */
[-C--:B------:R-:W-:Y:S02]  /*17f70*/  @!P2 LEA.HI.X R9, R210, R4.reuse, R13, 0x1, P5 ;  /* 0x00000004d209a211 */ /* 0x080fe400028f0c0d */
[-C--:B------:R-:W-:Y:S02]  /*17f80*/  @!P1 LEA.HI.X R7, R235, R4.reuse, R10, 0x1, P4 ;  /* 0x00000004eb079211 */ /* 0x080fe400020f0c0a */
[----:B------:R-:W-:Y:S01]  /*17f90*/  @!P0 LEA.HI.X R3, R236, R4, R5, 0x1, P3 ;  /* 0x00000004ec038211 */ /* 0x000fe200018f0c05 */
[----:B------:R1:W-:Y:S04]  /*17fa0*/  @!P2 ST.E.128 [R8.64], RZ ;  /* 0x000000ff0800a985 */ /* 0x0003e8000c101d06 */
[----:B------:R1:W-:Y:S04]  /*17fb0*/  @!P1 ST.E.128 [R6.64], RZ ;  /* 0x000000ff06009985 */ /* 0x0003e8000c101d06 */
[----:B------:R1:W-:Y:S02]  /*17fc0*/  @!P0 ST.E.128 [R2.64], RZ ;  /* 0x000000ff02008985 */ /* 0x0003e4000c101d06 */
.L_x_726:
[----:B------:R-:W-:Y:S05]  /*17fd0*/  BSYNC B1 ;  /* 0x0000000000017941 */ /* 0x000fea0003800000 */
.L_x_710:
[----:B-1----:R-:W5:Y:S02]  /*17fe0*/  LDL R0, [R1+0x30] ;  /* 0x0000300001007983 */ /* 0x002f640000100800 */
[----:B-----5:R-:W-:-:S13]  /*17ff0*/  ISETP.NE.AND P0, PT, R0, RZ, PT ;  /* 0x000000ff0000720c */ /* 0x020fda0003f05270 */
        /* <DEDUP_REMOVED lines=9> */
[----:B--2-4-:R-:W-:-:S04]  /*18090*/  LOP3.LUT R13, R0, 0x1f, RZ, 0xc0, !PT ;  /* 0x0000001f000d7812 */ /* 0x014fc800078ec0ff */
[----:B------:R-:W-:Y:S01]  /*180a0*/  ISETP.NE.AND P6, PT, R13, 0x1f, PT ;  /* 0x0000001f0d00780c */ /* 0x000fe20003fc5270 */
[----:B------:R-:W-:Y:S10]  /*180b0*/  BRA.DIV ~URZ, `(.L_x_755) ;  /* 0x00003d827f007947 */ /* 0x000ff4000b800000 */
[----:B------:R1:W2:Y:S02]  /*180c0*/  SHFL.IDX PT, R9, R74, RZ, 0x1f ;  /* 0x00001fff4a097589 */ /* 0x0002a400000e0000 */
.L_x_847:
[----:B------:R-:W-:Y:S05]  /*180d0*/  BRA.DIV ~URZ, `(.L_x_756) ;  /* 0x00003dd27f007947 */ /* 0x000fea000b800000 */
[----:B------:R3:W4:Y:S02]  /*180e0*/  SHFL.IDX PT, R8, R74, 0x1, 0x1f ;  /* 0x00201f004a087f89 */ /* 0x00072400000e0000 */
.L_x_848:
        /* <DEDUP_REMOVED lines=19> */
.L_x_849:
        /* <DEDUP_REMOVED lines=16> */
.L_x_850:
[----:B---3--:R-:W-:Y:S01]  /*18320*/  IMAD R0, R0, c[0x0][0x538], RZ ;  /* 0x00014e0000007a24 */ /* 0x008fe200078e02ff */
[----:B------:R-:W-:Y:S04]  /*18330*/  BSSY B1, `(.L_x_759) ;  /* 0x00000ce000017945 */ /* 0x000fe80003800000 */
[----:B----4-:R-:W-:-:S04]  /*18340*/  IADD3 R8, R0, R8, RZ ;  /* 0x0000000800087210 */ /* 0x010fc80007ffe0ff */
[----:B--2---:R-:W-:-:S13]  /*18350*/  ISETP.GT.AND P0, PT, R8, R9, PT ;  /* 0x000000090800720c */ /* 0x004fda0003f04270 */
[----:B------:R-:W-:Y:S05]  /*18360*/  @P0 BRA `(.L_x_760) ;  /* 0x0000025000000947 */ /* 0x000fea0003800000 */
.L_x_764:
        /* <DEDUP_REMOVED lines=17> */
.L_x_851:
        /* <DEDUP_REMOVED lines=16> */
.L_x_852:
[----:B--2---:R-:W-:-:S05]  /*18580*/  IMAD R0, R0, c[0x0][0x538], RZ ;  /* 0x00014e0000007a24 */ /* 0x004fca00078e02ff */
[----:B------:R-:W-:-:S04]  /*18590*/  IADD3 R8, R0, R8, RZ ;  /* 0x0000000800087210 */ /* 0x000fc80007ffe0ff */
[----:B------:R-:W-:-:S13]  /*185a0*/  ISETP.GT.AND P0, PT, R8, R9, PT ;  /* 0x000000090800720c */ /* 0x000fda0003f04270 */
[----:B-1----:R-:W-:Y:S05]  /*185b0*/  @!P0 BRA `(.L_x_764) ;  /* 0xfffffdb000008947 */ /* 0x002fea000383ffff */
.L_x_760:
[----:B------:R-:W-:-:S05]  /*185c0*/  IADD3 R10, -R0, R8, RZ ;  /* 0x00000008000a7210 */ /* 0x000fca0007ffe1ff */
[----:B------:R-:W-:-:S05]  /*185d0*/  IMAD R0, R4, c[0x0][0x538], R10 ;  /* 0x00014e0004007a24 */ /* 0x000fca00078e020a */
[----:B------:R-:W-:Y:S01]  /*185e0*/  ISETP.GT.AND P0, PT, R0, R9, PT ;  /* 0x000000090000720c */ /* 0x000fe20003f04270 */
[----:B------:R-:W-:-:S12]  /*185f0*/  BRA.DIV ~URZ, `(.L_x_765) ;  /* 0x00003d127f007947 */ /* 0x000fd8000b800000 */
[----:B------:R-:W-:-:S03]  /*18600*/  VOTE.ANY R11, PT, !P0 ;  /* 0x00000000000b7806 */ /* 0x000fc600040e0100 */
.L_x_853:
[----:B------:R-:W2:Y:S01]  /*18610*/  LDL.LU R2, [R1+0xc] ;  /* 0x00000c0001027983 */ /* 0x000ea20000300800 */
[----:B------:R-:W2:Y:S02]  /*18620*/  POPC R0, R11 ;  /* 0x0000000b00007309 */ /* 0x000ea40000000000 */
[----:B--2---:R-:W-:-:S05]  /*18630*/  IADD3 R2, R0, R2, RZ ;  /* 0x0000000200027210 */ /* 0x004fca0007ffe0ff */
[----:B------:R2:W-:Y:S01]  /*18640*/  STL [R1+0xc], R2 ;  /* 0x00000c0201007387 */ /* 0x0005e20000100800 */
[----:B------:R-:W-:Y:S05]  /*18650*/  BRA.DIV ~URZ, `(.L_x_766) ;  /* 0x00003d027f007947 */ /* 0x000fea000b800000 */
[----:B------:R3:W4:Y:S04]  /*18660*/  SHFL.IDX PT, R8, R6, R0, 0x1f ;  /* 0x00001f0006087589 */ /* 0x00072800000e0000 */
[----:B------:R3:W1:Y:S02]  /*18670*/  SHFL.IDX PT, R7, R7, R0, 0x1f ;  /* 0x00001f0007077589 */ /* 0x00066400000e0000 */
.L_x_854:
[----:B------:R-:W-:Y:S01]  /*18680*/  ISETP.NE.AND P0, PT, R11, RZ, PT ;  /* 0x000000ff0b00720c */ /* 0x000fe20003f05270 */
[----:B------:R-:W-:-:S12]  /*18690*/  BSSY B0, `(.L_x_767) ;  /* 0x0000005000007945 */ /* 0x000fd80003800000 */
[----:B------:R-:W-:Y:S05]  /*186a0*/  @!P0 BRA `(.L_x_768) ;  /* 0x0000003000008947 */ /* 0x000fea0003800000 */
[----:B---3--:R-:W-:Y:S01]  /*186b0*/  IADD3 R0, R0, -0x1, RZ ;  /* 0xffffffff00007810 */ /* 0x008fe20007ffe0ff */
[----:B------:R-:W-:Y:S05]  /*186c0*/  BRA.DIV ~URZ, `(.L_x_769) ;  /* 0x00003d627f007947 */ /* 0x000fea000b800000 */
[----:B------:R3:W2:Y:S02]  /*186d0*/  SHFL.IDX PT, R12, R4, R0, 0x1f ;  /* 0x00001f00040c7589 */ /* 0x0006a400000e0000 */
.L_x_768:
[----:B------:R-:W-:Y:S05]  /*186e0*/  BSYNC B0 ;  /* 0x0000000000007941 */ /* 0x000fea0003800000 */
.L_x_767:
[----:B--23--:R-:W-:Y:S01]  /*186f0*/  IMAD R0, R12, c[0x0][0x538], R10 ;  /* 0x00014e000c007a24 */ /* 0x00cfe200078e020a */
[----:B-1----:R-:W-:Y:S01]  /*18700*/  ISETP.NE.AND P0, PT, R7, 0x1, PT ;  /* 0x000000010700780c */ /* 0x002fe20003f05270 */
[----:B------:R-:W-:Y:S03]  /*18710*/  BSSY B0, `(.L_x_770) ;  /* 0x0000086000007945 */ /* 0x000fe60003800000 */
[----:B------:R1:W-:Y:S01]  /*18720*/  STL [R1], R0 ;  /* 0x0000000001007387 */ /* 0x0003e20000100800 */
[----:B------:R-:W-:-:S08]  /*18730*/  IADD3 R9, -R0, R9, RZ ;  /* 0x0000000900097210 */ /* 0x000fd00007ffe1ff */
[----:B------:R-:W-:Y:S05]  /*18740*/  @!P0 BRA `(.L_x_771) ;  /* 0x000003e000008947 */ /* 0x000fea0003800000 */
[-C--:B----4-:R-:W-:Y:S02]  /*18750*/  IABS R2, R8.reuse ;  /* 0x0000000800027213 */ /* 0x090fe40000000000 */
[----:B------:R-:W-:Y:S02]  /*18760*/  IABS R10, R8 ;  /* 0x00000008000a7213 */ /* 0x000fe40000000000 */
[----:B-1----:R-:W1:Y:S08]  /*18770*/  I2F.RP R0, R2 ;  /* 0x0000000200007306 */ /* 0x002e700000209400 */
[----:B-1----:R-:W1:Y:S02]  /*18780*/  MUFU.RCP R0, R0 ;  /* 0x0000000000007308 */ /* 0x002e640000001000 */
[----:B-1----:R-:W-:-:S06]  /*18790*/  IADD3 R0, R0, 0xffffffe, RZ ;  /* 0x0ffffffe00007810 */ /* 0x002fcc0007ffe0ff */
[----:B------:R-:W1:Y:S02]  /*187a0*/  F2I.FTZ.U32.TRUNC.NTZ R5, R0 ;  /* 0x0000000000057305 */ /* 0x000e64000021f000 */
[----:B-1----:R-:W-:Y:S01]  /*187b0*/  IMAD.MOV R3, RZ, RZ, -R5 ;  /* 0x000000ffff037224 */ /* 0x002fe200078e0a05 */
[----:B------:R-:W-:-:S03]  /*187c0*/  IABS R0, R7 ;  /* 0x0000000700007213 */ /* 0x000fc60000000000 */
[----:B------:R-:W-:Y:S01]  /*187d0*/  IMAD.MOV.U32 R4, RZ, RZ, R3 ;  /* 0x000000ffff047224 */ /* 0x000fe200078e0003 */
[----:B------:R-:W-:Y:S01]  /*187e0*/  IABS R3, R9 ;  /* 0x0000000900037213 */ /* 0x000fe20000000000 */
[----:B------:R-:W-:Y:S02]  /*187f0*/  IMAD.MOV.U32 R6, RZ, RZ, R0 ;  /* 0x000000ffff067224 */ /* 0x000fe400078e0000 */
[----:B------:R-:W-:Y:S02]  /*18800*/  IMAD R0, R4, R2, RZ ;  /* 0x0000000204007224 */ /* 0x000fe400078e02ff */
[----:B------:R-:W-:Y:S01]  /*18810*/  IMAD.MOV.U32 R4, RZ, RZ, RZ ;  /* 0x000000ffff047224 */ /* 0x000fe200078e00ff */
[----:B------:R-:W1:Y:S03]  /*18820*/  I2F.RP R11, R6 ;  /* 0x00000006000b7306 */ /* 0x000e660000209400 */
[----:B------:R-:W-:-:S04]  /*18830*/  IMAD.HI.U32 R5, R5, R0, R4 ;  /* 0x0000000005057227 */ /* 0x000fc800078e0004 */
[----:B------:R-:W-:-:S05]  /*18840*/  IMAD.MOV R0, RZ, RZ, -R10 ;  /* 0x000000ffff007224 */ /* 0x000fca00078e0a0a */
[----:B------:R-:W-:Y:S01]  /*18850*/  MOV R4, R0 ;  /* 0x0000000000047202 */ /* 0x000fe20000000f00 */
[----:B------:R-:W-:-:S04]  /*18860*/  IMAD.HI.U32 R0, R5, R3, RZ ;  /* 0x0000000305007227 */ /* 0x000fc800078e00ff */
[----:B------:R-:W-:Y:S02]  /*18870*/  IMAD R3, R0, R4, R3 ;  /* 0x0000000400037224 */ /* 0x000fe400078e0203 */
[----:B-1----:R-:W1:Y:S03]  /*18880*/  MUFU.RCP R4, R11 ;  /* 0x0000000b00047308 */ /* 0x002e660000001000 */
        /* <DEDUP_REMOVED lines=9> */
[----:B------:R-:W-:Y:S01]  /*18920*/  @P2 IADD3 R0, R0, 0x1, RZ ;  /* 0x0000000100002810 */ /* 0x000fe20007ffe0ff */
[----:B-1----:R-:W-:-:S06]  /*18930*/  IMAD.MOV R2, RZ, RZ, -R3 ;  /* 0x000000ffff027224 */ /* 0x002fcc00078e0a03 */
[----:B------:R-:W-:Y:S01]  /*18940*/  @!P1 IMAD.MOV R0, RZ, RZ, -R0 ;  /* 0x000000ffff009224 */ /* 0x000fe200078e0a00 */
[----:B------:R-:W-:Y:S02]  /*18950*/  @!P0 LOP3.LUT R0, RZ, R8, RZ, 0x33, !PT ;  /* 0x00000008ff008212 */ /* 0x000fe400078e33ff */
[----:B------:R-:W-:Y:S02]  /*18960*/  MOV R4, R2 ;  /* 0x0000000200047202 */ /* 0x000fe40000000f00 */
[----:B------:R-:W-:Y:S02]  /*18970*/  IABS R2, R7 ;  /* 0x0000000700027213 */ /* 0x000fe40000000000 */
[----:B------:R-:W-:Y:S01]  /*18980*/  IABS R10, R0 ;  /* 0x00000000000a7213 */ /* 0x000fe20000000000 */
[----:B------:R-:W-:Y:S02]  /*18990*/  IMAD R4, R4, R6, RZ ;  /* 0x0000000604047224 */ /* 0x000fe400078e02ff */
[----:B------:R-:W-:-:S02]  /*189a0*/  IMAD.MOV R5, RZ, RZ, -R2 ;  /* 0x000000ffff057224 */ /* 0x000fc400078e0a02 */
[----:B------:R-:W-:-:S04]  /*189b0*/  IMAD.MOV.U32 R2, RZ, RZ, RZ ;  /* 0x000000ffff027224 */ /* 0x000fc800078e00ff */
[----:B------:R-:W-:Y:S01]  /*189c0*/  IMAD.HI.U32 R2, R3, R4, R2 ;  /* 0x0000000403027227 */ /* 0x000fe200078e0002 */
[----:B------:R-:W-:-:S03]  /*189d0*/  MOV R4, R5 ;  /* 0x0000000500047202 */ /* 0x000fc60000000f00 */
[----:B------:R-:W-:-:S04]  /*189e0*/  IMAD.MOV.U32 R3, RZ, RZ, R10 ;  /* 0x000000ffff037224 */ /* 0x000fc800078e000a */
[----:B------:R-:W-:-:S04]  /*189f0*/  IMAD.HI.U32 R2, R2, R3, RZ ;  /* 0x0000000302027227 */ /* 0x000fc800078e00ff */
[----:B------:R-:W-:Y:S01]  /*18a00*/  IMAD R3, R2, R4, R3 ;  /* 0x0000000402037224 */ /* 0x000fe200078e0203 */
[----:B------:R-:W-:-:S04]  /*18a10*/  IADD3 R4, -R0, RZ, RZ ;  /* 0x000000ff00047210 */ /* 0x000fc80007ffe1ff */
        /* <DEDUP_REMOVED lines=9> */
[----:B------:R-:W-:-:S05]  /*18ab0*/  @!P0 LOP3.LUT R2, RZ, R7, RZ, 0x33, !PT ;  /* 0x00000007ff028212 */ /* 0x000fca00078e33ff */
[----:B------:R-:W-:-:S04]  /*18ac0*/  IMAD.MOV R3, RZ, RZ, -R2 ;  /* 0x000000ffff037224 */ /* 0x000fc800078e0a02 */
[C---:B------:R-:W-:Y:S02]  /*18ad0*/  IMAD R3, R7.reuse, R3, R0 ;  /* 0x0000000307037224 */ /* 0x040fe400078e0200 */
[----:B------:R-:W-:Y:S02]  /*18ae0*/  IMAD R0, R7, 0x1000000, R2 ;  /* 0x0100000007007824 */ /* 0x000fe400078e0202 */
[----:B------:R-:W-:Y:S02]  /*18af0*/  IMAD R2, R8, R4, R9 ;  /* 0x0000000408027224 */ /* 0x000fe400078e0209 */
[----:B------:R-:W-:-:S05]  /*18b00*/  IMAD R0, R3, 0x10000, R0 ;  /* 0x0001000003007824 */ /* 0x000fca00078e0200 */
[----:B------:R1:W-:Y:S01]  /*18b10*/  STL [R1+0x8], R0 ;  /* 0x0000080001007387 */ /* 0x0003e20000100800 */
[----:B------:R-:W-:Y:S05]  /*18b20*/  BRA `(.L_x_772) ;  /* 0x0000044000007947 */ /* 0x000fea0003800000 */
.L_x_771:
[----:B-1----:R-:W2:Y:S01]  /*18b30*/  LDL R0, [R1+0xc] ;  /* 0x00000c0001007983 */ /* 0x002ea20000100800 */
[----:B------:R-:W-:-:S04]  /*18b40*/  IMAD.MOV.U32 R2, RZ, RZ, 0x4 ;  /* 0x00000004ff027424 */ /* 0x000fc800078e00ff */
[----:B--2---:R-:W-:-:S05]  /*18b50*/  IMAD.WIDE R2, R0, R2, c[0x0][0x590] ;  /* 0x0001640000027625 */ /* 0x004fca00078e0202 */
[----:B------:R-:W2:Y:S02]  /*18b60*/  LDG.E R4, [R2.64] ;  /* 0x0000000602047981 */ /* 0x000ea4000c1e1900 */
[----:B--2-4-:R-:W-:-:S05]  /*18b70*/  IMAD R10, R4, R8, RZ ;  /* 0x00000008040a7224 */ /* 0x014fca00078e02ff */
[-C--:B------:R-:W-:Y:S02]  /*18b80*/  IABS R0, R10.reuse ;  /* 0x0000000a00007213 */ /* 0x080fe40000000000 */
        /* <DEDUP_REMOVED lines=27> */
[----:B------:R-:W-:Y:S02]  /*18d40*/  IMAD R11, R4, R2, RZ ;  /* 0x00000002040b7224 */ /* 0x000fe400078e02ff */
[----:B------:R-:W-:-:S03]  /*18d50*/  IMAD.MOV R2, RZ, RZ, -R2 ;  /* 0x000000ffff027224 */ /* 0x000fc600078e0a02 */
[----:B------:R-:W-:Y:S01]  /*18d60*/  IADD3 R0, -R11, c[0x0][0x538], RZ ;  /* 0x00014e000b007a10 */ /* 0x000fe20007ffe1ff */
[----:B------:R-:W-:-:S03]  /*18d70*/  IMAD R6, R10, R2, R9 ;  /* 0x000000020a067224 */ /* 0x000fc600078e0209 */
[----:B------:R-:W-:Y:S02]  /*18d80*/  IMNMX R0, R4, R0, PT ;  /* 0x0000000004007217 */ /* 0x000fe40003800200 */
[----:B------:R-:W-:Y:S02]  /*18d90*/  IABS R2, R6 ;  /* 0x0000000600027213 */ /* 0x000fe40000000000 */
[-C--:B------:R-:W-:Y:S02]  /*18da0*/  IABS R3, R0.reuse ;  /* 0x0000000000037213 */ /* 0x080fe40000000000 */
[----:B------:R-:W-:Y:S02]  /*18db0*/  IABS R10, R0 ;  /* 0x00000000000a7213 */ /* 0x000fe40000000000 */
[----:B------:R-:W1:Y:S01]  /*18dc0*/  I2F.RP R4, R3 ;  /* 0x0000000300047306 */ /* 0x000e620000209400 */
[----:B------:R-:W-:Y:S02]  /*18dd0*/  MOV R7, R2 ;  /* 0x0000000200077202 */ /* 0x000fe40000000f00 */
[----:B------:R-:W-:-:S05]  /*18de0*/  IMAD.MOV R2, RZ, RZ, -R10 ;  /* 0x000000ffff027224 */ /* 0x000fca00078e0a0a */
[----:B-1----:R-:W1:Y:S02]  /*18df0*/  MUFU.RCP R4, R4 ;  /* 0x0000000400047308 */ /* 0x002e640000001000 */
[----:B-1----:R-:W-:-:S06]  /*18e00*/  IADD3 R4, R4, 0xffffffe, RZ ;  /* 0x0ffffffe04047810 */ /* 0x002fcc0007ffe0ff */
[----:B------:R-:W1:Y:S02]  /*18e10*/  F2I.FTZ.U32.TRUNC.NTZ R5, R4 ;  /* 0x0000000400057305 */ /* 0x000e64000021f000 */
[----:B-1----:R-:W-:-:S04]  /*18e20*/  IMAD.MOV R4, RZ, RZ, -R5 ;  /* 0x000000ffff047224 */ /* 0x002fc800078e0a05 */
[----:B------:R-:W-:Y:S02]  /*18e30*/  IMAD R9, R4, R3, RZ ;  /* 0x0000000304097224 */ /* 0x000fe400078e02ff */
[----:B------:R-:W-:-:S04]  /*18e40*/  IMAD.MOV.U32 R4, RZ, RZ, RZ ;  /* 0x000000ffff047224 */ /* 0x000fc800078e00ff */
[----:B------:R-:W-:-:S04]  /*18e50*/  IMAD.HI.U32 R5, R5, R9, R4 ;  /* 0x0000000905057227 */ /* 0x000fc800078e0004 */
[----:B------:R-:W-:Y:S02]  /*18e60*/  IMAD.MOV.U32 R4, RZ, RZ, R2 ;  /* 0x000000ffff047224 */ /* 0x000fe400078e0002 */
[----:B------:R-:W-:-:S04]  /*18e70*/  IMAD.HI.U32 R2, R5, R7, RZ ;  /* 0x0000000705027227 */ /* 0x000fc800078e00ff */
[----:B------:R-:W-:-:S05]  /*18e80*/  IMAD R4, R2, R4, R7 ;  /* 0x0000000402047224 */ /* 0x000fca00078e0207 */
[----:B------:R-:W-:-:S13]  /*18e90*/  ISETP.GT.U32.AND P0, PT, R3, R4, PT ;  /* 0x000000040300720c */ /* 0x000fda0003f04070 */
[-C--:B------:R-:W-:Y:S02]  /*18ea0*/  @!P0 IADD3 R4, R4, -R3.reuse, RZ ;  /* 0x8000000304048210 */ /* 0x080fe40007ffe0ff */
[----:B------:R-:W-:Y:S02]  /*18eb0*/  @!P0 IADD3 R2, R2, 0x1, RZ ;  /* 0x0000000102028810 */ /* 0x000fe40007ffe0ff */
[----:B------:R-:W-:Y:S02]  /*18ec0*/  ISETP.GE.U32.AND P2, PT, R4, R3, PT ;  /* 0x000000030400720c */ /* 0x000fe40003f46070 */
[----:B------:R-:W-:Y:S02]  /*18ed0*/  LOP3.LUT R3, R6, R0, RZ, 0x3c, !PT ;  /* 0x0000000006037212 */ /* 0x000fe400078e3cff */
[----:B------:R-:W-:Y:S02]  /*18ee0*/  ISETP.NE.AND P0, PT, R0, RZ, PT ;  /* 0x000000ff0000720c */ /* 0x000fe40003f05270 */
[----:B------:R-:W-:Y:S01]  /*18ef0*/  ISETP.GE.AND P1, PT, R3, RZ, PT ;  /* 0x000000ff0300720c */ /* 0x000fe20003f26270 */
[----:B------:R-:W-:Y:S01]  /*18f00*/  IMAD.MOV R3, RZ, RZ, -R0 ;  /* 0x000000ffff037224 */ /* 0x000fe200078e0a00 */
[----:B------:R-:W-:-:S05]  /*18f10*/  IADD3 R6, R11, 0x1000000, R6 ;  /* 0x010000000b067810 */ /* 0x000fca0007ffe006 */
[----:B------:R-:W-:-:S06]  /*18f20*/  @P2 IADD3 R2, R2, 0x1, RZ ;  /* 0x0000000102022810 */ /* 0x000fcc0007ffe0ff */
[----:B------:R-:W-:Y:S01]  /*18f30*/  @!P1 IMAD.MOV R2, RZ, RZ, -R2 ;  /* 0x000000ffff029224 */ /* 0x000fe200078e0a02 */
[----:B------:R-:W-:-:S05]  /*18f40*/  @!P0 LOP3.LUT R2, RZ, R0, RZ, 0x33, !PT ;  /* 0x00000000ff028212 */ /* 0x000fca00078e33ff */
[----:B------:R-:W-:-:S05]  /*18f50*/  IMAD R0, R2, R3, R6 ;  /* 0x0000000302007224 */ /* 0x000fca00078e0206 */
[----:B------:R1:W-:Y:S02]  /*18f60*/  STL [R1+0x8], R0 ;  /* 0x0000080001007387 */ /* 0x0003e40000100800 */
.L_x_772:
[----:B------:R-:W-:Y:S05]  /*18f70*/  BSYNC B0 ;  /* 0x0000000000007941 */ /* 0x000fea0003800000 */
.L_x_770:
[----:B------:R-:W-:-:S04]  /*18f80*/  LOP3.LUT R2, RZ, R2, RZ, 0x33, !PT ;  /* 0x00000002ff027212 */ /* 0x000fc800078e33ff */
[----:B-1----:R-:W-:-:S05]  /*18f90*/  IADD3 R0, R2, R8, RZ ;  /* 0x0000000802007210 */ /* 0x002fca0007ffe0ff */
[----:B------:R1:W-:Y:S01]  /*18fa0*/  STL [R1+0x4], R0 ;  /* 0x0000040001007387 */ /* 0x0003e20000100800 */
[----:B------:R-:W-:Y:S05]  /*18fb0*/  BRA `(.L_x_773) ;  /* 0x0000005000007947 */ /* 0x000fea0003800000 */
.L_x_761:
[----:B------:R-:W-:Y:S01]  /*18fc0*/  MOV R0, c[0x0][0x53c] ;  /* 0x00014f0000007a02 */ /* 0x000fe20000000f00 */
[----:B------:R2:W-:Y:S04]  /*18fd0*/  STL [R1], R9 ;  /* 0x0000000901007387 */ /* 0x0005e80000100800 */
[----:B------:R2:W-:Y:S04]  /*18fe0*/  STL [R1+0x4], RZ ;  /* 0x000004ff01007387 */ /* 0x0005e80000100800 */
[----:B------:R2:W-:Y:S04]  /*18ff0*/  STL [R1+0x8], RZ ;  /* 0x000008ff01007387 */ /* 0x0005e80000100800 */
[----:B------:R2:W-:Y:S02]  /*19000*/  STL [R1+0xc], R0 ;  /* 0x00000c0001007387 */ /* 0x0005e40000100800 */
.L_x_773:
[----:B------:R-:W-:Y:S05]  /*19010*/  BSYNC B1 ;  /* 0x0000000000017941 */ /* 0x000fea0003800000 */
.L_x_759:
        /* <DEDUP_REMOVED lines=9> */
.L_x_754:
[----:B--2---:R-:W2:Y:S02]  /*190b0*/  LDL R0, [R1+0xc] ;  /* 0x00000c0001007983 */ /* 0x004ea40000100800 */
[----:B--2---:R-:W-:-:S13]  /*190c0*/  ISETP.GE.AND P0, PT, R0, c[0x0][0x53c], PT ;  /* 0x00014f0000007a0c */ /* 0x004fda0003f06270 */
[----:B-1--4-:R-:W-:Y:S01]  /*190d0*/  @P0 CALL.REL.NOINC `(.L_x_774) ;  /* 0x0000001000000944 */ /* 0x012fe20003c00000 */
[----:B------:R-:W-:Y:S05]  /*190e0*/  BRA `(.L_x_775) ;  /* 0xfffe8a5000007947 */ /* 0x000fea000383ffff */
.L_x_774:
[----:B------:R-:W-:Y:S05]  /*190f0*/  EXIT ;  /* 0x000000000000794d */ /* 0x000fea0003800000 */
.L_x_547:
[----:B------:R-:W-:Y:S01]  /*19100*/  IMAD.MOV.U32 R0, RZ, RZ, R5 ;  /* 0x000000ffff007224 */ /* 0x000fe200078e0005 */
[----:B------:R-:W-:Y:S02]  /*19110*/  MOV R2, 0x1 ;  /* 0x0000000100027802 */ /* 0x000fe40000000f00 */
[----:B------:R-:W-:Y:S02]  /*19120*/  MOV R3, 0x19140 ;  /* 0x0001914000037802 */ /* 0x000fe40000000f00 */
[----:B------:R-:W-:Y:S05]  /*19130*/  CALL.REL.NOINC `($__internal_11_$__cuda_sm70_shflsync_up_p) ;  /* 0x0000342000007944 */ /* 0x000fea0003c00000 */
[----:B------:R-:W-:Y:S01]  /*19140*/  MOV R0, R4 ;  /* 0x0000000400007202 */ /* 0x000fe20000000f00 */
[----:B------:R-:W-:Y:S05]  /*19150*/  BRA `(.L_x_776) ;  /* 0xfffe730000007947 */ /* 0x000fea000383ffff */
.L_x_548:
[----:B------:R-:W-:Y:S01]  /*19160*/  IMAD.MOV.U32 R0, RZ, RZ, R5 ;  /* 0x000000ffff007224 */ /* 0x000fe200078e0005 */
[----:B------:R-:W-:Y:S02]  /*19170*/  MOV R2, 0x2 ;  /* 0x0000000200027802 */ /* 0x000fe40000000f00 */
[----:B------:R-:W-:Y:S02]  /*19180*/  MOV R3, 0x191a0 ;  /* 0x000191a000037802 */ /* 0x000fe40000000f00 */
[----:B------:R-:W-:Y:S05]  /*19190*/  CALL.REL.NOINC `($__internal_11_$__cuda_sm70_shflsync_up_p) ;  /* 0x000033c000007944 */ /* 0x000fea0003c00000 */
[----:B------:R-:W-:Y:S01]  /*191a0*/  SEL R0, R4, RZ, P4 ;  /* 0x000000ff04007207 */ /* 0x000fe20002000000 */
[----:B------:R-:W-:Y:S01]  /*191b0*/  IMAD.MOV.U32 R2, RZ, RZ, 0x4 ;  /* 0x00000004ff027424 */ /* 0x000fe200078e00ff */
[----:B------:R-:W-:-:S03]  /*191c0*/  MOV R3, 0x191f0 ;  /* 0x000191f000037802 */ /* 0x000fc60000000f00 */
[----:B------:R-:W-:Y:S02]  /*191d0*/  IMAD.IADD R0, R5, 0x1, R0 ;  /* 0x0000000105007824 */ /* 0x000fe400078e0200 */
        /* <DEDUP_REMOVED lines=13> */
[----:B------:R-:W-:Y:S02]  /*192b0*/  MOV R211, 0x1f ;  /* 0x0000001f00d37802 */ /* 0x000fe40000000f00 */
[----:B------:R-:W-:Y:S01]  /*192c0*/  MOV R3, 0x19300 ;  /* 0x0001930000037802 */ /* 0x000fe20000000f00 */
[----:B------:R-:W-:-:S04]  /*192d0*/  IMAD.IADD R4, R0, 0x1, R4 ;  /* 0x0000000100047824 */ /* 0x000fc800078e0204 */
[----:B------:R-:W-:Y:S02]  /*192e0*/  IMAD.MOV.U32 R5, RZ, RZ, R4 ;  /* 0x000000ffff057224 */ /* 0x000fe400078e0004 */
[----:B------:R-:W-:Y:S05]  /*192f0*/  CALL.REL.NOINC `($__internal_10_$__cuda_sm70_shflsync_idx_p) ;  /* 0x0000320000007944 */ /* 0x000fea0003c00000 */
[----:B------:R-:W-:Y:S01]  /*19300*/  MOV R0, R211 ;  /* 0x000000d300007202 */ /* 0x000fe20000000f00 */
[----:B------:R-:W-:Y:S05]  /*19310*/  BRA `(.L_x_777) ;  /* 0xfffe724000007947 */ /* 0x000fea000383ffff */
.L_x_550:
[----:B------:R-:W-:Y:S02]  /*19320*/  SEL R0, RZ, 0x1, P0 ;  /* 0x00000001ff007807 */ /* 0x000fe40000000000 */
[----:B------:R-:W-:Y:S02]  /*19330*/  MOV R2, 0x19350 ;  /* 0x0001935000027802 */ /* 0x000fe40000000f00 */
[----:B------:R-:W-:Y:S05]  /*19340*/  CALL.REL.NOINC `($__internal_12_$__cuda_sm70_votesync_ballot) ;  /* 0x0000328000007944 */ /* 0x000fea0003c00000 */
[----:B------:R-:W-:Y:S01]  /*19350*/  MOV R7, R0 ;  /* 0x0000000000077202 */ /* 0x000fe20000000f00 */
[----:B------:R-:W-:Y:S05]  /*19360*/  BRA `(.L_x_778) ;  /* 0xfffe728000007947 */ /* 0x000fea000383ffff */
.L_x_551:
[----:B------:R-:W-:Y:S01]  /*19370*/  IMAD.MOV.U32 R5, RZ, RZ, R9 ;  /* 0x000000ffff057224 */ /* 0x000fe200078e0009 */
[----:B-1----:R-:W-:Y:S01]  /*19380*/  MOV R2, R0 ;  /* 0x0000000000027202 */ /* 0x002fe20000000f00 */
[----:B------:R-:W-:Y:S01]  /*19390*/  IMAD.MOV.U32 R211, RZ, RZ, 0x1f ;  /* 0x0000001fffd37424 */ /* 0x000fe200078e00ff */
[----:B------:R-:W-:Y:S02]  /*193a0*/  MOV R3, 0x193c0 ;  /* 0x000193c000037802 */ /* 0x000fe40000000f00 */
[----:B------:R-:W-:Y:S05]  /*193b0*/  CALL.REL.NOINC `($__internal_10_$__cuda_sm70_shflsync_idx_p) ;  /* 0x0000314000007944 */ /* 0x000fea0003c00000 */
[----:B------:R-:W-:Y:S01]  /*193c0*/  IMAD.MOV.U32 R12, RZ, RZ, R211 ;  /* 0x000000ffff0c7224 */ /* 0x000fe200078e00d3 */
[----:B------:R-:W-:Y:S01]  /*193d0*/  MOV R5, R8 ;  /* 0x0000000800057202 */ /* 0x000fe20000000f00 */
[----:B------:R-:W-:Y:S01]  /*193e0*/  IMAD.MOV.U32 R6, RZ, RZ, RZ ;  /* 0x000000ffff067224 */ /* 0x000fe200078e00ff */
[----:B------:R-:W-:Y:S01]  /*193f0*/  MOV R2, R0 ;  /* 0x0000000000027202 */ /* 0x000fe20000000f00 */
[----:B------:R-:W-:Y:S01]  /*19400*/  IMAD.MOV.U32 R211, RZ, RZ, 0x1f ;  /* 0x0000001fffd37424 */ /* 0x000fe200078e00ff */
[----:B------:R-:W-:-:S02]  /*19410*/  MOV R3, 0x19430 ;  /* 0x0001943000037802 */ /* 0x000fc40000000f00 */
[----:B------:R-:W-:Y:S05]  /*19420*/  CALL.REL.NOINC `($__internal_10_$__cuda_sm70_shflsync_idx_p) ;  /* 0x000030d000007944 */ /* 0x000fea0003c00000 */
[----:B------:R-:W-:Y:S01]  /*19430*/  MOV R9, R211 ;  /* 0x000000d300097202 */ /* 0x000fe20000000f00 */
[----:B------:R-:W-:Y:S05]  /*19440*/  BRA `(.L_x_779) ;  /* 0xfffe721000007947 */ /* 0x000fea000383ffff */
.L_x_554:
[----:B------:R-:W-:Y:S01]  /*19450*/  IMAD.MOV.U32 R5, RZ, RZ, R4 ;  /* 0x000000ffff057224 */ /* 0x000fe200078e0004 */
[----:B-1----:R-:W-:Y:S01]  /*19460*/  MOV R2, R0 ;  /* 0x0000000000027202 */ /* 0x002fe20000000f00 */
[----:B------:R-:W-:Y:S01]  /*19470*/  IMAD.MOV.U32 R211, RZ, RZ, 0x1f ;  /* 0x0000001fffd37424 */ /* 0x000fe200078e00ff */
[----:B------:R-:W-:-:S02]  /*19480*/  MOV R3, 0x194a0 ;  /* 0x000194a000037802 */ /* 0x000fc40000000f00 */
[----:B---34-:R-:W-:Y:S05]  /*19490*/  CALL.REL.NOINC `($__internal_10_$__cuda_sm70_shflsync_idx_p) ;  /* 0x0000306000007944 */ /* 0x018fea0003c00000 */
[----:B------:R-:W-:Y:S01]  /*194a0*/  MOV R6, R211 ;  /* 0x000000d300067202 */ /* 0x000fe20000000f00 */
[----:B------:R-:W-:Y:S05]  /*194b0*/  BRA `(.L_x_553) ;  /* 0xfffe720000007947 */ /* 0x000fea000383ffff */
.L_x_573:
[----:B------:R-:W-:Y:S01]  /*194c0*/  IMAD.MOV.U32 R5, RZ, RZ, R10 ;  /* 0x000000ffff057224 */ /* 0x000fe200078e000a */
[----:B------:R-:W-:Y:S01]  /*194d0*/  MOV R2, RZ ;  /* 0x000000ff00027202 */ /* 0x000fe20000000f00 */
[----:B------:R-:W-:Y:S01]  /*194e0*/  IMAD.MOV.U32 R211, RZ, RZ, 0x1c1f ;  /* 0x00001c1fffd37424 */ /* 0x000fe200078e00ff */
[----:B------:R-:W-:-:S02]  /*194f0*/  MOV R3, 0x19510 ;  /* 0x0001951000037802 */ /* 0x000fc40000000f00 */
[----:B-----5:R-:W-:Y:S05]  /*19500*/  CALL.REL.NOINC `($__internal_10_$__cuda_sm70_shflsync_idx_p) ;  /* 0x00002ff000007944 */ /* 0x020fea0003c00000 */
[----:B------:R-:W-:Y:S01]  /*19510*/  MOV R4, R211 ;  /* 0x000000d300047202 */ /* 0x000fe20000000f00 */
[----:B------:R-:W-:Y:S05]  /*19520*/  BRA `(.L_x_780) ;  /* 0xfffe95e000007947 */ /* 0x000fea000383ffff */
.L_x_574:
[----:B------:R-:W-:Y:S01]  /*19530*/  IMAD.MOV.U32 R5, RZ, RZ, R13 ;  /* 0x000000ffff057224 */ /* 0x000fe200078e000d */
[----:B------:R-:W-:Y:S01]  /*19540*/  MOV R2, RZ ;  /* 0x000000ff00027202 */ /* 0x000fe20000000f00 */
[----:B------:R-:W-:Y:S01]  /*19550*/  IMAD.MOV.U32 R211, RZ, RZ, 0x1c1f ;  /* 0x00001c1fffd37424 */ /* 0x000fe200078e00ff */
[----:B------:R-:W-:-:S02]  /*19560*/  MOV R3, 0x19580 ;  /* 0x0001958000037802 */ /* 0x000fc40000000f00 */
[----:B-12--5:R-:W-:Y:S05]  /*19570*/  CALL.REL.NOINC `($__internal_10_$__cuda_sm70_shflsync_idx_p) ;  /* 0x00002f8000007944 */ /* 0x026fea0003c00000 */
[----:B------:R-:W-:Y:S01]  /*19580*/  MOV R0, R211 ;  /* 0x000000d300007202 */ /* 0x000fe20000000f00 */
[----:B------:R-:W-:Y:S05]  /*19590*/  BRA `(.L_x_781) ;  /* 0xfffe959000007947 */ /* 0x000fea000383ffff */
.L_x_577:
[----:B------:R-:W-:Y:S01]  /*195a0*/  IMAD.MOV.U32 R5, RZ, RZ, R10 ;  /* 0x000000ffff057224 */ /* 0x000fe200078e000a */
[----:B--2---:R-:W-:Y:S01]  /*195b0*/  MOV R2, 0x1 ;  /* 0x0000000100027802 */ /* 0x004fe20000000f00 */
[----:B------:R-:W-:Y:S01]  /*195c0*/  IMAD.MOV.U32 R211, RZ, RZ, 0x1c1f ;  /* 0x00001c1fffd37424 */ /* 0x000fe200078e00ff */
[----:B------:R-:W-:-:S02]  /*195d0*/  MOV R3, 0x195f0 ;  /* 0x000195f000037802 */ /* 0x000fc40000000f00 */
[----:B-1-345:R-:W-:Y:S05]  /*195e0*/  CALL.REL.NOINC `($__internal_10_$__cuda_sm70_shflsync_idx_p) ;  /* 0x00002f1000007944 */ /* 0x03afea0003c00000 */
[----:B------:R-:W-:Y:S01]  /*195f0*/  IMAD.MOV.U32 R4, RZ, RZ, R211 ;  /* 0x000000ffff047224 */ /* 0x000fe200078e00d3 */
[----:B------:R-:W-:Y:S01]  /*19600*/  MOV R2, 0x1 ;  /* 0x0000000100027802 */ /* 0x000fe20000000f00 */
[----:B------:R-:W-:Y:S01]  /*19610*/  IMAD.MOV.U32 R5, RZ, RZ, R13 ;  /* 0x000000ffff057224 */ /* 0x000fe200078e000d */
[----:B------:R-:W-:-:S02]  /*19620*/  MOV R211, 0x1c1f ;  /* 0x00001c1f00d37802 */ /* 0x000fc40000000f00 */
[----:B------:R-:W-:Y:S02]  /*19630*/  MOV R3, 0x19650 ;  /* 0x0001965000037802 */ /* 0x000fe40000000f00 */
[----:B------:R-:W-:Y:S05]  /*19640*/  CALL.REL.NOINC `($__internal_10_$__cuda_sm70_shflsync_idx_p) ;  /* 0x00002eb000007944 */ /* 0x000fea0003c00000 */
[----:B------:R-:W-:Y:S01]  /*19650*/  MOV R0, R211 ;  /* 0x000000d300007202 */ /* 0x000fe20000000f00 */
[----:B------:R-:W-:Y:S05]  /*19660*/  BRA `(.L_x_782) ;  /* 0xfffe966000007947 */ /* 0x000fea000383ffff */
.L_x_580:
[----:B------:R-:W-:Y:S01]  /*19670*/  IMAD.MOV.U32 R5, RZ, RZ, R10 ;  /* 0x000000ffff057224 */ /* 0x000fe200078e000a */
[----:B-1----:R-:W-:Y:S01]  /*19680*/  MOV R2, 0x2 ;  /* 0x0000000200027802 */ /* 0x002fe20000000f00 */
[----:B------:R-:W-:Y:S01]  /*19690*/  IMAD.MOV.U32 R211, RZ, RZ, 0x1c1f ;  /* 0x00001c1fffd37424 */ /* 0x000fe200078e00ff */
[----:B------:R-:W-:Y:S02]  /*196a0*/  MOV R3, 0x196c0 ;  /* 0x000196c000037802 */ /* 0x000fe40000000f00 */
[----:B--2345:R-:W-:Y:S05]  /*196b0*/  CALL.REL.NOINC `($__internal_10_$__cuda_sm70_shflsync_idx_p) ;  /* 0x00002e4000007944 */ /* 0x03cfea0003c00000 */
[----:B------:R-:W-:Y:S01]  /*196c0*/  MOV R4, R211 ;  /* 0x000000d300047202 */ /* 0x000fe20000000f00 */
[----:B------:R-:W-:Y:S05]  /*196d0*/  BRA `(.L_x_783) ;  /* 0xfffe977000007947 */ /* 0x000fea000383ffff */
.L_x_581:
[----:B------:R-:W-:Y:S01]  /*196e0*/  IMAD.MOV.U32 R5, RZ, RZ, R13 ;  /* 0x000000ffff057224 */ /* 0x000fe200078e000d */
[----:B------:R-:W-:Y:S01]  /*196f0*/  MOV R2, 0x2 ;  /* 0x0000000200027802 */ /* 0x000fe20000000f00 */
[----:B------:R-:W-:Y:S01]  /*19700*/  IMAD.MOV.U32 R211, RZ, RZ, 0x1c1f ;  /* 0x00001c1fffd37424 */ /* 0x000fe200078e00ff */
[----:B------:R-:W-:Y:S02]  /*19710*/  MOV R3, 0x19730 ;  /* 0x0001973000037802 */ /* 0x000fe40000000f00 */
[----:B-12345:R-:W-:Y:S05]  /*19720*/  CALL.REL.NOINC `($__internal_10_$__cuda_sm70_shflsync_idx_p) ;  /* 0x00002dd000007944 */ /* 0x03efea0003c00000 */
[----:B------:R-:W-:Y:S01]  /*19730*/  MOV R0, R211 ;  /* 0x000000d300007202 */ /* 0x000fe20000000f00 */
[----:B------:R-:W-:Y:S05]  /*19740*/  BRA `(.L_x_784) ;  /* 0xfffe972000007947 */ /* 0x000fea000383ffff */
.L_x_584:
[----:B------:R-:W-:Y:S01]  /*19750*/  IMAD.MOV.U32 R5, RZ, RZ, R10 ;  /* 0x000000ffff057224 */ /* 0x000fe200078e000a */
[----:B-1----:R-:W-:Y:S01]  /*19760*/  MOV R2, 0x3 ;  /* 0x0000000300027802 */ /* 0x002fe20000000f00 */
[----:B------:R-:W-:Y:S01]  /*19770*/  IMAD.MOV.U32 R211, RZ, RZ, 0x1c1f ;  /* 0x00001c1fffd37424 */ /* 0x000fe200078e00ff */
[----:B------:R-:W-:-:S02]  /*19780*/  MOV R3, 0x197a0 ;  /* 0x000197a000037802 */ /* 0x000fc40000000f00 */
[----:B--2345:R-:W-:Y:S05]  /*19790*/  CALL.REL.NOINC `($__internal_10_$__cuda_sm70_shflsync_idx_p) ;  /* 0x00002d6000007944 */ /* 0x03cfea0003c00000 */
        /* <DEDUP_REMOVED lines=8> */
.L_x_587:
[----:B-1----:R-:W-:Y:S01]  /*19820*/  IMAD.MOV.U32 R5, RZ, RZ, R16 ;  /* 0x000000ffff057224 */ /* 0x002fe200078e0010 */
[----:B------:R-:W-:Y:S01]  /*19830*/  MOV R2, 0x1 ;  /* 0x0000000100027802 */ /* 0x000fe20000000f00 */
[----:B------:R-:W-:Y:S01]  /*19840*/  IMAD.MOV.U32 R211, RZ, RZ, 0x1c1f ;  /* 0x00001c1fffd37424 */ /* 0x000fe200078e00ff */
[----:B------:R-:W-:Y:S02]  /*19850*/  MOV R3, 0x19870 ;  /* 0x0001987000037802 */ /* 0x000fe40000000f00 */
[----:B------:R-:W-:Y:S05]  /*19860*/  CALL.REL.NOINC `($__internal_10_$__cuda_sm70_shflsync_idx_p) ;  /* 0x00002c9000007944 */ /* 0x000fea0003c00000 */
[----:B------:R-:W-:Y:S01]  /*19870*/  IMAD.MOV.U32 R4, RZ, RZ, R211 ;  /* 0x000000ffff047224 */ /* 0x000fe200078e00d3 */
[----:B------:R-:W-:Y:S01]  /*19880*/  MOV R2, 0x1 ;  /* 0x0000000100027802 */ /* 0x000fe20000000f00 */
[----:B------:R-:W-:Y:S01]  /*19890*/  IMAD.MOV.U32 R5, RZ, RZ, R17 ;  /* 0x000000ffff057224 */ /* 0x000fe200078e0011 */
[----:B------:R-:W-:Y:S02]  /*198a0*/  MOV R211, 0x1c1f ;  /* 0x00001c1f00d37802 */ /* 0x000fe40000000f00 */
[----:B------:R-:W-:Y:S02]  /*198b0*/  MOV R3, 0x198d0 ;  /* 0x000198d000037802 */ /* 0x000fe40000000f00 */
[----:B------:R-:W-:Y:S05]  /*198c0*/  CALL.REL.NOINC `($__internal_10_$__cuda_sm70_shflsync_idx_p) ;  /* 0x00002c3000007944 */ /* 0x000fea0003c00000 */
[----:B------:R-:W-:Y:S01]  /*198d0*/  MOV R2, R211 ;  /* 0x000000d300027202 */ /* 0x000fe20000000f00 */
[----:B------:R-:W-:Y:S05]  /*198e0*/  BRA `(.L_x_786) ;  /* 0xfffea16000007947 */ /* 0x000fea000383ffff */
.L_x_590:
[----:B------:R-:W-:Y:S01]  /*198f0*/  IMAD.MOV.U32 R5, RZ, RZ, R8 ;  /* 0x000000ffff057224 */ /* 0x000fe200078e0008 */
[----:B------:R-:W-:Y:S01]  /*19900*/  MOV R2, RZ ;  /* 0x000000ff00027202 */ /* 0x000fe20000000f00 */
[----:B------:R-:W-:Y:S01]  /*19910*/  IMAD.MOV.U32 R211, RZ, RZ, 0x1c1f ;  /* 0x00001c1fffd37424 */ /* 0x000fe200078e00ff */
[----:B------:R-:W-:-:S02]  /*19920*/  MOV R3, 0x19940 ;  /* 0x0001994000037802 */ /* 0x000fc40000000f00 */
[----:B------:R-:W-:Y:S05]  /*19930*/  CALL.REL.NOINC `($__internal_10_$__cuda_sm70_shflsync_idx_p) ;  /* 0x00002bc000007944 */ /* 0x000fea0003c00000 */
[----:B------:R-:W-:Y:S01]  /*19940*/  MOV R4, R211 ;  /* 0x000000d300047202 */ /* 0x000fe20000000f00 */
[----:B------:R-:W-:Y:S05]  /*19950*/  BRA `(.L_x_787) ;  /* 0xfffeb06000007947 */ /* 0x000fea000383ffff */
.L_x_591:
[----:B------:R-:W-:Y:S01]  /*19960*/  IMAD.MOV.U32 R5, RZ, RZ, R9 ;  /* 0x000000ffff057224 */ /* 0x000fe200078e0009 */
[----:B------:R-:W-:Y:S01]  /*19970*/  MOV R2, RZ ;  /* 0x000000ff00027202 */ /* 0x000fe20000000f00 */
[----:B------:R-:W-:Y:S01]  /*19980*/  IMAD.MOV.U32 R211, RZ, RZ, 0x1c1f ;  /* 0x00001c1fffd37424 */ /* 0x000fe200078e00ff */
[----:B------:R-:W-:-:S02]  /*19990*/  MOV R3, 0x199b0 ;  /* 0x000199b000037802 */ /* 0x000fc40000000f00 */
[----:B-12---:R-:W-:Y:S05]  /*199a0*/  CALL.REL.NOINC `($__internal_10_$__cuda_sm70_shflsync_idx_p) ;  /* 0x00002b5000007944 */ /* 0x006fea0003c00000 */
[----:B------:R-:W-:Y:S01]  /*199b0*/  MOV R0, R211 ;  /* 0x000000d300007202 */ /* 0x000fe20000000f00 */
[----:B------:R-:W-:Y:S05]  /*199c0*/  BRA `(.L_x_788) ;  /* 0xfffeb01000007947 */ /* 0x000fea000383ffff */
.L_x_594:
[----:B------:R-:W-:Y:S01]  /*199d0*/  IMAD.MOV.U32 R5, RZ, RZ, R8 ;  /* 0x000000ffff057224 */ /* 0x000fe200078e0008 */
[----:B----4-:R-:W-:Y:S01]  /*199e0*/  MOV R2, 0x1 ;  /* 0x0000000100027802 */ /* 0x010fe20000000f00 */
[----:B------:R-:W-:Y:S01]  /*199f0*/  IMAD.MOV.U32 R211, RZ, RZ, 0x1c1f ;  /* 0x00001c1fffd37424 */ /* 0x000fe200078e00ff */
[----:B------:R-:W-:-:S03]  /*19a00*/  MOV R3, 0x19a20 ;  /* 0x00019a2000037802 */ /* 0x000fc60000000f00 */
[----:B-123--:R-:W-:Y:S05]  /*19a10*/  CALL.REL.NOINC `($__internal_10_$__cuda_sm70_shflsync_idx_p) ;  /* 0x00002ae000007944 */ /* 0x00efea0003c00000 */
        /* <DEDUP_REMOVED lines=8> */
.L_x_595:
[----:B------:R-:W-:Y:S01]  /*19aa0*/  IMAD.MOV.U32 R2, RZ, RZ, RZ ;  /* 0x000000ffff027224 */ /* 0x000fe200078e00ff */
[----:B------:R-:W-:Y:S02]  /*19ab0*/  MOV R211, 0x1c1f ;  /* 0x00001c1f00d37802 */ /* 0x000fe40000000f00 */
[----:B------:R-:W-:Y:S02]  /*19ac0*/  MOV R3, 0x19ae0 ;  /* 0x00019ae000037802 */ /* 0x000fe40000000f00 */
[----:B------:R-:W-:Y:S05]  /*19ad0*/  CALL.REL.NOINC `($__internal_10_$__cuda_sm70_shflsync_idx_p) ;  /* 0x00002a2000007944 */ /* 0x000fea0003c00000 */
[----:B------:R-:W-:Y:S01]  /*19ae0*/  MOV R3, R211 ;  /* 0x000000d300037202 */ /* 0x000fe20000000f00 */
[----:B------:R-:W-:Y:S05]  /*19af0*/  BRA `(.L_x_790) ;  /* 0xfffeb2c000007947 */ /* 0x000fea000383ffff */
.L_x_600:
[----:B------:R-:W-:Y:S01]  /*19b00*/  IMAD.MOV.U32 R2, RZ, RZ, 0x1 ;  /* 0x00000001ff027424 */ /* 0x000fe200078e00ff */
[----:B------:R-:W-:Y:S02]  /*19b10*/  MOV R211, 0x1c1f ;  /* 0x00001c1f00d37802 */ /* 0x000fe40000000f00 */
[----:B------:R-:W-:Y:S02]  /*19b20*/  MOV R3, 0x19b40 ;  /* 0x00019b4000037802 */ /* 0x000fe40000000f00 */
[----:B-1----:R-:W-:Y:S05]  /*19b30*/  CALL.REL.NOINC `($__internal_10_$__cuda_sm70_shflsync_idx_p) ;  /* 0x000029c000007944 */ /* 0x002fea0003c00000 */
[----:B------:R-:W-:Y:S01]  /*19b40*/  MOV R3, R211 ;  /* 0x000000d300037202 */ /* 0x000fe20000000f00 */
[----:B------:R-:W-:Y:S05]  /*19b50*/  BRA `(.L_x_791) ;  /* 0xfffeb7e000007947 */ /* 0x000fea000383ffff */
.L_x_605:
[----:B------:R-:W-:Y:S01]  /*19b60*/  IMAD.MOV.U32 R2, RZ, RZ, 0x2 ;  /* 0x00000002ff027424 */ /* 0x000fe200078e00ff */
[----:B------:R-:W-:-:S02]  /*19b70*/  MOV R211, 0x1c1f ;  /* 0x00001c1f00d37802 */ /* 0x000fc40000000f00 */
[----:B------:R-:W-:Y:S02]  /*19b80*/  MOV R3, 0x19ba0 ;  /* 0x00019ba000037802 */ /* 0x000fe40000000f00 */
[----:B-12---:R-:W-:Y:S05]  /*19b90*/  CALL.REL.NOINC `($__internal_10_$__cuda_sm70_shflsync_idx_p) ;  /* 0x0000296000007944 */ /* 0x006fea0003c00000 */
[----:B------:R-:W-:Y:S01]  /*19ba0*/  MOV R3, R211 ;  /* 0x000000d300037202 */ /* 0x000fe20000000f00 */
[----:B------:R-:W-:Y:S05]  /*19bb0*/  BRA `(.L_x_792) ;  /* 0xfffebbe000007947 */ /* 0x000fea000383ffff */
.L_x_610:
[----:B------:R-:W-:Y:S01]  /*19bc0*/  IMAD.MOV.U32 R2, RZ, RZ, 0x3 ;  /* 0x00000003ff027424 */ /* 0x000fe200078e00ff */
[----:B------:R-:W-:Y:S02]  /*19bd0*/  MOV R211, 0x1c1f ;  /* 0x00001c1f00d37802 */ /* 0x000fe40000000f00 */
[----:B------:R-:W-:Y:S02]  /*19be0*/  MOV R3, 0x19c00 ;  /* 0x00019c0000037802 */ /* 0x000fe40000000f00 */
[----:B-123--:R-:W-:Y:S05]  /*19bf0*/  CALL.REL.NOINC `($__internal_10_$__cuda_sm70_shflsync_idx_p) ;  /* 0x0000290000007944 */ /* 0x00efea0003c00000 */
[----:B------:R-:W-:Y:S01]  /*19c00*/  MOV R3, R211 ;  /* 0x000000d300037202 */ /* 0x000fe20000000f00 */
[----:B------:R-:W-:Y:S05]  /*19c10*/  BRA `(.L_x_793) ;  /* 0xfffebfe000007947 */ /* 0x000fea000383ffff */
.L_x_615:
[----:B------:R-:W-:Y:S02]  /*19c20*/  MOV R0, 0x2 ;  /* 0x0000000200007802 */ /* 0x000fe40000000f00 */
[----:B------:R-:W-:Y:S02]  /*19c30*/  MOV R2, 0x19c50 ;  /* 0x00019c5000027802 */ /* 0x000fe40000000f00 */
[----:B------:R-:W-:Y:S05]  /*19c40*/  CALL.REL.NOINC `($__internal_9_$__cuda_sm70_shflsync_bfly_p) ;  /* 0x0000285000007944 */ /* 0x000fea0003c00000 */
[----:B------:R-:W-:Y:S05]  /*19c50*/  BRA `(.L_x_794) ;  /* 0xfffec6c000007947 */ /* 0x000fea000383ffff */
.L_x_616:
[----:B------:R-:W-:Y:S02]  /*19c60*/  MOV R0, 0x1 ;  /* 0x0000000100007802 */ /* 0x000fe40000000f00 */
[----:B------:R-:W-:Y:S02]  /*19c70*/  MOV R2, 0x19c90 ;  /* 0x00019c9000027802 */ /* 0x000fe40000000f00 */
[----:B------:R-:W-:Y:S05]  /*19c80*/  CALL.REL.NOINC `($__internal_9_$__cuda_sm70_shflsync_bfly_p) ;  /* 0x0000281000007944 */ /* 0x000fea0003c00000 */
[----:B------:R-:W-:Y:S01]  /*19c90*/  FMNMX.FTZ R104, R4, R0, !PT ;  /* 0x0000000004687209 */ /* 0x000fe20007810000 */
[----:B------:R-:W-:Y:S01]  /*19ca0*/  IMAD.MOV.U32 R4, RZ, RZ, R5 ;  /* 0x000000ffff047224 */ /* 0x000fe200078e0005 */
[----:B------:R-:W-:Y:S01]  /*19cb0*/  MOV R2, 0x19ce0 ;  /* 0x00019ce000027802 */ /* 0x000fe20000000f00 */
[----:B------:R-:W-:-:S02]  /*19cc0*/  IMAD.MOV.U32 R0, RZ, RZ, 0x2 ;  /* 0x00000002ff007424 */ /* 0x000fc400078e00ff */
[----:B------:R-:W-:Y:S05]  /*19cd0*/  CALL.REL.NOINC `($__internal_9_$__cuda_sm70_shflsync_bfly_p) ;  /* 0x000027c000007944 */ /* 0x000fea0003c00000 */
[----:B------:R-:W-:Y:S01]  /*19ce0*/  FMNMX.FTZ R5, R5, R0, !PT ;  /* 0x0000000005057209 */ /* 0x000fe20007810000 */
[----:B------:R-:W-:Y:S01]  /*19cf0*/  IMAD.MOV.U32 R0, RZ, RZ, 0x1 ;  /* 0x00000001ff007424 */ /* 0x000fe200078e00ff */
[----:B------:R-:W-:-:S03]  /*19d00*/  MOV R2, 0x19d30 ;  /* 0x00019d3000027802 */ /* 0x000fc60000000f00 */
[----:B------:R-:W-:Y:S02]  /*19d10*/  IMAD.MOV.U32 R4, RZ, RZ, R5 ;  /* 0x000000ffff047224 */ /* 0x000fe400078e0005 */
[----:B------:R-:W-:Y:S05]  /*19d20*/  CALL.REL.NOINC `($__internal_9_$__cuda_sm70_shflsync_bfly_p) ;  /* 0x0000277000007944 */ /* 0x000fea0003c00000 */
[----:B------:R-:W-:Y:S01]  /*19d30*/  FMNMX.FTZ R103, R5, R0, !PT ;  /* 0x0000000005677209 */ /* 0x000fe20007810000 */
[----:B------:R-:W-:Y:S01]  /*19d40*/  IMAD.MOV.U32 R4, RZ, RZ, R6 ;  /* 0x000000ffff047224 */ /* 0x000fe200078e0006 */
[----:B------:R-:W-:Y:S01]  /*19d50*/  MOV R2, 0x19d80 ;  /* 0x00019d8000027802 */ /* 0x000fe20000000f00 */
[----:B------:R-:W-:Y:S02]  /*19d60*/  IMAD.MOV.U32 R0, RZ, RZ, 0x2 ;  /* 0x00000002ff007424 */ /* 0x000fe400078e00ff */
        /* <DEDUP_REMOVED lines=16> */
[----:B------:R-:W-:Y:S01]  /*19e70*/  MOV R8, R0 ;  /* 0x0000000000087202 */ /* 0x000fe20000000f00 */
[----:B------:R-:W-:Y:S05]  /*19e80*/  BRA `(.L_x_795) ;  /* 0xfffec58000007947 */ /* 0x000fea000383ffff */
.L_x_624:
[----:B------:R-:W-:Y:S01]  /*19e90*/  MOV R2, RZ ;  /* 0x000000ff00027202 */ /* 0x000fe20000000f00 */
[----:B------:R-:W-:Y:S01]  /*19ea0*/  IMAD.MOV.U32 R5, RZ, RZ, R10 ;  /* 0x000000ffff057224 */ /* 0x000fe200078e000a */
[----:B------:R-:W-:Y:S01]  /*19eb0*/  MOV R3, 0x19ee0 ;  /* 0x00019ee000037802 */ /* 0x000fe20000000f00 */
[----:B------:R-:W-:Y:S02]  /*19ec0*/  IMAD.MOV.U32 R211, RZ, RZ, 0x1c1f ;  /* 0x00001c1fffd37424 */ /* 0x000fe400078e00ff */
[----:B-1234-:R-:W-:Y:S05]  /*19ed0*/  CALL.REL.NOINC `($__internal_10_$__cuda_sm70_shflsync_idx_p) ;  /* 0x0000262000007944 */ /* 0x01efea0003c00000 */
[----:B------:R-:W-:Y:S01]  /*19ee0*/  MOV R4, R211 ;  /* 0x000000d300047202 */ /* 0x000fe20000000f00 */
[----:B------:R-:W-:-:S05]  /*19ef0*/  BRA `(.L_x_796) ;  /* 0xfffedb5000007947 */ /* 0x000fca000383ffff */
.L_x_625:
[----:B------:R-:W-:Y:S01]  /*19f00*/  MOV R2, RZ ;  /* 0x000000ff00027202 */ /* 0x000fe20000000f00 */
[----:B------:R-:W-:Y:S01]  /*19f10*/  IMAD.MOV.U32 R5, RZ, RZ, R11 ;  /* 0x000000ffff057224 */ /* 0x000fe200078e000b */
[----:B------:R-:W-:Y:S01]  /*19f20*/  MOV R3, 0x19f50 ;  /* 0x00019f5000037802 */ /* 0x000fe20000000f00 */
[----:B------:R-:W-:Y:S02]  /*19f30*/  IMAD.MOV.U32 R211, RZ, RZ, 0x1c1f ;  /* 0x00001c1fffd37424 */ /* 0x000fe400078e00ff */
[----:B-1234-:R-:W-:Y:S05]  /*19f40*/  CALL.REL.NOINC `($__internal_10_$__cuda_sm70_shflsync_idx_p) ;  /* 0x000025b000007944 */ /* 0x01efea0003c00000 */
[----:B------:R-:W-:Y:S01]  /*19f50*/  MOV R0, R211 ;  /* 0x000000d300007202 */ /* 0x000fe20000000f00 */
[----:B------:R-:W-:-:S05]  /*19f60*/  BRA `(.L_x_797) ;  /* 0xfffedb0000007947 */ /* 0x000fca000383ffff */
.L_x_626:
[----:B----4-:R-:W-:Y:S01]  /*19f70*/  MOV R2, 0x1 ;  /* 0x0000000100027802 */ /* 0x010fe20000000f00 */
[----:B------:R-:W-:Y:S01]  /*19f80*/  IMAD.MOV.U32 R5, RZ, RZ, R10 ;  /* 0x000000ffff057224 */ /* 0x000fe200078e000a */
[----:B------:R-:W-:Y:S01]  /*19f90*/  MOV R3, 0x19fc0 ;  /* 0x00019fc000037802 */ /* 0x000fe20000000f00 */
[----:B------:R-:W-:Y:S02]  /*19fa0*/  IMAD.MOV.U32 R211, RZ, RZ, 0x1c1f ;  /* 0x00001c1fffd37424 */ /* 0x000fe400078e00ff */
[----:B-12---:R-:W-:Y:S05]  /*19fb0*/  CALL.REL.NOINC `($__internal_10_$__cuda_sm70_shflsync_idx_p) ;  /* 0x0000254000007944 */ /* 0x006fea0003c00000 */
[----:B------:R-:W-:Y:S01]  /*19fc0*/  MOV R2, 0x1 ;  /* 0x0000000100027802 */ /* 0x000fe20000000f00 */
[----:B------:R-:W-:Y:S01]  /*19fd0*/  IMAD.MOV.U32 R4, RZ, RZ, R211 ;  /* 0x000000ffff047224 */ /* 0x000fe200078e00d3 */
[----:B------:R-:W-:Y:S01]  /*19fe0*/  MOV R211, 0x1c1f ;  /* 0x00001c1f00d37802 */ /* 0x000fe20000000f00 */
[----:B------:R-:W-:Y:S01]  /*19ff0*/  IMAD.MOV.U32 R5, RZ, RZ, R11 ;  /* 0x000000ffff057224 */ /* 0x000fe200078e000b */
[----:B------:R-:W-:Y:S02]  /*1a000*/  MOV R3, 0x1a020 ;  /* 0x0001a02000037802 */ /* 0x000fe40000000f00 */
[----:B------:R-:W-:Y:S05]  /*1a010*/  CALL.REL.NOINC `($__internal_10_$__cuda_sm70_shflsync_idx_p) ;  /* 0x000024e000007944 */ /* 0x000fea0003c00000 */
[----:B------:R-:W-:Y:S01]  /*1a020*/  MOV R0, R211 ;  /* 0x000000d300007202 */ /* 0x000fe20000000f00 */
[----:B------:R-:W-:-:S05]  /*1a030*/  BRA `(.L_x_798) ;  /* 0xfffedbc000007947 */ /* 0x000fca000383ffff */
.L_x_629:
[----:B------:R-:W-:Y:S01]  /*1a040*/  MOV R2, RZ ;  /* 0x000000ff00027202 */ /* 0x000fe20000000f00 */
[----:B------:R-:W-:Y:S01]  /*1a050*/  IMAD.MOV.U32 R5, RZ, RZ, R7 ;  /* 0x000000ffff057224 */ /* 0x000fe200078e0007 */
[----:B------:R-:W-:Y:S01]  /*1a060*/  MOV R3, 0x1a090 ;  /* 0x0001a09000037802 */ /* 0x000fe20000000f00 */
[----:B------:R-:W-:Y:S02]  /*1a070*/  IMAD.MOV.U32 R211, RZ, RZ, 0x1c1f ;  /* 0x00001c1fffd37424 */ /* 0x000fe400078e00ff */
[----:B------:R-:W-:Y:S05]  /*1a080*/  CALL.REL.NOINC `($__internal_10_$__cuda_sm70_shflsync_idx_p) ;  /* 0x0000247000007944 */ /* 0x000fea0003c00000 */
[----:B------:R-:W-:Y:S01]  /*1a090*/  MOV R4, R211 ;  /* 0x000000d300047202 */ /* 0x000fe20000000f00 */
[----:B------:R-:W-:-:S05]  /*1a0a0*/  BRA `(.L_x_799) ;  /* 0xfffeeab000007947 */ /* 0x000fca000383ffff */
.L_x_630:
[----:B------:R-:W-:Y:S01]  /*1a0b0*/  MOV R2, RZ ;  /* 0x000000ff00027202 */ /* 0x000fe20000000f00 */
[----:B------:R-:W-:Y:S01]  /*1a0c0*/  IMAD.MOV.U32 R5, RZ, RZ, R8 ;  /* 0x000000ffff057224 */ /* 0x000fe200078e0008 */
[----:B------:R-:W-:Y:S01]  /*1a0d0*/  MOV R3, 0x1a100 ;  /* 0x0001a10000037802 */ /* 0x000fe20000000f00 */
[----:B------:R-:W-:Y:S02]  /*1a0e0*/  IMAD.MOV.U32 R211, RZ, RZ, 0x1c1f ;  /* 0x00001c1fffd37424 */ /* 0x000fe400078e00ff */
[----:B-12---:R-:W-:Y:S05]  /*1a0f0*/  CALL.REL.NOINC `($__internal_10_$__cuda_sm70_shflsync_idx_p) ;  /* 0x0000240000007944 */ /* 0x006fea0003c00000 */
[----:B------:R-:W-:Y:S01]  /*1a100*/  MOV R0, R211 ;  /* 0x000000d300007202 */ /* 0x000fe20000000f00 */
[----:B------:R-:W-:-:S05]  /*1a110*/  BRA `(.L_x_800) ;  /* 0xfffeea6000007947 */ /* 0x000fca000383ffff */
.L_x_631:
[----:B--2---:R-:W-:Y:S01]  /*1a120*/  MOV R2, 0x1 ;  /* 0x0000000100027802 */ /* 0x004fe20000000f00 */
[----:B------:R-:W-:Y:S01]  /*1a130*/  IMAD.MOV.U32 R5, RZ, RZ, R7 ;  /* 0x000000ffff057224 */ /* 0x000fe200078e0007 */
[----:B------:R-:W-:Y:S01]  /*1a140*/  MOV R3, 0x1a170 ;  /* 0x0001a17000037802 */ /* 0x000fe20000000f00 */
[----:B------:R-:W-:Y:S03]  /*1a150*/  IMAD.MOV.U32 R211, RZ, RZ, 0x1c1f ;  /* 0x00001c1fffd37424 */ /* 0x000fe600078e00ff */
[----:B-1-3--:R-:W-:Y:S05]  /*1a160*/  CALL.REL.NOINC `($__internal_10_$__cuda_sm70_shflsync_idx_p) ;  /* 0x0000239000007944 */ /* 0x00afea0003c00000 */
        /* <DEDUP_REMOVED lines=8> */
.L_x_632:
[----:B------:R-:W-:Y:S01]  /*1a1f0*/  MOV R211, 0x1c1f ;  /* 0x00001c1f00d37802 */ /* 0x000fe20000000f00 */
[----:B------:R-:W-:Y:S01]  /*1a200*/  IMAD.MOV.U32 R2, RZ, RZ, RZ ;  /* 0x000000ffff027224 */ /* 0x000fe200078e00ff */
[----:B------:R-:W-:Y:S02]  /*1a210*/  MOV R3, 0x1a230 ;  /* 0x0001a23000037802 */ /* 0x000fe40000000f00 */
[----:B------:R-:W-:Y:S05]  /*1a220*/  CALL.REL.NOINC `($__internal_10_$__cuda_sm70_shflsync_idx_p) ;  /* 0x000022d000007944 */ /* 0x000fea0003c00000 */
[----:B------:R-:W-:Y:S01]  /*1a230*/  MOV R4, R211 ;  /* 0x000000d300047202 */ /* 0x000fe20000000f00 */
[----:B------:R-:W-:-:S05]  /*1a240*/  BRA `(.L_x_802) ;  /* 0xfffeecf000007947 */ /* 0x000fca000383ffff */
.L_x_637:
[----:B------:R-:W-:Y:S01]  /*1a250*/  MOV R211, 0x1c1f ;  /* 0x00001c1f00d37802 */ /* 0x000fe20000000f00 */
[----:B------:R-:W-:Y:S01]  /*1a260*/  IMAD.MOV.U32 R2, RZ, RZ, 0x1 ;  /* 0x00000001ff027424 */ /* 0x000fe200078e00ff */
[----:B------:R-:W-:Y:S02]  /*1a270*/  MOV R3, 0x1a290 ;  /* 0x0001a29000037802 */ /* 0x000fe40000000f00 */
[----:B-1----:R-:W-:Y:S05]  /*1a280*/  CALL.REL.NOINC `($__internal_10_$__cuda_sm70_shflsync_idx_p) ;  /* 0x0000227000007944 */ /* 0x002fea0003c00000 */
[----:B------:R-:W-:Y:S01]  /*1a290*/  MOV R4, R211 ;  /* 0x000000d300047202 */ /* 0x000fe20000000f00 */
[----:B------:R-:W-:-:S05]  /*1a2a0*/  BRA `(.L_x_803) ;  /* 0xfffef26000007947 */ /* 0x000fca000383ffff */
.L_x_642:
[----:B------:R-:W-:Y:S01]  /*1a2b0*/  MOV R211, 0x1c1f ;  /* 0x00001c1f00d37802 */ /* 0x000fe20000000f00 */
[----:B------:R-:W-:Y:S01]  /*1a2c0*/  IMAD.MOV.U32 R2, RZ, RZ, 0x2 ;  /* 0x00000002ff027424 */ /* 0x000fe200078e00ff */
[----:B------:R-:W-:Y:S02]  /*1a2d0*/  MOV R3, 0x1a2f0 ;  /* 0x0001a2f000037802 */ /* 0x000fe40000000f00 */
[----:B-12---:R-:W-:Y:S05]  /*1a2e0*/  CALL.REL.NOINC `($__internal_10_$__cuda_sm70_shflsync_idx_p) ;  /* 0x0000221000007944 */ /* 0x006fea0003c00000 */
[----:B------:R-:W-:Y:S01]  /*1a2f0*/  MOV R4, R211 ;  /* 0x000000d300047202 */ /* 0x000fe20000000f00 */
[----:B------:R-:W-:-:S05]  /*1a300*/  BRA `(.L_x_804) ;  /* 0xfffef6a000007947 */ /* 0x000fca000383ffff */
.L_x_647:
[----:B------:R-:W-:Y:S01]  /*1a310*/  MOV R211, 0x1c1f ;  /* 0x00001c1f00d37802 */ /* 0x000fe20000000f00 */
[----:B------:R-:W-:Y:S01]  /*1a320*/  IMAD.MOV.U32 R2, RZ, RZ, 0x3 ;  /* 0x00000003ff027424 */ /* 0x000fe200078e00ff */
[----:B------:R-:W-:Y:S02]  /*1a330*/  MOV R3, 0x1a350 ;  /* 0x0001a35000037802 */ /* 0x000fe40000000f00 */
[----:B-123--:R-:W-:Y:S05]  /*1a340*/  CALL.REL.NOINC `($__internal_10_$__cuda_sm70_shflsync_idx_p) ;  /* 0x000021b000007944 */ /* 0x00efea0003c00000 */
[----:B------:R-:W-:Y:S01]  /*1a350*/  MOV R4, R211 ;  /* 0x000000d300047202 */ /* 0x000fe20000000f00 */
[----:B------:R-:W-:-:S05]  /*1a360*/  BRA `(.L_x_805) ;  /* 0xfffefae000007947 */ /* 0x000fca000383ffff */
.L_x_652:
[----:B------:R-:W-:Y:S02]  /*1a370*/  MOV R0, 0x2 ;  /* 0x0000000200007802 */ /* 0x000fe40000000f00 */
[----:B------:R-:W-:Y:S02]  /*1a380*/  MOV R2, 0x1a3a0 ;  /* 0x0001a3a000027802 */ /* 0x000fe40000000f00 */
[----:B------:R-:W-:Y:S05]  /*1a390*/  CALL.REL.NOINC `($__internal_9_$__cuda_sm70_shflsync_bfly_p) ;  /* 0x0000210000007944 */ /* 0x000fea0003c00000 */
[----:B------:R-:W-:-:S05]  /*1a3a0*/  BRA `(.L_x_806) ;  /* 0xffff024000007947 */ /* 0x000fca000383ffff */
.L_x_653:
[----:B------:R-:W-:Y:S02]  /*1a3b0*/  MOV R0, 0x1 ;  /* 0x0000000100007802 */ /* 0x000fe40000000f00 */
[----:B------:R-:W-:Y:S02]  /*1a3c0*/  MOV R2, 0x1a3e0 ;  /* 0x0001a3e000027802 */ /* 0x000fe40000000f00 */
        /* <DEDUP_REMOVED lines=28> */
[----:B------:R-:W-:-:S05]  /*1a590*/  BRA `(.L_x_807) ;  /* 0xffff014000007947 */ /* 0x000fca000383ffff */
.L_x_662:
[----:B------:R-:W-:Y:S01]  /*1a5a0*/  MOV R2, RZ ;  /* 0x000000ff00027202 */ /* 0x000fe20000000f00 */
[----:B------:R-:W-:Y:S01]  /*1a5b0*/  IMAD.MOV.U32 R5, RZ, RZ, R10 ;  /* 0x000000ffff057224 */ /* 0x000fe200078e000a */
[----:B------:R-:W-:Y:S01]  /*1a5c0*/  MOV R3, 0x1a5f0 ;  /* 0x0001a5f000037802 */ /* 0x000fe20000000f00 */
[----:B------:R-:W-:Y:S02]  /*1a5d0*/  IMAD.MOV.U32 R211, RZ, RZ, 0x1c1f ;  /* 0x00001c1fffd37424 */ /* 0x000fe400078e00ff */
[----:B-1234-:R-:W-:Y:S05]  /*1a5e0*/  CALL.REL.NOINC `($__internal_10_$__cuda_sm70_shflsync_idx_p) ;  /* 0x00001f1000007944 */ /* 0x01efea0003c00000 */
[----:B------:R-:W-:Y:S01]  /*1a5f0*/  MOV R4, R211 ;  /* 0x000000d300047202 */ /* 0x000fe20000000f00 */
[----:B------:R-:W-:-:S05]  /*1a600*/  BRA `(.L_x_808) ;  /* 0xffff1d9000007947 */ /* 0x000fca000383ffff */
.L_x_663:
[----:B------:R-:W-:Y:S01]  /*1a610*/  MOV R2, RZ ;  /* 0x000000ff00027202 */ /* 0x000fe20000000f00 */
[----:B------:R-:W-:Y:S01]  /*1a620*/  IMAD.MOV.U32 R5, RZ, RZ, R11 ;  /* 0x000000ffff057224 */ /* 0x000fe200078e000b */
[----:B------:R-:W-:Y:S01]  /*1a630*/  MOV R3, 0x1a660 ;  /* 0x0001a66000037802 */ /* 0x000fe20000000f00 */
[----:B------:R-:W-:Y:S02]  /*1a640*/  IMAD.MOV.U32 R211, RZ, RZ, 0x1c1f ;  /* 0x00001c1fffd37424 */ /* 0x000fe400078e00ff */
[----:B-1234-:R-:W-:Y:S05]  /*1a650*/  CALL.REL.NOINC `($__internal_10_$__cuda_sm70_shflsync_idx_p) ;  /* 0x00001ea000007944 */ /* 0x01efea0003c00000 */
[----:B------:R-:W-:Y:S01]  /*1a660*/  MOV R0, R211 ;  /* 0x000000d300007202 */ /* 0x000fe20000000f00 */
[----:B------:R-:W-:-:S05]  /*1a670*/  BRA `(.L_x_809) ;  /* 0xffff1d4000007947 */ /* 0x000fca000383ffff */
.L_x_664:
        /* <DEDUP_REMOVED lines=13> */
.L_x_667:
[----:B------:R-:W-:Y:S01]  /*1a750*/  MOV R2, RZ ;  /* 0x000000ff00027202 */ /* 0x000fe20000000f00 */
[----:B------:R-:W-:Y:S01]  /*1a760*/  IMAD.MOV.U32 R5, RZ, RZ, R7 ;  /* 0x000000ffff057224 */ /* 0x000fe200078e0007 */
[----:B------:R-:W-:Y:S01]  /*1a770*/  MOV R3, 0x1a7a0 ;  /* 0x0001a7a000037802 */ /* 0x000fe20000000f00 */
[----:B------:R-:W-:Y:S02]  /*1a780*/  IMAD.MOV.U32 R211, RZ, RZ, 0x1c1f ;  /* 0x00001c1fffd37424 */ /* 0x000fe400078e00ff */
[----:B------:R-:W-:Y:S05]  /*1a790*/  CALL.REL.NOINC `($__internal_10_$__cuda_sm70_shflsync_idx_p) ;  /* 0x00001d6000007944 */ /* 0x000fea0003c00000 */
[----:B------:R-:W-:Y:S01]  /*1a7a0*/  MOV R4, R211 ;  /* 0x000000d300047202 */ /* 0x000fe20000000f00 */
[----:B------:R-:W-:-:S05]  /*1a7b0*/  BRA `(.L_x_811) ;  /* 0xffff2d0000007947 */ /* 0x000fca000383ffff */
.L_x_668:
[----:B------:R-:W-:Y:S01]  /*1a7c0*/  MOV R2, RZ ;  /* 0x000000ff00027202 */ /* 0x000fe20000000f00 */
[----:B------:R-:W-:Y:S01]  /*1a7d0*/  IMAD.MOV.U32 R5, RZ, RZ, R8 ;  /* 0x000000ffff057224 */ /* 0x000fe200078e0008 */
[----:B------:R-:W-:Y:S01]  /*1a7e0*/  MOV R3, 0x1a810 ;  /* 0x0001a81000037802 */ /* 0x000fe20000000f00 */
[----:B------:R-:W-:Y:S02]  /*1a7f0*/  IMAD.MOV.U32 R211, RZ, RZ, 0x1c1f ;  /* 0x00001c1fffd37424 */ /* 0x000fe400078e00ff */
[----:B-12---:R-:W-:Y:S05]  /*1a800*/  CALL.REL.NOINC `($__internal_10_$__cuda_sm70_shflsync_idx_p) ;  /* 0x00001cf000007944 */ /* 0x006fea0003c00000 */
[----:B------:R-:W-:Y:S01]  /*1a810*/  MOV R0, R211 ;  /* 0x000000d300007202 */ /* 0x000fe20000000f00 */
[----:B------:R-:W-:-:S05]  /*1a820*/  BRA `(.L_x_812) ;  /* 0xffff2cb000007947 */ /* 0x000fca000383ffff */
.L_x_669:
        /* <DEDUP_REMOVED lines=13> */
.L_x_670:
[----:B------:R-:W-:Y:S02]  /*1a900*/  MOV R0, 0x2 ;  /* 0x0000000200007802 */ /* 0x000fe40000000f00 */
[----:B------:R-:W-:Y:S02]  /*1a910*/  MOV R2, 0x1a930 ;  /* 0x0001a93000027802 */ /* 0x000fe40000000f00 */
[----:B------:R-:W-:Y:S05]  /*1a920*/  CALL.REL.NOINC `($__internal_9_$__cuda_sm70_shflsync_bfly_p) ;  /* 0x00001b7000007944 */ /* 0x000fea0003c00000 */
[----:B------:R-:W-:-:S05]  /*1a930*/  BRA `(.L_x_814) ;  /* 0xffff31c000007947 */ /* 0x000fca000383ffff */
.L_x_671:
        /* <DEDUP_REMOVED lines=31> */
.L_x_674:
[----:B------:R-:W-:Y:S01]  /*1ab30*/  MOV R211, 0x1c1f ;  /* 0x00001c1f00d37802 */ /* 0x000fe20000000f00 */
[----:B------:R-:W-:Y:S01]  /*1ab40*/  IMAD.MOV.U32 R2, RZ, RZ, RZ ;  /* 0x000000ffff027224 */ /* 0x000fe200078e00ff */
[----:B------:R-:W-:Y:S02]  /*1ab50*/  MOV R3, 0x1ab70 ;  /* 0x0001ab7000037802 */ /* 0x000fe40000000f00 */
[----:B-1234-:R-:W-:Y:S05]  /*1ab60*/  CALL.REL.NOINC `($__internal_10_$__cuda_sm70_shflsync_idx_p) ;  /* 0x0000199000007944 */ /* 0x01efea0003c00000 */
[----:B------:R-:W-:Y:S01]  /*1ab70*/  MOV R0, R211 ;  /* 0x000000d300007202 */ /* 0x000fe20000000f00 */
[----:B------:R-:W-:-:S05]  /*1ab80*/  BRA `(.L_x_816) ;  /* 0xffff4a1000007947 */ /* 0x000fca000383ffff */
.L_x_677:
[----:B------:R-:W-:Y:S01]  /*1ab90*/  MOV R211, 0x1c1f ;  /* 0x00001c1f00d37802 */ /* 0x000fe20000000f00 */
[----:B---3--:R-:W-:Y:S01]  /*1aba0*/  IMAD.MOV.U32 R2, RZ, RZ, 0x1 ;  /* 0x00000001ff027424 */ /* 0x008fe200078e00ff */
[----:B------:R-:W-:Y:S02]  /*1abb0*/  MOV R3, 0x1abd0 ;  /* 0x0001abd000037802 */ /* 0x000fe40000000f00 */
[----:B-12-4-:R-:W-:Y:S05]  /*1abc0*/  CALL.REL.NOINC `($__internal_10_$__cuda_sm70_shflsync_idx_p) ;  /* 0x0000193000007944 */ /* 0x016fea0003c00000 */
        /* <DEDUP_REMOVED lines=8> */
.L_x_680:
[----:B------:R-:W-:Y:S01]  /*1ac50*/  MOV R2, RZ ;  /* 0x000000ff00027202 */ /* 0x000fe20000000f00 */
[----:B------:R-:W-:Y:S01]  /*1ac60*/  IMAD.MOV.U32 R5, RZ, RZ, R7 ;  /* 0x000000ffff057224 */ /* 0x000fe200078e0007 */
[----:B------:R-:W-:Y:S01]  /*1ac70*/  MOV R3, 0x1aca0 ;  /* 0x0001aca000037802 */ /* 0x000fe20000000f00 */
[----:B------:R-:W-:Y:S02]  /*1ac80*/  IMAD.MOV.U32 R211, RZ, RZ, 0x1c1f ;  /* 0x00001c1fffd37424 */ /* 0x000fe400078e00ff */
[----:B------:R-:W-:Y:S05]  /*1ac90*/  CALL.REL.NOINC `($__internal_10_$__cuda_sm70_shflsync_idx_p) ;  /* 0x0000186000007944 */ /* 0x000fea0003c00000 */
[----:B------:R-:W-:Y:S01]  /*1aca0*/  MOV R4, R211 ;  /* 0x000000d300047202 */ /* 0x000fe20000000f00 */
[----:B------:R-:W-:-:S05]  /*1acb0*/  BRA `(.L_x_818) ;  /* 0xffff59e000007947 */ /* 0x000fca000383ffff */
.L_x_681:
[----:B------:R-:W-:Y:S01]  /*1acc0*/  MOV R2, RZ ;  /* 0x000000ff00027202 */ /* 0x000fe20000000f00 */
[----:B------:R-:W-:Y:S01]  /*1acd0*/  IMAD.MOV.U32 R5, RZ, RZ, R8 ;  /* 0x000000ffff057224 */ /* 0x000fe200078e0008 */
[----:B------:R-:W-:Y:S01]  /*1ace0*/  MOV R3, 0x1ad10 ;  /* 0x0001ad1000037802 */ /* 0x000fe20000000f00 */
[----:B------:R-:W-:Y:S02]  /*1acf0*/  IMAD.MOV.U32 R211, RZ, RZ, 0x1c1f ;  /* 0x00001c1fffd37424 */ /* 0x000fe400078e00ff */
[----:B-12---:R-:W-:Y:S05]  /*1ad00*/  CALL.REL.NOINC `($__internal_10_$__cuda_sm70_shflsync_idx_p) ;  /* 0x000017f000007944 */ /* 0x006fea0003c00000 */
[----:B------:R-:W-:Y:S01]  /*1ad10*/  MOV R0, R211 ;  /* 0x000000d300007202 */ /* 0x000fe20000000f00 */
[----:B------:R-:W-:-:S05]  /*1ad20*/  BRA `(.L_x_819) ;  /* 0xffff599000007947 */ /* 0x000fca000383ffff */
.L_x_682:
        /* <DEDUP_REMOVED lines=13> */
.L_x_683:
[----:B------:R-:W-:Y:S01]  /*1ae00*/  MOV R211, 0x1c1f ;  /* 0x00001c1f00d37802 */ /* 0x000fe20000000f00 */
[----:B------:R-:W-:Y:S01]  /*1ae10*/  IMAD.MOV.U32 R2, RZ, RZ, RZ ;  /* 0x000000ffff027224 */ /* 0x000fe200078e00ff */
[----:B------:R-:W-:Y:S02]  /*1ae20*/  MOV R3, 0x1ae40 ;  /* 0x0001ae4000037802 */ /* 0x000fe40000000f00 */
[----:B------:R-:W-:Y:S05]  /*1ae30*/  CALL.REL.NOINC `($__internal_10_$__cuda_sm70_shflsync_idx_p) ;  /* 0x000016c000007944 */ /* 0x000fea0003c00000 */
[----:B------:R-:W-:Y:S01]  /*1ae40*/  MOV R4, R211 ;  /* 0x000000d300047202 */ /* 0x000fe20000000f00 */
[----:B------:R-:W-:-:S05]  /*1ae50*/  BRA `(.L_x_821) ;  /* 0xffff5b6000007947 */ /* 0x000fca000383ffff */
.L_x_688:
[----:B------:R-:W-:Y:S01]  /*1ae60*/  MOV R211, 0x1c1f ;  /* 0x00001c1f00d37802 */ /* 0x000fe20000000f00 */
[----:B------:R-:W-:Y:S01]  /*1ae70*/  IMAD.MOV.U32 R2, RZ, RZ, 0x1 ;  /* 0x00000001ff027424 */ /* 0x000fe200078e00ff */
[----:B------:R-:W-:Y:S02]  /*1ae80*/  MOV R3, 0x1aea0 ;  /* 0x0001aea000037802 */ /* 0x000fe40000000f00 */
[----:B-1----:R-:W-:Y:S05]  /*1ae90*/  CALL.REL.NOINC `($__internal_10_$__cuda_sm70_shflsync_idx_p) ;  /* 0x0000166000007944 */ /* 0x002fea0003c00000 */
[----:B------:R-:W-:Y:S01]  /*1aea0*/  MOV R4, R211 ;  /* 0x000000d300047202 */ /* 0x000fe20000000f00 */
[----:B------:R-:W-:-:S05]  /*1aeb0*/  BRA `(.L_x_822) ;  /* 0xffff60d000007947 */ /* 0x000fca000383ffff */
.L_x_693:
[----:B------:R-:W-:Y:S01]  /*1aec0*/  MOV R211, 0x1c1f ;  /* 0x00001c1f00d37802 */ /* 0x000fe20000000f00 */
[----:B------:R-:W-:Y:S01]  /*1aed0*/  IMAD.MOV.U32 R2, RZ, RZ, 0x2 ;  /* 0x00000002ff027424 */ /* 0x000fe200078e00ff */
[----:B------:R-:W-:Y:S02]  /*1aee0*/  MOV R3, 0x1af00 ;  /* 0x0001af0000037802 */ /* 0x000fe40000000f00 */
[----:B-12---:R-:W-:Y:S05]  /*1aef0*/  CALL.REL.NOINC `($__internal_10_$__cuda_sm70_shflsync_idx_p) ;  /* 0x0000160000007944 */ /* 0x006fea0003c00000 */
[----:B------:R-:W-:Y:S01]  /*1af00*/  MOV R4, R211 ;  /* 0x000000d300047202 */ /* 0x000fe20000000f00 */
[----:B------:R-:W-:-:S05]  /*1af10*/  BRA `(.L_x_823) ;  /* 0xffff651000007947 */ /* 0x000fca000383ffff */
.L_x_698:
[----:B------:R-:W-:Y:S01]  /*1af20*/  MOV R211, 0x1c1f ;  /* 0x00001c1f00d37802 */ /* 0x000fe20000000f00 */
[----:B------:R-:W-:Y:S01]  /*1af30*/  IMAD.MOV.U32 R2, RZ, RZ, 0x3 ;  /* 0x00000003ff027424 */ /* 0x000fe200078e00ff */
[----:B------:R-:W-:Y:S02]  /*1af40*/  MOV R3, 0x1af60 ;  /* 0x0001af6000037802 */ /* 0x000fe40000000f00 */
[----:B-123--:R-:W-:Y:S05]  /*1af50*/  CALL.REL.NOINC `($__internal_10_$__cuda_sm70_shflsync_idx_p) ;  /* 0x000015a000007944 */ /* 0x00efea0003c00000 */
[----:B------:R-:W-:Y:S01]  /*1af60*/  MOV R4, R211 ;  /* 0x000000d300047202 */ /* 0x000fe20000000f00 */
[----:B------:R-:W-:-:S05]  /*1af70*/  BRA `(.L_x_824) ;  /* 0xffff695000007947 */ /* 0x000fca000383ffff */
.L_x_703:
[----:B------:R-:W-:Y:S02]  /*1af80*/  MOV R0, 0x2 ;  /* 0x0000000200007802 */ /* 0x000fe40000000f00 */
[----:B------:R-:W-:Y:S02]  /*1af90*/  MOV R2, 0x1afb0 ;  /* 0x0001afb000027802 */ /* 0x000fe40000000f00 */
[----:B------:R-:W-:Y:S05]  /*1afa0*/  CALL.REL.NOINC `($__internal_9_$__cuda_sm70_shflsync_bfly_p) ;  /* 0x000014f000007944 */ /* 0x000fea0003c00000 */
[----:B------:R-:W-:-:S05]  /*1afb0*/  BRA `(.L_x_825) ;  /* 0xffff70b000007947 */ /* 0x000fca000383ffff */
.L_x_704:
        /* <DEDUP_REMOVED lines=31> */
.L_x_706:
[----:B------:R-:W-:Y:S01]  /*1b1b0*/  IMAD.MOV.U32 R4, RZ, RZ, R222 ;  /* 0x000000ffff047224 */ /* 0x000fe200078e00de */
[----:B------:R-:W-:-:S02]  /*1b1c0*/  MOV R0, 0x2 ;  /* 0x0000000200007802 */ /* 0x000fc40000000f00 */
[----:B------:R-:W-:Y:S02]  /*1b1d0*/  MOV R2, 0x1b1f0 ;  /* 0x0001b1f000027802 */ /* 0x000fe40000000f00 */
[----:B------:R-:W-:Y:S05]  /*1b1e0*/  CALL.REL.NOINC `($__internal_9_$__cuda_sm70_shflsync_bfly_p) ;  /* 0x000012b000007944 */ /* 0x000fea0003c00000 */
[----:B------:R-:W-:Y:S05]  /*1b1f0*/  BRA `(.L_x_827) ;  /* 0xffff880000007947 */ /* 0x000fea000383ffff */
.L_x_707:
[----:B------:R-:W-:Y:S01]  /*1b200*/  IMAD.MOV.U32 R4, RZ, RZ, R7 ;  /* 0x000000ffff047224 */ /* 0x000fe200078e0007 */
[----:B------:R-:W-:Y:S02]  /*1b210*/  MOV R0, 0x1 ;  /* 0x0000000100007802 */ /* 0x000fe40000000f00 */
[----:B------:R-:W-:Y:S02]  /*1b220*/  MOV R2, 0x1b240 ;  /* 0x0001b24000027802 */ /* 0x000fe40000000f00 */
[----:B-1----:R-:W-:Y:S05]  /*1b230*/  CALL.REL.NOINC `($__internal_9_$__cuda_sm70_shflsync_bfly_p) ;  /* 0x0000126000007944 */ /* 0x002fea0003c00000 */
[----:B------:R-:W-:Y:S01]  /*1b240*/  FADD.FTZ R7, R7, R0 ;  /* 0x0000000007077221 */ /* 0x000fe20000010000 */
[----:B------:R-:W-:Y:S02]  /*1b250*/  MOV R4, R228 ;  /* 0x000000e400047202 */ /* 0x000fe40000000f00 */
[----:B------:R-:W-:Y:S02]  /*1b260*/  MOV R0, 0x2 ;  /* 0x0000000200007802 */ /* 0x000fe40000000f00 */
[----:B------:R-:W-:Y:S02]  /*1b270*/  MOV R2, 0x1b290 ;  /* 0x0001b29000027802 */ /* 0x000fe40000000f00 */
[----:B------:R-:W-:Y:S05]  /*1b280*/  CALL.REL.NOINC `($__internal_9_$__cuda_sm70_shflsync_bfly_p) ;  /* 0x0000121000007944 */ /* 0x000fea0003c00000 */
[----:B------:R-:W-:Y:S01]  /*1b290*/  FADD.FTZ R4, R228, R0 ;  /* 0x00000000e4047221 */ /* 0x000fe20000010000 */
[----:B------:R-:W-:Y:S02]  /*1b2a0*/  MOV R0, 0x1 ;  /* 0x0000000100007802 */ /* 0x000fe40000000f00 */
[----:B------:R-:W-:-:S02]  /*1b2b0*/  MOV R2, 0x1b2d0 ;  /* 0x0001b2d000027802 */ /* 0x000fc40000000f00 */
[----:B------:R-:W-:Y:S05]  /*1b2c0*/  CALL.REL.NOINC `($__internal_9_$__cuda_sm70_shflsync_bfly_p) ;  /* 0x000011d000007944 */ /* 0x000fea0003c00000 */
[----:B------:R-:W-:Y:S01]  /*1b2d0*/  FADD.FTZ R6, R4, R0 ;  /* 0x0000000004067221 */ /* 0x000fe20000010000 */
[----:B------:R-:W-:-:S02]  /*1b2e0*/  MOV R4, R221 ;  /* 0x000000dd00047202 */ /* 0x000fc40000000f00 */
[----:B------:R-:W-:Y:S02]  /*1b2f0*/  MOV R0, 0x2 ;  /* 0x0000000200007802 */ /* 0x000fe40000000f00 */
[----:B------:R-:W-:Y:S02]  /*1b300*/  MOV R2, 0x1b320 ;  /* 0x0001b32000027802 */ /* 0x000fe40000000f00 */
[----:B------:R-:W-:Y:S05]  /*1b310*/  CALL.REL.NOINC `($__internal_9_$__cuda_sm70_shflsync_bfly_p) ;  /* 0x0000118000007944 */ /* 0x000fea0003c00000 */
[----:B------:R-:W-:Y:S01]  /*1b320*/  FADD.FTZ R5, R221, R0 ;  /* 0x00000000dd057221 */ /* 0x000fe20000010000 */
[----:B------:R-:W-:Y:S02]  /*1b330*/  MOV R0, 0x1 ;  /* 0x0000000100007802 */ /* 0x000fe40000000f00 */
[----:B------:R-:W-:Y:S02]  /*1b340*/  MOV R2, 0x1b370 ;  /* 0x0001b37000027802 */ /* 0x000fe40000000f00 */
[----:B------:R-:W-:Y:S02]  /*1b350*/  MOV R4, R5 ;  /* 0x0000000500047202 */ /* 0x000fe40000000f00 */
[----:B------:R-:W-:Y:S05]  /*1b360*/  CALL.REL.NOINC `($__internal_9_$__cuda_sm70_shflsync_bfly_p) ;  /* 0x0000113000007944 */ /* 0x000fea0003c00000 */
[----:B------:R-:W-:Y:S01]  /*1b370*/  FADD.FTZ R5, R5, R0 ;  /* 0x0000000005057221 */ /* 0x000fe20000010000 */
[----:B------:R-:W-:Y:S02]  /*1b380*/  MOV R4, R223 ;  /* 0x000000df00047202 */ /* 0x000fe40000000f00 */
[----:B------:R-:W-:-:S02]  /*1b390*/  MOV R0, 0x2 ;  /* 0x0000000200007802 */ /* 0x000fc40000000f00 */
[----:B------:R-:W-:Y:S02]  /*1b3a0*/  MOV R2, 0x1b3c0 ;  /* 0x0001b3c000027802 */ /* 0x000fe40000000f00 */
[----:B------:R-:W-:Y:S05]  /*1b3b0*/  CALL.REL.NOINC `($__internal_9_$__cuda_sm70_shflsync_bfly_p) ;  /* 0x000010e000007944 */ /* 0x000fea0003c00000 */
[----:B------:R-:W-:Y:S01]  /*1b3c0*/  FADD.FTZ R4, R223, R0 ;  /* 0x00000000df047221 */ /* 0x000fe20000010000 */
[----:B------:R-:W-:Y:S02]  /*1b3d0*/  MOV R0, 0x1 ;  /* 0x0000000100007802 */ /* 0x000fe40000000f00 */
[----:B------:R-:W-:Y:S02]  /*1b3e0*/  MOV R2, 0x1b400 ;  /* 0x0001b40000027802 */ /* 0x000fe40000000f00 */
[----:B------:R-:W-:Y:S05]  /*1b3f0*/  CALL.REL.NOINC `($__internal_9_$__cuda_sm70_shflsync_bfly_p) ;  /* 0x000010a000007944 */ /* 0x000fea0003c00000 */
[----:B------:R-:W-:Y:S01]  /*1b400*/  MOV R8, R0 ;  /* 0x0000000000087202 */ /* 0x000fe20000000f00 */
[----:B------:R-:W-:Y:S05]  /*1b410*/  BRA `(.L_x_828) ;  /* 0xffff86d000007947 */ /* 0x000fea000383ffff */
.L_x_714:
[----:B-1234-:R-:W-:Y:S01]  /*1b420*/  IMAD.MOV.U32 R5, RZ, RZ, R7 ;  /* 0x000000ffff057224 */ /* 0x01efe200078e0007 */
[----:B------:R-:W-:Y:S01]  /*1b430*/  MOV R2, RZ ;  /* 0x000000ff00027202 */ /* 0x000fe20000000f00 */
[----:B------:R-:W-:Y:S01]  /*1b440*/  IMAD.MOV.U32 R211, RZ, RZ, 0x1c1f ;  /* 0x00001c1fffd37424 */ /* 0x000fe200078e00ff */
[----:B------:R-:W-:Y:S02]  /*1b450*/  MOV R3, 0x1b470 ;  /* 0x0001b47000037802 */ /* 0x000fe40000000f00 */
[----:B------:R-:W-:Y:S05]  /*1b460*/  CALL.REL.NOINC `($__internal_10_$__cuda_sm70_shflsync_idx_p) ;  /* 0x0000109000007944 */ /* 0x000fea0003c00000 */
[----:B------:R-:W-:Y:S01]  /*1b470*/  MOV R6, R211 ;  /* 0x000000d300067202 */ /* 0x000fe20000000f00 */
[----:B------:R-:W-:Y:S05]  /*1b480*/  BRA `(.L_x_829) ;  /* 0xffffa05000007947 */ /* 0x000fea000383ffff */
.L_x_715:
[----:B------:R-:W-:Y:S01]  /*1b490*/  IMAD.MOV.U32 R5, RZ, RZ, R13 ;  /* 0x000000ffff057224 */ /* 0x000fe200078e000d */
[----:B------:R-:W-:Y:S01]  /*1b4a0*/  MOV R2, RZ ;  /* 0x000000ff00027202 */ /* 0x000fe20000000f00 */
[----:B------:R-:W-:Y:S01]  /*1b4b0*/  IMAD.MOV.U32 R211, RZ, RZ, 0x1c1f ;  /* 0x00001c1fffd37424 */ /* 0x000fe200078e00ff */
[----:B------:R-:W-:-:S02]  /*1b4c0*/  MOV R3, 0x1b4e0 ;  /* 0x0001b4e000037802 */ /* 0x000fc40000000f00 */
[----:B-12---:R-:W-:Y:S05]  /*1b4d0*/  CALL.REL.NOINC `($__internal_10_$__cuda_sm70_shflsync_idx_p) ;  /* 0x0000102000007944 */ /* 0x006fea0003c00000 */
[----:B------:R-:W-:Y:S01]  /*1b4e0*/  MOV R0, R211 ;  /* 0x000000d300007202 */ /* 0x000fe20000000f00 */
[----:B------:R-:W-:Y:S05]  /*1b4f0*/  BRA `(.L_x_830) ;  /* 0xffffa00000007947 */ /* 0x000fea000383ffff */
.L_x_718:
[----:B------:R-:W-:Y:S01]  /*1b500*/  IMAD.MOV.U32 R5, RZ, RZ, R7 ;  /* 0x000000ffff057224 */ /* 0x000fe200078e0007 */
[----:B--2---:R-:W-:Y:S01]  /*1b510*/  MOV R2, 0x1 ;  /* 0x0000000100027802 */ /* 0x004fe20000000f00 */
[----:B------:R-:W-:Y:S01]  /*1b520*/  IMAD.MOV.U32 R211, RZ, RZ, 0x1c1f ;  /* 0x00001c1fffd37424 */ /* 0x000fe200078e00ff */
[----:B------:R-:W-:-:S02]  /*1b530*/  MOV R3, 0x1b550 ;  /* 0x0001b55000037802 */ /* 0x000fc40000000f00 */
[----:B-1-34-:R-:W-:Y:S05]  /*1b540*/  CALL.REL.NOINC `($__internal_10_$__cuda_sm70_shflsync_idx_p) ;  /* 0x00000fb000007944 */ /* 0x01afea0003c00000 */
        /* <DEDUP_REMOVED lines=8> */
.L_x_721:
[----:B------:R-:W-:Y:S01]  /*1b5d0*/  IMAD.MOV.U32 R5, RZ, RZ, R7 ;  /* 0x000000ffff057224 */ /* 0x000fe200078e0007 */
[----:B-1----:R-:W-:Y:S01]  /*1b5e0*/  MOV R2, 0x2 ;  /* 0x0000000200027802 */ /* 0x002fe20000000f00 */
[----:B------:R-:W-:Y:S01]  /*1b5f0*/  IMAD.MOV.U32 R211, RZ, RZ, 0x1c1f ;  /* 0x00001c1fffd37424 */ /* 0x000fe200078e00ff */
[----:B------:R-:W-:Y:S02]  /*1b600*/  MOV R3, 0x1b620 ;  /* 0x0001b62000037802 */ /* 0x000fe40000000f00 */
[----:B--234-:R-:W-:Y:S05]  /*1b610*/  CALL.REL.NOINC `($__internal_10_$__cuda_sm70_shflsync_idx_p) ;  /* 0x00000ee000007944 */ /* 0x01cfea0003c00000 */
[----:B------:R-:W-:Y:S01]  /*1b620*/  MOV R6, R211 ;  /* 0x000000d300067202 */ /* 0x000fe20000000f00 */
[----:B------:R-:W-:Y:S05]  /*1b630*/  BRA `(.L_x_832) ;  /* 0xffffa19000007947 */ /* 0x000fea000383ffff */
.L_x_722:
[----:B------:R-:W-:Y:S01]  /*1b640*/  IMAD.MOV.U32 R5, RZ, RZ, R13 ;  /* 0x000000ffff057224 */ /* 0x000fe200078e000d */
[----:B------:R-:W-:Y:S01]  /*1b650*/  MOV R2, 0x2 ;  /* 0x0000000200027802 */ /* 0x000fe20000000f00 */
[----:B------:R-:W-:Y:S01]  /*1b660*/  IMAD.MOV.U32 R211, RZ, RZ, 0x1c1f ;  /* 0x00001c1fffd37424 */ /* 0x000fe200078e00ff */
[----:B------:R-:W-:Y:S02]  /*1b670*/  MOV R3, 0x1b690 ;  /* 0x0001b69000037802 */ /* 0x000fe40000000f00 */
[----:B-1234-:R-:W-:Y:S05]  /*1b680*/  CALL.REL.NOINC `($__internal_10_$__cuda_sm70_shflsync_idx_p) ;  /* 0x00000e7000007944 */ /* 0x01efea0003c00000 */
[----:B------:R-:W-:Y:S01]  /*1b690*/  MOV R0, R211 ;  /* 0x000000d300007202 */ /* 0x000fe20000000f00 */
[----:B------:R-:W-:Y:S05]  /*1b6a0*/  BRA `(.L_x_833) ;  /* 0xffffa14000007947 */ /* 0x000fea000383ffff */
.L_x_725:
[----:B------:R-:W-:Y:S01]  /*1b6b0*/  IMAD.MOV.U32 R5, RZ, RZ, R7 ;  /* 0x000000ffff057224 */ /* 0x000fe200078e0007 */
[----:B-1----:R-:W-:Y:S01]  /*1b6c0*/  MOV R2, 0x3 ;  /* 0x0000000300027802 */ /* 0x002fe20000000f00 */
[----:B------:R-:W-:Y:S01]  /*1b6d0*/  IMAD.MOV.U32 R211, RZ, RZ, 0x1c1f ;  /* 0x00001c1fffd37424 */ /* 0x000fe200078e00ff */
[----:B------:R-:W-:-:S02]  /*1b6e0*/  MOV R3, 0x1b700 ;  /* 0x0001b70000037802 */ /* 0x000fc40000000f00 */
[----:B--234-:R-:W-:Y:S05]  /*1b6f0*/  CALL.REL.NOINC `($__internal_10_$__cuda_sm70_shflsync_idx_p) ;  /* 0x00000e0000007944 */ /* 0x01cfea0003c00000 */
        /* <DEDUP_REMOVED lines=8> */
.L_x_727:
[----:B------:R-:W-:Y:S01]  /*1b780*/  IMAD.MOV.U32 R5, RZ, RZ, R12 ;  /* 0x000000ffff057224 */ /* 0x000fe200078e000c */
[----:B------:R-:W-:Y:S01]  /*1b790*/  MOV R2, RZ ;  /* 0x000000ff00027202 */ /* 0x000fe20000000f00 */
[----:B------:R-:W-:Y:S01]  /*1b7a0*/  IMAD.MOV.U32 R211, RZ, RZ, 0x1c1f ;  /* 0x00001c1fffd37424 */ /* 0x000fe200078e00ff */
[----:B------:R-:W-:Y:S02]  /*1b7b0*/  MOV R3, 0x1b7d0 ;  /* 0x0001b7d000037802 */ /* 0x000fe40000000f00 */
[----:B------:R-:W-:Y:S05]  /*1b7c0*/  CALL.REL.NOINC `($__internal_10_$__cuda_sm70_shflsync_idx_p) ;  /* 0x00000d3000007944 */ /* 0x000fea0003c00000 */
[----:B------:R-:W-:Y:S01]  /*1b7d0*/  MOV R4, R211 ;  /* 0x000000d300047202 */ /* 0x000fe20000000f00 */
[----:B------:R-:W-:Y:S05]  /*1b7e0*/  BRA `(.L_x_835) ;  /* 0xffffa4c000007947 */ /* 0x000fea000383ffff */
.L_x_728:
[----:B------:R-:W-:Y:S01]  /*1b7f0*/  IMAD.MOV.U32 R5, RZ, RZ, R13 ;  /* 0x000000ffff057224 */ /* 0x000fe200078e000d */
[----:B------:R-:W-:Y:S01]  /*1b800*/  MOV R2, RZ ;  /* 0x000000ff00027202 */ /* 0x000fe20000000f00 */
[----:B------:R-:W-:Y:S01]  /*1b810*/  IMAD.MOV.U32 R211, RZ, RZ, 0x1c1f ;  /* 0x00001c1fffd37424 */ /* 0x000fe200078e00ff */
[----:B------:R-:W-:Y:S02]  /*1b820*/  MOV R3, 0x1b840 ;  /* 0x0001b84000037802 */ /* 0x000fe40000000f00 */
[----:B-12---:R-:W-:Y:S05]  /*1b830*/  CALL.REL.NOINC `($__internal_10_$__cuda_sm70_shflsync_idx_p) ;  /* 0x00000cc000007944 */ /* 0x006fea0003c00000 */
[----:B------:R-:W-:Y:S01]  /*1b840*/  MOV R0, R211 ;  /* 0x000000d300007202 */ /* 0x000fe20000000f00 */
[----:B------:R-:W-:Y:S05]  /*1b850*/  BRA `(.L_x_836) ;  /* 0xffffa47000007947 */ /* 0x000fea000383ffff */
.L_x_731:
[----:B------:R-:W-:Y:S01]  /*1b860*/  IMAD.MOV.U32 R5, RZ, RZ, R12 ;  /* 0x000000ffff057224 */ /* 0x000fe200078e000c */
[----:B----4-:R-:W-:Y:S01]  /*1b870*/  MOV R2, 0x1 ;  /* 0x0000000100027802 */ /* 0x010fe20000000f00 */
[----:B------:R-:W-:Y:S01]  /*1b880*/  IMAD.MOV.U32 R211, RZ, RZ, 0x1c1f ;  /* 0x00001c1fffd37424 */ /* 0x000fe200078e00ff */
[----:B------:R-:W-:-:S02]  /*1b890*/  MOV R3, 0x1b8b0 ;  /* 0x0001b8b000037802 */ /* 0x000fc40000000f00 */
        /* <DEDUP_REMOVED lines=9> */
.L_x_734:
[----:B------:R-:W-:Y:S01]  /*1b930*/  IMAD.MOV.U32 R5, RZ, RZ, R12 ;  /* 0x000000ffff057224 */ /* 0x000fe200078e000c */
[----:B----4-:R-:W-:Y:S01]  /*1b940*/  MOV R2, 0x2 ;  /* 0x0000000200027802 */ /* 0x010fe20000000f00 */
[----:B------:R-:W-:Y:S01]  /*1b950*/  IMAD.MOV.U32 R211, RZ, RZ, 0x1c1f ;  /* 0x00001c1fffd37424 */ /* 0x000fe200078e00ff */
[----:B------:R-:W-:Y:S02]  /*1b960*/  MOV R3, 0x1b980 ;  /* 0x0001b98000037802 */ /* 0x000fe40000000f00 */
[----:B-123--:R-:W-:Y:S05]  /*1b970*/  CALL.REL.NOINC `($__internal_10_$__cuda_sm70_shflsync_idx_p) ;  /* 0x00000b8000007944 */ /* 0x00efea0003c00000 */
[----:B------:R-:W-:Y:S01]  /*1b980*/  MOV R4, R211 ;  /* 0x000000d300047202 */ /* 0x000fe20000000f00 */
[----:B------:R-:W-:Y:S05]  /*1b990*/  BRA `(.L_x_838) ;  /* 0xffffae2000007947 */ /* 0x000fea000383ffff */
.L_x_735:
[----:B------:R-:W-:Y:S01]  /*1b9a0*/  IMAD.MOV.U32 R5, RZ, RZ, R13 ;  /* 0x000000ffff057224 */ /* 0x000fe200078e000d */
[----:B----4-:R-:W-:Y:S01]  /*1b9b0*/  MOV R2, 0x2 ;  /* 0x0000000200027802 */ /* 0x010fe20000000f00 */
[----:B------:R-:W-:Y:S01]  /*1b9c0*/  IMAD.MOV.U32 R211, RZ, RZ, 0x1c1f ;  /* 0x00001c1fffd37424 */ /* 0x000fe200078e00ff */
[----:B------:R-:W-:Y:S02]  /*1b9d0*/  MOV R3, 0x1b9f0 ;  /* 0x0001b9f000037802 */ /* 0x000fe40000000f00 */
[----:B-123--:R-:W-:Y:S05]  /*1b9e0*/  CALL.REL.NOINC `($__internal_10_$__cuda_sm70_shflsync_idx_p) ;  /* 0x00000b1000007944 */ /* 0x00efea0003c00000 */
[----:B------:R-:W-:Y:S01]  /*1b9f0*/  MOV R0, R211 ;  /* 0x000000d300007202 */ /* 0x000fe20000000f00 */
[----:B------:R-:W-:Y:S05]  /*1ba00*/  BRA `(.L_x_839) ;  /* 0xffffadd000007947 */ /* 0x000fea000383ffff */
.L_x_738:
[----:B------:R-:W-:Y:S01]  /*1ba10*/  IMAD.MOV.U32 R5, RZ, RZ, R12 ;  /* 0x000000ffff057224 */ /* 0x000fe200078e000c */
[----:B---3--:R-:W-:Y:S01]  /*1ba20*/  MOV R2, 0x3 ;  /* 0x0000000300027802 */ /* 0x008fe20000000f00 */
        /* <DEDUP_REMOVED lines=11> */
.L_x_742:
[----:B------:R-:W-:Y:S01]  /*1bae0*/  IMAD.MOV.U32 R5, RZ, RZ, R10 ;  /* 0x000000ffff057224 */ /* 0x000fe200078e000a */
[----:B------:R-:W-:Y:S01]  /*1baf0*/  MOV R2, RZ ;  /* 0x000000ff00027202 */ /* 0x000fe20000000f00 */
[----:B------:R-:W-:Y:S01]  /*1bb00*/  IMAD.MOV.U32 R211, RZ, RZ, 0x1c1f ;  /* 0x00001c1fffd37424 */ /* 0x000fe200078e00ff */
[----:B------:R-:W-:Y:S02]  /*1bb10*/  MOV R3, 0x1bb30 ;  /* 0x0001bb3000037802 */ /* 0x000fe40000000f00 */
[----:B------:R-:W-:Y:S05]  /*1bb20*/  CALL.REL.NOINC `($__internal_10_$__cuda_sm70_shflsync_idx_p) ;  /* 0x000009d000007944 */ /* 0x000fea0003c00000 */
[----:B------:R-:W-:Y:S01]  /*1bb30*/  MOV R4, R211 ;  /* 0x000000d300047202 */ /* 0x000fe20000000f00 */
[----:B------:R-:W-:Y:S05]  /*1bb40*/  BRA `(.L_x_841) ;  /* 0xffffbed000007947 */ /* 0x000fea000383ffff */
.L_x_743:
[----:B------:R-:W-:Y:S01]  /*1bb50*/  IMAD.MOV.U32 R5, RZ, RZ, R13 ;  /* 0x000000ffff057224 */ /* 0x000fe200078e000d */
[----:B------:R-:W-:Y:S01]  /*1bb60*/  MOV R2, RZ ;  /* 0x000000ff00027202 */ /* 0x000fe20000000f00 */
[----:B------:R-:W-:Y:S01]  /*1bb70*/  IMAD.MOV.U32 R211, RZ, RZ, 0x1c1f ;  /* 0x00001c1fffd37424 */ /* 0x000fe200078e00ff */
[----:B------:R-:W-:Y:S02]  /*1bb80*/  MOV R3, 0x1bba0 ;  /* 0x0001bba000037802 */ /* 0x000fe40000000f00 */
[----:B-12---:R-:W-:Y:S05]  /*1bb90*/  CALL.REL.NOINC `($__internal_10_$__cuda_sm70_shflsync_idx_p) ;  /* 0x0000096000007944 */ /* 0x006fea0003c00000 */
[----:B------:R-:W-:Y:S01]  /*1bba0*/  MOV R0, R211 ;  /* 0x000000d300007202 */ /* 0x000fe20000000f00 */
[----:B------:R-:W-:Y:S05]  /*1bbb0*/  BRA `(.L_x_842) ;  /* 0xffffbe8000007947 */ /* 0x000fea000383ffff */
.L_x_746:
        /* <DEDUP_REMOVED lines=13> */
.L_x_749:
[----:B------:R-:W-:Y:S01]  /*1bc90*/  IMAD.MOV.U32 R5, RZ, RZ, R10 ;  /* 0x000000ffff057224 */ /* 0x000fe200078e000a */
[----:B-1----:R-:W-:Y:S01]  /*1bca0*/  MOV R2, 0x2 ;  /* 0x0000000200027802 */ /* 0x002fe20000000f00 */
[----:B------:R-:W-:Y:S01]  /*1bcb0*/  IMAD.MOV.U32 R211, RZ, RZ, 0x1c1f ;  /* 0x00001c1fffd37424 */ /* 0x000fe200078e00ff */
[----:B------:R-:W-:Y:S02]  /*1bcc0*/  MOV R3, 0x1bce0 ;  /* 0x0001bce000037802 */ /* 0x000fe40000000f00 */
[----:B--234-:R-:W-:Y:S05]  /*1bcd0*/  CALL.REL.NOINC `($__internal_10_$__cuda_sm70_shflsync_idx_p) ;  /* 0x0000082000007944 */ /* 0x01cfea0003c00000 */
[----:B------:R-:W-:Y:S01]  /*1bce0*/  MOV R4, R211 ;  /* 0x000000d300047202 */ /* 0x000fe20000000f00 */
[----:B------:R-:W-:Y:S05]  /*1bcf0*/  BRA `(.L_x_844) ;  /* 0xffffc02000007947 */ /* 0x000fea000383ffff */
.L_x_750:
[----:B------:R-:W-:Y:S01]  /*1bd00*/  IMAD.MOV.U32 R5, RZ, RZ, R13 ;  /* 0x000000ffff057224 */ /* 0x000fe200078e000d */
[----:B------:R-:W-:Y:S01]  /*1bd10*/  MOV R2, 0x2 ;  /* 0x0000000200027802 */ /* 0x000fe20000000f00 */
[----:B------:R-:W-:Y:S01]  /*1bd20*/  IMAD.MOV.U32 R211, RZ, RZ, 0x1c1f ;  /* 0x00001c1fffd37424 */ /* 0x000fe200078e00ff */
[----:B------:R-:W-:Y:S02]  /*1bd30*/  MOV R3, 0x1bd50 ;  /* 0x0001bd5000037802 */ /* 0x000fe40000000f00 */
[----:B-1234-:R-:W-:Y:S05]  /*1bd40*/  CALL.REL.NOINC `($__internal_10_$__cuda_sm70_shflsync_idx_p) ;  /* 0x000007b000007944 */ /* 0x01efea0003c00000 */
[----:B------:R-:W-:Y:S01]  /*1bd50*/  MOV R0, R211 ;  /* 0x000000d300007202 */ /* 0x000fe20000000f00 */
[----:B------:R-:W-:Y:S05]  /*1bd60*/  BRA `(.L_x_845) ;  /* 0xffffbfd000007947 */ /* 0x000fea000383ffff */
.L_x_753:
        /* <DEDUP_REMOVED lines=13> */
.L_x_755:
[----:B------:R-:W-:Y:S01]  /*1be40*/  IMAD.MOV.U32 R5, RZ, RZ, R74 ;  /* 0x000000ffff057224 */ /* 0x000fe200078e004a */
[----:B------:R-:W-:Y:S01]  /*1be50*/  MOV R2, RZ ;  /* 0x000000ff00027202 */ /* 0x000fe20000000f00 */
[----:B------:R-:W-:Y:S01]  /*1be60*/  IMAD.MOV.U32 R211, RZ, RZ, 0x1f ;  /* 0x0000001fffd37424 */ /* 0x000fe200078e00ff */
[----:B------:R-:W-:Y:S02]  /*1be70*/  MOV R3, 0x1be90 ;  /* 0x0001be9000037802 */ /* 0x000fe40000000f00 */
[----:B------:R-:W-:Y:S05]  /*1be80*/  CALL.REL.NOINC `($__internal_10_$__cuda_sm70_shflsync_idx_p) ;  /* 0x0000067000007944 */ /* 0x000fea0003c00000 */
[----:B------:R-:W-:Y:S01]  /*1be90*/  MOV R9, R211 ;  /* 0x000000d300097202 */ /* 0x000fe20000000f00 */
[----:B------:R-:W-:Y:S05]  /*1bea0*/  BRA `(.L_x_847) ;  /* 0xffffc22000007947 */ /* 0x000fea000383ffff */
.L_x_756:
[----:B------:R-:W-:Y:S01]  /*1beb0*/  IMAD.MOV.U32 R5, RZ, RZ, R74 ;  /* 0x000000ffff057224 */ /* 0x000fe200078e004a */
[----:B------:R-:W-:Y:S01]  /*1bec0*/  MOV R2, 0x1 ;  /* 0x0000000100027802 */ /* 0x000fe20000000f00 */
[----:B------:R-:W-:Y:S01]  /*1bed0*/  IMAD.MOV.U32 R211, RZ, RZ, 0x1f ;  /* 0x0000001fffd37424 */ /* 0x000fe200078e00ff */
[----:B------:R-:W-:Y:S02]  /*1bee0*/  MOV R3, 0x1bf00 ;  /* 0x0001bf0000037802 */ /* 0x000fe40000000f00 */
[----:B-12---:R-:W-:Y:S05]  /*1bef0*/  CALL.REL.NOINC `($__internal_10_$__cuda_sm70_shflsync_idx_p) ;  /* 0x0000060000007944 */ /* 0x006fea0003c00000 */
[----:B------:R-:W-:Y:S01]  /*1bf00*/  MOV R8, R211 ;  /* 0x000000d300087202 */ /* 0x000fe20000000f00 */
[----:B------:R-:W-:Y:S05]  /*1bf10*/  BRA `(.L_x_848) ;  /* 0xffffc1d000007947 */ /* 0x000fea000383ffff */
.L_x_757:
[----:B------:R-:W-:Y:S02]  /*1bf20*/  MOV R2, 0x1 ;  /* 0x0000000100027802 */ /* 0x000fe40000000f00 */
[----:B------:R-:W-:-:S02]  /*1bf30*/  MOV R3, 0x1bf50 ;  /* 0x0001bf5000037802 */ /* 0x000fc40000000f00 */
[----:B-1234-:R-:W-:Y:S05]  /*1bf40*/  CALL.REL.NOINC `($__internal_11_$__cuda_sm70_shflsync_up_p) ;  /* 0x0000061000007944 */ /* 0x01efea0003c00000 */
[----:B------:R-:W-:Y:S05]  /*1bf50*/  BRA `(.L_x_849) ;  /* 0xffffc2c000007947 */ /* 0x000fea000383ffff */
.L_x_758:
[----:B------:R-:W-:Y:S02]  /*1bf60*/  MOV R2, 0x2 ;  /* 0x0000000200027802 */ /* 0x000fe40000000f00 */
[----:B------:R-:W-:-:S02]  /*1bf70*/  MOV R3, 0x1bf90 ;  /* 0x0001bf9000037802 */ /* 0x000fc40000000f00 */
[----:B--2-4-:R-:W-:Y:S05]  /*1bf80*/  CALL.REL.NOINC `($__internal_11_$__cuda_sm70_shflsync_up_p) ;  /* 0x000005d000007944 */ /* 0x014fea0003c00000 */
        /* <DEDUP_REMOVED lines=24> */
.L_x_762:
[----:B------:R-:W-:Y:S02]  /*1c110*/  MOV R2, 0x1 ;  /* 0x0000000100027802 */ /* 0x000fe40000000f00 */
[----:B------:R-:W-:Y:S02]  /*1c120*/  MOV R3, 0x1c140 ;  /* 0x0001c14000037802 */ /* 0x000fe40000000f00 */
[----:B------:R-:W-:Y:S05]  /*1c130*/  CALL.REL.NOINC `($__internal_11_$__cuda_sm70_shflsync_up_p) ;  /* 0x0000042000007944 */ /* 0x000fea0003c00000 */
[----:B------:R-:W-:Y:S01]  /*1c140*/  MOV R2, R4 ;  /* 0x0000000400027202 */ /* 0x000fe20000000f00 */
[----:B------:R-:W-:Y:S05]  /*1c150*/  BRA `(.L_x_851) ;  /* 0xffffc32000007947 */ /* 0x000fea000383ffff */
.L_x_763:
        /* <DEDUP_REMOVED lines=27> */
.L_x_765:
[----:B------:R-:W-:Y:S02]  /*1c310*/  SEL R0, RZ, 0x1, P0 ;  /* 0x00000001ff007807 */ /* 0x000fe40000000000 */
[----:B------:R-:W-:Y:S02]  /*1c320*/  MOV R2, 0x1c340 ;  /* 0x0001c34000027802 */ /* 0x000fe40000000f00 */
[----:B-1----:R-:W-:Y:S05]  /*1c330*/  CALL.REL.NOINC `($__internal_12_$__cuda_sm70_votesync_ballot) ;  /* 0x0000029000007944 */ /* 0x002fea0003c00000 */
[----:B------:R-:W-:Y:S01]  /*1c340*/  MOV R11, R0 ;  /* 0x00000000000b7202 */ /* 0x000fe20000000f00 */
[----:B------:R-:W-:Y:S05]  /*1c350*/  BRA `(.L_x_853) ;  /* 0xffffc2b000007947 */ /* 0x000fea000383ffff */
.L_x_766:
[----:B------:R-:W-:Y:S01]  /*1c360*/  IMAD.MOV.U32 R5, RZ, RZ, R6 ;  /* 0x000000ffff057224 */ /* 0x000fe200078e0006 */
[----:B--2---:R-:W-:Y:S01]  /*1c370*/  MOV R2, R0 ;  /* 0x0000000000027202 */ /* 0x004fe20000000f00 */
[----:B------:R-:W-:Y:S01]  /*1c380*/  IMAD.MOV.U32 R211, RZ, RZ, 0x1f ;  /* 0x0000001fffd37424 */ /* 0x000fe200078e00ff */
[----:B------:R-:W-:Y:S02]  /*1c390*/  MOV R3, 0x1c3b0 ;  /* 0x0001c3b000037802 */ /* 0x000fe40000000f00 */
[----:B-1----:R-:W-:Y:S05]  /*1c3a0*/  CALL.REL.NOINC `($__internal_10_$__cuda_sm70_shflsync_idx_p) ;  /* 0x0000015000007944 */ /* 0x002fea0003c00000 */
[----:B------:R-:W-:Y:S01]  /*1c3b0*/  IMAD.MOV.U32 R8, RZ, RZ, R211 ;  /* 0x000000ffff087224 */ /* 0x000fe200078e00d3 */
[----:B------:R-:W-:Y:S01]  /*1c3c0*/  MOV R2, R0 ;  /* 0x0000000000027202 */ /* 0x000fe20000000f00 */
[----:B------:R-:W-:Y:S01]  /*1c3d0*/  IMAD.MOV.U32 R5, RZ, RZ, R7 ;  /* 0x000000ffff057224 */ /* 0x000fe200078e0007 */
[----:B------:R-:W-:-:S02]  /*1c3e0*/  MOV R211, 0x1f ;  /* 0x0000001f00d37802 */ /* 0x000fc40000000f00 */
[----:B------:R-:W-:Y:S02]  /*1c3f0*/  MOV R3, 0x1c410 ;  /* 0x0001c41000037802 */ /* 0x000fe40000000f00 */
[----:B------:R-:W-:Y:S05]  /*1c400*/  CALL.REL.NOINC `($__internal_10_$__cuda_sm70_shflsync_idx_p) ;  /* 0x000000f000007944 */ /* 0x000fea0003c00000 */
[----:B------:R-:W-:Y:S01]  /*1c410*/  MOV R7, R211 ;  /* 0x000000d300077202 */ /* 0x000fe20000000f00 */
[----:B------:R-:W-:Y:S05]  /*1c420*/  BRA `(.L_x_854) ;  /* 0xffffc25000007947 */ /* 0x000fea000383ffff */
.L_x_769:
[----:B------:R-:W-:Y:S01]  /*1c430*/  IMAD.MOV.U32 R5, RZ, RZ, R4 ;  /* 0x000000ffff057224 */ /* 0x000fe200078e0004 */
[----:B--2---:R-:W-:Y:S01]  /*1c440*/  MOV R2, R0 ;  /* 0x0000000000027202 */ /* 0x004fe20000000f00 */
[----:B------:R-:W-:Y:S01]  /*1c450*/  IMAD.MOV.U32 R211, RZ, RZ, 0x1f ;  /* 0x0000001fffd37424 */ /* 0x000fe200078e00ff */
[----:B------:R-:W-:Y:S02]  /*1c460*/  MOV R3, 0x1c480 ;  /* 0x0001c48000037802 */ /* 0x000fe40000000f00 */
[----:B-1--4-:R-:W-:Y:S05]  /*1c470*/  CALL.REL.NOINC `($__internal_10_$__cuda_sm70_shflsync_idx_p) ;  /* 0x0000008000007944 */ /* 0x012fea0003c00000 */
[----:B------:R-:W-:Y:S01]  /*1c480*/  MOV R12, R211 ;  /* 0x000000d3000c7202 */ /* 0x000fe20000000f00 */
[----:B------:R-:W-:Y:S05]  /*1c490*/  BRA `(.L_x_768) ;  /* 0xffffc24000007947 */ /* 0x000fea000383ffff */
        .weak           $__internal_9_$__cuda_sm70_shflsync_bfly_p
        .type           $__internal_9_$__cuda_sm70_shflsync_bfly_p,@function
        .size           $__internal_9_$__cuda_sm70_shflsync_bfly_p,($__internal_10_$__cuda_sm70_shflsync_idx_p - $__internal_9_$__cuda_sm70_shflsync_bfly_p)
$__internal_9_$__cuda_sm70_shflsync_bfly_p:
[----:B------:R-:W-:Y:S02]  /*1c4a0*/  MOV R162, 0xffffffff ;  /* 0xffffffff00a27802 */ /* 0x000fe40000000f00 */
[----:B------:R-:W-:Y:S02]  /*1c4b0*/  MOV R3, 0x1f ;  /* 0x0000001f00037802 */ /* 0x000fe40000000f00 */
[----:B------:R-:W-:Y:S04]  /*1c4c0*/  WARPSYNC R162 ;  /* 0x000000a200007348 */ /* 0x000fe80003800000 */
[----:B------:R1:W2:Y:S02]  /*1c4d0*/  SHFL.BFLY PT, R0, R4, R0, R3 ;  /* 0x0c00000004007389 */ /* 0x0002a400000e0003 */
[----:B-1----:R-:W-:-:S04]  /*1c4e0*/  MOV R3, 0x0 ;  /* 0x0000000000037802 */ /* 0x002fc80000000f00 */
[----:B--2---:R-:W-:Y:S05]  /*1c4f0*/  RET.REL.NODEC R2 `(_ZN7cutlass13device_kernelIN5flash19enable_sm80_to_sm89INS1_16FlashAttnFwdSm80INS1_25CollectiveMainloopFwdSm80ILi4ELi1ELb0EN4cute5tupleIJNS5_1CILi128EEENS7_ILi48EEENS7_ILi96EEEEEELi96ENS_6half_tEfNS_4arch4Sm80ELb0ELb1ELb1ELb1ELb1ELb0ELb1ELb1EEENS1_21CollectiveEpilogueFwdINS6_IJS8_SA_S9_EEENS6_IJNS7_ILi1EEESI_SI_EEESC_SE_Li128ELb1ELb1ELb1ELb0EEENS1_36VarlenDynamicPersistentTileSchedulerILi128ELi48ELi128ELi128ELb1ELb1ELb0ELb1ELb0ELb1EEEEEEEEEvNT_6ParamsE) ;  /* 0xfffe3b0002007950 */ /* 0x004fea0003c3ffff */
        .weak           $__internal_10_$__cuda_sm70_shflsync_idx_p
        .type           $__internal_10_$__cuda_sm70_shflsync_idx_p,@function
        .size           $__internal_10_$__cuda_sm70_shflsync_idx_p,($__internal_11_$__cuda_sm70_shflsync_up_p - $__internal_10_$__cuda_sm70_shflsync_idx_p)
$__internal_10_$__cuda_sm70_shflsync_idx_p:
[----:B------:R-:W-:-:S04]  /*1c500*/  MOV R212, 0xffffffff ;  /* 0xffffffff00d47802 */ /* 0x000fc80000000f00 */
[----:B------:R-:W-:Y:S04]  /*1c510*/  WARPSYNC R212 ;  /* 0x000000d400007348 */ /* 0x000fe80003800000 */
[----:B------:R1:W2:Y:S02]  /*1c520*/  SHFL.IDX PT, R211, R5, R2, R211 ;  /* 0x0000000205d37389 */ /* 0x0002a400000e00d3 */
[----:B-1----:R-:W-:Y:S02]  /*1c530*/  MOV R2, R3 ;  /* 0x0000000300027202 */ /* 0x002fe40000000f00 */
[----:B------:R-:W-:-:S04]  /*1c540*/  MOV R3, 0x0 ;  /* 0x0000000000037802 */ /* 0x000fc80000000f00 */
[----:B--2---:R-:W-:Y:S05]  /*1c550*/  RET.REL.NODEC R2 `(_ZN7cutlass13device_kernelIN5flash19enable_sm80_to_sm89INS1_16FlashAttnFwdSm80INS1_25CollectiveMainloopFwdSm80ILi4ELi1ELb0EN4cute5tupleIJNS5_1CILi128EEENS7_ILi48EEENS7_ILi96EEEEEELi96ENS_6half_tEfNS_4arch4Sm80ELb0ELb1ELb1ELb1ELb1ELb0ELb1ELb1EEENS1_21CollectiveEpilogueFwdINS6_IJS8_SA_S9_EEENS6_IJNS7_ILi1EEESI_SI_EEESC_SE_Li128ELb1ELb1ELb1ELb0EEENS1_36VarlenDynamicPersistentTileSchedulerILi128ELi48ELi128ELi128ELb1ELb1ELb0ELb1ELb0ELb1EEEEEEEEEvNT_6ParamsE) ;  /* 0xfffe3aa002007950 */ /* 0x004fea0003c3ffff */
        .weak           $__internal_11_$__cuda_sm70_shflsync_up_p
        .type           $__internal_11_$__cuda_sm70_shflsync_up_p,@function
        .size           $__internal_11_$__cuda_sm70_shflsync_up_p,($__internal_12_$__cuda_sm70_votesync_ballot - $__internal_11_$__cuda_sm70_shflsync_up_p)
$__internal_11_$__cuda_sm70_shflsync_up_p:
[----:B------:R-:W-:Y:S02]  /*1c560*/  IMAD.MOV.U32 R4, RZ, RZ, RZ ;  /* 0x000000ffff047224 */ /* 0x000fe400078e00ff */
[----:B------:R-:W-:-:S04]  /*1c570*/  IMAD.MOV.U32 R10, RZ, RZ, -0x1 ;  /* 0xffffffffff0a7424 */ /* 0x000fc800078e00ff */
[----:B------:R-:W-:Y:S04]  /*1c580*/  WARPSYNC R10 ;  /* 0x0000000a00007348 */ /* 0x000fe80003800000 */
[----:B------:R1:W2:Y:S02]  /*1c590*/  SHFL.UP PT, R4, R0, R2, R4 ;  /* 0x0400000200047389 */ /* 0x0002a400000e0004 */
[----:B-1----:R-:W-:Y:S02]  /*1c5a0*/  MOV R2, R3 ;  /* 0x0000000300027202 */ /* 0x002fe40000000f00 */
[----:B------:R-:W-:-:S04]  /*1c5b0*/  MOV R3, 0x0 ;  /* 0x0000000000037802 */ /* 0x000fc80000000f00 */
[----:B--2---:R-:W-:Y:S05]  /*1c5c0*/  RET.REL.NODEC R2 `(_ZN7cutlass13device_kernelIN5flash19enable_sm80_to_sm89INS1_16FlashAttnFwdSm80INS1_25CollectiveMainloopFwdSm80ILi4ELi1ELb0EN4cute5tupleIJNS5_1CILi128EEENS7_ILi48EEENS7_ILi96EEEEEELi96ENS_6half_tEfNS_4arch4Sm80ELb0ELb1ELb1ELb1ELb1ELb0ELb1ELb1EEENS1_21CollectiveEpilogueFwdINS6_IJS8_SA_S9_EEENS6_IJNS7_ILi1EEESI_SI_EEESC_SE_Li128ELb1ELb1ELb1ELb0EEENS1_36VarlenDynamicPersistentTileSchedulerILi128ELi48ELi128ELi128ELb1ELb1ELb0ELb1ELb0ELb1EEEEEEEEEvNT_6ParamsE) ;  /* 0xfffe3a3002007950 */ /* 0x004fea0003c3ffff */
        .weak           $__internal_12_$__cuda_sm70_votesync_ballot
        .type           $__internal_12_$__cuda_sm70_votesync_ballot,@function
        .size           $__internal_12_$__cuda_sm70_votesync_ballot,(.L_x_3641 - $__internal_12_$__cuda_sm70_votesync_ballot)
$__internal_12_$__cuda_sm70_votesync_ballot:
[----:B------:R-:W-:Y:S01]  /*1c5d0*/  ISETP.NE.U32.AND P0, PT, R0, 0x1, PT ;  /* 0x000000010000780c */ /* 0x000fe20003f05070 */
[----:B------:R-:W-:-:S04]  /*1c5e0*/  IMAD.MOV.U32 R3, RZ, RZ, -0x1 ;  /* 0xffffffffff037424 */ /* 0x000fc800078e00ff */
[----:B------:R-:W-:Y:S08]  /*1c5f0*/  WARPSYNC R3 ;  /* 0x0000000300007348 */ /* 0x000ff00003800000 */
[----:B------:R-:W-:-:S04]  /*1c600*/  VOTE.ANY R0, PT, !P0 ;  /* 0x0000000000007806 */ /* 0x000fc800040e0100 */
[----:B------:R-:W-:Y:S01]  /*1c610*/  LOP3.LUT R0, R0, R3, RZ, 0xc0, !PT ;  /* 0x0000000300007212 */ /* 0x000fe200078ec0ff */
[----:B------:R-:W-:-:S04]  /*1c620*/  IMAD.MOV.U32 R3, RZ, RZ, 0x0 ;  /* 0x00000000ff037424 */ /* 0x000fc800078e00ff */
[----:B------:R-:W-:Y:S05]  /*1c630*/  RET.REL.NODEC R2 `(_ZN7cutlass13device_kernelIN5flash19enable_sm80_to_sm89INS1_16FlashAttnFwdSm80INS1_25CollectiveMainloopFwdSm80ILi4ELi1ELb0EN4cute5tupleIJNS5_1CILi128EEENS7_ILi48EEENS7_ILi96EEEEEELi96ENS_6half_tEfNS_4arch4Sm80ELb0ELb1ELb1ELb1ELb1ELb0ELb1ELb1EEENS1_21CollectiveEpilogueFwdINS6_IJS8_SA_S9_EEENS6_IJNS7_ILi1EEESI_SI_EEESC_SE_Li128ELb1ELb1ELb1ELb0EEENS1_36VarlenDynamicPersistentTileSchedulerILi128ELi48ELi128ELi128ELb1ELb1ELb0ELb1ELb0ELb1EEEEEEEEEvNT_6ParamsE) ;  /* 0xfffe39c002007950 */ /* 0x000fea0003c3ffff */
.L_x_855:
        /* <DEDUP_REMOVED lines=12> */
.L_x_3641:


//--------------------- .text._ZN7cutlass13device_kernelIN5flash19enable_sm80_to_sm89INS1_16FlashAttnFwdSm80INS1_25CollectiveMainloopFwdSm80ILi4ELi1ELb0EN4cute5tupleIJNS5_1CILi128EEENS7_ILi48EEENS7_ILi96EEEEEELi96ENS_6half_tEfNS_4arch4Sm80ELb0ELb1ELb1ELb1ELb1ELb1ELb1ELb1EEENS1_21CollectiveEpilogueFwdINS6_IJS8_SA_S9_EEENS6_IJNS7_ILi1EEESI_SI_EEESC_SE_Li128ELb1ELb1ELb1ELb0EEENS1_36VarlenDynamicPersistentTileSchedulerILi128ELi48ELi128ELi128ELb1ELb1ELb0ELb1ELb0ELb1EEEEEEEEEvNT_6ParamsE --------------------------
	.section	.text._ZN7cutlass13device_kernelIN5flash19enable_sm80_to_sm89INS1_16FlashAttnFwdSm80INS1_25CollectiveMainloopFwdSm80ILi4ELi1ELb0EN4cute5tupleIJNS5_1CILi128EEENS7_ILi48EEENS7_ILi96EEEEEELi96ENS_6half_tEfNS_4arch4Sm80ELb0ELb1ELb1ELb1ELb1ELb1ELb1ELb1EEENS1_21CollectiveEpilogueFwdINS6_IJS8_SA_S9_EEENS6_IJNS7_ILi1EEESI_SI_EEESC_SE_Li128ELb1ELb1ELb1ELb0EEENS1_36VarlenDynamicPersistentTileSchedulerILi128ELi48ELi128ELi128ELb1ELb1ELb0ELb1ELb0ELb1EEEEEEEEEvNT_6ParamsE,"ax",@progbits
	.sectioninfo	@"SHI_REGISTERS=255"
	.align	128
.text._ZN7cutlass13device_kernelIN5flash19enable_sm80_to_sm89INS1_16FlashAttnFwdSm80INS1_25CollectiveMainloopFwdSm80ILi4ELi1ELb0EN4cute5tupleIJNS5_1CILi128EEENS7_ILi48EEENS7_ILi96EEEEEELi96ENS_6half_tEfNS_4arch4Sm80ELb0ELb1ELb1ELb1ELb1ELb1ELb1ELb1EEENS1_21CollectiveEpilogueFwdINS6_IJS8_SA_S9_EEENS6_IJNS7_ILi1EEESI_SI_EEESC_SE_Li128ELb1ELb1ELb1ELb0EEENS1_36VarlenDynamicPersistentTileSchedulerILi128ELi48ELi128ELi128ELb1ELb1ELb0ELb1ELb0ELb1EEEEEEEEEvNT_6ParamsE:
        .type           _ZN7cutlass13device_kernelIN5flash19enable_sm80_to_sm89INS1_16FlashAttnFwdSm80INS1_25CollectiveMainloopFwdSm80ILi4ELi1ELb0EN4cute5tupleIJNS5_1CILi128EEENS7_ILi48EEENS7_ILi96EEEEEELi96ENS_6half_tEfNS_4arch4Sm80ELb0ELb1ELb1ELb1ELb1ELb1ELb1ELb1EEENS1_21CollectiveEpilogueFwdINS6_IJS8_SA_S9_EEENS6_IJNS7_ILi1EEESI_SI_EEESC_SE_Li128ELb1ELb1ELb1ELb0EEENS1_36VarlenDynamicPersistentTileSchedulerILi128ELi48ELi128ELi128ELb1ELb1ELb0ELb1ELb0ELb1EEEEEEEEEvNT_6ParamsE,@function
        .size           _ZN7cutlass13device_kernelIN5flash19enable_sm80_to_sm89INS1_16FlashAttnFwdSm80INS1_25CollectiveMainloopFwdSm80ILi4ELi1ELb0EN4cute5tupleIJNS5_1CILi128EEENS7_ILi48EEENS7_ILi96EEEEEELi96ENS_6half_tEfNS_4arch4Sm80ELb0ELb1ELb1ELb1ELb1ELb1ELb1ELb1EEENS1_21CollectiveEpilogueFwdINS6_IJS8_SA_S9_EEENS6_IJNS7_ILi1EEESI_SI_EEESC_SE_Li128ELb1ELb1ELb1ELb0EEENS1_36VarlenDynamicPersistentTileSchedulerILi128ELi48ELi128ELi128ELb1ELb1ELb0ELb1ELb0ELb1EEEEEEEEEvNT_6ParamsE,(.L_x_3646 - _ZN7cutlass13device_kernelIN5flash19enable_sm80_to_sm89INS1_16FlashAttnFwdSm80INS1_25CollectiveMainloopFwdSm80ILi4ELi1ELb0EN4cute5tupleIJNS5_1CILi128EEENS7_ILi48EEENS7_ILi96EEEEEELi96ENS_6half_tEfNS_4arch4Sm80ELb0ELb1ELb1ELb1ELb1ELb1ELb1ELb1EEENS1_21CollectiveEpilogueFwdINS6_IJS8_SA_S9_EEENS6_IJNS7_ILi1EEESI_SI_EEESC_SE_Li128ELb1ELb1ELb1ELb0EEENS1_36VarlenDynamicPersistentTileSchedulerILi128ELi48ELi128ELi128ELb1ELb1ELb0ELb1ELb0ELb1EEEEEEEEEvNT_6ParamsE)
        .other          _ZN7cutlass13device_kernelIN5flash19enable_sm80_to_sm89INS1_16FlashAttnFwdSm80INS1_25CollectiveMainloopFwdSm80ILi4ELi1ELb0EN4cute5tupleIJNS5_1CILi128EEENS7_ILi48EEENS7_ILi96EEEEEELi96ENS_6half_tEfNS_4arch4Sm80ELb0ELb1ELb1ELb1ELb1ELb1ELb1ELb1EEENS1_21CollectiveEpilogueFwdINS6_IJS8_SA_S9_EEENS6_IJNS7_ILi1EEESI_SI_EEESC_SE_Li128ELb1ELb1ELb1ELb0EEENS1_36VarlenDynamicPersistentTileSchedulerILi128ELi48ELi128ELi128ELb1ELb1ELb0ELb1ELb0ELb1EEEEEEEEEvNT_6ParamsE,@"STO_CUDA_ENTRY STV_DEFAULT"
_ZN7cutlass13device_kernelIN5flash19enable_sm80_to_sm89INS1_16FlashAttnFwdSm80INS1_25CollectiveMainloopFwdSm80ILi4ELi1ELb0EN4cute5tupleIJNS5_1CILi128EEENS7_ILi48EEENS7_ILi96EEEEEELi96ENS_6half_tEfNS_4arch4Sm80ELb0ELb1ELb1ELb1ELb1ELb1ELb1ELb1EEENS1_21CollectiveEpilogueFwdINS6_IJS8_SA_S9_EEENS6_IJNS7_ILi1EEESI_SI_EEESC_SE_Li128ELb1ELb1ELb1ELb0EEENS1_36VarlenDynamicPersistentTileSchedulerILi128ELi48ELi128ELi128ELb1ELb1ELb0ELb1ELb0ELb1EEEEEEEEEvNT_6ParamsE:
        /* <DEDUP_REMOVED lines=54> */
.L_x_861:
        /* <DEDUP_REMOVED lines=16> */
.L_x_1170:
        /* <DEDUP_REMOVED lines=16> */
.L_x_1171:
[----:B--2---:R-:W-:-:S05]  /*0560*/  IMAD R0, R0, c[0x0][0x538], RZ ;  /* 0x00014e0000007a24 */ /* 0x004fca00078e02ff */
[----:B------:R-:W-:-:S04]  /*0570*/  IADD3 R7, R0, R7, RZ ;  /* 0x0000000700077210 */ /* 0x000fc80007ffe0ff */
[----:B------:R-:W-:-:S13]  /*0580*/  ISETP.GT.AND P0, PT, R7, UR4, PT ;  /* 0x0000000407007c0c */ /* 0x000fda000bf04270 */
[----:B-1----:R-:W-:Y:S05]  /*0590*/  @!P0 BRA `(.L_x_861) ;  /* 0xfffffdc000008947 */ /* 0x002fea000383ffff */
.L_x_857:
[----:B------:R-:W-:-:S05]  /*05a0*/  IADD3 R10, -R0, R7, RZ ;  /* 0x00000007000a7210 */ /* 0x000fca0007ffe1ff */
[----:B------:R-:W-:-:S05]  /*05b0*/  IMAD R0, R4, c[0x0][0x538], R10 ;  /* 0x00014e0004007a24 */ /* 0x000fca00078e020a */
[----:B------:R-:W-:Y:S01]  /*05c0*/  ISETP.GT.AND P0, PT, R0, UR4, PT ;  /* 0x0000000400007c0c */ /* 0x000fe2000bf04270 */
[----:B------:R-:W-:-:S12]  /*05d0*/  BRA.DIV ~URZ, `(.L_x_862) ;  /* 0x000261827f007947 */ /* 0x000fd8000b800000 */
[----:B------:R-:W-:-:S04]  /*05e0*/  VOTE.ANY R7, PT, !P0 ;  /* 0x0000000000077806 */ /* 0x000fc800040e0100 */
.L_x_1172:
[----:B------:R-:W1:Y:S02]  /*05f0*/  POPC R0, R7 ;  /* 0x0000000700007309 */ /* 0x000e640000000000 */
[----:B-1----:R-:W-:-:S05]  /*0600*/  IADD3 R2, R0, R6, RZ ;  /* 0x0000000600027210 */ /* 0x002fca0007ffe0ff */
[----:B------:R1:W-:Y:S01]  /*0610*/  STL [R1+0x8c], R2 ;  /* 0x00008c0201007387 */ /* 0x0003e20000100800 */
[----:B------:R-:W-:Y:S05]  /*0620*/  BRA.DIV ~URZ, `(.L_x_863) ;  /* 0x000261827f007947 */ /* 0x000fea000b800000 */
[----:B------:R2:W3:Y:S01]  /*0630*/  SHFL.IDX PT, R12, R9, R0, 0x1f ;  /* 0x00001f00090c7589 */ /* 0x0004e200000e0000 */
[----:B------:R-:W-:-:S03]  /*0640*/  MOV R5, RZ ;  /* 0x000000ff00057202 */ /* 0x000fc60000000f00 */
[----:B------:R2:W4:Y:S04]  /*0650*/  SHFL.IDX PT, R9, R8, R0, 0x1f ;  /* 0x00001f0008097589 */ /* 0x00052800000e0000 */
.L_x_1173:
[----:B------:R-:W-:Y:S01]  /*0660*/  ISETP.NE.AND P0, PT, R7, RZ, PT ;  /* 0x000000ff0700720c */ /* 0x000fe20003f05270 */
[----:B------:R-:W-:-:S12]  /*0670*/  BSSY B0, `(.L_x_864) ;  /* 0x0000005000007945 */ /* 0x000fd80003800000 */
[----:B------:R-:W-:Y:S05]  /*0680*/  @!P0 BRA `(.L_x_865) ;  /* 0x0000003000008947 */ /* 0x000fea0003800000 */
[----:B--2---:R-:W-:Y:S01]  /*0690*/  IADD3 R0, R0, -0x1, RZ ;  /* 0xffffffff00007810 */ /* 0x004fe20007ffe0ff */
[----:B------:R-:W-:Y:S05]  /*06a0*/  BRA.DIV ~URZ, `(.L_x_866) ;  /* 0x000261e27f007947 */ /* 0x000fea000b800000 */
[----:B------:R2:W1:Y:S02]  /*06b0*/  SHFL.IDX PT, R5, R4, R0, 0x1f ;  /* 0x00001f0004057589 */ /* 0x00046400000e0000 */
.L_x_865:
[----:B------:R-:W-:Y:S05]  /*06c0*/  BSYNC B0 ;  /* 0x0000000000007941 */ /* 0x000fea0003800000 */
.L_x_864:
[----:B-12---:R-:W-:Y:S01]  /*06d0*/  IMAD R0, R5, c[0x0][0x538], R10 ;  /* 0x00014e0005007a24 */ /* 0x006fe200078e020a */
[----:B----4-:R-:W-:Y:S01]  /*06e0*/  ISETP.NE.AND P0, PT, R9, 0x1, PT ;  /* 0x000000010900780c */ /* 0x010fe20003f05270 */
[----:B------:R-:W-:Y:S03]  /*06f0*/  BSSY B0, `(.L_x_867) ;  /* 0x0000089000007945 */ /* 0x000fe60003800000 */
[----:B------:R1:W-:Y:S01]  /*0700*/  STL [R1+0x80], R0 ;  /* 0x0000800001007387 */ /* 0x0003e20000100800 */
        /* <DEDUP_REMOVED lines=65> */
.L_x_868:
        /* <DEDUP_REMOVED lines=70> */
.L_x_869:
[----:B------:R-:W-:Y:S05]  /*0f80*/  BSYNC B0 ;  /* 0x0000000000007941 */ /* 0x000fea0003800000 */
.L_x_867:
[----:B------:R-:W-:-:S04]  /*0f90*/  LOP3.LUT R0, RZ, R0, RZ, 0x33, !PT ;  /* 0x00000000ff007212 */ /* 0x000fc800078e33ff */
[----:B------:R-:W-:-:S05]  /*0fa0*/  IADD3 R0, R0, R12, RZ ;  /* 0x0000000c00007210 */ /* 0x000fca0007ffe0ff */
[----:B------:R2:W-:Y:S01]  /*0fb0*/  STL [R1+0x84], R0 ;  /* 0x0000840001007387 */ /* 0x0005e20000100800 */
[----:B------:R-:W-:Y:S05]  /*0fc0*/  BRA `(.L_x_870) ;  /* 0x0000006000007947 */ /* 0x000fea0003800000 */
.L_x_858:
[----:B------:R-:W-:Y:S01]  /*0fd0*/  MOV R0, UR4 ;  /* 0x0000000400007c02 */ /* 0x000fe20008000f00 */
[----:B------:R-:W-:Y:S04]  /*0fe0*/  STL [R1+0x84], RZ ;  /* 0x000084ff01007387 */ /* 0x000fe80000100800 */
[----:B------:R-:W-:Y:S04]  /*0ff0*/  STL [R1+0x88], RZ ;  /* 0x000088ff01007387 */ /* 0x000fe80000100800 */
[----:B------:R1:W-:Y:S02]  /*1000*/  STL [R1+0x80], R0 ;  /* 0x0000800001007387 */ /* 0x0003e40000100800 */
[----:B-1----:R-:W-:-:S05]  /*1010*/  MOV R0, c[0x0][0x53c] ;  /* 0x00014f0000007a02 */ /* 0x002fca0000000f00 */
[----:B------:R1:W-:Y:S02]  /*1020*/  STL [R1+0x8c], R0 ;  /* 0x00008c0001007387 */ /* 0x0003e40000100800 */
.L_x_870:
[----:B------:R-:W3:Y:S04]  /*1030*/  LDL R4, [R1+0x80] ;  /* 0x0000800001047983 */ /* 0x000ee80000100800 */
[----:B------:R-:W3:Y:S04]  /*1040*/  LDL R5, [R1+0x84] ;  /* 0x0000840001057983 */ /* 0x000ee80000100800 */
[----:B------:R-:W3:Y:S04]  /*1050*/  LDL R6, [R1+0x88] ;  /* 0x0000880001067983 */ /* 0x000ee80000100800 */
[----:B------:R-:W3:Y:S01]  /*1060*/  LDL R7, [R1+0x8c] ;  /* 0x00008c0001077983 */ /* 0x000ee20000100800 */
[----:B------:R-:W-:Y:S01]  /*1070*/  ISETP.NE.AND P0, PT, R13, RZ, PT ;  /* 0x000000ff0d00720c */ /* 0x000fe20003f05270 */
[----:B------:R-:W-:-:S12]  /*1080*/  WARPSYNC 0xffffffff ;  /* 0xffffffff00007948 */ /* 0x000fd80003800000 */
[----:B---3--:R3:W-:Y:S04]  /*1090*/  @!P0 STS.128 [0xc080], R4 ;  /* 0x00c08004ff008388 */ /* 0x0087e80000000c00 */
[----:B------:R-:W-:Y:S06]  /*10a0*/  BAR.ARV 0x5, 0x80 ;  /* 0x0142000000007b1d */ /* 0x000fec0000002000 */
.L_x_856:
[----:B-12---:R-:W2:Y:S02]  /*10b0*/  LDL R0, [R1+0x8c] ;  /* 0x00008c0001007983 */ /* 0x006ea40000100800 */
[----:B--2---:R-:W-:-:S13]  /*10c0*/  ISETP.GE.AND P0, PT, R0, c[0x0][0x53c], PT ;  /* 0x00014f0000007a0c */ /* 0x004fda0003f06270 */
[----:B------:R-:W-:Y:S05]  /*10d0*/  @P0 EXIT ;  /* 0x000000000000094d */ /* 0x000fea0003800000 */
[----:B------:R-:W1:Y:S01]  /*10e0*/  S2R R24, SR_TID.X ;  /* 0x0000000000187919 */ /* 0x000e620000002100 */
[----:B------:R-:W-:Y:S02]  /*10f0*/  ULDC UR4, c[0x0][0x2ac] ;  /* 0x0000ab0000047ab9 */ /* 0x000fe40000000800 */
[----:B------:R-:W-:Y:S02]  /*1100*/  ULDC UR6, c[0x0][0x1d0] ;  /* 0x0000740000067ab9 */ /* 0x000fe40000000800 */
[----:B------:R-:W-:Y:S01]  /*1110*/  UIMAD UR6, UR4, UR6, URZ ;  /* 0x00000006040672a4 */ /* 0x000fe2000f8e023f */
[----:B-1----:R-:W-:Y:S02]  /*1120*/  SHF.R.S32.HI R11, RZ, 0x1f, R24 ;  /* 0x0000001fff0b7819 */ /* 0x002fe40000011418 */
[-C--:B------:R-:W-:Y:S02]  /*1130*/  LEA.HI R20, R24, R24.reuse, RZ, 0x1 ;  /* 0x0000001818147211 */ /* 0x080fe400078f08ff */
[----:B---3--:R-:W-:-:S02]  /*1140*/  LEA.HI R4, R11, R24, RZ, 0x4 ;  /* 0x000000180b047211 */ /* 0x008fc400078f20ff */
[----:B------:R-:W-:Y:S02]  /*1150*/  SHF.R.S32.HI R138, RZ, 0x1, R20 ;  /* 0x00000001ff8a7819 */ /* 0x000fe40000011414 */
[----:B------:R-:W-:Y:S02]  /*1160*/  SHF.R.S32.HI R0, RZ, 0x4, R4 ;  /* 0x00000004ff007819 */ /* 0x000fe40000011404 */
[----:B------:R-:W-:Y:S02]  /*1170*/  LEA.HI R2, R20, R138, RZ, 0x1 ;  /* 0x0000008a14027211 */ /* 0x000fe400078f08ff */
[----:B------:R-:W-:Y:S02]  /*1180*/  LEA.HI R3, R4, R0, RZ, 0x1 ;  /* 0x0000000004037211 */ /* 0x000fe400078f08ff */
[----:B------:R-:W-:Y:S02]  /*1190*/  LOP3.LUT R2, R2, 0x7fffffe, RZ, 0xc0, !PT ;  /* 0x07fffffe02027812 */ /* 0x000fe400078ec0ff */
[----:B------:R-:W-:-:S02]  /*11a0*/  LOP3.LUT R3, R3, 0xfffffffe, RZ, 0xc0, !PT ;  /* 0xfffffffe03037812 */ /* 0x000fc400078ec0ff */
[----:B------:R-:W-:Y:S01]  /*11b0*/  LOP3.LUT R4, R4, 0xfffffff0, RZ, 0xc0, !PT ;  /* 0xfffffff004047812 */ /* 0x000fe200078ec0ff */
[----:B------:R-:W-:Y:S01]  /*11c0*/  IMAD.IADD R2, R138, 0x1, -R2 ;  /* 0x000000018a027824 */ /* 0x000fe200078e0a02 */
[CC--:B------:R-:W-:Y:S01]  /*11d0*/  LEA.HI R21, R11.reuse, R24.reuse, RZ, 0x3 ;  /* 0x000000180b157211 */ /* 0x0c0fe200078f18ff */
[C---:B------:R-:W-:Y:S01]  /*11e0*/  IMAD.IADD R19, R0.reuse, 0x1, -R3 ;  /* 0x0000000100137824 */ /* 0x040fe200078e0a03 */
[----:B------:R-:W-:Y:S01]  /*11f0*/  LEA.HI R12, R11, R24, RZ, 0x2 ;  /* 0x000000180b0c7211 */ /* 0x000fe200078f10ff */
[----:B------:R-:W-:Y:S01]  /*1200*/  IMAD R0, R0, 0x8, R2 ;  /* 0x0000000800007824 */ /* 0x000fe200078e0202 */
[----:B------:R-:W-:Y:S01]  /*1210*/  LOP3.LUT R3, R21, 0xfffffff8, RZ, 0xc0, !PT ;  /* 0xfffffff815037812 */ /* 0x000fe200078ec0ff */
[----:B------:R-:W-:Y:S01]  /*1220*/  IMAD.IADD R2, R24, 0x1, -R4 ;  /* 0x0000000118027824 */ /* 0x000fe200078e0a04 */
[----:B------:R-:W-:Y:S02]  /*1230*/  SHF.R.S32.HI R6, RZ, 0x3, R21 ;  /* 0x00000003ff067819 */ /* 0x000fe40000011415 */
[----:B------:R-:W-:Y:S01]  /*1240*/  LOP3.LUT R9, R12, 0xfffffffc, RZ, 0xc0, !PT ;  /* 0xfffffffc0c097812 */ /* 0x000fe200078ec0ff */
[----:B------:R-:W-:Y:S01]  /*1250*/  IMAD.IADD R5, R24, 0x1, -R3 ;  /* 0x0000000118057824 */ /* 0x000fe200078e0a03 */
[----:B------:R-:W-:Y:S01]  /*1260*/  LEA.HI R8, R2, R2, RZ, 0x1 ;  /* 0x0000000202087211 */ /* 0x000fe200078f08ff */
[----:B------:R-:W-:Y:S01]  /*1270*/  IMAD.SHL.U32 R3, R6, 0x40, RZ ;  /* 0x0000004006037824 */ /* 0x000fe200078e00ff */
[----:B------:R-:W-:Y:S01]  /*1280*/  SHF.R.S32.HI R7, RZ, 0x1f, R2 ;  /* 0x0000001fff077819 */ /* 0x000fe20000011402 */
[----:B------:R-:W-:Y:S01]  /*1290*/  IMAD.IADD R13, R24, 0x1, -R9 ;  /* 0x00000001180d7824 */ /* 0x000fe200078e0a09 */
[----:B------:R-:W-:-:S02]  /*12a0*/  LOP3.LUT R4, R8, 0x7fffffe, RZ, 0xc0, !PT ;  /* 0x07fffffe08047812 */ /* 0x000fc400078ec0ff */
[----:B------:R-:W-:Y:S01]  /*12b0*/  LEA.HI R16, R7, R2, RZ, 0x3 ;  /* 0x0000000207107211 */ /* 0x000fe200078f18ff */
[----:B------:R-:W-:Y:S01]  /*12c0*/  IMAD.SHL.U32 R30, R13, 0x8, RZ ;  /* 0x000000080d1e7824 */ /* 0x000fe200078e00ff */
[----:B------:R-:W-:Y:S01]  /*12d0*/  SHF.R.S32.HI R32, RZ, 0x2, R12 ;  /* 0x00000002ff207819 */ /* 0x000fe2000001140c */
[----:B------:R-:W-:Y:S01]  /*12e0*/  IMAD.IADD R15, R2, 0x1, -R4 ;  /* 0x00000001020f7824 */ /* 0x000fe200078e0a04 */
[----:B------:R-:W-:Y:S02]  /*12f0*/  LOP3.LUT R2, R3, 0xc0, RZ, 0xc0, !PT ;  /* 0x000000c003027812 */ /* 0x000fe400078ec0ff */
[----:B------:R-:W-:Y:S02]  /*1300*/  LEA.HI R10, R5, R5, RZ, 0x1 ;  /* 0x00000005050a7211 */ /* 0x000fe400078f08ff */
[----:B------:R-:W-:Y:S02]  /*1310*/  SHF.R.U32.HI R3, RZ, 0x3, R2 ;  /* 0x00000003ff037819 */ /* 0x000fe40000011602 */
[----:B------:R-:W-:-:S02]  /*1320*/  LOP3.LUT R2, R2, 0x18, R30, 0xf8, !PT ;  /* 0x0000001802027812 */ /* 0x000fc400078ef81e */
[----:B------:R-:W-:Y:S02]  /*1330*/  LEA.HI R6, R12, R32, RZ, 0x1 ;  /* 0x000000200c067211 */ /* 0x000fe400078f08ff */
[----:B------:R-:W-:Y:S02]  /*1340*/  LOP3.LUT R4, R10, 0x3fffffe, RZ, 0xc0, !PT ;  /* 0x03fffffe0a047812 */ /* 0x000fe400078ec0ff */
[----:B------:R-:W-:Y:S02]  /*1350*/  LOP3.LUT R9, R2, R3, RZ, 0x3c, !PT ;  /* 0x0000000302097212 */ /* 0x000fe400078e3cff */
[----:B------:R-:W-:Y:S01]  /*1360*/  LOP3.LUT R3, R6, 0x7fffffe, RZ, 0xc0, !PT ;  /* 0x07fffffe06037812 */ /* 0x000fe200078ec0ff */
[----:B------:R-:W-:Y:S01]  /*1370*/  IMAD.IADD R17, R5, 0x1, -R4 ;  /* 0x0000000105117824 */ /* 0x000fe200078e0a04 */
[----:B------:R-:W-:Y:S02]  /*1380*/  LEA.HI R11, R11, R24, RZ, 0x5 ;  /* 0x000000180b0b7211 */ /* 0x000fe400078f28ff */
[----:B------:R-:W-:Y:S01]  /*1390*/  LEA.HI R2, R13, R13, RZ, 0x1 ;  /* 0x0000000d0d027211 */ /* 0x000fe200078f08ff */
[----:B------:R-:W-:Y:S01]  /*13a0*/  IMAD.IADD R4, R32, 0x1, -R3 ;  /* 0x0000000120047824 */ /* 0x000fe200078e0a03 */
[----:B------:R-:W-:-:S02]  /*13b0*/  LOP3.LUT R5, R11, 0xffffffe0, RZ, 0xc0, !PT ;  /* 0xffffffe00b057812 */ /* 0x000fc400078ec0ff */
[C---:B------:R-:W-:Y:S01]  /*13c0*/  LOP3.LUT R3, R2.reuse, 0x1ffffffe, RZ, 0xc0, !PT ;  /* 0x1ffffffe02037812 */ /* 0x040fe200078ec0ff */
[----:B------:R-:W-:Y:S01]  /*13d0*/  IMAD.SHL.U32 R2, R2, 0x20, RZ ;  /* 0x0000002002027824 */ /* 0x000fe200078e00ff */
[----:B------:R-:W-:Y:S01]  /*13e0*/  SHF.R.S32.HI R7, RZ, 0x5, R11 ;  /* 0x00000005ff077819 */ /* 0x000fe2000001140b */
[----:B------:R-:W-:Y:S01]  /*13f0*/  IMAD.IADD R29, R24, 0x1, -R5 ;  /* 0x00000001181d7824 */ /* 0x000fe200078e0a05 */
[----:B------:R-:W-:Y:S02]  /*1400*/  SHF.R.S32.HI R6, RZ, 0x1f, R11 ;  /* 0x0000001fff067819 */ /* 0x000fe4000001140b */
[----:B------:R-:W-:Y:S01]  /*1410*/  LOP3.LUT R2, R2, 0xffffffc0, RZ, 0xc0, !PT ;  /* 0xffffffc002027812 */ /* 0x000fe200078ec0ff */
[----:B------:R-:W-:Y:S01]  /*1420*/  IMAD R5, R7, 0x8, R4 ;  /* 0x0000000807057824 */ /* 0x000fe200078e0204 */
[----:B------:R-:W-:Y:S01]  /*1430*/  IADD3 R23, R138, 0x40, RZ ;  /* 0x000000408a177810 */ /* 0x000fe20007ffe0ff */
[----:B------:R-:W-:Y:S01]  /*1440*/  IMAD.IADD R4, R13, 0x1, -R3 ;  /* 0x000000010d047824 */ /* 0x000fe200078e0a03 */
[----:B------:R-:W-:Y:S01]  /*1450*/  LEA.HI R3, R6, R7, RZ, 0x2 ;  /* 0x0000000706037211 */ /* 0x000fe200078f10ff */
[----:B------:R-:W-:Y:S01]  /*1460*/  IMAD.U32 R5, R5, 0x20, R9 ;  /* 0x0000002005057824 */ /* 0x000fe200078e0009 */
[----:B------:R-:W-:Y:S01]  /*1470*/  SHF.R.S32.HI R6, RZ, 0x1f, R29 ;  /* 0x0000001fff067819 */ /* 0x000fe2000001141d */
[----:B------:R-:W-:Y:S01]  /*1480*/  IMAD R22, R4, 0x8, R2 ;  /* 0x0000000804167824 */ /* 0x000fe200078e0202 */
[----:B------:R-:W-:-:S02]  /*1490*/  LOP3.LUT R2, R3, 0xffffffc, RZ, 0xc0, !PT ;  /* 0x0ffffffc03027812 */ /* 0x000fc400078ec0ff */
[----:B------:R-:W-:Y:S01]  /*14a0*/  LEA.HI R18, R6, R29, RZ, 0x2 ;  /* 0x0000001d06127211 */ /* 0x000fe200078f10ff */
[----:B------:R1:W-:Y:S01]  /*14b0*/  STL [R1+0x3c], R5 ;  /* 0x00003c0501007387 */ /* 0x0003e20000100800 */
[----:B------:R-:W-:Y:S01]  /*14c0*/  SHF.R.S32.HI R11, RZ, 0x1f, R12 ;  /* 0x0000001fff0b7819 */ /* 0x000fe2000001140c */
[----:B------:R-:W-:Y:S01]  /*14d0*/  IMAD.IADD R3, R7, 0x1, -R2 ;  /* 0x0000000107037824 */ /* 0x000fe200078e0a02 */
[----:B------:R-:W-:Y:S02]  /*14e0*/  SHF.R.S32.HI R2, RZ, 0x2, R18 ;  /* 0x00000002ff027819 */ /* 0x000fe40000011412 */
[----:B------:R-:W-:Y:S02]  /*14f0*/  LEA.HI R4, R11, R32, RZ, 0x3 ;  /* 0x000000200b047211 */ /* 0x000fe400078f18ff */
[----:B------:R-:W-:Y:S01]  /*1500*/  LEA.HI R14, R23, R23, RZ, 0x1 ;  /* 0x00000017170e7211 */ /* 0x000fe200078f08ff */
[----:B------:R-:W-:Y:S01]  /*1510*/  IMAD R27, R3, 0x10, R2 ;  /* 0x00000010031b7824 */ /* 0x000fe200078e0202 */
[----:B------:R-:W-:-:S02]  /*1520*/  LOP3.LUT R4, R4, 0xfffffff8, RZ, 0xc0, !PT ;  /* 0xfffffff804047812 */ /* 0x000fc400078ec0ff */
[----:B------:R-:W-:Y:S02]  /*1530*/  LOP3.LUT R9, R14, 0x7fffffe, RZ, 0xc0, !PT ;  /* 0x07fffffe0e097812 */ /* 0x000fe400078ec0ff */
[----:B------:R-:W-:Y:S01]  /*1540*/  SHF.R.S32.HI R6, RZ, 0x1, R8 ;  /* 0x00000001ff067819 */ /* 0x000fe20000011408 */
[----:B------:R-:W-:Y:S01]  /*1550*/  STL [R1+0xe8], R27 ;  /* 0x0000e81b01007387 */ /* 0x000fe20000100800 */
[----:B------:R-:W-:Y:S02]  /*1560*/  SHF.R.S32.HI R2, RZ, 0x1, R10 ;  /* 0x00000001ff027819 */ /* 0x000fe4000001140a */
[----:B------:R-:W-:Y:S02]  /*1570*/  SHF.R.S32.HI R31, RZ, 0x1f, R30 ;  /* 0x0000001fff1f7819 */ /* 0x000fe4000001141e */
[C---:B------:R-:W-:Y:S01]  /*1580*/  LOP3.LUT P3, RZ, R2.reuse, 0x2, RZ, 0xc0, !PT ;  /* 0x0000000202ff7812 */ /* 0x040fe2000786c0ff */
[----:B------:R-:W-:Y:S01]  /*1590*/  IMAD.SHL.U32 R2, R2, 0x40, RZ ;  /* 0x0000004002027824 */ /* 0x000fe200078e00ff */
[----:B------:R-:W-:-:S02]  /*15a0*/  IADD3 R252, R30, 0x20, RZ ;  /* 0x000000201efc7810 */ /* 0x000fc40007ffe0ff */
[----:B-1----:R-:W-:Y:S02]  /*15b0*/  SHF.R.S32.HI R5, RZ, 0x1f, R23 ;  /* 0x0000001fff057819 */ /* 0x002fe40000011417 */
[----:B------:R-:W-:Y:S02]  /*15c0*/  LOP3.LUT R2, R2, 0xc0, RZ, 0xc0, !PT ;  /* 0x000000c002027812 */ /* 0x000fe400078ec0ff */
[----:B------:R-:W-:Y:S02]  /*15d0*/  LEA.HI R3, R5, R23, RZ, 0x3 ;  /* 0x0000001705037211 */ /* 0x000fe400078f18ff */
[----:B------:R-:W-:Y:S01]  /*15e0*/  SHF.R.S32.HI R5, RZ, 0x1f, R8 ;  /* 0x0000001fff057819 */ /* 0x000fe20000011408 */
[----:B------:R-:W-:Y:S02]  /*15f0*/  IMAD.IADD R8, R32, 0x1, -R4 ;  /* 0x0000000120087824 */ /* 0x000fe400078e0a04 */
[----:B------:R-:W-:Y:S01]  /*1600*/  IMAD.SHL.U32 R3, R3, 0x20, RZ ;  /* 0x0000002003037824 */ /* 0x000fe200078e00ff */
[----:B------:R-:W-:Y:S01]  /*1610*/  LEA.HI R5, R5, R6, RZ, 0x2 ;  /* 0x0000000605057211 */ /* 0x000fe200078f10ff */
[----:B------:R-:W-:Y:S01]  /*1620*/  IMAD.IADD R4, R23, 0x1, -R9 ;  /* 0x0000000117047824 */ /* 0x000fe200078e0a09 */
[----:B------:R-:W-:-:S02]  /*1630*/  LOP3.LUT R9, R2, 0x8, R21, 0xf8, !PT ;  /* 0x0000000802097812 */ /* 0x000fc400078ef815 */
[----:B------:R-:W-:Y:S02]  /*1640*/  LOP3.LUT R3, R3, 0xffffff00, RZ, 0xc0, !PT ;  /* 0xffffff0003037812 */ /* 0x000fe400078ec0ff */
[----:B------:R-:W-:-:S03]  /*1650*/  LOP3.LUT R5, R5, 0xfffffffc, RZ, 0xc0, !PT ;  /* 0xfffffffc05057812 */ /* 0x000fc600078ec0ff */
[----:B------:R-:W-:Y:S01]  /*1660*/  IMAD R23, R4, 0x20, R3 ;  /* 0x0000002004177824 */ /* 0x000fe200078e0203 */
[----:B------:R-:W-:Y:S01]  /*1670*/  LEA.HI R4, R8, R8, RZ, 0x1 ;  /* 0x0000000808047211 */ /* 0x000fe200078f08ff */
[----:B------:R-:W-:Y:S02]  /*1680*/  IMAD.SHL.U32 R3, R16, 0x20, RZ ;  /* 0x0000002010037824 */ /* 0x000fe400078e00ff */
[----:B------:R-:W-:Y:S01]  /*1690*/  IMAD.IADD R12, R6, 0x1, -R5 ;  /* 0x00000001060c7824 */ /* 0x000fe200078e0a05 */
[----:B------:R-:W-:Y:S01]  /*16a0*/  SHF.R.U32.HI R5, RZ, 0x3, R2 ;  /* 0x00000003ff057819 */ /* 0x000fe20000011602 */
[----:B------:R-:W-:Y:S01]  /*16b0*/  IMAD.SHL.U32 R2, R7, 0x200, RZ ;  /* 0x0000020007027824 */ /* 0x000fe200078e00ff */
[----:B------:R-:W-:Y:S01]  /*16c0*/  LOP3.LUT R3, R3, 0xffffff00, RZ, 0xc0, !PT ;  /* 0xffffff0003037812 */ /* 0x000fe200078ec0ff */
[----:B------:R-:W-:Y:S01]  /*16d0*/  STL [R1+0xb4], R23 ;  /* 0x0000b41701007387 */ /* 0x000fe20000100800 */
[----:B------:R-:W-:Y:S02]  /*16e0*/  LOP3.LUT R6, R4, 0x3fffffe, RZ, 0xc0, !PT ;  /* 0x03fffffe04067812 */ /* 0x000fe400078ec0ff */
[----:B------:R-:W-:Y:S01]  /*16f0*/  LOP3.LUT R9, R9, R5, RZ, 0x3c, !PT ;  /* 0x0000000509097212 */ /* 0x000fe200078e3cff */
[----:B------:R-:W-:Y:S01]  /*1700*/  IMAD.IADD R5, R3, 0x1, R2 ;  /* 0x0000000103057824 */ /* 0x000fe200078e0202 */
[----:B------:R-:W-:Y:S01]  /*1710*/  LOP3.LUT R7, R20, 0xfffffffe, RZ, 0xc0, !PT ;  /* 0xfffffffe14077812 */ /* 0x000fe200078ec0ff */
[----:B------:R-:W-:Y:S01]  /*1720*/  IMAD.IADD R6, R8, 0x1, -R6 ;  /* 0x0000000108067824 */ /* 0x000fe200078e0a06 */
[----:B------:R-:W-:Y:S01]  /*1730*/  SHF.R.S32.HI R4, RZ, 0x1, R4 ;  /* 0x00000001ff047819 */ /* 0x000fe20000011404 */
[----:B------:R-:W-:Y:S01]  /*1740*/  IMAD R2, R13, 0x2, R2 ;  /* 0x000000020d027824 */ /* 0x000fe200078e0202 */
[----:B------:R-:W-:Y:S01]  /*1750*/  LOP3.LUT P4, RZ, R12, 0x2, RZ, 0xc0, !PT ;  /* 0x000000020cff7812 */ /* 0x000fe2000788c0ff */
[----:B------:R-:W-:Y:S01]  /*1760*/  IMAD.IADD R170, R24, 0x1, -R7 ;  /* 0x0000000118aa7824 */ /* 0x000fe200078e0a07 */
[----:B------:R-:W-:Y:S01]  /*1770*/  LOP3.LUT P0, RZ, R4, 0x2, RZ, 0xc0, !PT ;  /* 0x0000000204ff7812 */ /* 0x000fe2000780c0ff */
[----:B------:R-:W-:Y:S01]  /*1780*/  IMAD R10, R6, 0x20, R2 ;  /* 0x00000020060a7824 */ /* 0x000fe200078e0202 */
[----:B------:R-:W-:Y:S01]  /*1790*/  LOP3.LUT R2, R4, 0x1, RZ, 0xc0, !PT ;  /* 0x0000000104027812 */ /* 0x000fe200078ec0ff */
[----:B------:R-:W-:-:S02]  /*17a0*/  IMAD R16, R15, 0x20, R3 ;  /* 0x000000200f107824 */ /* 0x000fc400078e0203 */
[----:B------:R-:W-:Y:S01]  /*17b0*/  IMAD R15, R15, 0x20, R5 ;  /* 0x000000200f0f7824 */ /* 0x000fe200078e0205 */
[----:B------:R-:W-:Y:S01]  /*17c0*/  LEA.HI R5, R11, R32, RZ, 0x2 ;  /* 0x000000200b057211 */ /* 0x000fe200078f10ff */
[----:B------:R-:W-:Y:S01]  /*17d0*/  IMAD R3, R19, 0x8, R17 ;  /* 0x0000000813037824 */ /* 0x000fe200078e0211 */
[----:B------:R-:W-:Y:S01]  /*17e0*/  ISETP.NE.U32.AND P1, PT, R2, 0x1, PT ;  /* 0x000000010200780c */ /* 0x000fe20003f25070 */
[----:B------:R-:W-:Y:S02]  /*17f0*/  IMAD.SHL.U32 R164, R170, 0x4, RZ ;  /* 0x00000004aaa47824 */ /* 0x000fe400078e00ff */
[----:B------:R-:W-:Y:S01]  /*1800*/  IMAD.U32 R2, R3, 0x20, R9 ;  /* 0x0000002003027824 */ /* 0x000fe200078e0009 */
[----:B------:R-:W-:Y:S01]  /*1810*/  LOP3.LUT R3, R5, 0xfffffffc, RZ, 0xc0, !PT ;  /* 0xfffffffc05037812 */ /* 0x000fe200078ec0ff */
[----:B------:R-:W-:Y:S01]  /*1820*/  IMAD.SHL.U32 R7, R0, 0x20, RZ ;  /* 0x0000002000077824 */ /* 0x000fe200078e00ff */
[----:B------:R-:W-:Y:S01]  /*1830*/  IADD3 R166, R164, 0x10, RZ ;  /* 0x00000010a4a67810 */ /* 0x000fe20007ffe0ff */
[----:B------:R-:W-:Y:S01]  /*1840*/  IMAD.SHL.U32 R8, R19, 0x8, RZ ;  /* 0x0000000813087824 */ /* 0x000fe200078e00ff */
[----:B------:R-:W-:Y:S01]  /*1850*/  SHF.R.S32.HI R5, RZ, 0x1, R14 ;  /* 0x00000001ff057819 */ /* 0x000fe2000001140e */
[----:B------:R-:W-:Y:S01]  /*1860*/  IMAD.IADD R3, R32, 0x1, -R3 ;  /* 0x0000000120037824 */ /* 0x000fe200078e0a03 */
[C---:B------:R-:W-:Y:S01]  /*1870*/  IADD3 R139, R164.reuse, 0x20, RZ ;  /* 0x00000020a48b7810 */ /* 0x040fe20007ffe0ff */
[C---:B------:R-:W-:Y:S01]  /*1880*/  IMAD.IADD R137, R164.reuse, 0x1, R166 ;  /* 0x00000001a4897824 */ /* 0x040fe200078e02a6 */
[C---:B------:R-:W-:Y:S01]  /*1890*/  IADD3 R169, R164.reuse, 0x8, RZ ;  /* 0x00000008a4a97810 */ /* 0x040fe20007ffe0ff */
[----:B------:R-:W-:Y:S01]  /*18a0*/  IMAD.SHL.U32 R6, R5, 0x40, RZ ;  /* 0x0000004005067824 */ /* 0x000fe200078e00ff */
[C---:B------:R-:W-:Y:S01]  /*18b0*/  LOP3.LUT P2, RZ, R3.reuse, 0x2, RZ, 0xc0, !PT ;  /* 0x0000000203ff7812 */ /* 0x040fe2000784c0ff */
[----:B------:R-:W-:Y:S01]  /*18c0*/  IMAD.SHL.U32 R5, R3, 0x40, RZ ;  /* 0x0000004003057824 */ /* 0x000fe200078e00ff */
[----:B------:R-:W-:Y:S01]  /*18d0*/  SHF.R.S32.HI R3, RZ, 0x1f, R137 ;  /* 0x0000001fff037819 */ /* 0x000fe20000011489 */
[----:B------:R-:W-:Y:S01]  /*18e0*/  IMAD.IADD R136, R164, 0x1, R139 ;  /* 0x00000001a4887824 */ /* 0x000fe200078e028b */
[----:B------:R-:W-:Y:S01]  /*18f0*/  LOP3.LUT R28, R6, 0xc0, RZ, 0xc0, !PT ;  /* 0x000000c0061c7812 */ /* 0x000fe200078ec0ff */
[----:B------:R-:W-:Y:S01]  /*1900*/  IMAD.SHL.U32 R110, R170, 0x8, RZ ;  /* 0x00000008aa6e7824 */ /* 0x000fe200078e00ff */
[----:B------:R-:W-:-:S02]  /*1910*/  LEA.HI R0, R3, R137, RZ, 0x5 ;  /* 0x0000008903007211 */ /* 0x000fc400078f28ff */
[----:B------:R-:W-:Y:S01]  /*1920*/  LOP3.LUT R26, R5, 0xc0, RZ, 0xc0, !PT ;  /* 0x000000c0051a7812 */ /* 0x000fe200078ec0ff */
[----:B------:R-:W-:Y:S01]  /*1930*/  IMAD.SHL.U32 R5, R4, 0x40, RZ ;  /* 0x0000004004057824 */ /* 0x000fe200078e00ff */
[----:B------:R-:W-:Y:S01]  /*1940*/  LEA.HI R9, R3, R137, RZ, 0x3 ;  /* 0x0000008903097211 */ /* 0x000fe200078f18ff */
[----:B------:R-:W-:Y:S01]  /*1950*/  IMAD.SHL.U32 R0, R0, 0x80, RZ ;  /* 0x0000008000007824 */ /* 0x000fe200078e00ff */
[----:B------:R-:W-:Y:S01]  /*1960*/  SHF.R.U32.HI R24, RZ, 0x3, R26 ;  /* 0x00000003ff187819 */ /* 0x000fe2000001161a */
[----:B------:R-:W-:Y:S01]  /*1970*/  STL [R1+0xac], R28 ;  /* 0x0000ac1c01007387 */ /* 0x000fe20000100800 */
[--C-:B------:R-:W-:Y:S02]  /*1980*/  LOP3.LUT R4, R26, 0x18, R9.reuse, 0xf8, !PT ;  /* 0x000000181a047812 */ /* 0x100fe400078ef809 */
[----:B------:R-:W-:Y:S01]  /*1990*/  SHF.R.U32.HI R25, RZ, 0x3, R28 ;  /* 0x00000003ff197819 */ /* 0x000fe2000001161c */
[----:B------:R-:W-:Y:S01]  /*19a0*/  STL [R1+0x68], R26 ;  /* 0x0000681a01007387 */ /* 0x000fe20000100800 */
[----:B------:R-:W-:-:S02]  /*19b0*/  LOP3.LUT R3, R28, 0x18, R9, 0xf8, !PT ;  /* 0x000000181c037812 */ /* 0x000fc400078ef809 */
[----:B------:R-:W-:Y:S01]  /*19c0*/  LOP3.LUT R6, R4, R24, RZ, 0x3c, !PT ;  /* 0x0000001804067212 */ /* 0x000fe200078e3cff */
[----:B------:R-:W-:Y:S01]  /*19d0*/  STL [R1+0xb0], R25 ;  /* 0x0000b01901007387 */ /* 0x000fe20000100800 */
[----:B------:R-:W-:Y:S02]  /*19e0*/  LOP3.LUT R0, R0, 0xfffff000, RZ, 0xc0, !PT ;  /* 0xfffff00000007812 */ /* 0x000fe400078ec0ff */
[----:B------:R-:W-:Y:S01]  /*19f0*/  LOP3.LUT R4, R3, R25, RZ, 0x3c, !PT ;  /* 0x0000001903047212 */ /* 0x000fe200078e3cff */
[----:B------:R-:W-:Y:S01]  /*1a00*/  STL [R1+0x6c], R24 ;  /* 0x00006c1801007387 */ /* 0x000fe20000100800 */
[----:B------:R-:W-:Y:S02]  /*1a10*/  LOP3.LUT R5, R5, 0xc0, RZ, 0xc0, !PT ;  /* 0x000000c005057812 */ /* 0x000fe400078ec0ff */
[----:B------:R-:W-:Y:S02]  /*1a20*/  SHF.R.S32.HI R3, RZ, 0x1f, R136 ;  /* 0x0000001fff037819 */ /* 0x000fe40000011488 */
[----:B------:R-:W-:-:S02]  /*1a30*/  IADD3 R17, R6, R0, R7 ;  /* 0x0000000006117210 */ /* 0x000fc40007ffe007 */
[----:B------:R-:W-:Y:S01]  /*1a40*/  IADD3 R14, R4, R23, R0 ;  /* 0x00000017040e7210 */ /* 0x000fe20007ffe000 */
[----:B------:R-:W-:Y:S01]  /*1a50*/  IMAD.SHL.U32 R4, R12, 0x40, RZ ;  /* 0x000000400c047824 */ /* 0x000fe200078e00ff */
[----:B------:R-:W-:Y:S01]  /*1a60*/  LEA.HI R5, R5, R5, RZ, 0x1d ;  /* 0x0000000505057211 */ /* 0x000fe200078fe8ff */
[----:B------:R-:W-:Y:S01]  /*1a70*/  IMAD.MOV.U32 R12, RZ, RZ, 0x20 ;  /* 0x00000020ff0c7424 */ /* 0x000fe200078e00ff */
[CC--:B------:R-:W-:Y:S02]  /*1a80*/  LEA.HI R0, R3.reuse, R136.reuse, RZ, 0x5 ;  /* 0x0000008803007211 */ /* 0x0c0fe400078f28ff */
[----:B------:R-:W-:Y:S01]  /*1a90*/  LEA.HI R6, R3, R136, RZ, 0x3 ;  /* 0x0000008803067211 */ /* 0x000fe200078f18ff */
[----:B------:R-:W-:Y:S01]  /*1aa0*/  IMAD.IADD R10, R5, 0x1, R10 ;  /* 0x00000001050a7824 */ /* 0x000fe200078e020a */
[----:B------:R-:W-:Y:S01]  /*1ab0*/  LOP3.LUT R3, R4, 0xc0, RZ, 0xc0, !PT ;  /* 0x000000c004037812 */ /* 0x000fe200078ec0ff */
[----:B------:R-:W-:Y:S01]  /*1ac0*/  IMAD.SHL.U32 R0, R0, 0x80, RZ ;  /* 0x0000008000007824 */ /* 0x000fe200078e00ff */
[----:B------:R-:W-:Y:S01]  /*1ad0*/  LOP3.LUT R5, R26, 0x18, R6, 0xf8, !PT ;  /* 0x000000181a057812 */ /* 0x000fe200078ef806 */
[----:B------:R-:W-:Y:S01]  /*1ae0*/  IMAD.SHL.U32 R21, R10, 0x2, RZ ;  /* 0x000000020a157824 */ /* 0x000fe200078e00ff */
[----:B------:R-:W-:-:S02]  /*1af0*/  LOP3.LUT R8, R3, 0x8, R8, 0xf8, !PT ;  /* 0x0000000803087812 */ /* 0x000fc400078ef808 */
[----:B------:R-:W-:Y:S02]  /*1b00*/  LOP3.LUT R4, R28, 0x18, R6, 0xf8, !PT ;  /* 0x000000181c047812 */ /* 0x000fe400078ef806 */
[----:B------:R-:W-:Y:S01]  /*1b10*/  LOP3.LUT R0, R0, 0xfffff000, RZ, 0xc0, !PT ;  /* 0xfffff00000007812 */ /* 0x000fe200078ec0ff */
[----:B------:R-:W-:Y:S01]  /*1b20*/  STL [R1+0x98], R21 ;  /* 0x0000981501007387 */ /* 0x000fe20000100800 */
[----:B------:R-:W-:Y:S02]  /*1b30*/  SHF.R.U32.HI R3, RZ, 0x3, R3 ;  /* 0x00000003ff037819 */ /* 0x000fe40000011603 */
[----:B------:R-:W-:Y:S02]  /*1b40*/  LOP3.LUT R5, R5, R24, RZ, 0x3c, !PT ;  /* 0x0000001805057212 */ /* 0x000fe400078e3cff */
[----:B------:R-:W-:Y:S02]  /*1b50*/  LOP3.LUT R4, R4, R25, RZ, 0x3c, !PT ;  /* 0x0000001904047212 */ /* 0x000fe400078e3cff */
[----:B------:R-:W-:-:S02]  /*1b60*/  LOP3.LUT R3, R8, R3, RZ, 0x3c, !PT ;  /* 0x0000000308037212 */ /* 0x000fc400078e3cff */
[----:B------:R-:W-:Y:S02]  /*1b70*/  IADD3 R11, R5, R0, R7 ;  /* 0x00000000050b7210 */ /* 0x000fe40007ffe007 */
[----:B------:R-:W-:Y:S02]  /*1b80*/  IADD3 R5, R21, 0x80, RZ ;  /* 0x0000008015057810 */ /* 0x000fe40007ffe0ff */
[----:B------:R-:W-:Y:S01]  /*1b90*/  IADD3 R10, R4, R23, R0 ;  /* 0x00000017040a7210 */ /* 0x000fe20007ffe000 */
[----:B------:R-:W-:Y:S01]  /*1ba0*/  IMAD.IADD R0, R3, 0x1, R15 ;  /* 0x0000000103007824 */ /* 0x000fe200078e020f */
[----:B------:R-:W-:Y:S01]  /*1bb0*/  IADD3 R20, R21, 0x70, RZ ;  /* 0x0000007015147810 */ /* 0x000fe20007ffe0ff */
[----:B------:R-:W-:Y:S01]  /*1bc0*/  IMAD.IADD R4, R3, 0x1, R16 ;  /* 0x0000000103047824 */ /* 0x000fe200078e0210 */
[----:B------:R-:W-:Y:S01]  /*1bd0*/  @P1 IADD3 R20, R5, 0x10, RZ ;  /* 0x0000001005141810 */ /* 0x000fe20007ffe0ff */
[----:B------:R-:W-:Y:S01]  /*1be0*/  IMAD R3, R13, 0x20, R32 ;  /* 0x000000200d037824 */ /* 0x000fe200078e0220 */
[----:B------:R-:W-:-:S02]  /*1bf0*/  IADD3 R15, R110, 0x40, RZ ;  /* 0x000000406e0f7810 */ /* 0x000fc40007ffe0ff */
[----:B------:R-:W-:Y:S01]  /*1c00*/  SHF.R.S32.HI R5, RZ, 0x1f, R169 ;  /* 0x0000001fff057819 */ /* 0x000fe200000114a9 */
[----:B------:R-:W-:Y:S01]  /*1c10*/  STL [R1+0x9c], R20 ;  /* 0x00009c1401007387 */ /* 0x000fe20000100800 */
[----:B------:R-:W-:Y:S02]  /*1c20*/  IADD3 R8, R110, 0x50, RZ ;  /* 0x000000506e087810 */ /* 0x000fe40007ffe0ff */
[C---:B------:R-:W-:Y:S01]  /*1c30*/  IADD3 R168, R164.reuse, 0x18, RZ ;  /* 0x00000018a4a87810 */ /* 0x040fe20007ffe0ff */
[----:B------:R1:W-:Y:S01]  /*1c40*/  STL [R1+0x24], R3 ;  /* 0x0000240301007387 */ /* 0x0003e20000100800 */
[----:B------:R-:W-:Y:S02]  /*1c50*/  IADD3 R167, R164, 0x28, RZ ;  /* 0x00000028a4a77810 */ /* 0x000fe40007ffe0ff */
[----:B------:R-:W-:Y:S02]  /*1c60*/  SHF.R.S32.HI R16, RZ, 0x1f, R168 ;  /* 0x0000001fff107819 */ /* 0x000fe400000114a8 */
[----:B------:R-:W-:-:S02]  /*1c70*/  SHF.R.S32.HI R13, RZ, 0x1f, R167 ;  /* 0x0000001fff0d7819 */ /* 0x000fc400000114a7 */
[----:B------:R-:W-:Y:S02]  /*1c80*/  LEA R171, R2, 0x3c80, 0x1 ;  /* 0x00003c8002ab7811 */ /* 0x000fe400078e08ff */
[----:B------:R-:W-:Y:S02]  /*1c90*/  LEA R2, R17, 0x6080, 0x1 ;  /* 0x0000608011027811 */ /* 0x000fe400078e08ff */
[----:B------:R-:W-:Y:S02]  /*1ca0*/  LEA R10, R10, 0x6080, 0x1 ;  /* 0x000060800a0a7811 */ /* 0x000fe400078e08ff */
[----:B------:R-:W-:Y:S02]  /*1cb0*/  LEA R198, R0, 0x6080, 0x1 ;  /* 0x0000608000c67811 */ /* 0x000fe400078e08ff */
[----:B------:R-:W-:Y:S02]  /*1cc0*/  IADD3 R200, R171, 0x20, RZ ;  /* 0x00000020abc87810 */ /* 0x000fe40007ffe0ff */
[----:B------:R-:W-:-:S02]  /*1cd0*/  LEA R196, R4, 0x1880, 0x1 ;  /* 0x0000188004c47811 */ /* 0x000fc400078e08ff */
[----:B------:R-:W-:Y:S02]  /*1ce0*/  @P3 IADD3 R200, R171, -0x20, RZ ;  /* 0xffffffe0abc83810 */ /* 0x000fe40007ffe0ff */
[----:B------:R-:W-:Y:S02]  /*1cf0*/  SHF.R.S32.HI R111, RZ, 0x1f, R110 ;  /* 0x0000001fff6f7819 */ /* 0x000fe4000001146e */
[----:B------:R-:W-:Y:S02]  /*1d00*/  IADD3 R208, R200, 0x400, RZ ;  /* 0x00000400c8d07810 */ /* 0x000fe40007ffe0ff */
[----:B-1----:R-:W-:Y:S02]  /*1d10*/  IADD3 R3, R110, 0x30, RZ ;  /* 0x000000306e037810 */ /* 0x002fe40007ffe0ff */
[C---:B------:R-:W-:Y:S02]  /*1d20*/  IADD3 R207, R200.reuse, 0x800, RZ ;  /* 0x00000800c8cf7810 */ /* 0x040fe40007ffe0ff */
[C---:B------:R-:W-:Y:S01]  /*1d30*/  IADD3 R206, R200.reuse, 0xc00, RZ ;  /* 0x00000c00c8ce7810 */ /* 0x040fe20007ffe0ff */
[----:B------:R-:W-:Y:S01]  /*1d40*/  STL [R1+0x1c], R3 ;  /* 0x00001c0301007387 */ /* 0x000fe20000100800 */
[----:B------:R-:W-:-:S02]  /*1d50*/  IADD3 R205, R200, 0x1000, RZ ;  /* 0x00001000c8cd7810 */ /* 0x000fc40007ffe0ff */
[C---:B------:R-:W-:Y:S01]  /*1d60*/  IADD3 R204, R200.reuse, 0x1400, RZ ;  /* 0x00001400c8cc7810 */ /* 0x040fe20007ffe0ff */
[----:B------:R1:W-:Y:S01]  /*1d70*/  STL [R1+0x18], R15 ;  /* 0x0000180f01007387 */ /* 0x0003e20000100800 */
[C---:B------:R-:W-:Y:S02]  /*1d80*/  IADD3 R203, R200.reuse, 0x1800, RZ ;  /* 0x00001800c8cb7810 */ /* 0x040fe40007ffe0ff */
[C---:B------:R-:W-:Y:S01]  /*1d90*/  IADD3 R202, R200.reuse, 0x1c00, RZ ;  /* 0x00001c00c8ca7810 */ /* 0x040fe20007ffe0ff */
[----:B------:R-:W-:Y:S01]  /*1da0*/  STL.64 [R1], R30 ;  /* 0x0000001e01007387 */ /* 0x000fe20000100a00 */
[----:B------:R-:W-:-:S03]  /*1db0*/  IADD3 R201, R200, 0x2000, RZ ;  /* 0x00002000c8c97810 */ /* 0x000fc60007ffe0ff */
[----:B------:R2:W-:Y:S04]  /*1dc0*/  STL [R1+0xc8], R5 ;  /* 0x0000c80501007387 */ /* 0x0005e80000100800 */
[----:B------:R-:W-:Y:S01]  /*1dd0*/  STL [R1+0x14], R8 ;  /* 0x0000140801007387 */ /* 0x000fe20000100800 */
[----:B-1----:R-:W-:Y:S02]  /*1de0*/  SHF.R.S32.HI R15, RZ, 0x1f, R15 ;  /* 0x0000001fff0f7819 */ /* 0x002fe4000001140f */
[----:B--2---:R-:W-:-:S05]  /*1df0*/  SHF.R.S32.HI R5, RZ, 0x1f, R166 ;  /* 0x0000001fff057819 */ /* 0x004fca00000114a6 */
[----:B------:R1:W-:Y:S04]  /*1e00*/  STL [R1+0xc4], R5 ;  /* 0x0000c40501007387 */ /* 0x0003e80000100800 */
[----:B------:R-:W-:Y:S01]  /*1e10*/  STL [R1+0xc0], R16 ;  /* 0x0000c01001007387 */ /* 0x000fe20000100800 */
[----:B-1----:R-:W-:-:S05]  /*1e20*/  SHF.R.S32.HI R5, RZ, 0x1f, R139 ;  /* 0x0000001fff057819 */ /* 0x002fca000001148b */
[----:B------:R1:W-:Y:S04]  /*1e30*/  STL [R1+0xbc], R5 ;  /* 0x0000bc0501007387 */ /* 0x0003e80000100800 */
[----:B------:R2:W-:Y:S01]  /*1e40*/  STL [R1+0xb8], R13 ;  /* 0x0000b80d01007387 */ /* 0x0005e20000100800 */
[----:B-1----:R-:W-:Y:S02]  /*1e50*/  IADD3 R5, R30, 0x40, RZ ;  /* 0x000000401e057810 */ /* 0x002fe40007ffe0ff */
[----:B--2---:R-:W-:Y:S02]  /*1e60*/  SHF.R.S32.HI R13, RZ, 0x1f, R3 ;  /* 0x0000001fff0d7819 */ /* 0x004fe40000011403 */
[----:B------:R-:W-:-:S03]  /*1e70*/  LOP3.LUT R3, R18, 0x7ffffffc, RZ, 0xc0, !PT ;  /* 0x7ffffffc12037812 */ /* 0x000fc600078ec0ff */
[----:B------:R1:W-:Y:S02]  /*1e80*/  STL [R1+0x78], R13 ;  /* 0x0000780d01007387 */ /* 0x0003e40000100800 */
[----:B------:R-:W-:Y:S02]  /*1e90*/  IMAD.IADD R3, R29, 0x1, -R3 ;  /* 0x000000011d037824 */ /* 0x000fe400078e0a03 */
[----:B------:R-:W-:Y:S02]  /*1ea0*/  STL [R1+0x8], R5 ;  /* 0x0000080501007387 */ /* 0x000fe40000100800 */
[----:B------:R-:W-:Y:S01]  /*1eb0*/  IMAD.SHL.U32 R251, R3, 0x2, RZ ;  /* 0x0000000203fb7824 */ /* 0x000fe200078e00ff */
[----:B------:R-:W-:Y:S01]  /*1ec0*/  SHF.R.S32.HI R3, RZ, 0x3, R9 ;  /* 0x00000003ff037819 */ /* 0x000fe20000011409 */
[----:B------:R2:W-:Y:S01]  /*1ed0*/  STL [R1+0x74], R15 ;  /* 0x0000740f01007387 */ /* 0x0005e20000100800 */
[----:B------:R-:W-:Y:S02]  /*1ee0*/  LOP3.LUT R9, R26, 0x18, R110, 0xf8, !PT ;  /* 0x000000181a097812 */ /* 0x000fe400078ef86e */
[----:B------:R-:W-:-:S02]  /*1ef0*/  IADD3 R18, R251, 0x40, RZ ;  /* 0x00000040fb127810 */ /* 0x000fc40007ffe0ff */
[----:B------:R-:W-:Y:S02]  /*1f00*/  LOP3.LUT R9, R9, R24, RZ, 0x3c, !PT ;  /* 0x0000001809097212 */ /* 0x000fe400078e3cff */
[C---:B------:R-:W-:Y:S02]  /*1f10*/  IADD3 R19, R251.reuse, 0x38, RZ ;  /* 0x00000038fb137810 */ /* 0x040fe40007ffe0ff */
[----:B------:R-:W-:Y:S01]  /*1f20*/  IADD3 R16, R251, 0x48, RZ ;  /* 0x00000048fb107810 */ /* 0x000fe20007ffe0ff */
[----:B------:R-:W-:-:S03]  /*1f30*/  IMAD.IADD R9, R7, 0x1, R9 ;  /* 0x0000000107097824 */ /* 0x000fc600078e0209 */
[----:B------:R-:W-:Y:S02]  /*1f40*/  SHF.R.S32.HI R16, RZ, 0x1f, R16 ;  /* 0x0000001fff107819 */ /* 0x000fe40000011410 */
[----:B-1----:R-:W-:Y:S02]  /*1f50*/  SHF.R.S32.HI R13, RZ, 0x1f, R8 ;  /* 0x0000001fff0d7819 */ /* 0x002fe40000011408 */
[----:B------:R-:W-:-:S03]  /*1f60*/  SHF.R.S32.HI R8, RZ, 0x1f, R252 ;  /* 0x0000001fff087819 */ /* 0x000fc600000114fc */
[----:B------:R1:W-:Y:S01]  /*1f70*/  STL [R1+0x70], R13 ;  /* 0x0000700d01007387 */ /* 0x0003e20000100800 */
[----:B--2---:R-:W-:-:S03]  /*1f80*/  IADD3 R15, R251, 0x50, RZ ;  /* 0x00000050fb0f7810 */ /* 0x004fc60007ffe0ff */
[----:B------:R2:W-:Y:S01]  /*1f90*/  STL [R1+0x94], R8 ;  /* 0x0000940801007387 */ /* 0x0005e20000100800 */
[----:B-1----:R-:W-:Y:S02]  /*1fa0*/  SHF.R.S32.HI R13, RZ, 0x1f, R5 ;  /* 0x0000001fff0d7819 */ /* 0x002fe40000011405 */
[----:B------:R-:W-:Y:S01]  /*1fb0*/  LOP3.LUT R5, R28, 0x18, R110, 0xf8, !PT ;  /* 0x000000181c057812 */ /* 0x000fe200078ef86e */
[----:B--2---:R-:W-:Y:S02]  /*1fc0*/  IMAD.IADD R8, R27, 0x1, R22 ;  /* 0x000000011b087824 */ /* 0x004fe400078e0216 */
[----:B------:R1:W-:Y:S01]  /*1fd0*/  STL [R1+0x90], R13 ;  /* 0x0000900d01007387 */ /* 0x0003e20000100800 */
[C---:B------:R-:W-:Y:S02]  /*1fe0*/  IADD3 R27, R251.reuse, 0x8, RZ ;  /* 0x00000008fb1b7810 */ /* 0x040fe40007ffe0ff */
[C---:B------:R-:W-:Y:S01]  /*1ff0*/  IADD3 R22, R251.reuse, 0x30, RZ ;  /* 0x00000030fb167810 */ /* 0x040fe20007ffe0ff */
[----:B------:R2:W-:Y:S03]  /*2000*/  STL [R1+0x7c], R8 ;  /* 0x00007c0801007387 */ /* 0x0005e60000100800 */
[----:B------:R-:W-:Y:S01]  /*2010*/  SHF.R.S32.HI R22, RZ, 0x1f, R22 ;  /* 0x0000001fff167819 */ /* 0x000fe20000011416 */
[----:B------:R3:W-:Y:S01]  /*2020*/  STL [R1+0x64], R3 ;  /* 0x0000640301007387 */ /* 0x0007e20000100800 */
[----:B-1----:R-:W-:-:S02]  /*2030*/  IADD3 R13, R251, 0x58, RZ ;  /* 0x00000058fb0d7810 */ /* 0x002fc40007ffe0ff */
[----:B--2---:R-:W-:Y:S02]  /*2040*/  LOP3.LUT R8, R26, 0x8, R110, 0xf8, !PT ;  /* 0x000000081a087812 */ /* 0x004fe400078ef86e */
[----:B------:R-:W-:Y:S02]  /*2050*/  IADD3 R26, R251, 0x10, RZ ;  /* 0x00000010fb1a7810 */ /* 0x000fe40007ffe0ff */
[----:B---3--:R-:W-:Y:S02]  /*2060*/  LOP3.LUT R3, R5, R25, RZ, 0x3c, !PT ;  /* 0x0000001905037212 */ /* 0x008fe400078e3cff */
[----:B------:R-:W-:Y:S02]  /*2070*/  SHF.R.S32.HI R5, RZ, 0x3, R6 ;  /* 0x00000003ff057819 */ /* 0x000fe40000011406 */
[----:B------:R-:W-:Y:S01]  /*2080*/  LOP3.LUT R8, R8, R24, RZ, 0x3c, !PT ;  /* 0x0000001808087212 */ /* 0x000fe200078e3cff */
[----:B------:R-:W-:Y:S01]  /*2090*/  IMAD.IADD R6, R23, 0x1, R3 ;  /* 0x0000000117067824 */ /* 0x000fe200078e0203 */
[----:B------:R-:W-:Y:S01]  /*20a0*/  IADD3 R23, R251, 0x28, RZ ;  /* 0x00000028fb177810 */ /* 0x000fe20007ffe0ff */
[----:B------:R1:W-:Y:S01]  /*20b0*/  STL [R1+0x60], R5 ;  /* 0x0000600501007387 */ /* 0x0003e20000100800 */
[----:B------:R-:W-:Y:S01]  /*20c0*/  SHF.R.S32.HI R3, RZ, 0x1f, R251 ;  /* 0x0000001fff037819 */ /* 0x000fe200000114fb */
[----:B------:R-:W-:Y:S01]  /*20d0*/  IMAD.IADD R8, R7, 0x1, R8 ;  /* 0x0000000107087824 */ /* 0x000fe200078e0208 */
[----:B------:R-:W-:-:S02]  /*20e0*/  LEA R28, R6, 0x6080, 0x1 ;  /* 0x00006080061c7811 */ /* 0x000fc400078e08ff */
[----:B------:R-:W-:Y:S02]  /*20f0*/  SHF.R.S32.HI R6, RZ, 0x1f, R26 ;  /* 0x0000001fff067819 */ /* 0x000fe4000001141a */
[----:B------:R-:W-:Y:S01]  /*2100*/  SHF.R.S32.HI R6, RZ, 0x1f, R23 ;  /* 0x0000001fff067819 */ /* 0x000fe20000011417 */
[----:B------:R-:W-:Y:S01]  /*2110*/  STL [R1+0xe0], R28 ;  /* 0x0000e01c01007387 */ /* 0x000fe20000100800 */
[----:B------:R-:W-:Y:S02]  /*2120*/  SHF.R.S32.HI R6, RZ, 0x1f, R18 ;  /* 0x0000001fff067819 */ /* 0x000fe40000011412 */
[----:B------:R-:W-:Y:S01]  /*2130*/  SHF.R.S32.HI R6, RZ, 0x1f, R13 ;  /* 0x0000001fff067819 */ /* 0x000fe2000001140d */
[----:B------:R2:W-:Y:S01]  /*2140*/  STL [R1+0xdc], R2 ;  /* 0x0000dc0201007387 */ /* 0x0005e20000100800 */
[----:B------:R-:W-:Y:S02]  /*2150*/  LEA R6, R8, 0x1880, 0x1 ;  /* 0x0000188008067811 */ /* 0x000fe400078e08ff */
[----:B------:R-:W-:-:S02]  /*2160*/  LEA R8, R14, 0x6080, 0x1 ;  /* 0x000060800e087811 */ /* 0x000fc400078e08ff */
[C---:B------:R-:W-:Y:S02]  /*2170*/  IADD3 R24, R251.reuse, 0x20, RZ ;  /* 0x00000020fb187810 */ /* 0x040fe40007ffe0ff */
[----:B------:R-:W-:Y:S01]  /*2180*/  SEL R3, R12, 0xffffffe0, !P4 ;  /* 0xffffffe00c037807 */ /* 0x000fe20006000000 */
[----:B------:R3:W-:Y:S01]  /*2190*/  STL [R1+0xd8], R8 ;  /* 0x0000d80801007387 */ /* 0x0007e20000100800 */
[----:B------:R-:W-:-:S03]  /*21a0*/  IADD3 R25, R251, 0x18, RZ ;  /* 0x00000018fb197810 */ /* 0x000fc60007ffe0ff */
[----:B------:R-:W-:Y:S01]  /*21b0*/  STL [R1+0xc], R6 ;  /* 0x00000c0601007387 */ /* 0x000fe20000100800 */
[----:B-1----:R-:W-:Y:S01]  /*21c0*/  SEL R5, R12, 0xffffffe0, !P0 ;  /* 0xffffffe00c057807 */ /* 0x002fe20004000000 */
[----:B------:R-:W-:Y:S01]  /*21d0*/  IMAD.IADD R199, R198, 0x1, R3 ;  /* 0x00000001c6c77824 */ /* 0x000fe200078e0203 */
[----:B------:R-:W-:Y:S01]  /*21e0*/  SHF.R.S32.HI R12, RZ, 0x1f, R27 ;  /* 0x0000001fff0c7819 */ /* 0x000fe2000001141b */
[----:B------:R-:W-:Y:S01]  /*21f0*/  IMAD.IADD R197, R3, 0x1, R196 ;  /* 0x0000000103c57824 */ /* 0x000fe200078e02c4 */
[----:B------:R-:W-:Y:S01]  /*2200*/  SHF.R.S32.HI R12, RZ, 0x1f, R24 ;  /* 0x0000001fff0c7819 */ /* 0x000fe20000011418 */
[----:B------:R-:W-:Y:S01]  /*2210*/  IMAD.IADD R0, R5, 0x1, R20 ;  /* 0x0000000105007824 */ /* 0x000fe200078e0214 */
[----:B------:R-:W-:Y:S02]  /*2220*/  SHF.R.S32.HI R12, RZ, 0x1f, R19 ;  /* 0x0000001fff0c7819 */ /* 0x000fe40000011413 */
[----:B------:R-:W-:Y:S02]  /*2230*/  SHF.R.S32.HI R25, RZ, 0x1f, R25 ;  /* 0x0000001fff197819 */ /* 0x000fe40000011419 */
[----:B------:R-:W-:-:S02]  /*2240*/  SHF.R.S32.HI R12, RZ, 0x1f, R15 ;  /* 0x0000001fff0c7819 */ /* 0x000fc4000001140f */
[----:B--2---:R-:W-:-:S05]  /*2250*/  LEA R2, R11, 0x6080, 0x1 ;  /* 0x000060800b027811 */ /* 0x004fca00078e08ff */
[----:B------:R1:W-:Y:S01]  /*2260*/  STL [R1+0xd4], R2 ;  /* 0x0000d40201007387 */ /* 0x0003e20000100800 */
[----:B---3--:R-:W-:-:S03]  /*2270*/  LEA R8, R9, 0x6080, 0x1 ;  /* 0x0000608009087811 */ /* 0x008fc600078e08ff */
[----:B------:R-:W-:Y:S04]  /*2280*/  STL [R1+0xd0], R10 ;  /* 0x0000d00a01007387 */ /* 0x000fe80000100800 */
[----:B------:R-:W-:Y:S01]  /*2290*/  STL [R1+0xcc], R8 ;  /* 0x0000cc0801007387 */ /* 0x000fe20000100800 */
[C---:B-1----:R-:W-:Y:S02]  /*22a0*/  IADD3 R2, R6.reuse, 0x20, RZ ;  /* 0x0000002006027810 */ /* 0x042fe40007ffe0ff */
[----:B------:R-:W-:-:S05]  /*22b0*/  @P2 IADD3 R2, R6, -0x20, RZ ;  /* 0xffffffe006022810 */ /* 0x000fca0007ffe0ff */
[----:B------:R1:W-:Y:S02]  /*22c0*/  STL [R1+0x10], R2 ;  /* 0x0000100201007387 */ /* 0x0003e40000100800 */
[----:B-1----:R-:W-:-:S05]  /*22d0*/  IMAD.IADD R2, R21, 0x1, R5 ;  /* 0x0000000115027824 */ /* 0x002fca00078e0205 */
[----:B------:R1:W-:Y:S04]  /*22e0*/  STL [R1+0xa4], R2 ;  /* 0x0000a40201007387 */ /* 0x0003e80000100800 */
[----:B------:R1:W-:Y:S02]  /*22f0*/  STL [R1+0xa0], R0 ;  /* 0x0000a00001007387 */ /* 0x0003e40000100800 */
.L_x_1169:
[----:B------:R-:W2:Y:S01]  /*2300*/  LDL R19, [R1+0x8c] ;  /* 0x00008c0001137983 */ /* 0x000ea20000100800 */
[----:B------:R-:W-:Y:S01]  /*2310*/  ISETP.NE.U32.AND P0, PT, RZ, c[0x0][0x370], PT ;  /* 0x0000dc00ff007a0c */ /* 0x000fe20003f05070 */
[----:B------:R-:W-:Y:S01]  /*2320*/  IMAD.MOV.U32 R18, RZ, RZ, 0x4 ;  /* 0x00000004ff127424 */ /* 0x000fe200078e00ff */
[----:B------:R-:W-:Y:S01]  /*2330*/  CS2R R16, SRZ ;  /* 0x0000000000107805 */ /* 0x000fe2000001ff00 */
[----:B------:R-:W-:Y:S01]  /*2340*/  ISETP.NE.U32.AND P1, PT, RZ, c[0x0][0x360], PT ;  /* 0x0000d800ff007a0c */ /* 0x000fe20003f25070 */
[----:B------:R-:W-:Y:S01]  /*2350*/  IMAD.MOV.U32 R132, RZ, RZ, RZ ;  /* 0x000000ffff847224 */ /* 0x000fe200078e00ff */
[----:B------:R-:W-:Y:S01]  /*2360*/  ISETP.NE.AND.EX P2, PT, RZ, c[0x0][0x374], PT, P0 ;  /* 0x0000dd00ff007a0c */ /* 0x000fe20003f45300 */
[----:B------:R-:W-:Y:S01]  /*2370*/  IMAD.MOV.U32 R15, RZ, RZ, RZ ;  /* 0x000000ffff0f7224 */ /* 0x000fe200078e00ff */
[----:B------:R-:W-:-:S02]  /*2380*/  ISETP.NE.AND.EX P0, PT, RZ, c[0x0][0x364], PT, P1 ;  /* 0x0000d900ff007a0c */ /* 0x000fc40003f05310 */
[----:B------:R-:W-:Y:S02]  /*2390*/  ISETP.NE.U32.AND P1, PT, RZ, c[0x0][0x348], PT ;  /* 0x0000d200ff007a0c */ /* 0x000fe40003f25070 */
[----:B------:R-:W-:Y:S02]  /*23a0*/  ISETP.NE.U32.AND P3, PT, RZ, c[0x0][0x350], PT ;  /* 0x0000d400ff007a0c */ /* 0x000fe40003f65070 */
[----:B------:R-:W-:Y:S02]  /*23b0*/  ISETP.NE.U32.AND P4, PT, RZ, c[0x0][0x358], PT ;  /* 0x0000d600ff007a0c */ /* 0x000fe40003f85070 */
[----:B------:R-:W-:Y:S02]  /*23c0*/  ISETP.NE.AND.EX P1, PT, RZ, c[0x0][0x34c], PT, P1 ;  /* 0x0000d300ff007a0c */ /* 0x000fe40003f25310 */
[----:B------:R-:W-:Y:S02]  /*23d0*/  ISETP.NE.AND.EX P3, PT, RZ, c[0x0][0x354], PT, P3 ;  /* 0x0000d500ff007a0c */ /* 0x000fe40003f65330 */
[----:B------:R-:W-:Y:S01]  /*23e0*/  ISETP.NE.AND.EX P4, PT, RZ, c[0x0][0x35c], PT, P4 ;  /* 0x0000d700ff007a0c */ /* 0x000fe20003f85340 */
[----:B--2---:R-:W-:-:S04]  /*23f0*/  @P2 IMAD.WIDE R12, R19, R18, c[0x0][0x370] ;  /* 0x0000dc00130c2625 */ /* 0x004fc800078e0212 */
[CC--:B------:R-:W-:Y:S01]  /*2400*/  @P0 IMAD.WIDE R10, R19.reuse, R18.reuse, c[0x0][0x360] ;  /* 0x0000d800130a0625 */ /* 0x0c0fe200078e0212 */
[----:B------:R-:W2:Y:S03]  /*2410*/  @P2 LDG.E R16, [R12.64] ;  /* 0x000000080c102981 */ /* 0x000ea6000c1e1900 */
[CC--:B------:R-:W-:Y:S01]  /*2420*/  IMAD.WIDE R8, R19.reuse, R18.reuse, c[0x0][0x348] ;  /* 0x0000d20013087625 */ /* 0x0c0fe200078e0212 */
[----:B------:R3:W5:Y:S03]  /*2430*/  @P0 LDG.E R249, [R10.64] ;  /* 0x000000080af90981 */ /* 0x000766000c1e1900 */
[CC--:B------:R-:W-:Y:S01]  /*2440*/  IMAD.WIDE R4, R19.reuse, R18.reuse, c[0x0][0x350] ;  /* 0x0000d40013047625 */ /* 0x0c0fe200078e0212 */
[----:B------:R3:W5:Y:S03]  /*2450*/  @P1 LDG.E R132, [R8.64] ;  /* 0x0000000808841981 */ /* 0x000766000c1e1900 */
[----:B-1----:R-:W-:Y:S01]  /*2460*/  IMAD.WIDE R2, R19, R18, c[0x0][0x358] ;  /* 0x0000d60013027625 */ /* 0x002fe200078e0212 */
[----:B------:R3:W5:Y:S04]  /*2470*/  @P3 LDG.E R17, [R4.64] ;  /* 0x0000000804113981 */ /* 0x000768000c1e1900 */
[----:B------:R3:W5:Y:S01]  /*2480*/  @P4 LDG.E R15, [R2.64] ;  /* 0x00000008020f4981 */ /* 0x000762000c1e1900 */
[----:B------:R-:W-:Y:S03]  /*2490*/  YIELD ;  /* 0x0000000000007946 */ /* 0x000fe60003800000 */
[----:B--2---:R3:W-:Y:S01]  /*24a0*/  STL [R1+0x5c], R16 ;  /* 0x00005c1001007387 */ /* 0x0047e20000100800 */
[----:B------:R-:W-:Y:S05]  /*24b0*/  @P0 BRA `(.L_x_871) ;  /* 0x0000005000000947 */ /* 0x000fea0003800000 */
[----:B-----5:R-:W-:Y:S01]  /*24c0*/  MOV R249, c[0x0][0x168] ;  /* 0x00005a0000f97a02 */ /* 0x020fe20000000f00 */
[----:B------:R-:W-:Y:S05]  /*24d0*/  @!P1 BRA `(.L_x_871) ;  /* 0x0000003000009947 */ /* 0x000fea0003800000 */
[----:B------:R-:W2:Y:S04]  /*24e0*/  LDG.E R6, [R8.64] ;  /* 0x0000000808067981 */ /* 0x000ea8000c1e1900 */
[----:B------:R-:W2:Y:S02]  /*24f0*/  LDG.E R0, [R8.64+0x4] ;  /* 0x0000040808007981 */ /* 0x000ea4000c1e1900 */
[----:B--2---:R-:W-:-:S02]  /*2500*/  IADD3 R249, -R6, R0, RZ ;  /* 0x0000000006f97210 */ /* 0x004fc40007ffe1ff */
.L_x_871:
[----:B------:R-:W-:-:S04]  /*2510*/  ISETP.NE.U32.AND P0, PT, RZ, c[0x0][0x368], PT ;  /* 0x0000da00ff007a0c */ /* 0x000fc80003f05070 */
[----:B------:R-:W-:-:S13]  /*2520*/  ISETP.NE.AND.EX P0, PT, RZ, c[0x0][0x36c], PT, P0 ;  /* 0x0000db00ff007a0c */ /* 0x000fda0003f05300 */
[----:B------:R-:W-:Y:S05]  /*2530*/  @!P0 BRA `(.L_x_872) ;  /* 0x0000003000008947 */ /* 0x000fea0003800000 */
[----:B---3--:R-:W-:-:S05]  /*2540*/  IMAD.WIDE R4, R19, R18, c[0x0][0x368] ;  /* 0x0000da0013047625 */ /* 0x008fca00078e0212 */
[----:B------:R1:W5:Y:S01]  /*2550*/  LDG.E R14, [R4.64] ;  /* 0x00000008040e7981 */ /* 0x000362000c1e1900 */
[----:B------:R-:W-:Y:S05]  /*2560*/  BRA `(.L_x_873) ;  /* 0x0000005000007947 */ /* 0x000fea0003800000 */
.L_x_872:
[----:B------:R-:W-:Y:S01]  /*2570*/  MOV R14, UR6 ;  /* 0x00000006000e7c02 */ /* 0x000fe20008000f00 */
[----:B------:R-:W-:Y:S05]  /*2580*/  @!P3 BRA `(.L_x_873) ;  /* 0x000000300000b947 */ /* 0x000fea0003800000 */
[----:B------:R-:W2:Y:S04]  /*2590*/  LDG.E R6, [R4.64] ;  /* 0x0000000804067981 */ /* 0x000ea8000c1e1900 */
[----:B------:R-:W2:Y:S02]  /*25a0*/  LDG.E R0, [R4.64+0x4] ;  /* 0x0000040804007981 */ /* 0x000ea4000c1e1900 */
[----:B--2---:R-:W-:Y:S02]  /*25b0*/  IADD3 R14, -R6, R0, RZ ;  /* 0x00000000060e7210 */ /* 0x004fe40007ffe1ff */
.L_x_873:
[----:B-1-3--:R-:W2:Y:S04]  /*25c0*/  LDL.LU R5, [R1+0x84] ;  /* 0x0000840001057983 */ /* 0x00aea80000300800 */
[----:B------:R1:W3:Y:S04]  /*25d0*/  @P4 LDG.E R4, [R2.64] ;  /* 0x0000000802044981 */ /* 0x0002e8000c1e1900 */
[----:B------:R1:W3:Y:S01]  /*25e0*/  @P4 LDG.E R0, [R2.64+0x4] ;  /* 0x0000040802004981 */ /* 0x0002e2000c1e1900 */
[----:B------:R-:W-:Y:S01]  /*25f0*/  ISETP.NE.U32.AND P0, PT, RZ, c[0x0][0x378], PT ;  /* 0x0000de00ff007a0c */ /* 0x000fe20003f05070 */
[----:B-----5:R-:W-:-:S03]  /*2600*/  IMAD.MOV.U32 R125, RZ, RZ, R14 ;  /* 0x000000ffff7d7224 */ /* 0x020fc600078e000e */
[----:B------:R-:W-:Y:S01]  /*2610*/  ISETP.NE.AND.EX P0, PT, RZ, c[0x0][0x37c], PT, P0 ;  /* 0x0000df00ff007a0c */ /* 0x000fe20003f05300 */
[----:B------:R-:W-:-:S05]  /*2620*/  IMAD.MOV.U32 R6, RZ, RZ, c[0x0][0x2c4] ;  /* 0x0000b100ff067624 */ /* 0x000fca00078e00ff */
[----:B------:R-:W-:Y:S01]  /*2630*/  ISETP.NE.AND P2, PT, R6, 0x1, PT ;  /* 0x000000010600780c */ /* 0x000fe20003f45270 */
[----:B------:R-:W-:Y:S02]  /*2640*/  IMAD.IADD R13, R14, 0x1, -R16 ;  /* 0x000000010e0d7824 */ /* 0x000fe400078e0a10 */
[----:B------:R-:W-:-:S04]  /*2650*/  IMAD.MOV.U32 R6, RZ, RZ, c[0x0][0x32c] ;  /* 0x0000cb00ff067624 */ /* 0x000fc800078e00ff */
[----:B-1----:R-:W-:-:S05]  /*2660*/  @P0 IMAD.WIDE R2, R19, R18, c[0x0][0x378] ;  /* 0x0000de0013020625 */ /* 0x002fca00078e0212 */
[----:B------:R1:W5:Y:S01]  /*2670*/  @P0 LDG.E R125, [R2.64] ;  /* 0x00000008027d0981 */ /* 0x000362000c1e1900 */
[----:B------:R-:W-:Y:S02]  /*2680*/  ISETP.GE.AND P1, PT, R6, 0x1, PT ;  /* 0x000000010600780c */ /* 0x000fe40003f26270 */
[----:B------:R-:W-:-:S04]  /*2690*/  LOP3.LUT R209, R209, 0xfffffdff, RZ, 0xc0, !PT ;  /* 0xfffffdffd1d17812 */ /* 0x000fc800078ec0ff */
[----:B------:R-:W-:-:S04]  /*26a0*/  @P2 LOP3.LUT R209, R209, 0x200, RZ, 0xfc, !PT ;  /* 0x00000200d1d12812 */ /* 0x000fc800078efcff */
[----:B------:R-:W-:-:S04]  /*26b0*/  LOP3.LUT R209, R209, 0xffffff7f, RZ, 0xc0, !PT ;  /* 0xffffff7fd1d17812 */ /* 0x000fc800078ec0ff */
[----:B------:R-:W-:Y:S01]  /*26c0*/  @P1 LOP3.LUT R209, R209, 0x80, RZ, 0xfc, !PT ;  /* 0x00000080d1d11812 */ /* 0x000fe200078efcff */
[----:B-1----:R-:W-:Y:S02]  /*26d0*/  IMAD.MOV.U32 R2, RZ, RZ, c[0x0][0x228] ;  /* 0x00008a00ff027624 */ /* 0x002fe400078e00ff */
[----:B--2---:R-:W-:-:S05]  /*26e0*/  IMAD.SHL.U32 R8, R5, 0x80, RZ ;  /* 0x0000008005087824 */ /* 0x004fca00078e00ff */
[----:B------:R1:W-:Y:S01]  /*26f0*/  STL [R1+0x58], R8 ;  /* 0x0000580801007387 */ /* 0x0003e20000100800 */
[----:B---3--:R-:W-:Y:S01]  /*2700*/  @P4 IMAD.IADD R2, R0, 0x1, -R4 ;  /* 0x0000000100024824 */ /* 0x008fe200078e0a04 */
[----:B------:R-:W-:-:S03]  /*2710*/  IADD3 R0, R8, 0x7f, RZ ;  /* 0x0000007f08007810 */ /* 0x000fc60007ffe0ff */
[----:B------:R-:W-:Y:S02]  /*2720*/  IMAD.IADD R250, R13, 0x1, R2 ;  /* 0x000000010dfa7824 */ /* 0x000fe400078e0202 */
[----:B------:R-:W-:-:S03]  /*2730*/  @P2 IMAD.HI.U32 R4, R0, c[0x0][0x2c8], RZ ;  /* 0x0000b20000042a27 */ /* 0x000fc600078e00ff */
[C---:B------:R-:W-:Y:S02]  /*2740*/  IADD3 R3, R250.reuse, 0x2f, RZ ;  /* 0x0000002ffa037810 */ /* 0x040fe40007ffe0ff */
[----:B------:R-:W-:Y:S02]  /*2750*/  @P2 SHF.R.U32.HI R0, RZ, c[0x0][0x2cc], R4 ;  /* 0x0000b300ff002a19 */ /* 0x000fe40000011604 */
[----:B------:R-:W-:Y:S01]  /*2760*/  IADD3 R4, R250, 0x1, -R249 ;  /* 0x00000001fa047810 */ /* 0x000fe20007ffe8f9 */
[----:B------:R-:W-:-:S04]  /*2770*/  IMAD.HI R3, R3, 0x2aaaaaab, RZ ;  /* 0x2aaaaaab03037827 */ /* 0x000fc800078e02ff */
[----:B------:R-:W-:Y:S01]  /*2780*/  IMAD.IADD R0, R4, 0x1, R0 ;  /* 0x0000000104007824 */ /* 0x000fe200078e0200 */
[----:B------:R-:W-:-:S04]  /*2790*/  SHF.R.U32.HI R5, RZ, 0x1f, R3 ;  /* 0x0000001fff057819 */ /* 0x000fc80000011603 */
[----:B------:R-:W-:Y:S02]  /*27a0*/  LEA.HI.SX32 R135, R3, R5, 0x1d ;  /* 0x0000000503877211 */ /* 0x000fe400078feaff */
[----:B------:R-:W-:Y:S01]  /*27b0*/  IADD3 R4, R0, c[0x0][0x328], RZ ;  /* 0x0000ca0000047a10 */ /* 0x000fe20007ffe0ff */
[----:B------:R-:W-:Y:S05]  /*27c0*/  @!P1 BRA `(.L_x_874) ;  /* 0x0000010000009947 */ /* 0x000fea0003800000 */
[C---:B-1----:R-:W-:Y:S01]  /*27d0*/  ISETP.GT.AND P0, PT, R0.reuse, RZ, PT ;  /* 0x000000ff0000720c */ /* 0x042fe20003f04270 */
        /* <DEDUP_REMOVED lines=9> */
.L_x_876:
[----:B------:R-:W-:-:S13]  /*2870*/  ISETP.NE.AND P0, PT, R6, 0x1, PT ;  /* 0x000000010600780c */ /* 0x000fda0003f05270 */
[----:B------:R-:W-:-:S05]  /*2880*/  @P0 IMAD.HI.U32 R0, R3, c[0x0][0x330], RZ ;  /* 0x0000cc0003000a27 */ /* 0x000fca00078e00ff */
[----:B------:R-:W-:Y:S02]  /*2890*/  @P0 SHF.R.U32.HI R3, RZ, c[0x0][0x334], R0 ;  /* 0x0000cd00ff030a19 */ /* 0x000fe40000011600 */
.L_x_877:
[----:B------:R-:W-:Y:S05]  /*28a0*/  BSYNC B0 ;  /* 0x0000000000007941 */ /* 0x000fea0003800000 */
.L_x_875:
[----:B------:R-:W-:-:S05]  /*28b0*/  IMAD R3, R3, R6, c[0x0][0x32c] ;  /* 0x0000cb0003037624 */ /* 0x000fca00078e0206 */
[----:B------:R-:W-:-:S04]  /*28c0*/  IMNMX R4, R4, R3, PT ;  /* 0x0000000304047217 */ /* 0x000fc80003800200 */
.L_x_874:
[----:B-1----:R-:W-:Y:S01]  /*28d0*/  IADD3 R4, R4, 0x2f, RZ ;  /* 0x0000002f04047810 */ /* 0x002fe20007ffe0ff */
[----:B------:R-:W-:-:S04]  /*28e0*/  @P2 IMAD.HI.U32 R3, R8, c[0x0][0x2c8], RZ ;  /* 0x0000b20008032a27 */ /* 0x000fc800078e00ff */
[----:B------:R-:W-:-:S04]  /*28f0*/  IMAD.HI R4, R4, 0x2aaaaaab, RZ ;  /* 0x2aaaaaab04047827 */ /* 0x000fc800078e02ff */
[----:B------:R-:W-:Y:S01]  /*2900*/  IMAD.MOV.U32 R0, RZ, RZ, R8 ;  /* 0x000000ffff007224 */ /* 0x000fe200078e0008 */
[----:B------:R-:W-:Y:S01]  /*2910*/  @P2 SHF.R.U32.HI R0, RZ, c[0x0][0x2cc], R3 ;  /* 0x0000b300ff002a19 */ /* 0x000fe20000011603 */
[----:B------:R-:W-:Y:S01]  /*2920*/  IMAD.IADD R211, R250, 0x1, -R249 ;  /* 0x00000001fad37824 */ /* 0x000fe200078e0af9 */
[----:B------:R-:W-:-:S03]  /*2930*/  SHF.R.U32.HI R3, RZ, 0x1f, R4 ;  /* 0x0000001fff037819 */ /* 0x000fc60000011604 */
[----:B------:R-:W-:Y:S01]  /*2940*/  IMAD.IADD R0, R211, 0x1, R0 ;  /* 0x00000001d3007824 */ /* 0x000fe200078e0200 */
[----:B------:R-:W-:-:S04]  /*2950*/  LEA.HI.SX32 R4, R4, R3, 0x1d ;  /* 0x0000000304047211 */ /* 0x000fc800078feaff */
[----:B------:R-:W-:Y:S02]  /*2960*/  IADD3 R3, R0, -c[0x0][0x324], RZ ;  /* 0x8000c90000037a10 */ /* 0x000fe40007ffe0ff */
        /* <DEDUP_REMOVED lines=11> */
.L_x_880:
[----:B------:R-:W-:-:S13]  /*2a20*/  ISETP.NE.AND P0, PT, R6, 0x1, PT ;  /* 0x000000010600780c */ /* 0x000fda0003f05270 */
[----:B------:R-:W-:-:S05]  /*2a30*/  @P0 IMAD.HI.U32 R4, R0, c[0x0][0x330], RZ ;  /* 0x0000cc0000040a27 */ /* 0x000fca00078e00ff */
[----:B------:R-:W-:Y:S02]  /*2a40*/  @P0 SHF.R.U32.HI R0, RZ, c[0x0][0x334], R4 ;  /* 0x0000cd00ff000a19 */ /* 0x000fe40000011604 */
.L_x_881:
[----:B------:R-:W-:Y:S05]  /*2a50*/  BSYNC B0 ;  /* 0x0000000000007941 */ /* 0x000fea0003800000 */
.L_x_879:
[----:B------:R-:W-:-:S05]  /*2a60*/  IMAD R0, R0, c[0x0][0x32c], RZ ;  /* 0x0000cb0000007a24 */ /* 0x000fca00078e02ff */
[----:B------:R-:W-:-:S04]  /*2a70*/  IMNMX R3, R3, R0, !PT ;  /* 0x0000000003037217 */ /* 0x000fc80007800200 */
.L_x_878:
        /* <DEDUP_REMOVED lines=12> */
[----:B------:R-:W-:Y:S02]  /*2b40*/  SHF.R.U32.HI R9, RZ, 0x10, R3 ;  /* 0x00000010ff097819 */ /* 0x000fe40000011603 */
[----:B------:R-:W-:Y:S02]  /*2b50*/  LOP3.LUT R20, R3, 0xff, RZ, 0xc0, !PT ;  /* 0x000000ff03147812 */ /* 0x000fe400078ec0ff */
[C---:B------:R-:W-:Y:S01]  /*2b60*/  ISETP.NE.AND P1, PT, R9.reuse, RZ, PT ;  /* 0x000000ff0900720c */ /* 0x040fe20003f25270 */
[----:B------:R1:W-:Y:S03]  /*2b70*/  STL [R1+0x84], R9 ;  /* 0x0000840901007387 */ /* 0x0003e60000100800 */
[----:B------:R-:W-:Y:S01]  /*2b80*/  SEL R124, R9, c[0x0][0x338], P1 ;  /* 0x0000ce00097c7a07 */ /* 0x000fe20000800000 */
[----:B------:R1:W-:Y:S01]  /*2b90*/  STL [R1+0xa8], R20 ;  /* 0x0000a81401007387 */ /* 0x0003e20000100800 */
[----:B------:R-:W-:Y:S05]  /*2ba0*/  @!P0 BRA `(.L_x_883) ;  /* 0x000001d000008947 */ /* 0x000fea0003800000 */
[----:B------:R-:W-:Y:S02]  /*2bb0*/  IABS R3, R124 ;  /* 0x0000007c00037213 */ /* 0x000fe40000000000 */
[----:B------:R-:W-:-:S02]  /*2bc0*/  IADD3 R4, R124, -0x1, R8 ;  /* 0xffffffff7c047810 */ /* 0x000fc40007ffe008 */
[----:B------:R-:W2:Y:S03]  /*2bd0*/  I2F.RP R0, R3 ;  /* 0x0000000300007306 */ /* 0x000ea60000209400 */
[----:B-1----:R-:W-:Y:S02]  /*2be0*/  IMAD.IADD R9, R4, 0x1, -R6 ;  /* 0x0000000104097824 */ /* 0x002fe400078e0a06 */
[----:B------:R-:W-:-:S03]  /*2bf0*/  IMAD.MOV.U32 R4, RZ, RZ, RZ ;  /* 0x000000ffff047224 */ /* 0x000fc600078e00ff */
[----:B------:R-:W-:Y:S01]  /*2c00*/  IABS R12, R9 ;  /* 0x00000009000c7213 */ /* 0x000fe20000000000 */
[----:B--2---:R-:W1:Y:S02]  /*2c10*/  MUFU.RCP R0, R0 ;  /* 0x0000000000007308 */ /* 0x004e640000001000 */
[----:B-1----:R-:W-:-:S06]  /*2c20*/  IADD3 R0, R0, 0xffffffe, RZ ;  /* 0x0ffffffe00007810 */ /* 0x002fcc0007ffe0ff */
[----:B------:R-:W1:Y:S02]  /*2c30*/  F2I.FTZ.U32.TRUNC.NTZ R5, R0 ;  /* 0x0000000000057305 */ /* 0x000e64000021f000 */
        /* <DEDUP_REMOVED lines=20> */
.L_x_883:
[----:B------:R-:W-:Y:S05]  /*2d80*/  BSYNC B0 ;  /* 0x0000000000007941 */ /* 0x000fea0003800000 */
.L_x_882:
[----:B------:R-:W-:-:S04]  /*2d90*/  IMAD R3, R20, R0, R6 ;  /* 0x0000000014037224 */ /* 0x000fc800078e0206 */
[C---:B------:R-:W-:Y:S02]  /*2da0*/  IMAD.IADD R0, R3.reuse, 0x1, R0 ;  /* 0x0000000103007824 */ /* 0x040fe400078e0200 */
[----:B------:R-:W-:-:S03]  /*2db0*/  IMAD R3, R3, 0x30, -R13 ;  /* 0x0000003003037824 */ /* 0x000fc600078e0a0d */
[----:B------:R-:W-:Y:S02]  /*2dc0*/  IMNMX R0, R8, R0, PT ;  /* 0x0000000008007217 */ /* 0x000fe40003800200 */
[----:B------:R-:W-:-:S03]  /*2dd0*/  IMNMX R3, RZ, R3, !PT ;  /* 0x00000003ff037217 */ /* 0x000fc60007800200 */
[----:B------:R-:W-:Y:S02]  /*2de0*/  IMAD R0, R0, 0x30, -R13 ;  /* 0x0000003000007824 */ /* 0x000fe400078e0a0d */
[----:B------:R-:W-:-:S03]  /*2df0*/  IMAD.WIDE.U32 R4, R3, -0x55555555, RZ ;  /* 0xaaaaaaab03047825 */ /* 0x000fc600078e00ff */
        /* <DEDUP_REMOVED lines=10> */
[----:B-1----:R-:W2:Y:S04]  /*2ea0*/  LDL.64 R20, [R1] ;  /* 0x0000000001147983 */ /* 0x002ea80000100a00 */
[----:B------:R-:W3:Y:S04]  /*2eb0*/  LDL R13, [R1+0x8] ;  /* 0x00000800010d7983 */ /* 0x000ee80000100800 */
[----:B------:R-:W4:Y:S04]  /*2ec0*/  LDL R11, [R1+0x3c] ;  /* 0x00003c00010b7983 */ /* 0x000f280000100800 */
[----:B------:R-:W1:Y:S01]  /*2ed0*/  S2R R10, SR_TID.X ;  /* 0x00000000000a7919 */ /* 0x000e620000002100 */
[----:B------:R-:W-:-:S02]  /*2ee0*/  SHF.R.S32.HI R3, RZ, 0x1f, R15 ;  /* 0x0000001fff037819 */ /* 0x000fc4000001140f */
[----:B-1----:R-:W-:-:S04]  /*2ef0*/  SHF.R.S32.HI R9, RZ, 0x1f, R10 ;  /* 0x0000001fff097819 */ /* 0x002fc8000001140a */
[----:B------:R-:W-:-:S04]  /*2f00*/  LEA.HI R9, R9, R10, RZ, 0x2 ;  /* 0x0000000a09097211 */ /* 0x000fc800078f10ff */
[----:B------:R-:W-:-:S04]  /*2f10*/  SHF.R.S32.HI R9, RZ, 0x2, R9 ;  /* 0x00000002ff097819 */ /* 0x000fc80000011409 */
[----:B------:R-:W-:-:S04]  /*2f20*/  IADD3 R88, P0, R9, R15, RZ ;  /* 0x0000000f09587210 */ /* 0x000fc80007f1e0ff */
[----:B------:R-:W-:-:S05]  /*2f30*/  LEA.HI.X.SX32 R89, R9, R3, 0x1, P0 ;  /* 0x0000000309597211 */ /* 0x000fca00000f0eff */
[----:B------:R-:W-:Y:S01]  /*2f40*/  IMAD R3, R89, c[0x0][0x238], RZ ;  /* 0x00008e0059037a24 */ /* 0x000fe200078e02ff */
[----:B------:R-:W-:Y:S02]  /*2f50*/  IADD3 R33, R0, -0x1, RZ ;  /* 0xffffffff00217810 */ /* 0x000fe40007ffe0ff */
[----:B------:R-:W-:Y:S01]  /*2f60*/  SHF.R.S32.HI R10, RZ, 0x1f, R19 ;  /* 0x0000001fff0a7819 */ /* 0x000fe20000011413 */
[----:B------:R-:W-:Y:S01]  /*2f70*/  IMAD R3, R88, c[0x0][0x23c], R3 ;  /* 0x00008f0058037a24 */ /* 0x000fe200078e0203 */
[----:B------:R-:W-:Y:S02]  /*2f80*/  LOP3.LUT R26, R16, 0xffff, RZ, 0xc0, !PT ;  /* 0x0000ffff101a7812 */ /* 0x000fe400078ec0ff */
[----:B------:R-:W-:Y:S02]  /*2f90*/  SEL R12, R10, RZ, !P4 ;  /* 0x000000ff0a0c7207 */ /* 0x000fe40006000000 */
[----:B------:R-:W-:Y:S01]  /*2fa0*/  SEL R16, R19, RZ, !P4 ;  /* 0x000000ff13107207 */ /* 0x000fe20006000000 */
[----:B------:R-:W-:-:S02]  /*2fb0*/  IMAD.MOV.U32 R126, RZ, RZ, 0x30 ;  /* 0x00000030ff7e7424 */ /* 0x000fc400078e00ff */
[----:B------:R-:W-:Y:S02]  /*2fc0*/  IMAD R0, R12, c[0x0][0x248], RZ ;  /* 0x000092000c007a24 */ /* 0x000fe400078e02ff */
[----:B------:R-:W-:Y:S02]  /*2fd0*/  IMAD R141, R126, c[0x0][0x23c], RZ ;  /* 0x00008f007e8d7a24 */ /* 0x000fe400078e02ff */
[----:B------:R-:W-:Y:S02]  /*2fe0*/  IMAD R6, R16, c[0x0][0x24c], R0 ;  /* 0x0000930010067a24 */ /* 0x000fe400078e0200 */
[----:B------:R-:W-:-:S04]  /*2ff0*/  IMAD.WIDE.U32 R130, R126, c[0x0][0x238], RZ ;  /* 0x00008e007e827a25 */ /* 0x000fc800078e00ff */
[----:B------:R-:W-:Y:S01]  /*3000*/  IMAD.IADD R141, R131, 0x1, R141 ;  /* 0x00000001838d7824 */ /* 0x000fe200078e028d */
[----:B------:R-:W-:Y:S01]  /*3010*/  ISETP.GE.AND P3, PT, R252, c[0x0][0x1d4], PT ;  /* 0x00007500fc007a0c */ /* 0x000fe20003f66270 */
[----:B------:R-:W-:Y:S02]  /*3020*/  IMAD.MOV.U32 R142, RZ, RZ, c[0x0][0x238] ;  /* 0x00008e00ff8e7624 */ /* 0x000fe400078e00ff */
[----:B------:R-:W-:-:S05]  /*3030*/  IMAD.MOV.U32 R140, RZ, RZ, 0x5 ;  /* 0x00000005ff8c7424 */ /* 0x000fca00078e00ff */
[C---:B------:R-:W-:Y:S01]  /*3040*/  SHF.L.U64.HI R140, R142.reuse, R140, c[0x0][0x23c] ;  /* 0x00008f008e8c7619 */ /* 0x040fe2000001028c */
[----:B------:R-:W-:Y:S02]  /*3050*/  IMAD.SHL.U32 R142, R142, 0x20, RZ ;  /* 0x000000208e8e7824 */ /* 0x000fe400078e00ff */
[----:B--2---:R-:W-:-:S04]  /*3060*/  IMAD.WIDE.U32 R4, R88, c[0x0][0x238], R20 ;  /* 0x00008e0058047a25 */ /* 0x004fc800078e0014 */
[----:B------:R-:W-:Y:S02]  /*3070*/  IMAD.IADD R5, R5, 0x1, R3 ;  /* 0x0000000105057824 */ /* 0x000fe400078e0203 */
[----:B------:R-:W-:Y:S02]  /*3080*/  IMAD R3, R33, -0x30, R2 ;  /* 0xffffffd021037824 */ /* 0x000fe400078e0202 */
[----:B------:R-:W-:-:S03]  /*3090*/  IMAD.WIDE.U32 R4, R26, c[0x0][0x240], R4 ;  /* 0x000090001a047a25 */ /* 0x000fc600078e0004 */
[----:B------:R-:W-:Y:S01]  /*30a0*/  IMNMX R3, R3, 0x30, PT ;  /* 0x0000003003037817 */ /* 0x000fe20003800200 */
[----:B------:R-:W-:-:S04]  /*30b0*/  IMAD R5, R26, c[0x0][0x244], R5 ;  /* 0x000091001a057a24 */ /* 0x000fc800078e0205 */
[----:B------:R-:W-:Y:S02]  /*30c0*/  IMAD.IADD R0, R3, 0x1, -R9 ;  /* 0x0000000103007824 */ /* 0x000fe400078e0a09 */
[----:B------:R-:W-:-:S03]  /*30d0*/  IMAD.WIDE.U32 R92, R16, c[0x0][0x248], R4 ;  /* 0x00009200105c7a25 */ /* 0x000fc600078e0004 */
[----:B------:R-:W-:Y:S01]  /*30e0*/  ISETP.GE.AND P1, PT, R0, 0x1, PT ;  /* 0x000000010000780c */ /* 0x000fe20003f26270 */
[----:B------:R-:W-:Y:S01]  /*30f0*/  IMAD R3, R141, R33, RZ ;  /* 0x000000218d037224 */ /* 0x000fe200078e02ff */
[----:B------:R-:W-:Y:S01]  /*3100*/  SHF.R.S32.HI R4, RZ, 0x1f, R33 ;  /* 0x0000001fff047819 */ /* 0x000fe20000011421 */
[----:B------:R-:W-:Y:S02]  /*3110*/  IMAD.IADD R91, R93, 0x1, R6 ;  /* 0x000000015d5b7824 */ /* 0x000fe400078e0206 */
[----:B------:R-:W-:Y:S02]  /*3120*/  IMAD.MOV.U32 R90, RZ, RZ, R92 ;  /* 0x000000ffff5a7224 */ /* 0x000fe400078e005c */
[-C--:B------:R-:W-:Y:S02]  /*3130*/  IMAD R3, R4, R130.reuse, R3 ;  /* 0x0000008204037224 */ /* 0x080fe400078e0203 */
[----:B------:R-:W-:Y:S01]  /*3140*/  IMAD.WIDE.U32 R8, R33, R130, R90 ;  /* 0x0000008221087225 */ /* 0x000fe200078e005a */
[----:B------:R-:W-:-:S03]  /*3150*/  ISETP.GE.AND P5, PT, R20, c[0x0][0x1d4], PT ;  /* 0x0000750014007a0c */ /* 0x000fc60003fa6270 */
[----:B------:R-:W-:Y:S01]  /*3160*/  IMAD.IADD R3, R9, 0x1, R3 ;  /* 0x0000000109037824 */ /* 0x000fe200078e0203 */
[C---:B------:R-:W-:Y:S02]  /*3170*/  @P1 LEA R4, P0, R8.reuse, c[0x0][0x220], 0x1 ;  /* 0x0000880008041a11 */ /* 0x040fe400078008ff */
[----:B---3--:R-:W-:Y:S02]  /*3180*/  ISETP.GE.AND P2, PT, R13, c[0x0][0x1d4], PT ;  /* 0x000075000d007a0c */ /* 0x008fe40003f46270 */
[----:B------:R-:W-:Y:S02]  /*3190*/  @P1 LEA.HI.X R5, R8, c[0x0][0x224], R3, 0x1, P0 ;  /* 0x0000890008051a11 */ /* 0x000fe400000f0c03 */
[----:B------:R-:W-:Y:S01]  /*31a0*/  ISETP.GT.AND P0, PT, R0, 0x20, PT ;  /* 0x000000200000780c */ /* 0x000fe20003f04270 */
[----:B----4-:R-:W-:-:S05]  /*31b0*/  @P1 IMAD.SHL.U32 R0, R11, 0x2, RZ ;  /* 0x000000020b001824 */ /* 0x010fca00078e00ff */
[----:B------:R-:W-:Y:S01]  /*31c0*/  @!PT LDS RZ, [RZ] ;  /* 0x00000000fffff984 */ /* 0x000fe20000000800 */
[----:B------:R-:W-:Y:S01]  /*31d0*/  @!PT LDS RZ, [RZ] ;  /* 0x00000000fffff984 */ /* 0x000fe20000000800 */
[----:B------:R-:W-:Y:S01]  /*31e0*/  @!PT LDS RZ, [RZ] ;  /* 0x00000000fffff984 */ /* 0x000fe20000000800 */
[----:B------:R1:W-:Y:S04]  /*31f0*/  @P1 LDGSTS.E.BYPASS.LTC128B.128 [R0+0x3c80], [R4.64], !P5 ;  /* 0x03c8000004001fae */ /* 0x0003e8000e901d48 */
[----:B------:R1:W-:Y:S04]  /*3200*/  @P1 LDGSTS.E.BYPASS.LTC128B.128 [R0+0x4880], [R4.64+0x40], !P3 ;  /* 0x0488004004001fae */ /* 0x0003e8000d901d48 */
[----:B------:R1:W-:Y:S02]  /*3210*/  @P1 LDGSTS.E.BYPASS.LTC128B.128 [R0+0x5480], [R4.64+0x80], !P2 ;  /* 0x0548008004001fae */ /* 0x0003e4000d101d48 */
[----:B-1----:R-:W-:-:S05]  /*3220*/  @P0 IADD3 R0, P1, R142, R8, RZ ;  /* 0x000000088e000210 */ /* 0x002fca0007f3e0ff */
[----:B------:R-:W-:Y:S01]  /*3230*/  @P0 IMAD.X R3, R3, 0x1, R140, P1 ;  /* 0x0000000103030824 */ /* 0x000fe200008e068c */
[----:B------:R-:W-:-:S04]  /*3240*/  @P0 LEA R4, P1, R0, c[0x0][0x220], 0x1 ;  /* 0x0000880000040a11 */ /* 0x000fc800078208ff */
[----:B------:R-:W-:Y:S02]  /*3250*/  @P0 LEA.HI.X R5, R0, c[0x0][0x224], R3, 0x1, P1 ;  /* 0x0000890000050a11 */ /* 0x000fe400008f0c03 */
[----:B------:R-:W-:-:S04]  /*3260*/  ISETP.NE.U32.AND P1, PT, RZ, c[0x0][0x340], PT ;  /* 0x0000d000ff007a0c */ /* 0x000fc80003f25070 */
[----:B------:R-:W-:-:S13]  /*3270*/  ISETP.NE.AND.EX P1, PT, RZ, c[0x0][0x344], PT, P1 ;  /* 0x0000d100ff007a0c */ /* 0x000fda0003f25310 */
[----:B------:R-:W-:-:S05]  /*3280*/  @P1 IMAD.WIDE R8, R19, R18, c[0x0][0x340] ;  /* 0x0000d00013081625 */ /* 0x000fca00078e0212 */
[----:B------:R-:W2:Y:S01]  /*3290*/  @P1 LDG.E R3, [R8.64] ;  /* 0x0000000808031981 */ /* 0x000ea2000c1e1900 */
[----:B------:R-:W-:-:S04]  /*32a0*/  LOP3.LUT R209, R209, 0xfffffffb, RZ, 0xc0, !PT ;  /* 0xfffffffbd1d17812 */ /* 0x000fc800078ec0ff */
[----:B------:R-:W-:Y:S01]  /*32b0*/  @P5 LOP3.LUT R209, R209, 0x4, RZ, 0xfc, !PT ;  /* 0x00000004d1d15812 */ /* 0x000fe200078efcff */
[----:B------:R-:W-:-:S03]  /*32c0*/  @P0 IMAD.SHL.U32 R0, R11, 0x2, RZ ;  /* 0x000000020b000824 */ /* 0x000fc600078e00ff */
[----:B------:R-:W-:Y:S02]  /*32d0*/  LOP3.LUT R209, R209, 0xfffffffd, RZ, 0xc0, !PT ;  /* 0xfffffffdd1d17812 */ /* 0x000fe400078ec0ff */
[----:B------:R1:W-:Y:S02]  /*32e0*/  @P0 LDGSTS.E.BYPASS.LTC128B.128 [R0+0x4480], [R4.64], !P5 ;  /* 0x0448000004000fae */ /* 0x0003e4000e901d48 */
[----:B------:R-:W-:Y:S02]  /*32f0*/  @P3 LOP3.LUT R209, R209, 0x2, RZ, 0xfc, !PT ;  /* 0x00000002d1d13812 */ /* 0x000fe400078efcff */
[----:B------:R1:W-:Y:S02]  /*3300*/  @P0 LDGSTS.E.BYPASS.LTC128B.128 [R0+0x5080], [R4.64+0x40], !P3 ;  /* 0x0508004004000fae */ /* 0x0003e4000d901d48 */
[----:B------:R-:W-:Y:S02]  /*3310*/  LOP3.LUT R209, R209, 0xfffffffe, RZ, 0xc0, !PT ;  /* 0xfffffffed1d17812 */ /* 0x000fe400078ec0ff */
[----:B------:R1:W-:Y:S01]  /*3320*/  @P0 LDGSTS.E.BYPASS.LTC128B.128 [R0+0x5c80], [R4.64+0x80], !P2 ;  /* 0x05c8008004000fae */ /* 0x0003e2000d101d48 */
[----:B------:R-:W-:-:S03]  /*3330*/  SHF.R.S32.HI R165, RZ, 0x1f, R164 ;  /* 0x0000001fffa57819 */ /* 0x000fc600000114a4 */
[----:B------:R-:W0:Y:S01]  /*3340*/  LDGDEPBAR ;  /* 0x00000000000079af */ /* 0x000e220000000000 */
[----:B------:R-:W-:Y:S01]  /*3350*/  WARPSYNC 0xffffffff ;  /* 0xffffffff00007948 */ /* 0x000fe20003800000 */
[----:B------:R-:W-:Y:S02]  /*3360*/  @P2 LOP3.LUT R209, R209, 0x1, RZ, 0xfc, !PT ;  /* 0x00000001d1d12812 */ /* 0x000fe400078efcff */
[----:B------:R-:W-:Y:S02]  /*3370*/  ISETP.GE.AND P2, PT, R110, c[0x0][0x27c], PT ;  /* 0x00009f006e007a0c */ /* 0x000fe40003f46270 */
[----:B------:R-:W-:Y:S02]  /*3380*/  SHF.R.S32.HI R13, RZ, 0x1f, R138 ;  /* 0x0000001fff0d7819 */ /* 0x000fe4000001148a */
[----:B-----5:R-:W-:Y:S01]  /*3390*/  SHF.R.S32.HI R24, RZ, 0x1f, R125 ;  /* 0x0000001fff187819 */ /* 0x020fe2000001147d */
[----:B-1----:R-:W-:-:S04]  /*33a0*/  IMAD.MOV.U32 R0, RZ, RZ, c[0x0][0x27c] ;  /* 0x00009f00ff007624 */ /* 0x002fc800078e00ff */
[----:B------:R-:W-:Y:S01]  /*33b0*/  IMAD.SHL.U32 R65, R0, 0x2, RZ ;  /* 0x0000000200417824 */ /* 0x000fe200078e00ff */
[--C-:B--2---:R-:W-:Y:S01]  /*33c0*/  @P1 SHF.R.S32.HI R9, RZ, 0x1f, R3.reuse ;  /* 0x0000001fff091819 */ /* 0x104fe20000011403 */
[----:B------:R-:W-:Y:S02]  /*33d0*/  @P1 IMAD.MOV.U32 R8, RZ, RZ, R3 ;  /* 0x000000ffff081224 */ /* 0x000fe400078e0003 */
[----:B------:R-:W-:Y:S02]  /*33e0*/  @!P1 IMAD.MOV.U32 R8, RZ, RZ, R19 ;  /* 0x000000ffff089224 */ /* 0x000fe400078e0013 */
[----:B------:R-:W-:Y:S02]  /*33f0*/  @!P1 IMAD.MOV.U32 R9, RZ, RZ, R10 ;  /* 0x000000ffff099224 */ /* 0x000fe400078e000a */
[----:B------:R-:W-:Y:S01]  /*3400*/  IMAD.WIDE.U32 R4, R26, c[0x0][0x260], R20 ;  /* 0x000098001a047a25 */ /* 0x000fe200078e0014 */
[----:B------:R-:W2:Y:S04]  /*3410*/  LDL R27, [R1+0x6c] ;  /* 0x00006c00011b7983 */ /* 0x000ea80000100800 */
[----:B------:R-:W3:Y:S01]  /*3420*/  LDL R21, [R1+0x68] ;  /* 0x0000680001157983 */ /* 0x000ee20000100800 */
[----:B------:R-:W-:-:S02]  /*3430*/  IMAD R0, R13, c[0x0][0x280], RZ ;  /* 0x0000a0000d007a24 */ /* 0x000fc400078e02ff */
[----:B------:R-:W-:Y:S02]  /*3440*/  IMAD R6, R12, c[0x0][0x268], RZ ;  /* 0x00009a000c067a24 */ /* 0x000fe400078e02ff */
[----:B------:R-:W-:Y:S02]  /*3450*/  IMAD R3, R13, c[0x0][0x290], RZ ;  /* 0x0000a4000d037a24 */ /* 0x000fe400078e02ff */
[C---:B------:R-:W-:Y:S02]  /*3460*/  IMAD R0, R138.reuse, c[0x0][0x284], R0 ;  /* 0x0000a1008a007a24 */ /* 0x040fe400078e0200 */
[----:B------:R-:W-:-:S04]  /*3470*/  IMAD.WIDE.U32 R12, R138, c[0x0][0x280], R110 ;  /* 0x0000a0008a0c7a25 */ /* 0x000fc800078e006e */
[----:B------:R-:W-:Y:S01]  /*3480*/  IMAD.WIDE.U32 R10, R138, c[0x0][0x280], R164 ;  /* 0x0000a0008a0a7a25 */ /* 0x000fe200078e00a4 */
[----:B------:R-:W-:-:S03]  /*3490*/  IADD3 R13, R0, R13, RZ ;  /* 0x0000000d000d7210 */ /* 0x000fc60007ffe0ff */
[----:B------:R-:W-:Y:S02]  /*34a0*/  IMAD.IADD R123, R14, 0x1, R17 ;  /* 0x000000010e7b7824 */ /* 0x000fe400078e0211 */
[----:B------:R-:W-:Y:S02]  /*34b0*/  IMAD R5, R26, c[0x0][0x264], R5 ;  /* 0x000099001a057a24 */ /* 0x000fe400078e0205 */
[----:B------:R-:W-:Y:S01]  /*34c0*/  IMAD.IADD R17, R11, 0x1, R0 ;  /* 0x000000010b117824 */ /* 0x000fe200078e0200 */
[----:B------:R-:W-:Y:S02]  /*34d0*/  SEL R0, RZ, c[0x0][0x27c], !P2 ;  /* 0x00009f00ff007a07 */ /* 0x000fe40005000000 */
[----:B------:R-:W-:Y:S01]  /*34e0*/  ISETP.GE.AND P1, PT, R137, c[0x0][0x27c], PT ;  /* 0x00009f0089007a0c */ /* 0x000fe20003f26270 */
[----:B------:R-:W-:Y:S01]  /*34f0*/  IMAD R25, R16, c[0x0][0x26c], R6 ;  /* 0x00009b0010197a24 */ /* 0x000fe200078e0206 */
[----:B------:R-:W-:Y:S01]  /*3500*/  ISETP.GE.AND P3, PT, R136, c[0x0][0x27c], PT ;  /* 0x00009f0088007a0c */ /* 0x000fe20003f66270 */
[----:B------:R-:W-:Y:S01]  /*3510*/  IMAD.WIDE.U32 R82, R16, c[0x0][0x268], R4 ;  /* 0x00009a0010527a25 */ /* 0x000fe200078e0004 */
[----:B------:R-:W-:-:S02]  /*3520*/  MOV R16, R10 ;  /* 0x0000000a00107202 */ /* 0x000fc40000000f00 */
[----:B------:R-:W-:Y:S01]  /*3530*/  SEL R10, RZ, c[0x0][0x27c], !P1 ;  /* 0x00009f00ff0a7a07 */ /* 0x000fe20004800000 */
[C---:B------:R-:W-:Y:S02]  /*3540*/  IMAD R3, R138.reuse, c[0x0][0x294], R3 ;  /* 0x0000a5008a037a24 */ /* 0x040fe400078e0203 */
[----:B------:R-:W-:Y:S01]  /*3550*/  IMAD.WIDE.U32 R4, R138, c[0x0][0x290], R110 ;  /* 0x0000a4008a047a25 */ /* 0x000fe200078e006e */
[----:B------:R-:W-:-:S03]  /*3560*/  SEL R6, RZ, c[0x0][0x27c], !P3 ;  /* 0x00009f00ff067a07 */ /* 0x000fc60005800000 */
[----:B------:R-:W-:-:S04]  /*3570*/  IMAD.WIDE.U32 R14, R138, c[0x0][0x290], R164 ;  /* 0x0000a4008a0e7a25 */ /* 0x000fc800078e00a4 */
[----:B------:R-:W-:Y:S01]  /*3580*/  IMAD.IADD R0, R110, 0x1, R0 ;  /* 0x000000016e007824 */ /* 0x000fe200078e0200 */
[----:B------:R-:W-:Y:S01]  /*3590*/  IADD3 R11, R3, R5, RZ ;  /* 0x00000005030b7210 */ /* 0x000fe20007ffe0ff */
[----:B------:R-:W-:Y:S02]  /*35a0*/  IMAD.IADD R15, R15, 0x1, R3 ;  /* 0x000000010f0f7824 */ /* 0x000fe400078e0203 */
[----:B------:R-:W-:Y:S01]  /*35b0*/  IMAD.IADD R3, R137, 0x1, R10 ;  /* 0x0000000189037824 */ /* 0x000fe200078e020a */
[----:B------:R-:W-:Y:S01]  /*35c0*/  SHF.R.S32.HI R5, RZ, 0x1f, R0 ;  /* 0x0000001fff057819 */ /* 0x000fe20000011400 */
[----:B------:R-:W-:Y:S01]  /*35d0*/  IMAD.IADD R6, R136, 0x1, R6 ;  /* 0x0000000188067824 */ /* 0x000fe200078e0206 */
[----:B------:R-:W-:Y:S02]  /*35e0*/  MOV R10, R4 ;  /* 0x00000004000a7202 */ /* 0x000fe40000000f00 */
[----:B------:R-:W-:Y:S02]  /*35f0*/  LEA.HI R4, R5, R0, RZ, 0x5 ;  /* 0x0000000005047211 */ /* 0x000fe400078f28ff */
[----:B------:R-:W-:-:S02]  /*3600*/  SHF.R.S32.HI R18, RZ, 0x1f, R3 ;  /* 0x0000001fff127819 */ /* 0x000fc40000011403 */
[----:B------:R-:W-:Y:S02]  /*3610*/  LEA.HI R5, R5, R0, RZ, 0x3 ;  /* 0x0000000005057211 */ /* 0x000fe400078f18ff */
[----:B------:R-:W-:Y:S02]  /*3620*/  SHF.R.S32.HI R0, RZ, 0x1f, R6 ;  /* 0x0000001fff007819 */ /* 0x000fe40000011406 */
[----:B------:R-:W-:Y:S02]  /*3630*/  SHF.R.S32.HI R20, RZ, 0x5, R4 ;  /* 0x00000005ff147819 */ /* 0x000fe40000011404 */
[CC--:B------:R-:W-:Y:S02]  /*3640*/  LEA.HI R4, R18.reuse, R3.reuse, RZ, 0x3 ;  /* 0x0000000312047211 */ /* 0x0c0fe400078f18ff */
[----:B------:R-:W-:Y:S02]  /*3650*/  LEA.HI R18, R18, R3, RZ, 0x5 ;  /* 0x0000000312127211 */ /* 0x000fe400078f28ff */
[----:B------:R-:W-:-:S02]  /*3660*/  LEA.HI R3, R0, R6, RZ, 0x3 ;  /* 0x0000000600037211 */ /* 0x000fc400078f18ff */
[----:B------:R-:W-:Y:S01]  /*3670*/  LEA.HI R0, R0, R6, RZ, 0x5 ;  /* 0x0000000600007211 */ /* 0x000fe200078f28ff */
[----:B------:R-:W-:Y:S01]  /*3680*/  IMAD.MOV.U32 R144, RZ, RZ, c[0x0][0x2b8] ;  /* 0x0000ae00ff907624 */ /* 0x000fe200078e00ff */
[----:B------:R-:W-:Y:S02]  /*3690*/  SHF.R.S32.HI R18, RZ, 0x5, R18 ;  /* 0x00000005ff127819 */ /* 0x000fe40000011412 */
[----:B------:R-:W-:Y:S01]  /*36a0*/  SHF.R.S32.HI R0, RZ, 0x5, R0 ;  /* 0x00000005ff007819 */ /* 0x000fe20000011400 */
[----:B------:R-:W-:Y:S01]  /*36b0*/  IMAD R23, R20, 0x600, R7 ;  /* 0x0000060014177824 */ /* 0x000fe200078e0207 */
[----:B------:R-:W-:Y:S02]  /*36c0*/  MOV R143, c[0x0][0x27c] ;  /* 0x00009f00008f7a02 */ /* 0x000fe40000000f00 */
[----:B------:R-:W-:Y:S02]  /*36d0*/  ISETP.NE.AND P4, PT, R144, 0x1, PT ;  /* 0x000000019000780c */ /* 0x000fe40003f85270 */
[----:B------:R-:W-:-:S02]  /*36e0*/  ISETP.GE.AND P0, PT, R143, 0x1, PT ;  /* 0x000000018f00780c */ /* 0x000fc40003f06270 */
[----:B------:R-:W-:Y:S01]  /*36f0*/  LOP3.LUT R209, R209, 0xffffffef, RZ, 0xc0, !PT ;  /* 0xffffffefd1d17812 */ /* 0x000fe200078ec0ff */
[----:B------:R-:W-:-:S03]  /*3700*/  IMAD.WIDE.U32 R106, R8, c[0x0][0x2b0], RZ ;  /* 0x0000ac00086a7a25 */ /* 0x000fc600078e00ff */
[----:B------:R-:W-:Y:S01]  /*3710*/  LOP3.LUT R209, R209, 0xfffffff7, RZ, 0xc0, !PT ;  /* 0xfffffff7d1d17812 */ /* 0x000fe200078ec0ff */
[C---:B------:R-:W-:Y:S01]  /*3720*/  IMAD R133, R126.reuse, c[0x0][0x284], RZ ;  /* 0x0000a1007e857a24 */ /* 0x040fe200078e02ff */
[----:B------:R-:W-:Y:S01]  /*3730*/  LOP3.LUT R86, R5, 0xfffffff8, RZ, 0xc0, !PT ;  /* 0xfffffff805567812 */ /* 0x000fe200078ec0ff */
[----:B------:R-:W-:Y:S01]  /*3740*/  IMAD R134, R126, c[0x0][0x294], RZ ;  /* 0x0000a5007e867a24 */ /* 0x000fe200078e02ff */
[----:B------:R-:W-:Y:S01]  /*3750*/  LOP3.LUT R85, R4, 0xfffffff8, RZ, 0xc0, !PT ;  /* 0xfffffff804557812 */ /* 0x000fe200078ec0ff */
[----:B------:R-:W-:Y:S01]  /*3760*/  IMAD.WIDE.U32 R128, R126, c[0x0][0x280], RZ ;  /* 0x0000a0007e807a25 */ /* 0x000fe200078e00ff */
[----:B------:R-:W-:Y:S02]  /*3770*/  LOP3.LUT R84, R3, 0xfffffff8, RZ, 0xc0, !PT ;  /* 0xfffffff803547812 */ /* 0x000fe400078ec0ff */
[----:B------:R-:W-:Y:S01]  /*3780*/  @P4 LOP3.LUT R209, R209, 0x8, RZ, 0xfc, !PT ;  /* 0x00000008d1d14812 */ /* 0x000fe200078efcff */
[----:B------:R-:W-:-:S04]  /*3790*/  IMAD.WIDE.U32 R100, R125, c[0x0][0x280], R16 ;  /* 0x0000a0007d647a25 */ /* 0x000fc800078e0010 */
[----:B------:R-:W-:-:S04]  /*37a0*/  IMAD.WIDE.U32 R98, R125, c[0x0][0x290], R14 ;  /* 0x0000a4007d627a25 */ /* 0x000fc800078e000e */
[----:B------:R-:W-:-:S04]  /*37b0*/  IMAD.WIDE.U32 R126, R126, c[0x0][0x290], RZ ;  /* 0x0000a4007e7e7a25 */ /* 0x000fc800078e00ff */
[----:B------:R-:W-:-:S04]  /*37c0*/  IMAD.WIDE.U32 R104, R26, c[0x0][0x1e8], RZ ;  /* 0x00007a001a687a25 */ /* 0x000fc800078e00ff */
[----:B------:R-:W-:-:S04]  /*37d0*/  IMAD.WIDE.U32 R102, R26, c[0x0][0x210], RZ ;  /* 0x000084001a667a25 */ /* 0x000fc800078e00ff */
[----:B------:R-:W-:-:S04]  /*37e0*/  IMAD.WIDE.U32 R96, R125, c[0x0][0x280], R12 ;  /* 0x0000a0007d607a25 */ /* 0x000fc800078e000c */
[----:B------:R-:W-:Y:S01]  /*37f0*/  IMAD.WIDE.U32 R94, R125, c[0x0][0x290], R10 ;  /* 0x0000a4007d5e7a25 */ /* 0x000fe200078e000a */
[----:B------:R-:W-:Y:S02]  /*3800*/  IADD3 R133, R129, R133, RZ ;  /* 0x0000008581857210 */ /* 0x000fe40007ffe0ff */
[----:B------:R-:W-:Y:S01]  /*3810*/  SHF.R.S32.HI R63, RZ, 0x3, R5 ;  /* 0x00000003ff3f7819 */ /* 0x000fe20000011405 */
[----:B------:R-:W-:Y:S01]  /*3820*/  IMAD.IADD R134, R127, 0x1, R134 ;  /* 0x000000017f867824 */ /* 0x000fe200078e0286 */
[----:B------:R-:W-:Y:S01]  /*3830*/  SHF.R.S32.HI R62, RZ, 0x3, R4 ;  /* 0x00000003ff3e7819 */ /* 0x000fe20000011404 */
[C---:B------:R-:W-:Y:S01]  /*3840*/  IMAD R122, R26.reuse, c[0x0][0x1ec], R105 ;  /* 0x00007b001a7a7a24 */ /* 0x040fe200078e0269 */
[----:B------:R-:W-:Y:S01]  /*3850*/  SHF.R.S32.HI R61, RZ, 0x3, R3 ;  /* 0x00000003ff3d7819 */ /* 0x000fe20000011403 */
[----:B------:R-:W-:Y:S01]  /*3860*/  IMAD R121, R26, c[0x0][0x214], R103 ;  /* 0x000085001a797a24 */ /* 0x000fe200078e0267 */
[----:B------:R-:W-:Y:S01]  /*3870*/  SHF.R.S32.HI R116, RZ, 0x1f, R86 ;  /* 0x0000001fff747819 */ /* 0x000fe20000011456 */
[----:B------:R-:W-:Y:S01]  /*3880*/  IMAD.IADD R81, R83, 0x1, R25 ;  /* 0x0000000153517824 */ /* 0x000fe200078e0219 */
[----:B------:R-:W-:-:S02]  /*3890*/  SHF.R.S32.HI R115, RZ, 0x1f, R85 ;  /* 0x0000001fff737819 */ /* 0x000fc40000011455 */
[----:B------:R-:W-:Y:S02]  /*38a0*/  SHF.R.S32.HI R114, RZ, 0x1f, R84 ;  /* 0x0000001fff727819 */ /* 0x000fe40000011454 */
[----:B------:R-:W-:Y:S01]  /*38b0*/  @P0 LOP3.LUT R209, R209, 0x10, RZ, 0xfc, !PT ;  /* 0x00000010d1d10812 */ /* 0x000fe200078efcff */
[----:B------:R-:W-:Y:S01]  /*38c0*/  ULDC.U8 UR5, c[0x0][0x298] ;  /* 0x0000a60000057ab9 */ /* 0x000fe20000000000 */
[C---:B---3--:R-:W-:Y:S02]  /*38d0*/  LOP3.LUT R19, R21.reuse, 0x18, R5, 0xf8, !PT ;  /* 0x0000001815137812 */ /* 0x048fe400078ef805 */
[----:B------:R-:W-:Y:S02]  /*38e0*/  LOP3.LUT R6, R21, 0x18, R4, 0xf8, !PT ;  /* 0x0000001815067812 */ /* 0x000fe400078ef804 */
[-C--:B--2---:R-:W-:Y:S02]  /*38f0*/  LOP3.LUT R22, R19, R27.reuse, RZ, 0x3c, !PT ;  /* 0x0000001b13167212 */ /* 0x084fe400078e3cff */
[----:B------:R-:W-:Y:S01]  /*3900*/  LOP3.LUT R19, R21, 0x18, R3, 0xf8, !PT ;  /* 0x0000001815137812 */ /* 0x000fe200078ef803 */
[--C-:B------:R-:W-:Y:S01]  /*3910*/  IMAD R21, R18, 0x600, R7.reuse ;  /* 0x0000060012157824 */ /* 0x100fe200078e0207 */
[-C--:B------:R-:W-:Y:S01]  /*3920*/  LOP3.LUT R20, R6, R27.reuse, RZ, 0x3c, !PT ;  /* 0x0000001b06147212 */ /* 0x080fe200078e3cff */
[----:B------:R-:W-:Y:S01]  /*3930*/  IMAD R18, R0, 0x600, R7 ;  /* 0x0000060000127824 */ /* 0x000fe200078e0207 */
[----:B------:R-:W-:Y:S01]  /*3940*/  LOP3.LUT R6, R19, R27, RZ, 0x3c, !PT ;  /* 0x0000001b13067212 */ /* 0x000fe200078e3cff */
[----:B------:R-:W-:-:S03]  /*3950*/  IMAD R0, R9, c[0x0][0x2b0], RZ ;  /* 0x0000ac0009007a24 */ /* 0x000fc600078e02ff */
[----:B------:R-:W-:Y:S01]  /*3960*/  IADD3 R19, R18, R6, RZ ;  /* 0x0000000612137210 */ /* 0x000fe20007ffe0ff */
[C---:B------:R-:W-:Y:S02]  /*3970*/  IMAD R6, R24.reuse, c[0x0][0x280], RZ ;  /* 0x0000a00018067a24 */ /* 0x040fe400078e02ff */
[----:B------:R-:W-:Y:S02]  /*3980*/  IMAD R9, R24, c[0x0][0x290], RZ ;  /* 0x0000a40018097a24 */ /* 0x000fe400078e02ff */
[----:B------:R-:W-:Y:S02]  /*3990*/  IMAD R18, R8, c[0x0][0x2b4], R0 ;  /* 0x0000ad0008127a24 */ /* 0x000fe400078e0200 */
[----:B------:R-:W-:Y:S01]  /*39a0*/  IMAD R8, R125, c[0x0][0x284], R6 ;  /* 0x0000a1007d087a24 */ /* 0x000fe200078e0206 */
[----:B------:R-:W-:Y:S01]  /*39b0*/  IADD3 R22, R23, R22, RZ ;  /* 0x0000001617167210 */ /* 0x000fe20007ffe0ff */
[----:B------:R-:W-:Y:S02]  /*39c0*/  IMAD R6, R125, c[0x0][0x294], R9 ;  /* 0x0000a5007d067a24 */ /* 0x000fe400078e0209 */
[----:B------:R-:W-:Y:S01]  /*39d0*/  IMAD.IADD R20, R21, 0x1, R20 ;  /* 0x0000000115147824 */ /* 0x000fe200078e0214 */
[----:B------:R-:W-:Y:S01]  /*39e0*/  IADD3 R120, R107, R18, RZ ;  /* 0x000000126b787210 */ /* 0x000fe20007ffe0ff */
[----:B------:R-:W-:Y:S01]  /*39f0*/  IMAD R0, R170, 0x40, R138 ;  /* 0x00000040aa007824 */ /* 0x000fe200078e028a */
[----:B------:R-:W-:Y:S01]  /*3a00*/  IADD3 R119, R101, R8, RZ ;  /* 0x0000000865777210 */ /* 0x000fe20007ffe0ff */
[----:B------:R-:W-:Y:S01]  /*3a10*/  IMAD.IADD R117, R8, 0x1, R97 ;  /* 0x0000000108757824 */ /* 0x000fe200078e0261 */
[----:B------:R-:W-:Y:S01]  /*3a20*/  IADD3 R118, R99, R6, RZ ;  /* 0x0000000663767210 */ /* 0x000fe20007ffe0ff */
[----:B------:R-:W-:Y:S01]  /*3a30*/  IMAD.IADD R113, R6, 0x1, R95 ;  /* 0x0000000106717824 */ /* 0x000fe200078e025f */
[----:B------:R-:W-:Y:S01]  /*3a40*/  SHF.L.U32 R112, R22, 0x1, RZ ;  /* 0x0000000116707819 */ /* 0x000fe200000006ff */
[----:B------:R-:W-:Y:S01]  /*3a50*/  IMAD.SHL.U32 R109, R20, 0x2, RZ ;  /* 0x00000002146d7824 */ /* 0x000fe200078e00ff */
[----:B------:R-:W-:Y:S01]  /*3a60*/  SHF.L.U32 R108, R19, 0x1, RZ ;  /* 0x00000001136c7819 */ /* 0x000fe200000006ff */
[----:B------:R-:W-:Y:S06]  /*3a70*/  BAR.SYNC.DEFER_BLOCKING 0x0 ;  /* 0x0000000000007b1d */ /* 0x000fec0000010000 */
.L_x_911:
[----:B-1----:R-:W-:Y:S01]  /*3a80*/  IMAD R3, R33, 0x30, R0 ;  /* 0x0000003021037824 */ /* 0x002fe200078e0200 */
[----:B------:R-:W-:Y:S01]  /*3a90*/  ISETP.NE.AND P4, PT, R144, 0x1, PT ;  /* 0x000000019000780c */ /* 0x000fe20003f85270 */
[----:B------:R-:W-:Y:S01]  /*3aa0*/  IMAD.MOV.U32 R77, RZ, RZ, RZ ;  /* 0x000000ffff4d7224 */ /* 0x000fe200078e00ff */
[----:B------:R-:W-:Y:S04]  /*3ab0*/  DEPBAR.LE SB0, 0x0 ;  /* 0x000080000000791a */ /* 0x000fe80000000000 */
[----:B------:R-:W-:Y:S01]  /*3ac0*/  IMAD.IADD R4, R123, 0x1, R3 ;  /* 0x000000017b047824 */ /* 0x000fe200078e0203 */
[----:B------:R-:W-:Y:S01]  /*3ad0*/  ISETP.GE.AND P0, PT, R3, R2, PT ;  /* 0x000000020300720c */ /* 0x000fe20003f06270 */
[----:B------:R-:W-:Y:S01]  /*3ae0*/  WARPSYNC 0xffffffff ;  /* 0xffffffff00007948 */ /* 0x000fe20003800000 */
[----:B------:R-:W-:Y:S01]  /*3af0*/  ISETP.GE.AND P5, PT, R143, 0x1, PT ;  /* 0x000000018f00780c */ /* 0x000fe20003fa6270 */
[--C-:B------:R-:W-:Y:S01]  /*3b00*/  IMAD.MOV.U32 R3, RZ, RZ, R4.reuse ;  /* 0x000000ffff037224 */ /* 0x100fe200078e0004 */
[----:B------:R-:W-:Y:S01]  /*3b10*/  ISETP.GT.OR P0, PT, R0, 0x2f, P0 ;  /* 0x0000002f0000780c */ /* 0x000fe20000704670 */
[----:B------:R-:W-:Y:S01]  /*3b20*/  BSSY B1, `(.L_x_885) ;  /* 0x00003f4000017945 */ /* 0x000fe20003800000 */
[----:B------:R-:W-:Y:S05]  /*3b30*/  @P4 IMAD.HI.U32 R5, R4, c[0x0][0x2bc], RZ ;  /* 0x0000af0004054a27 */ /* 0x000fea00078e00ff */
        /* <DEDUP_REMOVED lines=95> */
.L_x_889:
[----:B------:R-:W-:Y:S05]  /*4130*/  BSYNC B0 ;  /* 0x0000000000007941 */ /* 0x000fea0003800000 */
.L_x_888:
        /* <DEDUP_REMOVED lines=37> */
[----:B------:R-:W4:Y:S01]  /*4390*/  LDL R12, [R1+0xc] ;  /* 0x00000c00010c7983 */ /* 0x000f220000100800 */
[----:B------:R-:W-:Y:S01]  /*43a0*/  MOV R6, R4 ;  /* 0x0000000400067202 */ /* 0x000fe20000000f00 */
[----:B--2---:R-:W-:Y:S01]  /*43b0*/  IMAD.MOV.U32 R32, RZ, RZ, R30 ;  /* 0x000000ffff207224 */ /* 0x004fe200078e001e */
        /* <DEDUP_REMOVED lines=15> */
[----:B----4-:R-:W1:Y:S02]  /*44b0*/  LDS.128 R12, [R12+0x2400] ;  /* 0x002400000c0c7984 */ /* 0x010e640000000c00 */
        /* <DEDUP_REMOVED lines=38> */
.L_x_892:
[----:B------:R-:W-:Y:S05]  /*4720*/  BSYNC B0 ;  /* 0x0000000000007941 */ /* 0x000fea0003800000 */
.L_x_891:
[----:B------:R-:W-:Y:S01]  /*4730*/  ISETP.GE.AND P0, PT, R137, c[0x0][0x1d4], PT ;  /* 0x0000750089007a0c */ /* 0x000fe20003f06270 */
[----:B------:R-:W-:Y:S01]  /*4740*/  @!UPT UIADD3 URZ, URZ, URZ, URZ ;  /* 0x0000003f3f3ff290 */ /* 0x000fe2000fffe03f */
[----:B------:R-:W-:Y:S11]  /*4750*/  BSSY B0, `(.L_x_893) ;  /* 0x000003b000007945 */ /* 0x000ff60003800000 */
[----:B------:R-:W-:-:S05]  /*4760*/  @P0 BRA `(.L_x_894) ;  /* 0x0000039000000947 */ /* 0x000fca0003800000 */
[----:B------:R-:W5:Y:S04]  /*4770*/  LDL R4, [R1+0x10] ;  /* 0x0000100001047983 */ /* 0x000f680000100800 */
[----:B--2---:R-:W2:Y:S02]  /*4780*/  LDL R3, [R1+0x64] ;  /* 0x0000640001037983 */ /* 0x004ea40000100800 */
[----:B--2---:R-:W-:Y:S02]  /*4790*/  SHF.L.U32 R3, R3, 0x3, RZ ;  /* 0x0000000303037819 */ /* 0x004fe400000006ff */
[----:B-1---5:R-:W1:Y:S02]  /*47a0*/  LDS.128 R12, [R4+0x2400] ;  /* 0x00240000040c7984 */ /* 0x022e640000000c00 */
[C---:B----4-:R-:W-:Y:S04]  /*47b0*/  LEA R34, P0, R3.reuse, R52, 0x1 ;  /* 0x0000003403227211 */ /* 0x050fe800078008ff */
[----:B---3--:R-:W-:Y:S02]  /*47c0*/  LEA.HI.X.SX32 R35, R3, R53, 0x1, P0 ;  /* 0x0000003503237211 */ /* 0x008fe400000f0eff */
[----:B------:R-:W-:Y:S11]  /*47d0*/  ISETP.GE.AND P0, PT, R169, c[0x0][0x27c], PT ;  /* 0x00009f00a9007a0c */ /* 0x000ff60003f06270 */
[----:B------:R-:W-:Y:S02]  /*47e0*/  @!UPT UIADD3 URZ, URZ, URZ, URZ ;  /* 0x0000003f3f3ff290 */ /* 0x000fe4000fffe03f */
[----:B------:R-:W-:Y:S01]  /*47f0*/  @!P0 SHF.R.U64 R6, R8, 0x10, R9 ;  /* 0x0000001008068819 */ /* 0x000fe20000001209 */
[----:B------:R-:W-:Y:S01]  /*4800*/  @!P0 HADD2.F32 R3, -RZ, R23.H0_H0 ;  /* 0x20000017ff038230 */ /* 0x000fe20000004100 */
[--C-:B------:R-:W-:Y:S01]  /*4810*/  @!P0 SHF.R.U64 R22, R38, 0x10, R39.reuse ;  /* 0x0000001026168819 */ /* 0x100fe20000001227 */
[----:B------:R-:W-:Y:S01]  /*4820*/  @!P0 HADD2.F32 R10, -RZ, R37.H0_H0 ;  /* 0x20000025ff0a8230 */ /* 0x000fe20000004100 */
[----:B------:R-:W-:Y:S01]  /*4830*/  @!P0 SHF.R.U32.HI R32, RZ, 0x10, R39 ;  /* 0x00000010ff208819 */ /* 0x000fe20000011627 */
[----:B------:R-:W-:Y:S01]  /*4840*/  @!P0 HADD2.F32 R6, -RZ, R6.H0_H0 ;  /* 0x20000006ff068230 */ /* 0x000fe20000004100 */
[----:B------:R-:W-:Y:S01]  /*4850*/  @!P0 SHF.R.U32.HI R9, RZ, 0x10, R9 ;  /* 0x00000010ff098819 */ /* 0x000fe20000011609 */
        /* <DEDUP_REMOVED lines=22> */
[--C-:B------:R-:W-:Y:S01]  /*49c0*/  @!P0 HADD2.F32 R8, -RZ, R6.reuse.H0_H0 ;  /* 0x20000006ff088230 */ /* 0x100fe20000004100 */
[----:B------:R-:W-:Y:S01]  /*49d0*/  @!P0 F2FP.PACK_AB R4, R4, R38 ;  /* 0x000000260404823e */ /* 0x000fe200000000ff */
[----:B------:R-:W-:Y:S02]  /*49e0*/  @!P0 HADD2.F32 R30, -RZ, R37.H1_H1 ;  /* 0x30000025ff1e8230 */ /* 0x000fe40000004100 */
[----:B------:R-:W-:Y:S01]  /*49f0*/  @!P0 HADD2.F32 R31, -RZ, R6.H1_H1 ;  /* 0x30000006ff1f8230 */ /* 0x000fe20000004100 */
[-C--:B------:R-:W-:Y:S02]  /*4a00*/  @!P0 FMUL.FTZ R6, R23, R5.reuse ;  /* 0x0000000517068220 */ /* 0x080fe40000410000 */
[----:B------:R-:W-:Y:S02]  /*4a10*/  @!P0 FMUL.FTZ R5, R9, R5 ;  /* 0x0000000509058220 */ /* 0x000fe40000410000 */
[----:B------:R-:W-:Y:S02]  /*4a20*/  @!P0 FMUL.FTZ R36, R31, R10 ;  /* 0x0000000a1f248220 */ /* 0x000fe40000410000 */
[----:B------:R-:W-:Y:S02]  /*4a30*/  @!P0 FFMA.FTZ R9, R9, R30, -R6 ;  /* 0x0000001e09098223 */ /* 0x000fe40000010806 */
[C---:B------:R-:W-:Y:S02]  /*4a40*/  @!P0 FMUL.FTZ R6, R8.reuse, R10 ;  /* 0x0000000a08068220 */ /* 0x040fe40000410000 */
        /* <DEDUP_REMOVED lines=11> */
.L_x_894:
[----:B------:R-:W-:Y:S05]  /*4b00*/  BSYNC B0 ;  /* 0x0000000000007941 */ /* 0x000fea0003800000 */
.L_x_893:
[----:B------:R-:W-:Y:S01]  /*4b10*/  ISETP.GE.AND P0, PT, R136, c[0x0][0x1d4], PT ;  /* 0x0000750088007a0c */ /* 0x000fe20003f06270 */
[----:B------:R-:W-:Y:S01]  /*4b20*/  @!UPT UIADD3 URZ, URZ, URZ, URZ ;  /* 0x0000003f3f3ff290 */ /* 0x000fe2000fffe03f */
[----:B------:R-:W-:Y:S11]  /*4b30*/  BSSY B0, `(.L_x_895) ;  /* 0x000003e000007945 */ /* 0x000ff60003800000 */
[----:B------:R-:W-:-:S05]  /*4b40*/  @P0 BRA `(.L_x_896) ;  /* 0x000003c000000947 */ /* 0x000fca0003800000 */
[----:B------:R-:W5:Y:S01]  /*4b50*/  LDL R4, [R1+0xc] ;  /* 0x00000c0001047983 */ /* 0x000f620000100800 */
[----:B---3--:R-:W-:Y:S03]  /*4b60*/  IMAD.MOV.U32 R5, RZ, RZ, R53 ;  /* 0x000000ffff057224 */ /* 0x008fe600078e0035 */
[----:B------:R-:W3:Y:S01]  /*4b70*/  LDL R3, [R1+0x60] ;  /* 0x0000600001037983 */ /* 0x000ee20000100800 */
[----:B-----5:R-:W-:Y:S02]  /*4b80*/  MOV R6, R4 ;  /* 0x0000000400067202 */ /* 0x020fe40000000f00 */
[----:B----4-:R-:W-:Y:S02]  /*4b90*/  MOV R4, R52 ;  /* 0x0000003400047202 */ /* 0x010fe40000000f00 */
[----:B---3--:R-:W-:Y:S01]  /*4ba0*/  SHF.L.U32 R3, R3, 0x3, RZ ;  /* 0x0000000303037819 */ /* 0x008fe200000006ff */
[----:B------:R3:W4:Y:S03]  /*4bb0*/  LDS.128 R8, [R6+0x3000] ;  /* 0x0030000006087984 */ /* 0x0007260000000c00 */
[C---:B-12---:R-:W-:Y:S04]  /*4bc0*/  LEA R34, P0, R3.reuse, R4, 0x1 ;  /* 0x0000000403227211 */ /* 0x046fe800078008ff */
[----:B------:R-:W-:Y:S02]  /*4bd0*/  LEA.HI.X.SX32 R35, R3, R5, 0x1, P0 ;  /* 0x0000000503237211 */ /* 0x000fe400000f0eff */
[----:B------:R-:W-:Y:S11]  /*4be0*/  ISETP.GE.AND P0, PT, R166, c[0x0][0x27c], PT ;  /* 0x00009f00a6007a0c */ /* 0x000ff60003f06270 */
[----:B------:R-:W-:Y:S02]  /*4bf0*/  @!UPT UIADD3 URZ, URZ, URZ, URZ ;  /* 0x0000003f3f3ff290 */ /* 0x000fe4000fffe03f */
[----:B------:R-:W-:Y:S01]  /*4c00*/  @!P0 HADD2.F32 R3, -RZ, R26.H0_H0 ;  /* 0x2000001aff038230 */ /* 0x000fe20000004100 */
[----:B---3--:R-:W-:Y:S01]  /*4c10*/  @!P0 SHF.R.U64 R6, R16, 0x10, R17 ;  /* 0x0000001010068819 */ /* 0x008fe20000001211 */
[--C-:B------:R-:W-:Y:S01]  /*4c20*/  @!P0 HADD2.F32 R14, -RZ, R48.reuse.H0_H0 ;  /* 0x20000030ff0e8230 */ /* 0x100fe20000004100 */
[----:B------:R-:W-:Y:S01]  /*4c30*/  @!P0 SHF.R.U64 R16, R40, 0x10, R41 ;  /* 0x0000001028108819 */ /* 0x000fe20000001229 */
[----:B------:R-:W-:Y:S01]  /*4c40*/  @!P0 HADD2.F32 R22, -RZ, R48.H1_H1 ;  /* 0x30000030ff168230 */ /* 0x000fe20000004100 */
[----:B------:R-:W-:Y:S01]  /*4c50*/  @!P0 SHF.R.U32.HI R13, RZ, 0x10, R17 ;  /* 0x00000010ff0d8819 */ /* 0x000fe20000011611 */
[----:B------:R-:W-:Y:S01]  /*4c60*/  @!P0 HADD2.F32 R6, -RZ, R6.H0_H0 ;  /* 0x20000006ff068230 */ /* 0x000fe20000004100 */
[----:B------:R-:W-:Y:S01]  /*4c70*/  @!P0 SHF.R.U32.HI R30, RZ, 0x10, R41 ;  /* 0x00000010ff1e8819 */ /* 0x000fe20000011629 */
[----:B------:R-:W-:Y:S01]  /*4c80*/  @!P0 HADD2.F32 R16, -RZ, R16.H0_H0 ;  /* 0x20000010ff108230 */ /* 0x000fe20000004100 */
[----:B----4-:R-:W-:Y:S02]  /*4c90*/  @!P0 MOV R4, R8 ;  /* 0x0000000800048202 */ /* 0x010fe40000000f00 */
        /* <DEDUP_REMOVED lines=39> */
.L_x_896:
[----:B------:R-:W-:Y:S05]  /*4f10*/  BSYNC B0 ;  /* 0x0000000000007941 */ /* 0x000fea0003800000 */
.L_x_895:
[----:B------:R-:W5:Y:S01]  /*4f20*/  LDL R4, [R1+0x1c] ;  /* 0x00001c0001047983 */ /* 0x000f620000100800 */
[----:B------:R-:W-:Y:S01]  /*4f30*/  BSSY B0, `(.L_x_897) ;  /* 0x000003c000007945 */ /* 0x000fe20003800000 */
[----:B-----5:R-:W-:Y:S11]  /*4f40*/  ISETP.GE.AND P0, PT, R4, c[0x0][0x1d4], PT ;  /* 0x0000750004007a0c */ /* 0x020ff60003f06270 */
[----:B------:R-:W-:Y:S02]  /*4f50*/  @!UPT UIADD3 URZ, URZ, URZ, URZ ;  /* 0x0000003f3f3ff290 */ /* 0x000fe4000fffe03f */
[----:B------:R-:W-:-:S05]  /*4f60*/  @P0 BRA `(.L_x_898) ;  /* 0x0000038000000947 */ /* 0x000fca0003800000 */
[C---:B----4-:R-:W-:Y:S01]  /*4f70*/  LEA R30, P0, R4.reuse, R52, 0x1 ;  /* 0x00000034041e7211 */ /* 0x050fe200078008ff */
[----:B------:R-:W4:Y:S04]  /*4f80*/  LDL R3, [R1+0x10] ;  /* 0x0000100001037983 */ /* 0x000f280000100800 */
[----:B------:R-:W5:Y:S02]  /*4f90*/  LDL R5, [R1+0x78] ;  /* 0x0000780001057983 */ /* 0x000f640000100800 */
[----:B---3-5:R-:W-:Y:S02]  /*4fa0*/  LEA.HI.X R31, R4, R53, R5, 0x1, P0 ;  /* 0x00000035041f7211 */ /* 0x028fe400000f0c05 */
[----:B-1--4-:R1:W3:Y:S01]  /*4fb0*/  LDS.128 R8, [R3+0x3000] ;  /* 0x0030000003087984 */ /* 0x0122e20000000c00 */
[----:B------:R-:W-:Y:S11]  /*4fc0*/  ISETP.GE.AND P0, PT, R168, c[0x0][0x27c], PT ;  /* 0x00009f00a8007a0c */ /* 0x000ff60003f06270 */
[----:B------:R-:W-:Y:S02]  /*4fd0*/  @!UPT UIADD3 URZ, URZ, URZ, URZ ;  /* 0x0000003f3f3ff290 */ /* 0x000fe4000fffe03f */
[--C-:B------:R-:W-:Y:S01]  /*4fe0*/  @!P0 HADD2.F32 R13, -RZ, R49.reuse.H0_H0 ;  /* 0x20000031ff0d8230 */ /* 0x100fe20000004100 */
[----:B------:R-:W-:Y:S01]  /*4ff0*/  @!P0 SHF.R.U64 R6, R18, 0x10, R19 ;  /* 0x0000001012068819 */ /* 0x000fe20000001213 */
[----:B------:R-:W-:Y:S01]  /*5000*/  @!P0 HADD2.F32 R18, -RZ, R49.H1_H1 ;  /* 0x30000031ff128230 */ /* 0x000fe20000004100 */
[----:B------:R-:W-:Y:S02]  /*5010*/  @!P0 SHF.R.U64 R16, R42, 0x10, R43 ;  /* 0x000000102a108819 */ /* 0x000fe4000000122b */
[----:B------:R-:W-:Y:S01]  /*5020*/  @!P0 SHF.R.U32.HI R14, RZ, 0x10, R19 ;  /* 0x00000010ff0e8819 */ /* 0x000fe20000011613 */
[----:B------:R-:W-:Y:S01]  /*5030*/  @!P0 HADD2.F32 R6, -RZ, R6.H0_H0 ;  /* 0x20000006ff068230 */ /* 0x000fe20000004100 */
[----:B------:R-:W-:Y:S01]  /*5040*/  @!P0 SHF.R.U32.HI R22, RZ, 0x10, R43 ;  /* 0x00000010ff168819 */ /* 0x000fe2000001162b */
[----:B------:R-:W-:Y:S02]  /*5050*/  @!P0 HADD2.F32 R16, -RZ, R16.H0_H0 ;  /* 0x20000010ff108230 */ /* 0x000fe40000004100 */
[----:B-1----:R-:W-:Y:S02]  /*5060*/  @!P0 HADD2.F32 R3, -RZ, R27.H0_H0 ;  /* 0x2000001bff038230 */ /* 0x002fe40000004100 */
[----:B------:R-:W-:Y:S02]  /*5070*/  @!P0 HADD2.F32 R14, -RZ, R14.H0_H0 ;  /* 0x2000000eff0e8230 */ /* 0x000fe40000004100 */
[----:B------:R-:W-:Y:S01]  /*5080*/  @!P0 HADD2.F32 R22, -RZ, R22.H0_H0 ;  /* 0x20000016ff168230 */ /* 0x000fe20000004100 */
[----:B---3--:R-:W-:Y:S02]  /*5090*/  @!P0 MOV R4, R8 ;  /* 0x0000000800048202 */ /* 0x008fe40000000f00 */
[----:B------:R-:W-:Y:S03]  /*50a0*/  @!P0 MOV R5, R9 ;  /* 0x0000000900058202 */ /* 0x000fe60000000f00 */
[--C-:B------:R-:W-:Y:S02]  /*50b0*/  @!P0 HADD2.F32 R12, -RZ, R4.reuse.H1_H1 ;  /* 0x30000004ff0c8230 */ /* 0x100fe40000004100 */
[----:B------:R-:W-:Y:S02]  /*50c0*/  @!P0 HADD2.F32 R4, -RZ, R4.H0_H0 ;  /* 0x20000004ff048230 */ /* 0x000fe40000004100 */
[--C-:B------:R-:W-:Y:S01]  /*50d0*/  @!P0 HADD2.F32 R15, -RZ, R5.reuse.H1_H1 ;  /* 0x30000005ff0f8230 */ /* 0x100fe20000004100 */
[-C--:B------:R-:W-:Y:S01]  /*50e0*/  @!P0 FMUL.FTZ R17, R12, R3.reuse ;  /* 0x000000030c118220 */ /* 0x080fe20000410000 */
[----:B------:R-:W-:Y:S01]  /*50f0*/  @!P0 HADD2.F32 R5, -RZ, R5.H0_H0 ;  /* 0x20000005ff058230 */ /* 0x000fe20000004100 */
[C---:B------:R-:W-:Y:S02]  /*5100*/  @!P0 FMUL.FTZ R3, R4.reuse, R3 ;  /* 0x0000000304038220 */ /* 0x040fe40000410000 */
[-C--:B--2---:R-:W-:Y:S02]  /*5110*/  @!P0 FFMA.FTZ R32, R4, R13.reuse, -R17 ;  /* 0x0000000d04208223 */ /* 0x084fe40000010811 */
[----:B------:R-:W-:Y:S01]  /*5120*/  @!P0 FFMA.FTZ R3, R12, R13, R3 ;  /* 0x0000000d0c038223 */ /* 0x000fe20000010003 */
[----:B------:R-:W-:Y:S01]  /*5130*/  @!P0 MOV R12, R10 ;  /* 0x0000000a000c8202 */ /* 0x000fe20000000f00 */
[-C--:B------:R-:W-:Y:S02]  /*5140*/  @!P0 FMUL.FTZ R17, R15, R6.reuse ;  /* 0x000000060f118220 */ /* 0x080fe40000410000 */
[C---:B------:R-:W-:Y:S01]  /*5150*/  @!P0 FMUL.FTZ R4, R5.reuse, R6 ;  /* 0x0000000605048220 */ /* 0x040fe20000410000 */
[----:B------:R-:W-:Y:S01]  /*5160*/  @!P0 MOV R6, R11 ;  /* 0x0000000b00068202 */ /* 0x000fe20000000f00 */
[-C--:B------:R-:W-:Y:S01]  /*5170*/  @!P0 FFMA.FTZ R26, R5, R16.reuse, -R17 ;  /* 0x00000010051a8223 */ /* 0x080fe20000010811 */
[--C-:B------:R-:W-:Y:S01]  /*5180*/  @!P0 HADD2.F32 R17, -RZ, R12.reuse.H1_H1 ;  /* 0x3000000cff118230 */ /* 0x100fe20000004100 */
[----:B------:R-:W-:Y:S01]  /*5190*/  @!P0 FFMA.FTZ R4, R15, R16, R4 ;  /* 0x000000100f048223 */ /* 0x000fe20000010004 */
[----:B------:R-:W-:Y:S02]  /*51a0*/  @!P0 HADD2.F32 R5, -RZ, R27.H1_H1 ;  /* 0x3000001bff058230 */ /* 0x000fe40000004100 */
[----:B------:R-:W-:Y:S02]  /*51b0*/  @!P0 HADD2.F32 R13, -RZ, R12.H0_H0 ;  /* 0x2000000cff0d8230 */ /* 0x000fe40000004100 */
[----:B------:R-:W-:Y:S01]  /*51c0*/  @!P0 F2FP.PACK_AB R4, R4, R26 ;  /* 0x0000001a0404823e */ /* 0x000fe200000000ff */
[--C-:B------:R-:W-:Y:S02]  /*51d0*/  @!P0 HADD2.F32 R12, -RZ, R6.reuse.H0_H0 ;  /* 0x20000006ff0c8230 */ /* 0x100fe40000004100 */
[----:B------:R-:W-:Y:S01]  /*51e0*/  @!P0 HADD2.F32 R19, -RZ, R6.H1_H1 ;  /* 0x30000006ff138230 */ /* 0x000fe20000004100 */
[-C--:B------:R-:W-:Y:S01]  /*51f0*/  @!P0 FMUL.FTZ R6, R17, R5.reuse ;  /* 0x0000000511068220 */ /* 0x080fe20000410000 */
[----:B------:R-:W-:Y:S01]  /*5200*/  @!P0 MOV R9, R4 ;  /* 0x0000000400098202 */ /* 0x000fe20000000f00 */
        /* <DEDUP_REMOVED lines=14> */
.L_x_898:
[----:B------:R-:W-:Y:S05]  /*52f0*/  BSYNC B0 ;  /* 0x0000000000007941 */ /* 0x000fea0003800000 */
.L_x_897:
        /* <DEDUP_REMOVED lines=33> */
[----:B------:R-:W-:Y:S01]  /*5510*/  @!P0 MOV R12, R10 ;  /* 0x0000000a000c8202 */ /* 0x000fe20000000f00 */
        /* <DEDUP_REMOVED lines=27> */
.L_x_900:
[----:B------:R-:W-:Y:S05]  /*56d0*/  BSYNC B0 ;  /* 0x0000000000007941 */ /* 0x000fea0003800000 */
.L_x_899:
[----:B------:R-:W5:Y:S02]  /*56e0*/  LDL R4, [R1+0x14] ;  /* 0x0000140001047983 */ /* 0x000f640000100800 */
[----:B-----5:R-:W-:Y:S11]  /*56f0*/  ISETP.GE.AND P0, PT, R4, c[0x0][0x1d4], PT ;  /* 0x0000750004007a0c */ /* 0x020ff60003f06270 */
[----:B------:R-:W-:Y:S02]  /*5700*/  @!UPT UIADD3 URZ, URZ, URZ, URZ ;  /* 0x0000003f3f3ff290 */ /* 0x000fe4000fffe03f */
[----:B------:R-:W-:-:S05]  /*5710*/  @P0 BRA `(.L_x_890) ;  /* 0x0000234000000947 */ /* 0x000fca0003800000 */
[C---:B-1--4-:R-:W-:Y:S01]  /*5720*/  LEA R22, P0, R4.reuse, R52, 0x1 ;  /* 0x0000003404167211 */ /* 0x052fe200078008ff */
[----:B------:R-:W4:Y:S04]  /*5730*/  LDL R3, [R1+0x10] ;  /* 0x0000100001037983 */ /* 0x000f280000100800 */
[----:B------:R-:W5:Y:S02]  /*5740*/  LDL R5, [R1+0x70] ;  /* 0x0000700001057983 */ /* 0x000f640000100800 */
[----:B---3-5:R-:W-:Y:S02]  /*5750*/  LEA.HI.X R23, R4, R53, R5, 0x1, P0 ;  /* 0x0000003504177211 */ /* 0x028fe400000f0c05 */
[----:B----4-:R1:W3:Y:S01]  /*5760*/  LDS.128 R8, [R3+0x3c00] ;  /* 0x003c000003087984 */ /* 0x0102e20000000c00 */
        /* <DEDUP_REMOVED lines=52> */
.L_x_887:
        /* <DEDUP_REMOVED lines=47> */
.L_x_902:
[----:B------:R-:W-:Y:S05]  /*5da0*/  BSYNC B0 ;  /* 0x0000000000007941 */ /* 0x000fea0003800000 */
.L_x_901:
        /* <DEDUP_REMOVED lines=24> */
[----:B--2---:R-:W-:Y:S01]  /*5f30*/  PRMT R32, R5, 0x5410, R6 ;  /* 0x0000541005207816 */ /* 0x004fe20000000006 */
        /* <DEDUP_REMOVED lines=29> */
[----:B------:R-:W-:Y:S01]  /*6110*/  @!P0 SHF.R.U32.HI R28, RZ, 0x10, R11 ;  /* 0x00000010ff1c8819 */ /* 0x000fe2000001160b */
[----:B------:R-:W-:Y:S01]  /*6120*/  @!P0 HADD2.F32 R11, -RZ, R6.H0_H0 ;  /* 0x20000006ff0b8230 */ /* 0x000fe20000004100 */
[--C-:B------:R-:W-:Y:S01]  /*6130*/  @!P0 SHF.R.U64 R35, R36, 0x10, R37.reuse ;  /* 0x0000001024238819 */ /* 0x100fe20000001225 */
[----:B------:R-:W-:Y:S01]  /*6140*/  IMAD.IADD R3, R3, 0x1, R4 ;  /* 0x0000000103037824 */ /* 0x000fe200078e0204 */
[----:B------:R-:W-:Y:S01]  /*6150*/  @!P0 SHF.R.U32.HI R37, RZ, 0x10, R37 ;  /* 0x00000010ff258819 */ /* 0x000fe20000011625 */
[----:B------:R-:W-:Y:S01]  /*6160*/  IMAD.MOV.U32 R4, RZ, RZ, R8 ;  /* 0x000000ffff047224 */ /* 0x000fe200078e0008 */
[----:B------:R-:W-:Y:S01]  /*6170*/  @!P0 SHF.R.U32.HI R8, RZ, 0x10, R9 ;  /* 0x00000010ff088819 */ /* 0x000fe20000011609 */
[----:B------:R-:W-:Y:S01]  /*6180*/  @!P0 HADD2.F32 R35, -RZ, R35.H0_H0 ;  /* 0x20000023ff238230 */ /* 0x000fe20000004100 */
[----:B------:R-:W-:Y:S01]  /*6190*/  SHF.L.U32 R3, R3, 0x1, RZ ;  /* 0x0000000103037819 */ /* 0x000fe200000006ff */
[----:B------:R-:W-:Y:S01]  /*61a0*/  @!P0 HADD2.F32 R37, -RZ, R37.H0_H0 ;  /* 0x20000025ff258230 */ /* 0x000fe20000004100 */
[--C-:B------:R-:W-:Y:S01]  /*61b0*/  @!P0 SHF.R.U64 R42, R38, 0x10, R39.reuse ;  /* 0x00000010262a8819 */ /* 0x100fe20000001227 */
[----:B------:R-:W-:Y:S01]  /*61c0*/  @!P0 HADD2.F32 R9, -RZ, R4.H0_H0 ;  /* 0x20000004ff098230 */ /* 0x000fe20000004100 */
[----:B------:R-:W-:Y:S01]  /*61d0*/  @!P0 SHF.R.U32.HI R56, RZ, 0x10, R39 ;  /* 0x00000010ff388819 */ /* 0x000fe20000011627 */
[----:B------:R1:W2:Y:S01]  /*61e0*/  LDS.128 R48, [R3+0x3c80] ;  /* 0x003c800003307984 */ /* 0x0002a20000000c00 */
[----:B------:R-:W-:Y:S01]  /*61f0*/  @!P0 HADD2.F32 R4, -RZ, R5.H0_H0 ;  /* 0x20000005ff048230 */ /* 0x000fe20000004100 */
[----:B------:R-:W-:Y:S01]  /*6200*/  MOV R43, R39 ;  /* 0x00000027002b7202 */ /* 0x000fe20000000f00 */
[----:B------:R-:W-:Y:S02]  /*6210*/  @!P0 HADD2.F32 R39, -RZ, R41.H0_H0 ;  /* 0x20000029ff278230 */ /* 0x000fe40000004100 */
[----:B------:R-:W-:Y:S02]  /*6220*/  @!P0 HADD2.F32 R41, -RZ, R42.H0_H0 ;  /* 0x2000002aff298230 */ /* 0x000fe40000004100 */
        /* <DEDUP_REMOVED lines=20> */
[----:B------:R-:W-:Y:S02]  /*6370*/  @!P0 HADD2.F32 R34, -RZ, R11.H0_H0 ;  /* 0x2000000bff228230 */ /* 0x000fe40000004100 */
[----:B------:R-:W-:Y:S02]  /*6380*/  @!P0 HADD2.F32 R6, -RZ, R5.H0_H0 ;  /* 0x20000005ff068230 */ /* 0x000fe40000004100 */
[----:B------:R-:W-:Y:S01]  /*6390*/  @!P0 HADD2.F32 R36, -RZ, R11.H1_H1 ;  /* 0x3000000bff248230 */ /* 0x000fe20000004100 */
[-C--:B------:R-:W-:Y:S01]  /*63a0*/  @!P0 FMUL.FTZ R11, R34, R9.reuse ;  /* 0x00000009220b8220 */ /* 0x080fe20000410000 */
[----:B------:R-:W-:Y:S02]  /*63b0*/  @!P0 HADD2.F32 R35, -RZ, R40.H0_H0 ;  /* 0x20000028ff238230 */ /* 0x000fe40000004100 */
[----:B------:R-:W-:Y:S01]  /*63c0*/  @!P0 HADD2.F32 R8, -RZ, R5.H1_H1 ;  /* 0x30000005ff088230 */ /* 0x000fe20000004100 */
[----:B------:R-:W-:Y:S01]  /*63d0*/  @!P0 FMUL.FTZ R5, R6, R9 ;  /* 0x0000000906058220 */ /* 0x000fe20000410000 */
[----:B------:R-:W-:Y:S01]  /*63e0*/  @!P0 HADD2.F32 R20, -RZ, R22.H0_H0 ;  /* 0x20000016ff148230 */ /* 0x000fe20000004100 */
[-C--:B------:R-:W-:Y:S02]  /*63f0*/  @!P0 FMUL.FTZ R9, R36, R10.reuse ;  /* 0x0000000a24098220 */ /* 0x080fe40000410000 */
[----:B------:R-:W-:Y:S01]  /*6400*/  @!P0 FFMA.FTZ R73, R6, R35, -R11 ;  /* 0x0000002306498223 */ /* 0x000fe2000001080b */
[----:B------:R-:W-:Y:S01]  /*6410*/  @!P0 HADD2.F32 R11, -RZ, R21.H0_H0 ;  /* 0x20000015ff0b8230 */ /* 0x000fe20000004100 */
[C---:B------:R-:W-:Y:S02]  /*6420*/  @!P0 FMUL.FTZ R6, R8.reuse, R10 ;  /* 0x0000000a08068220 */ /* 0x040fe40000410000 */
[----:B------:R-:W-:Y:S02]  /*6430*/  @!P0 IMAD.MOV.U32 R10, RZ, RZ, R50 ;  /* 0x000000ffff0a8224 */ /* 0x000fe400078e0032 */
[----:B------:R-:W-:Y:S01]  /*6440*/  @!P0 FFMA.FTZ R72, R8, R37, -R9 ;  /* 0x0000002508488223 */ /* 0x000fe20000010809 */
[----:B------:R-:W-:Y:S01]  /*6450*/  @!P0 MOV R8, R18 ;  /* 0x0000001200088202 */ /* 0x000fe20000000f00 */
[----:B------:R-:W-:Y:S01]  /*6460*/  @!P0 FFMA.FTZ R5, R34, R35, R5 ;  /* 0x0000002322058223 */ /* 0x000fe20000010005 */
[--C-:B------:R-:W-:Y:S01]  /*6470*/  @!P0 HADD2.F32 R38, -RZ, R10.reuse.H0_H0 ;  /* 0x2000000aff268230 */ /* 0x100fe20000004100 */
[----:B------:R-:W-:Y:S01]  /*6480*/  @!P0 FFMA.FTZ R6, R36, R37, R6 ;  /* 0x0000002524068223 */ /* 0x000fe20000010006 */
[----:B------:R-:W-:Y:S01]  /*6490*/  @!P0 HADD2.F32 R40, -RZ, R10.H1_H1 ;  /* 0x3000000aff288230 */ /* 0x000fe20000004100 */
[----:B------:R-:W-:Y:S01]  /*64a0*/  @!P0 F2FP.PACK_AB R35, R72, R73 ;  /* 0x000000494823823e */ /* 0x000fe200000000ff */
[--C-:B------:R-:W-:Y:S01]  /*64b0*/  @!P0 HADD2.F32 R9, -RZ, R8.reuse.H0_H0 ;  /* 0x20000008ff098230 */ /* 0x100fe20000004100 */
[----:B------:R-:W-:Y:S01]  /*64c0*/  @!P0 FMUL.FTZ R22, R38, R11 ;  /* 0x0000000b26168220 */ /* 0x000fe20000410000 */
[----:B------:R-:W-:Y:S01]  /*64d0*/  @!P0 HADD2.F32 R10, -RZ, R8.H1_H1 ;  /* 0x30000008ff0a8230 */ /* 0x000fe20000004100 */
[-C--:B------:R-:W-:Y:S01]  /*64e0*/  @!P0 FMUL.FTZ R21, R40, R20.reuse ;  /* 0x0000001428158220 */ /* 0x080fe20000410000 */
[----:B------:R-:W-:Y:S01]  /*64f0*/  @!P0 MOV R17, R35 ;  /* 0x0000002300118202 */ /* 0x000fe20000000f00 */
[C---:B------:R-:W-:Y:S01]  /*6500*/  @!P0 FMUL.FTZ R8, R9.reuse, R11 ;  /* 0x0000000b09088220 */ /* 0x040fe20000410000 */
[----:B------:R-:W-:Y:S01]  /*6510*/  @!P0 MOV R11, R51 ;  /* 0x00000033000b8202 */ /* 0x000fe20000000f00 */
[----:B------:R-:W-:Y:S01]  /*6520*/  @!P0 FFMA.FTZ R71, R9, R39, -R22 ;  /* 0x0000002709478223 */ /* 0x000fe20000010816 */
[----:B------:R-:W-:Y:S01]  /*6530*/  @!P0 HADD2.F32 R22, -RZ, R28.H0_H0 ;  /* 0x2000001cff168230 */ /* 0x000fe20000004100 */
[----:B------:R-:W-:Y:S01]  /*6540*/  @!P0 FMUL.FTZ R9, R10, R20 ;  /* 0x000000140a098220 */ /* 0x000fe20000410000 */
[----:B------:R-:W-:Y:S01]  /*6550*/  @!P0 F2FP.PACK_AB R5, R6, R5 ;  /* 0x000000050605823e */ /* 0x000fe200000000ff */
[----:B------:R-:W-:Y:S01]  /*6560*/  @!P0 FFMA.FTZ R70, R10, R41, -R21 ;  /* 0x000000290a468223 */ /* 0x000fe20000010815 */
[----:B------:R-:W-:Y:S01]  /*6570*/  @!P0 HADD2.F32 R21, -RZ, R23.H0_H0 ;  /* 0x20000017ff158230 */ /* 0x000fe20000004100 */
[----:B------:R-:W-:Y:S01]  /*6580*/  @!P0 IMAD.MOV.U32 R10, RZ, RZ, R19 ;  /* 0x000000ffff0a8224 */ /* 0x000fe200078e0013 */
[----:B------:R-:W-:Y:S01]  /*6590*/  @!P0 F2FP.PACK_AB R34, R74, R75 ;  /* 0x0000004b4a22823e */ /* 0x000fe200000000ff */
[----:B------:R-:W-:Y:S01]  /*65a0*/  @!P0 FFMA.FTZ R8, R38, R39, R8 ;  /* 0x0000002726088223 */ /* 0x000fe20000010008 */
[--C-:B------:R-:W-:Y:S01]  /*65b0*/  @!P0 HADD2.F32 R23, -RZ, R11.reuse.H0_H0 ;  /* 0x2000000bff178230 */ /* 0x100fe20000004100 */
[----:B------:R-:W-:Y:S01]  /*65c0*/  @!P0 FFMA.FTZ R9, R40, R41, R9 ;  /* 0x0000002928098223 */ /* 0x000fe20000010009 */
[----:B------:R-:W-:Y:S01]  /*65d0*/  @!P0 MOV R16, R34 ;  /* 0x0000002200108202 */ /* 0x000fe20000000f00 */
[----:B------:R-:W-:Y:S01]  /*65e0*/  @!P0 HADD2.F32 R28, -RZ, R11.H1_H1 ;  /* 0x3000000bff1c8230 */ /* 0x000fe20000004100 */
[----:B------:R-:W-:Y:S01]  /*65f0*/  @!P0 IMAD.MOV.U32 R49, RZ, RZ, R5 ;  /* 0x000000ffff318224 */ /* 0x000fe200078e0005 */
[--C-:B------:R-:W-:Y:S01]  /*6600*/  @!P0 HADD2.F32 R11, -RZ, R10.reuse.H0_H0 ;  /* 0x2000000aff0b8230 */ /* 0x100fe20000004100 */
[-C--:B------:R-:W-:Y:S01]  /*6610*/  @!P0 FMUL.FTZ R69, R23, R21.reuse ;  /* 0x0000001517458220 */ /* 0x080fe20000410000 */
[----:B------:R-:W-:Y:S01]  /*6620*/  @!P0 HADD2.F32 R20, -RZ, R10.H1_H1 ;  /* 0x3000000aff148230 */ /* 0x000fe20000004100 */
[----:B------:R-:W-:Y:S02]  /*6630*/  @!P0 FMUL.FTZ R56, R28, R22 ;  /* 0x000000161c388220 */ /* 0x000fe40000410000 */
[C---:B------:R-:W-:Y:S02]  /*6640*/  @!P0 FMUL.FTZ R10, R11.reuse, R21 ;  /* 0x000000150b0a8220 */ /* 0x040fe40000410000 */
[----:B------:R-:W-:Y:S02]  /*6650*/  @!P0 FFMA.FTZ R69, R11, R42, -R69 ;  /* 0x0000002a0b458223 */ /* 0x000fe40000010845 */
[----:B------:R-:W-:Y:S01]  /*6660*/  @!P0 FMUL.FTZ R11, R20, R22 ;  /* 0x00000016140b8220 */ /* 0x000fe20000410000 */
[----:B------:R-:W-:Y:S01]  /*6670*/  @!P0 F2FP.PACK_AB R22, R70, R71 ;  /* 0x000000474616823e */ /* 0x000fe200000000ff */
[----:B------:R-:W-:Y:S02]  /*6680*/  @!P0 FFMA.FTZ R10, R23, R42, R10 ;  /* 0x0000002a170a8223 */ /* 0x000fe4000001000a */
[----:B------:R-:W-:Y:S01]  /*6690*/  @!P0 FFMA.FTZ R56, R20, R43, -R56 ;  /* 0x0000002b14388223 */ /* 0x000fe20000010838 */
[----:B------:R-:W-:Y:S01]  /*66a0*/  @!P0 F2FP.PACK_AB R20, R4, R3 ;  /* 0x000000030414823e */ /* 0x000fe200000000ff */
[----:B------:R-:W-:Y:S01]  /*66b0*/  @!P0 FFMA.FTZ R11, R28, R43, R11 ;  /* 0x0000002b1c0b8223 */ /* 0x000fe2000001000b */
        /* <DEDUP_REMOVED lines=14> */
.L_x_904:
[----:B------:R-:W-:Y:S05]  /*67a0*/  BSYNC B0 ;  /* 0x0000000000007941 */ /* 0x000fea0003800000 */
.L_x_903:
        /* <DEDUP_REMOVED lines=101> */
[C---:B------:R-:W-:Y:S01]  /*6e00*/  @!P0 FMUL.FTZ R38, R29.reuse, R14 ;  /* 0x0000000e1d268220 */ /* 0x040fe20000410000 */
        /* <DEDUP_REMOVED lines=20> */
.L_x_906:
[----:B------:R-:W-:Y:S05]  /*6f50*/  BSYNC B0 ;  /* 0x0000000000007941 */ /* 0x000fea0003800000 */
.L_x_905:
        /* <DEDUP_REMOVED lines=125> */
.L_x_886:
[----:B------:R1:W2:Y:S01]  /*7730*/  SHFL.IDX PT, R5, R32, RZ, 0x1e1f ;  /* 0x001e1fff20057589 */ /* 0x0002a200000e0000 */
[----:B------:R-:W-:Y:S03]  /*7740*/  IMAD R3, R33, -0x30, R2 ;  /* 0xffffffd021037824 */ /* 0x000fe600078e0202 */
[----:B------:R1:W3:Y:S02]  /*7750*/  SHFL.IDX PT, R4, R34, RZ, 0x1e1f ;  /* 0x001e1fff22047589 */ /* 0x0002e400000e0000 */
[----:B------:R-:W-:Y:S04]  /*7760*/  IMNMX R76, R3, 0x30, PT ;  /* 0x00000030034c7817 */ /* 0x000fe80003800200 */
[----:B------:R-:W-:Y:S11]  /*7770*/  ISETP.GT.AND P0, PT, R76, R138, PT ;  /* 0x0000008a4c00720c */ /* 0x000ff60003f04270 */
[----:B------:R-:W-:Y:S02]  /*7780*/  @!UPT UIADD3 URZ, URZ, URZ, URZ ;  /* 0x0000003f3f3ff290 */ /* 0x000fe4000fffe03f */
[----:B------:R-:W-:-:S05]  /*7790*/  @!P0 BRA `(.L_x_890) ;  /* 0x000002c000008947 */ /* 0x000fca0003800000 */
[----:B------:R-:W4:Y:S01]  /*77a0*/  LDL R10, [R1+0x1c] ;  /* 0x00001c00010a7983 */ /* 0x000f220000100800 */
[C---:B------:R-:W-:Y:S03]  /*77b0*/  ISETP.GE.AND P0, PT, R110.reuse, c[0x0][0x1d4], PT ;  /* 0x000075006e007a0c */ /* 0x040fe60003f06270 */
[----:B------:R-:W5:Y:S04]  /*77c0*/  LDL R11, [R1+0x78] ;  /* 0x00007800010b7983 */ /* 0x000f680000100800 */
[----:B---3--:R-:W3:Y:S04]  /*77d0*/  LDL R16, [R1+0x18] ;  /* 0x0000180001107983 */ /* 0x008ee80000100800 */
[----:B--2---:R-:W2:Y:S02]  /*77e0*/  LDL R17, [R1+0x74] ;  /* 0x0000740001117983 */ /* 0x004ea40000100800 */
[CC--:B------:R-:W-:Y:S02]  /*77f0*/  @!P0 LEA R8, P4, R110.reuse, R4.reuse, 0x1 ;  /* 0x000000046e088211 */ /* 0x0c0fe400078808ff */
[----:B------:R-:W2:Y:S02]  /*7800*/  LDL R14, [R1+0xc] ;  /* 0x00000c00010e7983 */ /* 0x000ea40000100800 */
[-C--:B------:R-:W-:Y:S02]  /*7810*/  @!P0 LEA.HI.X R9, R110, R5.reuse, R111, 0x1, P4 ;  /* 0x000000056e098211 */ /* 0x080fe400020f0c6f */
[----:B------:R-:W2:Y:S04]  /*7820*/  LDL R6, [R1+0x10] ;  /* 0x0000100001067983 */ /* 0x000ea80000100800 */
[----:B------:R-:W2:Y:S04]  /*7830*/  LDL R20, [R1+0x64] ;  /* 0x0000640001147983 */ /* 0x000ea80000100800 */
[----:B------:R-:W2:Y:S04]  /*7840*/  LDL R25, [R1+0x60] ;  /* 0x0000600001197983 */ /* 0x000ea80000100800 */
[----:B------:R-:W2:Y:S04]  /*7850*/  LDL R15, [R1+0x14] ;  /* 0x00001400010f7983 */ /* 0x000ea80000100800 */
[----:B------:R-:W2:Y:S01]  /*7860*/  LDL R24, [R1+0x70] ;  /* 0x0000700001187983 */ /* 0x000ea20000100800 */
[C---:B----4-:R-:W-:Y:S11]  /*7870*/  ISETP.GE.AND P5, PT, R10.reuse, c[0x0][0x1d4], PT ;  /* 0x000075000a007a0c */ /* 0x050ff60003fa6270 */
[----:B------:R-:W-:Y:S02]  /*7880*/  @!UPT UIADD3 URZ, URZ, URZ, URZ ;  /* 0x0000003f3f3ff290 */ /* 0x000fe4000fffe03f */
[CC--:B------:R-:W-:Y:S04]  /*7890*/  @!P5 LEA R12, P4, R10.reuse, R4.reuse, 0x1 ;  /* 0x000000040a0cd211 */ /* 0x0c0fe800078808ff */
[-C--:B-----5:R-:W-:Y:S02]  /*78a0*/  @!P5 LEA.HI.X R13, R10, R5.reuse, R11, 0x1, P4 ;  /* 0x000000050a0dd211 */ /* 0x0a0fe400020f0c0b */
[C---:B---3--:R-:W-:Y:S11]  /*78b0*/  ISETP.GE.AND P4, PT, R16.reuse, c[0x0][0x1d4], PT ;  /* 0x0000750010007a0c */ /* 0x048ff60003f86270 */
[----:B------:R-:W-:Y:S02]  /*78c0*/  @!UPT UIADD3 URZ, URZ, URZ, URZ ;  /* 0x0000003f3f3ff290 */ /* 0x000fe4000fffe03f */
[CC--:B------:R-:W-:Y:S04]  /*78d0*/  @!P4 LEA R10, P6, R16.reuse, R4.reuse, 0x1 ;  /* 0x00000004100ac211 */ /* 0x0c0fe800078c08ff */
[-C--:B--2---:R-:W-:Y:S02]  /*78e0*/  @!P4 LEA.HI.X R11, R16, R5.reuse, R17, 0x1, P6 ;  /* 0x00000005100bc211 */ /* 0x084fe400030f0c11 */
[----:B------:R-:W2:Y:S04]  /*78f0*/  @!P0 LDS.128 R16, [R14+0x2400] ;  /* 0x002400000e108984 */ /* 0x000ea80000000c00 */
[----:B--2---:R2:W-:Y:S01]  /*7900*/  @!P0 ST.E.128 [R8.64], R16 ;  /* 0x0000001008008985 */ /* 0x0045e2000c101d08 */
[----:B------:R-:W-:Y:S11]  /*7910*/  ISETP.GE.AND P0, PT, R137, c[0x0][0x1d4], PT ;  /* 0x0000750089007a0c */ /* 0x000ff60003f06270 */
[----:B------:R-:W-:Y:S02]  /*7920*/  @!UPT UIADD3 URZ, URZ, URZ, URZ ;  /* 0x0000003f3f3ff290 */ /* 0x000fe4000fffe03f */
[----:B------:R-:W3:Y:S01]  /*7930*/  @!P0 LDS.128 R16, [R6+0x2400] ;  /* 0x0024000006108984 */ /* 0x000ee20000000c00 */
[----:B------:R-:W-:Y:S04]  /*7940*/  @!P0 IMAD.SHL.U32 R3, R20, 0x8, RZ ;  /* 0x0000000814038824 */ /* 0x000fe800078e00ff */
[--C-:B--2---:R-:W-:Y:S05]  /*7950*/  @!P0 IMAD.WIDE R8, R3, 0x2, R4.reuse ;  /* 0x0000000203088825 */ /* 0x104fea00078e0204 */
[----:B---3--:R2:W-:Y:S01]  /*7960*/  @!P0 ST.E.128 [R8.64], R16 ;  /* 0x0000001008008985 */ /* 0x0085e2000c101d08 */
[----:B------:R-:W-:Y:S11]  /*7970*/  ISETP.GE.AND P0, PT, R136, c[0x0][0x1d4], PT ;  /* 0x0000750088007a0c */ /* 0x000ff60003f06270 */
[----:B------:R-:W-:Y:S02]  /*7980*/  @!UPT UIADD3 URZ, URZ, URZ, URZ ;  /* 0x0000003f3f3ff290 */ /* 0x000fe4000fffe03f */
[----:B------:R-:W3:Y:S01]  /*7990*/  @!P0 LDS.128 R20, [R14+0x3000] ;  /* 0x003000000e148984 */ /* 0x000ee20000000c00 */
[----:B------:R-:W-:Y:S04]  /*79a0*/  @!P0 IMAD.SHL.U32 R3, R25, 0x8, RZ ;  /* 0x0000000819038824 */ /* 0x000fe800078e00ff */
[----:B--2---:R-:W-:Y:S05]  /*79b0*/  @!P0 IMAD.WIDE R8, R3, 0x2, R4 ;  /* 0x0000000203088825 */ /* 0x004fea00078e0204 */
[----:B---3--:R-:W-:Y:S01]  /*79c0*/  @!P0 ST.E.128 [R8.64], R20 ;  /* 0x0000001408008985 */ /* 0x008fe2000c101d08 */
[C---:B------:R-:W-:Y:S03]  /*79d0*/  ISETP.GE.AND P0, PT, R15.reuse, c[0x0][0x1d4], PT ;  /* 0x000075000f007a0c */ /* 0x040fe60003f06270 */
[----:B------:R-:W2:Y:S10]  /*79e0*/  @!P5 LDS.128 R16, [R6+0x3000] ;  /* 0x003000000610d984 */ /* 0x000eb40000000c00 */
[C---:B------:R-:W-:Y:S04]  /*79f0*/  @!P0 LEA R4, P6, R15.reuse, R4, 0x1 ;  /* 0x000000040f048211 */ /* 0x040fe800078c08ff */
[----:B------:R-:W-:Y:S01]  /*7a00*/  @!P0 LEA.HI.X R5, R15, R5, R24, 0x1, P6 ;  /* 0x000000050f058211 */ /* 0x000fe200030f0c18 */
[----:B--2---:R-:W-:Y:S04]  /*7a10*/  @!P5 ST.E.128 [R12.64], R16 ;  /* 0x000000100c00d985 */ /* 0x004fe8000c101d08 */
[----:B------:R-:W2:Y:S04]  /*7a20*/  @!P4 LDS.128 R12, [R14+0x3c00] ;  /* 0x003c00000e0cc984 */ /* 0x000ea80000000c00 */
[----:B--2---:R-:W-:Y:S04]  /*7a30*/  @!P4 ST.E.128 [R10.64], R12 ;  /* 0x0000000c0a00c985 */ /* 0x004fe8000c101d08 */
[----:B------:R-:W2:Y:S04]  /*7a40*/  @!P0 LDS.128 R8, [R6+0x3c00] ;  /* 0x003c000006088984 */ /* 0x000ea80000000c00 */
[----:B--2---:R2:W-:Y:S02]  /*7a50*/  @!P0 ST.E.128 [R4.64], R8 ;  /* 0x0000000804008985 */ /* 0x0045e4000c101d08 */
.L_x_890:
[----:B------:R-:W-:Y:S05]  /*7a60*/  BSYNC B1 ;  /* 0x0000000000017941 */ /* 0x000fea0003800000 */
.L_x_885:
[----:B-123-5:R-:W-:Y:S01]  /*7a70*/  IMAD.WIDE R4, R33, 0x30, R88 ;  /* 0x0000003021047825 */ /* 0x02efe200078e0258 */
[----:B------:R-:W2:Y:S01]  /*7a80*/  LDL R24, [R1+0x3c] ;  /* 0x00003c0001187983 */ /* 0x000ea20000100800 */
[----:B------:R-:W-:Y:S01]  /*7a90*/  P2R R13, PR, RZ, 0x2 ;  /* 0x00000002ff0d7803 */ /* 0x000fe20000000000 */
[----:B------:R-:W-:Y:S01]  /*7aa0*/  BSSY B0, `(.L_x_907) ;  /* 0x000006a000007945 */ /* 0x000fe20003800000 */
[----:B------:R-:W-:Y:S01]  /*7ab0*/  IMAD R10, R80, c[0x0][0x218], RZ ;  /* 0x00008600500a7a24 */ /* 0x000fe200078e02ff */
[C---:B------:R-:W-:Y:S01]  /*7ac0*/  LOP3.LUT P1, RZ, R209.reuse, 0x4, RZ, 0xc0, !PT ;  /* 0x00000004d1ff7812 */ /* 0x040fe2000782c0ff */
[----:B------:R-:W1:Y:S01]  /*7ad0*/  S2R R3, SR_TID.X ;  /* 0x0000000000037919 */ /* 0x000e620000002100 */
[----:B------:R-:W-:Y:S01]  /*7ae0*/  LOP3.LUT P6, RZ, R209, 0x1, RZ, 0xc0, !PT ;  /* 0x00000001d1ff7812 */ /* 0x000fe200078cc0ff */
[----:B------:R-:W-:Y:S01]  /*7af0*/  IMAD R10, R77, c[0x0][0x21c], R10 ;  /* 0x000087004d0a7a24 */ /* 0x000fe200078e020a */
[----:B-1----:R-:W-:Y:S04]  /*7b00*/  SHF.R.S32.HI R25, RZ, 0x1f, R3 ;  /* 0x0000001fff197819 */ /* 0x002fe80000011403 */
[----:B------:R-:W-:Y:S04]  /*7b10*/  LEA.HI R25, R25, R3, RZ, 0x2 ;  /* 0x0000000319197211 */ /* 0x000fe800078f10ff */
[----:B------:R-:W-:Y:S05]  /*7b20*/  SHF.R.S32.HI R25, RZ, 0x2, R25 ;  /* 0x00000002ff197819 */ /* 0x000fea0000011419 */
[----:B------:R-:W-:Y:S05]  /*7b30*/  IMAD.IADD R3, R76, 0x1, -R25 ;  /* 0x000000014c037824 */ /* 0x000fea00078e0a19 */
[C---:B------:R-:W-:Y:S11]  /*7b40*/  ISETP.GE.AND P0, PT, R3.reuse, 0x21, PT ;  /* 0x000000210300780c */ /* 0x040ff60003f06270 */
[----:B------:R-:W-:Y:S02]  /*7b50*/  @!UPT UIADD3 URZ, URZ, URZ, URZ ;  /* 0x0000003f3f3ff290 */ /* 0x000fe4000fffe03f */
[C---:B------:R-:W-:Y:S05]  /*7b60*/  @P0 IADD3 R6, P4, R4.reuse, 0x20, RZ ;  /* 0x0000002004060810 */ /* 0x040fea0007f9e0ff */
[----:B------:R-:W-:Y:S01]  /*7b70*/  @P0 IMAD.X R11, RZ, RZ, R5, P4 ;  /* 0x000000ffff0b0224 */ /* 0x000fe200020e0605 */
[----:B------:R-:W-:Y:S11]  /*7b80*/  ISETP.GE.AND P4, PT, R3, 0x1, PT ;  /* 0x000000010300780c */ /* 0x000ff60003f86270 */
[----:B------:R-:W-:Y:S02]  /*7b90*/  @!UPT UIADD3 URZ, URZ, URZ, URZ ;  /* 0x0000003f3f3ff290 */ /* 0x000fe4000fffe03f */
[----:B------:R-:W-:Y:S01]  /*7ba0*/  @P4 MOV R9, R81 ;  /* 0x0000005100094202 */ /* 0x000fe20000000f00 */
        /* <DEDUP_REMOVED lines=9> */
[----:B------:R-:W-:Y:S04]  /*7c40*/  IMAD R3, R78, c[0x0][0x20c], R3 ;  /* 0x000083004e037a24 */ /* 0x000fe800078e0203 */
[----:B------:R-:W-:Y:S04]  /*7c50*/  IMAD.IADD R9, R9, 0x1, R3 ;  /* 0x0000000109097824 */ /* 0x000fe800078e0203 */
[----:B------:R-:W-:Y:S05]  /*7c60*/  IMAD.WIDE.U32 R8, R77, c[0x0][0x218], R8 ;  /* 0x000086004d087a25 */ /* 0x000fea00078e0008 */
[----:B------:R-:W-:Y:S01]  /*7c70*/  IADD3 R3, P5, R102, R8, RZ ;  /* 0x0000000866037210 */ /* 0x000fe20007fbe0ff */
[----:B------:R-:W-:Y:S02]  /*7c80*/  @P0 IMAD R8, R11, c[0x0][0x258], RZ ;  /* 0x000096000b080a24 */ /* 0x000fe400078e02ff */
[----:B------:R-:W-:Y:S01]  /*7c90*/  @P0 IMAD.MOV.U32 R11, RZ, RZ, R81 ;  /* 0x000000ffff0b0224 */ /* 0x000fe200078e0051 */
[----:B------:R-:W-:Y:S02]  /*7ca0*/  IADD3.X R12, R121, R9, R10, P5, !PT ;  /* 0x00000009790c7210 */ /* 0x000fe40002ffe40a */
[----:B------:R-:W-:Y:S05]  /*7cb0*/  @P0 MOV R10, R82 ;  /* 0x00000052000a0202 */ /* 0x000fea0000000f00 */
[C---:B------:R-:W-:Y:S04]  /*7cc0*/  @P0 IMAD.WIDE.U32 R10, R6.reuse, c[0x0][0x258], R10 ;  /* 0x00009600060a0a25 */ /* 0x040fe800078e000a */
[----:B------:R-:W-:Y:S01]  /*7cd0*/  @P0 IMAD R6, R6, c[0x0][0x25c], R8 ;  /* 0x0000970006060a24 */ /* 0x000fe200078e0208 */
[C---:B------:R-:W-:Y:S03]  /*7ce0*/  @P0 LEA R8, P5, R10.reuse, c[0x0][0x250], 0x1 ;  /* 0x000094000a080a11 */ /* 0x040fe600078a08ff */
[----:B------:R-:W-:Y:S05]  /*7cf0*/  @P0 IMAD.IADD R6, R11, 0x1, R6 ;  /* 0x000000010b060824 */ /* 0x000fea00078e0206 */
[----:B------:R-:W-:Y:S02]  /*7d00*/  @P0 LEA.HI.X R9, R10, c[0x0][0x254], R6, 0x1, P5 ;  /* 0x000095000a090a11 */ /* 0x000fe400028f0c06 */
[C---:B------:R-:W-:Y:S04]  /*7d10*/  LEA R6, P5, R3.reuse, c[0x0][0x1f8], 0x1 ;  /* 0x00007e0003067a11 */ /* 0x040fe800078a08ff */
[----:B------:R-:W-:Y:S02]  /*7d20*/  LEA.HI.X R10, R3, c[0x0][0x1fc], R12, 0x1, P5 ;  /* 0x00007f00030a7a11 */ /* 0x000fe400028f0c0c */
[----:B------:R-:W-:Y:S02]  /*7d30*/  LOP3.LUT P5, RZ, R209, 0x2, RZ, 0xc0, !PT ;  /* 0x00000002d1ff7812 */ /* 0x000fe400078ac0ff */
[C---:B--2---:R-:W-:Y:S05]  /*7d40*/  @P4 SHF.L.U32 R3, R24.reuse, 0x1, RZ ;  /* 0x0000000118034819 */ /* 0x044fea00000006ff */
[----:B------:R-:W-:Y:S01]  /*7d50*/  @!PT LDS RZ, [RZ] ;  /* 0x00000000fffff984 */ /* 0x000fe20000000800 */
[----:B------:R-:W-:Y:S01]  /*7d60*/  @!PT LDS RZ, [RZ] ;  /* 0x00000000fffff984 */ /* 0x000fe20000000800 */
[----:B------:R-:W-:Y:S01]  /*7d70*/  @!PT LDS RZ, [RZ] ;  /* 0x00000000fffff984 */ /* 0x000fe20000000800 */
[----:B------:R1:W-:Y:S01]  /*7d80*/  @P4 LDGSTS.E.BYPASS.LTC128B.128 [R3+0x1880], [R4.64], !P1 ;  /* 0x0188000004034fae */ /* 0x0003e2000c901d48 */
[----:B------:R-:W-:Y:S05]  /*7d90*/  ISETP.NE.AND P1, PT, R13, RZ, PT ;  /* 0x000000ff0d00720c */ /* 0x000fea0003f25270 */
[----:B------:R1:W-:Y:S04]  /*7da0*/  @P4 LDGSTS.E.BYPASS.LTC128B.128 [R3+0x2480], [R4.64+0x40], !P5 ;  /* 0x0248004004034fae */ /* 0x0003e8000e901d48 */
[----:B------:R1:W-:Y:S01]  /*7db0*/  @P4 LDGSTS.E.BYPASS.LTC128B.128 [R3+0x3080], [R4.64+0x80], !P6 ;  /* 0x0308008004034fae */ /* 0x0003e2000f101d48 */
[----:B------:R-:W-:Y:S03]  /*7dc0*/  LOP3.LUT P4, RZ, R209, 0x4, RZ, 0xc0, !PT ;  /* 0x00000004d1ff7812 */ /* 0x000fe6000788c0ff */
[----:B-1----:R1:W2:Y:S01]  /*7dd0*/  SHFL.IDX PT, R4, R6, RZ, 0x1e1f ;  /* 0x001e1fff06047589 */ /* 0x0022a200000e0000 */
[----:B------:R-:W-:Y:S03]  /*7de0*/  @P0 IMAD.SHL.U32 R3, R24, 0x2, RZ ;  /* 0x0000000218030824 */ /* 0x000fe600078e00ff */
[----:B------:R1:W3:Y:S06]  /*7df0*/  SHFL.IDX PT, R5, R10, RZ, 0x1e1f ;  /* 0x001e1fff0a057589 */ /* 0x0002ec00000e0000 */
[----:B------:R1:W-:Y:S04]  /*7e00*/  @P0 LDGSTS.E.BYPASS.LTC128B.128 [R3+0x2080], [R8.64], !P4 ;  /* 0x0208000008030fae */ /* 0x0003e8000e101d48 */
[----:B------:R1:W-:Y:S04]  /*7e10*/  @P0 LDGSTS.E.BYPASS.LTC128B.128 [R3+0x2c80], [R8.64+0x40], !P5 ;  /* 0x02c8004008030fae */ /* 0x0003e8000e901d48 */
[----:B------:R1:W-:Y:S01]  /*7e20*/  @P0 LDGSTS.E.BYPASS.LTC128B.128 [R3+0x3880], [R8.64+0x80], !P6 ;  /* 0x0388008008030fae */ /* 0x0003e2000f101d48 */
[----:B------:R-:W-:Y:S03]  /*7e30*/  ISETP.GT.AND P0, PT, R76, R138, PT ;  /* 0x0000008a4c00720c */ /* 0x000fe60003f04270 */
[----:B------:R-:W0:Y:S01]  /*7e40*/  LDGDEPBAR ;  /* 0x00000000000079af */ /* 0x000e220000000000 */
[----:B------:R-:W-:Y:S04]  /*7e50*/  DEPBAR.LE SB0, 0x0 ;  /* 0x000080000000791a */ /* 0x000fe80000000000 */
[----:B------:R-:W-:Y:S06]  /*7e60*/  BAR.SYNC.DEFER_BLOCKING 0x0 ;  /* 0x0000000000007b1d */ /* 0x000fec0000010000 */
[----:B------:R-:W-:-:S05]  /*7e70*/  @!P0 BRA `(.L_x_908) ;  /* 0x000002c000008947 */ /* 0x000fca0003800000 */
[----:B-123--:R-:W2:Y:S01]  /*7e80*/  LDL R18, [R1+0x1c] ;  /* 0x00001c0001127983 */ /* 0x00eea20000100800 */
[C---:B------:R-:W-:Y:S03]  /*7e90*/  ISETP.GE.AND P0, PT, R110.reuse, c[0x0][0x1d4], PT ;  /* 0x000075006e007a0c */ /* 0x040fe60003f06270 */
[----:B------:R-:W3:Y:S04]  /*7ea0*/  LDL R19, [R1+0x78] ;  /* 0x0000780001137983 */ /* 0x000ee80000100800 */
[----:B------:R-:W5:Y:S04]  /*7eb0*/  LDL R16, [R1+0x18] ;  /* 0x0000180001107983 */ /* 0x000f680000100800 */
[----:B----4-:R-:W4:Y:S02]  /*7ec0*/  LDL R17, [R1+0x74] ;  /* 0x0000740001117983 */ /* 0x010f240000100800 */
[CC--:B------:R-:W-:Y:S02]  /*7ed0*/  @!P0 LEA R8, P4, R110.reuse, R4.reuse, 0x1 ;  /* 0x000000046e088211 */ /* 0x0c0fe400078808ff */
[----:B------:R-:W3:Y:S02]  /*7ee0*/  LDL R14, [R1+0xc] ;  /* 0x00000c00010e7983 */ /* 0x000ee40000100800 */
[-C--:B------:R-:W-:Y:S02]  /*7ef0*/  @!P0 LEA.HI.X R9, R110, R5.reuse, R111, 0x1, P4 ;  /* 0x000000056e098211 */ /* 0x080fe400020f0c6f */
[----:B------:R-:W4:Y:S04]  /*7f00*/  LDL R26, [R1+0x10] ;  /* 0x00001000011a7983 */ /* 0x000f280000100800 */
[----:B------:R-:W4:Y:S04]  /*7f10*/  LDL R20, [R1+0x64] ;  /* 0x0000640001147983 */ /* 0x000f280000100800 */
[----:B------:R-:W4:Y:S04]  /*7f20*/  LDL R28, [R1+0x60] ;  /* 0x00006000011c7983 */ /* 0x000f280000100800 */
[----:B------:R-:W4:Y:S04]  /*7f30*/  LDL R15, [R1+0x14] ;  /* 0x00001400010f7983 */ /* 0x000f280000100800 */
[----:B------:R-:W4:Y:S01]  /*7f40*/  LDL R27, [R1+0x70] ;  /* 0x00007000011b7983 */ /* 0x000f220000100800 */
[C---:B--2---:R-:W-:Y:S11]  /*7f50*/  ISETP.GE.AND P5, PT, R18.reuse, c[0x0][0x1d4], PT ;  /* 0x0000750012007a0c */ /* 0x044ff60003fa6270 */
[----:B------:R-:W-:Y:S02]  /*7f60*/  @!UPT UIADD3 URZ, URZ, URZ, URZ ;  /* 0x0000003f3f3ff290 */ /* 0x000fe4000fffe03f */
[CC--:B------:R-:W-:Y:S04]  /*7f70*/  @!P5 LEA R12, P4, R18.reuse, R4.reuse, 0x1 ;  /* 0x00000004120cd211 */ /* 0x0c0fe800078808ff */
[-C--:B---3--:R-:W-:Y:S02]  /*7f80*/  @!P5 LEA.HI.X R13, R18, R5.reuse, R19, 0x1, P4 ;  /* 0x00000005120dd211 */ /* 0x088fe400020f0c13 */
[C---:B-----5:R-:W-:Y:S11]  /*7f90*/  ISETP.GE.AND P4, PT, R16.reuse, c[0x0][0x1d4], PT ;  /* 0x0000750010007a0c */ /* 0x060ff60003f86270 */
[----:B------:R-:W-:Y:S02]  /*7fa0*/  @!UPT UIADD3 URZ, URZ, URZ, URZ ;  /* 0x0000003f3f3ff290 */ /* 0x000fe4000fffe03f */
[CC--:B------:R-:W-:Y:S04]  /*7fb0*/  @!P4 LEA R10, P6, R16.reuse, R4.reuse, 0x1 ;  /* 0x00000004100ac211 */ /* 0x0c0fe800078c08ff */
[-C--:B----4-:R-:W-:Y:S02]  /*7fc0*/  @!P4 LEA.HI.X R11, R16, R5.reuse, R17, 0x1, P6 ;  /* 0x00000005100bc211 */ /* 0x090fe400030f0c11 */
[----:B------:R-:W1:Y:S04]  /*7fd0*/  @!P0 LDS.128 R16, [R14] ;  /* 0x000000000e108984 */ /* 0x000e680000000c00 */
[----:B-1----:R1:W-:Y:S01]  /*7fe0*/  @!P0 ST.E.128 [R8.64], R16 ;  /* 0x0000001008008985 */ /* 0x0023e2000c101d08 */
[----:B------:R-:W-:Y:S11]  /*7ff0*/  ISETP.GE.AND P0, PT, R137, c[0x0][0x1d4], PT ;  /* 0x0000750089007a0c */ /* 0x000ff60003f06270 */
[----:B------:R-:W-:Y:S02]  /*8000*/  @!UPT UIADD3 URZ, URZ, URZ, URZ ;  /* 0x0000003f3f3ff290 */ /* 0x000fe4000fffe03f */
[----:B------:R-:W2:Y:S01]  /*8010*/  @!P0 LDS.128 R16, [R26] ;  /* 0x000000001a108984 */ /* 0x000ea20000000c00 */
[----:B------:R-:W-:Y:S04]  /*8020*/  @!P0 IMAD.SHL.U32 R3, R20, 0x8, RZ ;  /* 0x0000000814038824 */ /* 0x000fe800078e00ff */
[--C-:B-1----:R-:W-:Y:S05]  /*8030*/  @!P0 IMAD.WIDE R8, R3, 0x2, R4.reuse ;  /* 0x0000000203088825 */ /* 0x102fea00078e0204 */
[----:B--2---:R1:W-:Y:S01]  /*8040*/  @!P0 ST.E.128 [R8.64], R16 ;  /* 0x0000001008008985 */ /* 0x0043e2000c101d08 */
[----:B------:R-:W-:Y:S11]  /*8050*/  ISETP.GE.AND P0, PT, R136, c[0x0][0x1d4], PT ;  /* 0x0000750088007a0c */ /* 0x000ff60003f06270 */
[----:B------:R-:W-:Y:S02]  /*8060*/  @!UPT UIADD3 URZ, URZ, URZ, URZ ;  /* 0x0000003f3f3ff290 */ /* 0x000fe4000fffe03f */
[----:B------:R-:W2:Y:S01]  /*8070*/  @!P0 LDS.128 R20, [R14+0xc00] ;  /* 0x000c00000e148984 */ /* 0x000ea20000000c00 */
[----:B------:R-:W-:Y:S04]  /*8080*/  @!P0 IMAD.SHL.U32 R3, R28, 0x8, RZ ;  /* 0x000000081c038824 */ /* 0x000fe800078e00ff */
[----:B-1----:R-:W-:Y:S05]  /*8090*/  @!P0 IMAD.WIDE R8, R3, 0x2, R4 ;  /* 0x0000000203088825 */ /* 0x002fea00078e0204 */
[----:B--2---:R-:W-:Y:S01]  /*80a0*/  @!P0 ST.E.128 [R8.64], R20 ;  /* 0x0000001408008985 */ /* 0x004fe2000c101d08 */
[C---:B------:R-:W-:Y:S03]  /*80b0*/  ISETP.GE.AND P0, PT, R15.reuse, c[0x0][0x1d4], PT ;  /* 0x000075000f007a0c */ /* 0x040fe60003f06270 */
[----:B------:R-:W1:Y:S10]  /*80c0*/  @!P5 LDS.128 R16, [R26+0xc00] ;  /* 0x000c00001a10d984 */ /* 0x000e740000000c00 */
[C---:B------:R-:W-:Y:S04]  /*80d0*/  @!P0 LEA R4, P6, R15.reuse, R4, 0x1 ;  /* 0x000000040f048211 */ /* 0x040fe800078c08ff */
[----:B------:R-:W-:Y:S01]  /*80e0*/  @!P0 LEA.HI.X R5, R15, R5, R27, 0x1, P6 ;  /* 0x000000050f058211 */ /* 0x000fe200030f0c1b */
[----:B-1----:R-:W-:Y:S04]  /*80f0*/  @!P5 ST.E.128 [R12.64], R16 ;  /* 0x000000100c00d985 */ /* 0x002fe8000c101d08 */
[----:B------:R-:W1:Y:S04]  /*8100*/  @!P4 LDS.128 R12, [R14+0x1800] ;  /* 0x001800000e0cc984 */ /* 0x000e680000000c00 */
[----:B-1----:R-:W-:Y:S04]  /*8110*/  @!P4 ST.E.128 [R10.64], R12 ;  /* 0x0000000c0a00c985 */ /* 0x002fe8000c101d08 */
[----:B------:R-:W1:Y:S04]  /*8120*/  @!P0 LDS.128 R8, [R26+0x1800] ;  /* 0x001800001a088984 */ /* 0x000e680000000c00 */
[----:B-1----:R1:W-:Y:S02]  /*8130*/  @!P0 ST.E.128 [R4.64], R8 ;  /* 0x0000000804008985 */ /* 0x0023e4000c101d08 */
.L_x_908:
[----:B-123--:R-:W-:Y:S05]  /*8140*/  BSYNC B0 ;  /* 0x0000000000007941 */ /* 0x00efea0003800000 */
.L_x_907:
[----:B------:R-:W-:Y:S01]  /*8150*/  ISETP.GT.AND P5, PT, R33, R87, PT ;  /* 0x000000572100720c */ /* 0x000fe20003fa4270 */
[----:B------:R-:W-:Y:S01]  /*8160*/  @!UPT UIADD3 URZ, URZ, URZ, URZ ;  /* 0x0000003f3f3ff290 */ /* 0x000fe2000fffe03f */
[----:B------:R-:W-:Y:S11]  /*8170*/  BSSY B0, `(.L_x_909) ;  /* 0x0000029000007945 */ /* 0x000ff60003800000 */
[----:B------:R-:W-:-:S05]  /*8180*/  @!P5 BRA `(.L_x_910) ;  /* 0x000002700000d947 */ /* 0x000fca0003800000 */
[----:B------:R-:W-:Y:S01]  /*8190*/  IADD3 R3, R33, -0x1, RZ ;  /* 0xffffffff21037810 */ /* 0x000fe20007ffe0ff */
[----:B------:R-:W-:Y:S01]  /*81a0*/  IMAD.MOV.U32 R4, RZ, RZ, R92 ;  /* 0x000000ffff047224 */ /* 0x000fe200078e005c */
[----:B------:R-:W-:Y:S01]  /*81b0*/  P2R R10, PR, RZ, 0x4 ;  /* 0x00000004ff0a7803 */ /* 0x000fe20000000000 */
[----:B------:R-:W-:Y:S01]  /*81c0*/  IMAD.MOV.U32 R5, RZ, RZ, R91 ;  /* 0x000000ffff057224 */ /* 0x000fe200078e005b */
        /* <DEDUP_REMOVED lines=35> */
.L_x_910:
[----:B------:R-:W-:Y:S05]  /*8400*/  BSYNC B0 ;  /* 0x0000000000007941 */ /* 0x000fea0003800000 */
.L_x_909:
[----:B------:R-:W0:Y:S01]  /*8410*/  LDGDEPBAR ;  /* 0x00000000000079af */ /* 0x000e220000000000 */
[----:B------:R-:W-:Y:S01]  /*8420*/  IADD3 R33, R33, -0x1, RZ ;  /* 0xffffffff21217810 */ /* 0x000fe20007ffe0ff */
[----:B------:R-:W-:-:S05]  /*8430*/  @P5 BRA `(.L_x_911) ;  /* 0xffffb64000005947 */ /* 0x000fca000383ffff */
[----:B------:R-:W-:Y:S01]  /*8440*/  WARPSYNC 0xffffffff ;  /* 0xffffffff00007948 */ /* 0x000fe20003800000 */
[----:B------:R-:W-:Y:S06]  /*8450*/  BAR.SYNC.DEFER_BLOCKING 0x0 ;  /* 0x0000000000007b1d */ /* 0x000fec0000010000 */
.L_x_884:
[----:B------:R-:W2:Y:S01]  /*8460*/  LDL R14, [R1+0x58] ;  /* 0x00005800010e7983 */ /* 0x000ea20000100800 */
[----:B------:R-:W-:-:S05]  /*8470*/  IMAD.MOV.U32 R0, RZ, RZ, c[0x0][0x2c4] ;  /* 0x0000b100ff007624 */ /* 0x000fca00078e00ff */
[----:B------:R-:W-:Y:S01]  /*8480*/  ISETP.NE.AND P3, PT, R0, 0x1, PT ;  /* 0x000000010000780c */ /* 0x000fe20003f65270 */
[----:B-1----:R-:W-:-:S05]  /*8490*/  IMAD.MOV.U32 R4, RZ, RZ, c[0x0][0x32c] ;  /* 0x0000cb00ff047624 */ /* 0x002fca00078e00ff */
[----:B------:R-:W-:Y:S02]  /*84a0*/  ISETP.GE.AND P1, PT, R4, 0x1, PT ;  /* 0x000000010400780c */ /* 0x000fe40003f26270 */
[----:B------:R-:W-:Y:S02]  /*84b0*/  IADD3 R2, R250, 0x1, -R249 ;  /* 0x00000001fa027810 */ /* 0x000fe40007ffe8f9 */
[----:B--2---:R-:W-:-:S05]  /*84c0*/  IADD3 R0, R14, 0x7f, RZ ;  /* 0x0000007f0e007810 */ /* 0x004fca0007ffe0ff */
[----:B------:R-:W-:-:S05]  /*84d0*/  @P3 IMAD.HI.U32 R3, R0, c[0x0][0x2c8], RZ ;  /* 0x0000b20000033a27 */ /* 0x000fca00078e00ff */
[----:B------:R-:W-:-:S05]  /*84e0*/  @P3 SHF.R.U32.HI R0, RZ, c[0x0][0x2cc], R3 ;  /* 0x0000b300ff003a19 */ /* 0x000fca0000011603 */
[----:B------:R-:W-:-:S05]  /*84f0*/  IMAD.IADD R0, R2, 0x1, R0 ;  /* 0x0000000102007824 */ /* 0x000fca00078e0200 */
[----:B------:R-:W-:Y:S01]  /*8500*/  IADD3 R3, R0, c[0x0][0x328], RZ ;  /* 0x0000ca0000037a10 */ /* 0x000fe20007ffe0ff */
[----:B------:R-:W-:Y:S05]  /*8510*/  @!P1 BRA `(.L_x_912) ;  /* 0x0000011000009947 */ /* 0x000fea0003800000 */
[C---:B------:R-:W-:Y:S01]  /*8520*/  ISETP.GT.AND P0, PT, R0.reuse, RZ, PT ;  /* 0x000000ff0000720c */ /* 0x040fe20003f04270 */
[----:B------:R-:W-:Y:S01]  /*8530*/  BSSY B0, `(.L_x_913) ;  /* 0x000000d000007945 */ /* 0x000fe20003800000 */
[----:B------:R-:W-:Y:S01]  /*8540*/  IADD3 R2, R0, -0x1, RZ ;  /* 0xffffffff00027810 */ /* 0x000fe20007ffe0ff */
[----:B------:R-:W-:-:S10]  /*8550*/  IMAD.MOV.U32 R4, RZ, RZ, c[0x0][0x32c] ;  /* 0x0000cb00ff047624 */ /* 0x000fd400078e00ff */
[----:B------:R-:W-:Y:S05]  /*8560*/  @P0 BRA `(.L_x_914) ;  /* 0x0000006000000947 */ /* 0x000fea0003800000 */
[----:B------:R-:W-:Y:S01]  /*8570*/  ISETP.NE.AND P0, PT, R4, 0x1, PT ;  /* 0x000000010400780c */ /* 0x000fe20003f05270 */
[----:B------:R-:W-:-:S12]  /*8580*/  IMAD.MOV R0, RZ, RZ, -R0 ;  /* 0x000000ffff007224 */ /* 0x000fd800078e0a00 */
[----:B------:R-:W-:-:S05]  /*8590*/  @P0 IMAD.HI.U32 R2, R0, c[0x0][0x330], RZ ;  /* 0x0000cc0000020a27 */ /* 0x000fca00078e00ff */
[----:B------:R-:W-:-:S04]  /*85a0*/  @P0 SHF.R.U32.HI R0, RZ, c[0x0][0x334], R2 ;  /* 0x0000cd00ff000a19 */ /* 0x000fc80000011602 */
[----:B------:R-:W-:Y:S01]  /*85b0*/  LOP3.LUT R2, RZ, R0, RZ, 0x33, !PT ;  /* 0x00000000ff027212 */ /* 0x000fe200078e33ff */
[----:B------:R-:W-:Y:S05]  /*85c0*/  BRA `(.L_x_915) ;  /* 0x0000003000007947 */ /* 0x000fea0003800000 */
.L_x_914:
[----:B------:R-:W-:-:S13]  /*85d0*/  ISETP.NE.AND P0, PT, R4, 0x1, PT ;  /* 0x000000010400780c */ /* 0x000fda0003f05270 */
[----:B------:R-:W-:-:S05]  /*85e0*/  @P0 IMAD.HI.U32 R0, R2, c[0x0][0x330], RZ ;  /* 0x0000cc0002000a27 */ /* 0x000fca00078e00ff */
[----:B------:R-:W-:Y:S02]  /*85f0*/  @P0 SHF.R.U32.HI R2, RZ, c[0x0][0x334], R0 ;  /* 0x0000cd00ff020a19 */ /* 0x000fe40000011600 */
.L_x_915:
[----:B------:R-:W-:Y:S05]  /*8600*/  BSYNC B0 ;  /* 0x0000000000007941 */ /* 0x000fea0003800000 */
.L_x_913:
[----:B------:R-:W-:-:S05]  /*8610*/  IMAD R2, R2, R4, c[0x0][0x32c] ;  /* 0x0000cb0002027624 */ /* 0x000fca00078e0204 */
[----:B------:R-:W-:-:S04]  /*8620*/  IMNMX R3, R3, R2, PT ;  /* 0x0000000203037217 */ /* 0x000fc80003800200 */
.L_x_912:
[----:B------:R-:W-:Y:S01]  /*8630*/  IADD3 R3, R3, 0x2f, RZ ;  /* 0x0000002f03037810 */ /* 0x000fe20007ffe0ff */
[----:B------:R-:W-:-:S04]  /*8640*/  @P3 IMAD.HI.U32 R2, R14, c[0x0][0x2c8], RZ ;  /* 0x0000b2000e023a27 */ /* 0x000fc800078e00ff */
[----:B------:R-:W-:-:S04]  /*8650*/  IMAD.HI R3, R3, 0x2aaaaaab, RZ ;  /* 0x2aaaaaab03037827 */ /* 0x000fc800078e02ff */
[----:B------:R-:W-:Y:S01]  /*8660*/  IMAD.MOV.U32 R0, RZ, RZ, R14 ;  /* 0x000000ffff007224 */ /* 0x000fe200078e000e */
[----:B------:R-:W-:Y:S02]  /*8670*/  @P3 SHF.R.U32.HI R0, RZ, c[0x0][0x2cc], R2 ;  /* 0x0000b300ff003a19 */ /* 0x000fe40000011602 */
        /* <DEDUP_REMOVED lines=16> */
.L_x_918:
[----:B------:R-:W-:-:S04]  /*8780*/  MOV R3, c[0x0][0x32c] ;  /* 0x0000cb0000037a02 */ /* 0x000fc80000000f00 */
[----:B------:R-:W-:-:S13]  /*8790*/  ISETP.NE.AND P0, PT, R3, 0x1, PT ;  /* 0x000000010300780c */ /* 0x000fda0003f05270 */
[----:B------:R-:W-:-:S05]  /*87a0*/  @P0 IMAD.HI.U32 R3, R0, c[0x0][0x330], RZ ;  /* 0x0000cc0000030a27 */ /* 0x000fca00078e00ff */
[----:B------:R-:W-:Y:S02]  /*87b0*/  @P0 SHF.R.U32.HI R0, RZ, c[0x0][0x334], R3 ;  /* 0x0000cd00ff000a19 */ /* 0x000fe40000011603 */
.L_x_919:
[----:B------:R-:W-:Y:S05]  /*87c0*/  BSYNC B0 ;  /* 0x0000000000007941 */ /* 0x000fea0003800000 */
.L_x_917:
[----:B------:R-:W-:-:S05]  /*87d0*/  IMAD R0, R0, c[0x0][0x32c], RZ ;  /* 0x0000cb0000007a24 */ /* 0x000fca00078e02ff */
[----:B------:R-:W-:-:S05]  /*87e0*/  IMNMX R2, R2, R0, !PT ;  /* 0x0000000002027217 */ /* 0x000fca0007800200 */
.L_x_916:
[----:B------:R-:W-:Y:S01]  /*87f0*/  IMAD.HI R2, R2, 0x2aaaaaab, RZ ;  /* 0x2aaaaaab02027827 */ /* 0x000fe200078e02ff */
[----:B------:R-:W-:Y:S04]  /*8800*/  BSSY B0, `(.L_x_920) ;  /* 0x0000024000007945 */ /* 0x000fe80003800000 */
[----:B------:R-:W-:-:S04]  /*8810*/  SHF.R.U32.HI R0, RZ, 0x1f, R2 ;  /* 0x0000001fff007819 */ /* 0x000fc80000011602 */
[----:B------:R-:W-:Y:S01]  /*8820*/  LEA.HI.SX32 R2, R2, R0, 0x1d ;  /* 0x0000000002027211 */ /* 0x000fe200078feaff */
[----:B------:R-:W-:-:S03]  /*8830*/  IMAD.MOV.U32 R0, RZ, RZ, RZ ;  /* 0x000000ffff007224 */ /* 0x000fc600078e00ff */
[----:B------:R-:W-:-:S04]  /*8840*/  IMNMX R6, RZ, R2, !PT ;  /* 0x00000002ff067217 */ /* 0x000fc80007800200 */
[----:B------:R-:W-:-:S13]  /*8850*/  ISETP.GT.AND P0, PT, R8, R6, PT ;  /* 0x000000060800720c */ /* 0x000fda0003f04270 */
[----:B------:R-:W-:Y:S05]  /*8860*/  @!P0 BRA `(.L_x_921) ;  /* 0x000001d000008947 */ /* 0x000fea0003800000 */
[----:B------:R-:W-:Y:S02]  /*8870*/  IABS R2, R124 ;  /* 0x0000007c00027213 */ /* 0x000fe40000000000 */
[----:B------:R-:W-:Y:S02]  /*8880*/  IADD3 R3, R124, -0x1, R8 ;  /* 0xffffffff7c037810 */ /* 0x000fe40007ffe008 */
[----:B------:R-:W1:Y:S03]  /*8890*/  I2F.RP R0, R2 ;  /* 0x0000000200007306 */ /* 0x000e660000209400 */
[----:B------:R-:W-:-:S05]  /*88a0*/  IMAD.IADD R9, R3, 0x1, -R6 ;  /* 0x0000000103097824 */ /* 0x000fca00078e0a06 */
[----:B------:R-:W-:Y:S01]  /*88b0*/  IABS R11, R9 ;  /* 0x00000009000b7213 */ /* 0x000fe20000000000 */
[----:B-1----:R-:W1:Y:S02]  /*88c0*/  MUFU.RCP R0, R0 ;  /* 0x0000000000007308 */ /* 0x002e640000001000 */
[----:B-1----:R-:W-:-:S06]  /*88d0*/  IADD3 R0, R0, 0xffffffe, RZ ;  /* 0x0ffffffe00007810 */ /* 0x002fcc0007ffe0ff */
[----:B------:R-:W1:Y:S02]  /*88e0*/  F2I.FTZ.U32.TRUNC.NTZ R5, R0 ;  /* 0x0000000000057305 */ /* 0x000e64000021f000 */
        /* <DEDUP_REMOVED lines=21> */
.L_x_921:
[----:B------:R-:W-:Y:S05]  /*8a40*/  BSYNC B0 ;  /* 0x0000000000007941 */ /* 0x000fea0003800000 */
.L_x_920:
[----:B------:R-:W2:Y:S01]  /*8a50*/  LDL R2, [R1+0xa8] ;  /* 0x0000a80001027983 */ /* 0x000ea20000100800 */
        /* <DEDUP_REMOVED lines=14> */
[----:B----4-:R-:W-:Y:S01]  /*8b40*/  CS2R R66, SRZ ;  /* 0x0000000000427805 */ /* 0x010fe2000001ff00 */
        /* <DEDUP_REMOVED lines=35> */
[----:B--2---:R-:W-:-:S04]  /*8d80*/  IMAD R3, R2, R0, R6 ;  /* 0x0000000002037224 */ /* 0x004fc800078e0206 */
[--C-:B------:R-:W-:Y:S01]  /*8d90*/  IMAD.IADD R2, R3, 0x1, R0.reuse ;  /* 0x0000000103027824 */ /* 0x100fe200078e0200 */
[----:B------:R1:W-:Y:S01]  /*8da0*/  STL [R1+0x20], R3 ;  /* 0x0000200301007387 */ /* 0x0003e20000100800 */
[----:B------:R-:W-:-:S03]  /*8db0*/  PRMT R0, RZ, 0x7610, R0 ;  /* 0x00007610ff007816 */ /* 0x000fc60000000000 */
[----:B------:R-:W-:-:S04]  /*8dc0*/  IMNMX R221, R8, R2, PT ;  /* 0x0000000208dd7217 */ /* 0x000fc80003800200 */
[----:B------:R-:W-:-:S13]  /*8dd0*/  ISETP.GT.AND P0, PT, R221, R3, PT ;  /* 0x00000003dd00720c */ /* 0x000fda0003f04270 */
[----:B------:R-:W-:Y:S05]  /*8de0*/  @!P0 BRA `(.L_x_922) ;  /* 0x0001880000008947 */ /* 0x000fea0003800000 */
[----:B------:R-:W2:Y:S04]  /*8df0*/  LDL R9, [R1+0x8c] ;  /* 0x00008c0001097983 */ /* 0x000ea80000100800 */
[----:B------:R-:W3:Y:S04]  /*8e00*/  LDL R4, [R1+0x24] ;  /* 0x0000240001047983 */ /* 0x000ee80000100800 */
[----:B------:R-:W4:Y:S01]  /*8e10*/  LDL R5, [R1+0x88] ;  /* 0x0000880001057983 */ /* 0x000f220000100800 */
[----:B------:R-:W-:-:S03]  /*8e20*/  ISETP.NE.U32.AND P0, PT, RZ, c[0x0][0x340], PT ;  /* 0x0000d000ff007a0c */ /* 0x000fc60003f05070 */
[----:B------:R-:W4:Y:S01]  /*8e30*/  LDL.64 R16, [R1] ;  /* 0x0000000001107983 */ /* 0x000f220000100a00 */
[----:B------:R-:W-:-:S03]  /*8e40*/  ISETP.NE.AND.EX P1, PT, RZ, c[0x0][0x344], PT, P0 ;  /* 0x0000d100ff007a0c */ /* 0x000fc60003f25300 */
[----:B------:R-:W4:Y:S10]  /*8e50*/  LDL R11, [R1+0x8] ;  /* 0x00000800010b7983 */ /* 0x000f340000100800 */
[----:B------:R-:W-:Y:S01]  /*8e60*/  @P1 IMAD.MOV.U32 R2, RZ, RZ, 0x4 ;  /* 0x00000004ff021424 */ /* 0x000fe200078e00ff */
[----:B------:R-:W-:-:S05]  /*8e70*/  SHF.R.S32.HI R0, RZ, 0x1f, R132 ;  /* 0x0000001fff007819 */ /* 0x000fca0000011484 */
[----:B------:R-:W-:Y:S01]  /*8e80*/  IMAD R0, R0, c[0x0][0x178], RZ ;  /* 0x00005e0000007a24 */ /* 0x000fe200078e02ff */
[----:B------:R-:W-:-:S03]  /*8e90*/  ISETP.NE.U32.AND P0, PT, RZ, c[0x0][0x348], PT ;  /* 0x0000d200ff007a0c */ /* 0x000fc60003f05070 */
[----:B------:R-:W-:Y:S01]  /*8ea0*/  IMAD R0, R132, c[0x0][0x17c], R0 ;  /* 0x00005f0084007a24 */ /* 0x000fe200078e0200 */
[----:B------:R-:W-:Y:S01]  /*8eb0*/  ISETP.NE.AND.EX P0, PT, RZ, c[0x0][0x34c], PT, P0 ;  /* 0x0000d300ff007a0c */ /* 0x000fe20003f05300 */
[----:B-12---:R-:W-:-:S05]  /*8ec0*/  @P1 IMAD.WIDE R2, R9, R2, c[0x0][0x340] ;  /* 0x0000d00009021625 */ /* 0x006fca00078e0202 */
[----:B------:R1:W5:Y:S01]  /*8ed0*/  @P1 LDG.E R13, [R2.64] ;  /* 0x00000008020d1981 */ /* 0x000362000c1e1900 */
[----:B---3--:R-:W-:Y:S02]  /*8ee0*/  IADD3 R4, R4, R14, RZ ;  /* 0x0000000e04047210 */ /* 0x008fe40007ffe0ff */
[----:B----4-:R-:W-:Y:S01]  /*8ef0*/  LOP3.LUT R95, R5, 0xffff, RZ, 0xc0, !PT ;  /* 0x0000ffff055f7812 */ /* 0x010fe200078ec0ff */
[----:B------:R-:W2:Y:S02]  /*8f00*/  S2R R15, SR_TID.X ;  /* 0x00000000000f7919 */ /* 0x000ea40000002100 */
[----:B------:R-:W-:Y:S01]  /*8f10*/  @P3 IMAD.HI.U32 R8, R4, c[0x0][0x2c8], RZ ;  /* 0x0000b20004083a27 */ /* 0x000fe200078e00ff */
[----:B------:R-:W-:-:S03]  /*8f20*/  SEL R5, R9, RZ, !P0 ;  /* 0x000000ff09057207 */ /* 0x000fc60004000000 */
[----:B-1----:R-:W-:-:S04]  /*8f30*/  IMAD.WIDE.U32 R2, R132, c[0x0][0x178], RZ ;  /* 0x00005e0084027a25 */ /* 0x002fc800078e00ff */
[----:B------:R-:W-:Y:S01]  /*8f40*/  IMAD.IADD R3, R3, 0x1, R0 ;  /* 0x0000000103037824 */ /* 0x000fe200078e0200 */
[----:B------:R-:W-:-:S03]  /*8f50*/  SHF.R.S32.HI R0, RZ, 0x1f, R9 ;  /* 0x0000001fff007819 */ /* 0x000fc60000011409 */
[----:B------:R-:W-:Y:S01]  /*8f60*/  IMAD.WIDE.U32 R2, R95, c[0x0][0x1b8], R2 ;  /* 0x00006e005f027a25 */ /* 0x000fe200078e0002 */
[----:B------:R-:W-:-:S03]  /*8f70*/  SEL R6, R0, RZ, !P0 ;  /* 0x000000ff00067207 */ /* 0x000fc60004000000 */
[----:B------:R-:W-:Y:S01]  /*8f80*/  IMAD.MOV.U32 R0, RZ, RZ, R4 ;  /* 0x000000ffff007224 */ /* 0x000fe200078e0004 */
[----:B------:R-:W-:Y:S01]  /*8f90*/  @P3 SHF.R.U32.HI R0, RZ, c[0x0][0x2cc], R8 ;  /* 0x0000b300ff003a19 */ /* 0x000fe20000011608 */
[----:B------:R-:W-:Y:S02]  /*8fa0*/  IMAD R3, R95, c[0x0][0x1bc], R3 ;  /* 0x00006f005f037a24 */ /* 0x000fe400078e0203 */
[----:B------:R-:W-:Y:S01]  /*8fb0*/  IMAD R6, R6, c[0x0][0x1c0], RZ ;  /* 0x0000700006067a24 */ /* 0x000fe200078e02ff */
[----:B------:R-:W-:Y:S01]  /*8fc0*/  SHF.R.S32.HI R8, RZ, 0x1f, R0 ;  /* 0x0000001fff087819 */ /* 0x000fe20000011400 */
[----:B------:R-:W-:-:S04]  /*8fd0*/  IMAD.WIDE.U32 R2, R5, c[0x0][0x1c0], R2 ;  /* 0x0000700005027a25 */ /* 0x000fc800078e0002 */
[----:B------:R-:W-:Y:S02]  /*8fe0*/  IMAD R6, R5, c[0x0][0x1c4], R6 ;  /* 0x0000710005067a24 */ /* 0x000fe400078e0206 */
[----:B------:R-:W-:-:S04]  /*8ff0*/  IMAD.MOV R5, RZ, RZ, -R0 ;  /* 0x000000ffff057224 */ /* 0x000fc800078e0a00 */
[----:B------:R-:W-:Y:S01]  /*9000*/  IMAD R4, R5, c[0x0][0x2c4], R4 ;  /* 0x0000b10005047a24 */ /* 0x000fe200078e0204 */
[----:B------:R-:W-:Y:S01]  /*9010*/  IADD3 R3, R3, R6, RZ ;  /* 0x0000000603037210 */ /* 0x000fe20007ffe0ff */
[----:B------:R-:W-:-:S04]  /*9020*/  IMAD R5, R8, c[0x0][0x1b0], RZ ;  /* 0x00006c0008057a24 */ /* 0x000fc800078e02ff */
[C---:B------:R-:W-:Y:S01]  /*9030*/  IMAD R6, R0.reuse, c[0x0][0x1b4], R5 ;  /* 0x00006d0000067a24 */ /* 0x040fe200078e0205 */
[----:B------:R-:W-:Y:S01]  /*9040*/  SHF.R.S32.HI R5, RZ, 0x1f, R4 ;  /* 0x0000001fff057819 */ /* 0x000fe20000011404 */
[----:B------:R-:W-:Y:S01]  /*9050*/  IMAD.WIDE.U32 R2, R0, c[0x0][0x1b0], R2 ;  /* 0x00006c0000027a25 */ /* 0x000fe200078e0002 */
[----:B--2---:R-:W-:-:S03]  /*9060*/  SHF.R.S32.HI R10, RZ, 0x1f, R15 ;  /* 0x0000001fff0a7819 */ /* 0x004fc6000001140f */
[----:B------:R-:W-:Y:S02]  /*9070*/  IMAD R0, R5, c[0x0][0x1a8], RZ ;  /* 0x00006a0005007a24 */ /* 0x000fe400078e02ff */
[----:B------:R-:W-:Y:S01]  /*9080*/  IMAD.IADD R3, R3, 0x1, R6 ;  /* 0x0000000103037824 */ /* 0x000fe200078e0206 */
[----:B------:R-:W-:Y:S01]  /*9090*/  LEA.HI R10, R10, R15, RZ, 0x2 ;  /* 0x0000000f0a0a7211 */ /* 0x000fe200078f10ff */
[C---:B------:R-:W-:Y:S02]  /*90a0*/  IMAD R0, R4.reuse, c[0x0][0x1ac], R0 ;  /* 0x00006b0004007a24 */ /* 0x040fe400078e0200 */
[----:B------:R-:W-:Y:S01]  /*90b0*/  IMAD.WIDE.U32 R2, R4, c[0x0][0x1a8], R2 ;  /* 0x00006a0004027a25 */ /* 0x000fe200078e0002 */
[----:B------:R-:W-:-:S04]  /*90c0*/  SHF.R.S32.HI R10, RZ, 0x2, R10 ;  /* 0x00000002ff0a7819 */ /* 0x000fc8000001140a */
[----:B------:R-:W-:Y:S02]  /*90d0*/  IADD3 R0, R3, R0, RZ ;  /* 0x0000000003007210 */ /* 0x000fe40007ffe0ff */
[----:B------:R-:W-:Y:S01]  /*90e0*/  LEA R12, P0, R2, c[0x0][0x160], 0x1 ;  /* 0x00005800020c7a11 */ /* 0x000fe200078008ff */
[----:B------:R-:W-:Y:S01]  /*90f0*/  IMAD.IADD R5, R10, 0x1, R14 ;  /* 0x000000010a057824 */ /* 0x000fe200078e020e */
[----:B------:R-:W-:Y:S02]  /*9100*/  ISETP.GE.AND P4, PT, R16, c[0x0][0x198], PT ;  /* 0x0000660010007a0c */ /* 0x000fe40003f86270 */
[----:B------:R-:W-:Y:S02]  /*9110*/  ISETP.GE.AND P3, PT, R252, c[0x0][0x198], PT ;  /* 0x00006600fc007a0c */ /* 0x000fe40003f66270 */
[----:B------:R-:W-:Y:S02]  /*9120*/  ISETP.GE.AND P2, PT, R11, c[0x0][0x198], PT ;  /* 0x000066000b007a0c */ /* 0x000fe40003f46270 */
[----:B------:R-:W-:-:S02]  /*9130*/  LEA.HI.X R6, R2, c[0x0][0x164], R0, 0x1, P0 ;  /* 0x0000590002067a11 */ /* 0x000fc400000f0c00 */
[----:B------:R-:W-:Y:S02]  /*9140*/  IADD3 R134, R221, -0x1, RZ ;  /* 0xffffffffdd867810 */ /* 0x000fe40007ffe0ff */
[----:B------:R-:W-:Y:S01]  /*9150*/  @!P1 MOV R13, R9 ;  /* 0x00000009000d9202 */ /* 0x000fe20000000f00 */
[----:B------:R-:W-:Y:S05]  /*9160*/  BRA.DIV ~URZ, `(.L_x_923) ;  /* 0x0001d7927f007947 */ /* 0x000fea000b800000 */
[----:B------:R1:W2:Y:S02]  /*9170*/  SHFL.IDX PT, R4, R6, RZ, 0x1c1f ;  /* 0x001c1fff06047589 */ /* 0x0002a400000e0000 */
.L_x_1174:
[----:B------:R-:W-:Y:S05]  /*9180*/  BRA.DIV ~URZ, `(.L_x_924) ;  /* 0x0001d7e27f007947 */ /* 0x000fea000b800000 */
[----:B------:R3:W4:Y:S02]  /*9190*/  SHFL.IDX PT, R0, R12, RZ, 0x1c1f ;  /* 0x001c1fff0c007589 */ /* 0x00072400000e0000 */
.L_x_1175:
[----:B------:R-:W-:Y:S01]  /*91a0*/  IMAD R34, R249, c[0x0][0x2c4], RZ ;  /* 0x0000b100f9227a24 */ /* 0x000fe200078e02ff */
[----:B------:R-:W-:Y:S04]  /*91b0*/  BSSY B0, `(.L_x_925) ;  /* 0x0000015000007945 */ /* 0x000fe80003800000 */
[----:B------:R-:W-:-:S13]  /*91c0*/  ISETP.GE.AND P0, PT, R5, R34, PT ;  /* 0x000000220500720c */ /* 0x000fda0003f06270 */
[----:B------:R-:W-:Y:S05]  /*91d0*/  @P0 BRA `(.L_x_926) ;  /* 0x0000012000000947 */ /* 0x000fea0003800000 */
[----:B---3--:R-:W3:Y:S04]  /*91e0*/  LDL.64 R2, [R1] ;  /* 0x0000000001027983 */ /* 0x008ee80000100a00 */
[----:B----4-:R-:W4:Y:S04]  /*91f0*/  LDL R15, [R1+0x8] ;  /* 0x00000800010f7983 */ /* 0x010f280000100800 */
[----:B--2---:R-:W2:Y:S04]  /*9200*/  LDL R14, [R1+0x3c] ;  /* 0x00003c00010e7983 */ /* 0x004ea80000100800 */
[----:B------:R-:W2:Y:S04]  /*9210*/  LDL R17, [R1+0x94] ;  /* 0x0000940001117983 */ /* 0x000ea80000100800 */
[----:B------:R-:W2:Y:S01]  /*9220*/  LDL R16, [R1+0x90] ;  /* 0x0000900001107983 */ /* 0x000ea20000100800 */
[----:B------:R-:W-:-:S02]  /*9230*/  LEA R8, P1, R252, R0, 0x1 ;  /* 0x00000000fc087211 */ /* 0x000fc400078208ff */
[----:B---3--:R-:W-:-:S04]  /*9240*/  LEA R10, P0, R2, R0, 0x1 ;  /* 0x00000000020a7211 */ /* 0x008fc800078008ff */
[----:B------:R-:W-:Y:S02]  /*9250*/  LEA.HI.X R11, R2, R4, R3, 0x1, P0 ;  /* 0x00000004020b7211 */ /* 0x000fe400000f0c03 */
[----:B----4-:R-:W-:Y:S01]  /*9260*/  LEA R2, P0, R15, R0, 0x1 ;  /* 0x000000000f027211 */ /* 0x010fe200078008ff */
[----:B--2---:R-:W-:Y:S01]  /*9270*/  IMAD.SHL.U32 R0, R14, 0x2, RZ ;  /* 0x000000020e007824 */ /* 0x004fe200078e00ff */
[----:B------:R-:W-:-:S04]  /*9280*/  LEA.HI.X R9, R252, R4, R17, 0x1, P1 ;  /* 0x00000004fc097211 */ /* 0x000fc800008f0c11 */
[----:B------:R-:W-:Y:S01]  /*9290*/  @!PT LDS RZ, [RZ] ;  /* 0x00000000fffff984 */ /* 0x000fe20000000800 */
[----:B------:R-:W-:Y:S01]  /*92a0*/  @!PT LDS RZ, [RZ] ;  /* 0x00000000fffff984 */ /* 0x000fe20000000800 */
[----:B------:R-:W-:Y:S01]  /*92b0*/  @!PT LDS RZ, [RZ] ;  /* 0x00000000fffff984 */ /* 0x000fe20000000800 */
[----:B------:R2:W-:Y:S01]  /*92c0*/  LDGSTS.E.BYPASS.LTC128B.128 [R0+0x6080], [R10.64], !P4 ;  /* 0x060800000a007fae */ /* 0x0005e2000e101d48 */
[----:B------:R-:W-:-:S03]  /*92d0*/  LEA.HI.X R3, R15, R4, R16, 0x1, P0 ;  /* 0x000000040f037211 */ /* 0x000fc600000f0c10 */
[----:B------:R2:W-:Y:S04]  /*92e0*/  LDGSTS.E.BYPASS.LTC128B.128 [R0+0x8080], [R8.64], !P3 ;  /* 0x0808000008007fae */ /* 0x0005e8000d901d48 */
[----:B------:R2:W-:Y:S02]  /*92f0*/  LDGSTS.E.BYPASS.LTC128B.128 [R0+0xa080], [R2.64], !P2 ;  /* 0x0a08000002007fae */ /* 0x0005e4000d101d48 */
.L_x_926:
[----:B------:R-:W-:Y:S05]  /*9300*/  BSYNC B0 ;  /* 0x0000000000007941 */ /* 0x000fea0003800000 */
.L_x_925:
[----:B------:R-:W-:Y:S05]  /*9310*/  BRA.DIV ~URZ, `(.L_x_927) ;  /* 0x0001d6c27f007947 */ /* 0x000fea000b800000 */
[----:B--2---:R2:W1:Y:S04]  /*9320*/  SHFL.IDX PT, R4, R6, 0x1, 0x1c1f ;  /* 0x003c1f0006047f89 */ /* 0x00446800000e0000 */
[----:B----4-:R2:W4:Y:S02]  /*9330*/  SHFL.IDX PT, R0, R12, 0x1, 0x1c1f ;  /* 0x003c1f000c007f89 */ /* 0x01052400000e0000 */
.L_x_1176:
[----:B------:R-:W-:Y:S01]  /*9340*/  IADD3 R2, R5, 0x20, RZ ;  /* 0x0000002005027810 */ /* 0x000fe20007ffe0ff */
[----:B------:R-:W-:Y:S03]  /*9350*/  BSSY B0, `(.L_x_928) ;  /* 0x0000015000007945 */ /* 0x000fe60003800000 */
[----:B------:R-:W-:-:S13]  /*9360*/  ISETP.GE.AND P0, PT, R2, R34, PT ;  /* 0x000000220200720c */ /* 0x000fda0003f06270 */
[----:B------:R-:W-:Y:S05]  /*9370*/  @P0 BRA `(.L_x_929) ;  /* 0x0000012000000947 */ /* 0x000fea0003800000 */
[----:B--2---:R-:W2:Y:S04]  /*9380*/  LDL.64 R18, [R1] ;  /* 0x0000000001127983 */ /* 0x004ea80000100a00 */
[----:B---3--:R-:W3:Y:S04]  /*9390*/  LDL R15, [R1+0x8] ;  /* 0x00000800010f7983 */ /* 0x008ee80000100800 */
[----:B----4-:R-:W4:Y:S04]  /*93a0*/  LDL R14, [R1+0x3c] ;  /* 0x00003c00010e7983 */ /* 0x010f280000100800 */
[----:B------:R-:W4:Y:S04]  /*93b0*/  LDL R17, [R1+0x94] ;  /* 0x0000940001117983 */ /* 0x000f280000100800 */
[----:B------:R-:W4:Y:S01]  /*93c0*/  LDL R16, [R1+0x90] ;  /* 0x0000900001107983 */ /* 0x000f220000100800 */
[----:B------:R-:W-:-:S02]  /*93d0*/  LEA R8, P1, R252, R0, 0x1 ;  /* 0x00000000fc087211 */ /* 0x000fc400078208ff */
[----:B--2---:R-:W-:-:S04]  /*93e0*/  LEA R10, P0, R18, R0, 0x1 ;  /* 0x00000000120a7211 */ /* 0x004fc800078008ff */
[----:B-1----:R-:W-:Y:S02]  /*93f0*/  LEA.HI.X R11, R18, R4, R19, 0x1, P0 ;  /* 0x00000004120b7211 */ /* 0x002fe400000f0c13 */
[----:B---3--:R-:W-:Y:S01]  /*9400*/  LEA R2, P0, R15, R0, 0x1 ;  /* 0x000000000f027211 */ /* 0x008fe200078008ff */
[----:B----4-:R-:W-:Y:S01]  /*9410*/  IMAD.SHL.U32 R0, R14, 0x2, RZ ;  /* 0x000000020e007824 */ /* 0x010fe200078e00ff */
        /* <DEDUP_REMOVED lines=8> */
.L_x_929:
[----:B------:R-:W-:Y:S05]  /*94a0*/  BSYNC B0 ;  /* 0x0000000000007941 */ /* 0x000fea0003800000 */
.L_x_928:
[----:B------:R-:W-:Y:S05]  /*94b0*/  BRA.DIV ~URZ, `(.L_x_930) ;  /* 0x0001d5f27f007947 */ /* 0x000fea000b800000 */
[----:B-1----:R1:W2:Y:S02]  /*94c0*/  SHFL.IDX PT, R4, R6, 0x2, 0x1c1f ;  /* 0x005c1f0006047f89 */ /* 0x0022a400000e0000 */
.L_x_1177:
[----:B------:R-:W-:Y:S05]  /*94d0*/  BRA.DIV ~URZ, `(.L_x_931) ;  /* 0x0001d6427f007947 */ /* 0x000fea000b800000 */
[----:B----4-:R4:W1:Y:S02]  /*94e0*/  SHFL.IDX PT, R0, R12, 0x2, 0x1c1f ;  /* 0x005c1f000c007f89 */ /* 0x01086400000e0000 */
.L_x_1178:
[----:B------:R-:W-:Y:S01]  /*94f0*/  IADD3 R2, R5, 0x40, RZ ;  /* 0x0000004005027810 */ /* 0x000fe20007ffe0ff */
[----:B------:R-:W-:Y:S03]  /*9500*/  BSSY B0, `(.L_x_932) ;  /* 0x0000015000007945 */ /* 0x000fe60003800000 */
[----:B------:R-:W-:-:S13]  /*9510*/  ISETP.GE.AND P0, PT, R2, R34, PT ;  /* 0x000000220200720c */ /* 0x000fda0003f06270 */
[----:B------:R-:W-:Y:S05]  /*9520*/  @P0 BRA `(.L_x_933) ;  /* 0x0000012000000947 */ /* 0x000fea0003800000 */
[----:B---3--:R-:W3:Y:S04]  /*9530*/  LDL.64 R18, [R1] ;  /* 0x0000000001127983 */ /* 0x008ee80000100a00 */
[----:B----4-:R-:W4:Y:S04]  /*9540*/  LDL R15, [R1+0x8] ;  /* 0x00000800010f7983 */ /* 0x010f280000100800 */
[----:B--2---:R-:W2:Y:S04]  /*9550*/  LDL R14, [R1+0x3c] ;  /* 0x00003c00010e7983 */ /* 0x004ea80000100800 */
[----:B------:R-:W2:Y:S04]  /*9560*/  LDL R17, [R1+0x94] ;  /* 0x0000940001117983 */ /* 0x000ea80000100800 */
[----:B------:R-:W2:Y:S01]  /*9570*/  LDL R16, [R1+0x90] ;  /* 0x0000900001107983 */ /* 0x000ea20000100800 */
[----:B-1----:R-:W-:-:S02]  /*9580*/  LEA R8, P1, R252, R0, 0x1 ;  /* 0x00000000fc087211 */ /* 0x002fc400078208ff */
        /* <DEDUP_REMOVED lines=12> */
.L_x_933:
[----:B------:R-:W-:Y:S05]  /*9650*/  BSYNC B0 ;  /* 0x0000000000007941 */ /* 0x000fea0003800000 */
.L_x_932:
[----:B------:R-:W-:Y:S05]  /*9660*/  BRA.DIV ~URZ, `(.L_x_934) ;  /* 0x0001d5227f007947 */ /* 0x000fea000b800000 */
[----:B--2---:R2:W3:Y:S04]  /*9670*/  SHFL.IDX PT, R4, R6, 0x3, 0x1c1f ;  /* 0x007c1f0006047f89 */ /* 0x0044e800000e0000 */
[----:B-1----:R2:W1:Y:S02]  /*9680*/  SHFL.IDX PT, R0, R12, 0x3, 0x1c1f ;  /* 0x007c1f000c007f89 */ /* 0x00246400000e0000 */
.L_x_1179:
[----:B--2---:R-:W2:Y:S04]  /*9690*/  LDL.64 R116, [R1] ;  /* 0x0000000001747983 */ /* 0x004ea80000100a00 */
[----:B----4-:R-:W4:Y:S04]  /*96a0*/  LDL R113, [R1+0x94] ;  /* 0x0000940001717983 */ /* 0x010f280000100800 */
[----:B---3--:R-:W3:Y:S04]  /*96b0*/  LDL R109, [R1+0x8] ;  /* 0x00000800016d7983 */ /* 0x008ee80000100800 */
[----:B------:R-:W3:Y:S04]  /*96c0*/  LDL R115, [R1+0x3c] ;  /* 0x00003c0001737983 */ /* 0x000ee80000100800 */
[----:B------:R-:W3:Y:S01]  /*96d0*/  LDL R112, [R1+0x90] ;  /* 0x0000900001707983 */ /* 0x000ee20000100800 */
[----:B------:R-:W-:-:S04]  /*96e0*/  IADD3 R2, R5, 0x60, RZ ;  /* 0x0000006005027810 */ /* 0x000fc80007ffe0ff */
[----:B------:R-:W-:Y:S01]  /*96f0*/  ISETP.GE.AND P0, PT, R2, R34, PT ;  /* 0x000000220200720c */ /* 0x000fe20003f06270 */
[----:B-----5:R-:W-:-:S05]  /*9700*/  IMAD.WIDE.U32 R16, R13, c[0x0][0x2b0], RZ ;  /* 0x0000ac000d107a25 */ /* 0x020fca00078e00ff */
[----:B------:R1:W-:Y:S07]  /*9710*/  STL.64 [R1+0x48], R16 ;  /* 0x0000481001007387 */ /* 0x0003ee0000100a00 */
[----:B-12---:R-:W-:-:S04]  /*9720*/  @!P0 LEA R10, P1, R116, R0, 0x1 ;  /* 0x00000000740a8211 */ /* 0x006fc800078208ff */
[----:B------:R-:W-:Y:S02]  /*9730*/  @!P0 LEA.HI.X R11, R116, R4, R117, 0x1, P1 ;  /* 0x00000004740b8211 */ /* 0x000fe400008f0c75 */
[----:B------:R-:W-:-:S04]  /*9740*/  @!P0 LEA R8, P1, R252, R0, 0x1 ;  /* 0x00000000fc088211 */ /* 0x000fc800078208ff */
[----:B----4-:R-:W-:Y:S02]  /*9750*/  @!P0 LEA.HI.X R9, R252, R4, R113, 0x1, P1 ;  /* 0x00000004fc098211 */ /* 0x010fe400008f0c71 */
[----:B---3--:R-:W-:Y:S01]  /*9760*/  @!P0 LEA R2, P1, R109, R0, 0x1 ;  /* 0x000000006d028211 */ /* 0x008fe200078208ff */
[----:B------:R-:W-:-:S03]  /*9770*/  @!P0 IMAD.SHL.U32 R0, R115, 0x2, RZ ;  /* 0x0000000273008824 */ /* 0x000fc600078e00ff */
[----:B------:R-:W-:Y:S02]  /*9780*/  @!P0 LEA.HI.X R3, R109, R4, R112, 0x1, P1 ;  /* 0x000000046d038211 */ /* 0x000fe400008f0c70 */
[----:B------:R-:W-:Y:S01]  /*9790*/  @!PT LDS RZ, [RZ] ;  /* 0x00000000fffff984 */ /* 0x000fe20000000800 */
[----:B------:R-:W-:Y:S01]  /*97a0*/  @!PT LDS RZ, [RZ] ;  /* 0x00000000fffff984 */ /* 0x000fe20000000800 */
[----:B------:R-:W-:Y:S01]  /*97b0*/  @!PT LDS RZ, [RZ] ;  /* 0x00000000fffff984 */ /* 0x000fe20000000800 */
[----:B------:R1:W-:Y:S04]  /*97c0*/  @!P0 LDGSTS.E.BYPASS.LTC128B.128 [R0+0x7880], [R10.64], !P4 ;  /* 0x078800000a008fae */ /* 0x0003e8000e101d48 */
[----:B------:R1:W-:Y:S04]  /*97d0*/  @!P0 LDGSTS.E.BYPASS.LTC128B.128 [R0+0x9880], [R8.64], !P3 ;  /* 0x0988000008008fae */ /* 0x0003e8000d901d48 */
[----:B------:R1:W-:Y:S04]  /*97e0*/  @!P0 LDGSTS.E.BYPASS.LTC128B.128 [R0+0xb880], [R2.64], !P2 ;  /* 0x0b88000002008fae */ /* 0x0003e8000d101d48 */
[----:B------:R-:W0:Y:S01]  /*97f0*/  LDGDEPBAR ;  /* 0x00000000000079af */ /* 0x000e220000000000 */
[----:B-1----:R-:W-:-:S05]  /*9800*/  SHF.R.S32.HI R0, RZ, 0x1f, R13 ;  /* 0x0000001fff007819 */ /* 0x002fca000001140d */
[----:B------:R-:W-:-:S04]  /*9810*/  IMAD R0, R0, c[0x0][0x2b0], RZ ;  /* 0x0000ac0000007a24 */ /* 0x000fc800078e02ff */
[----:B------:R-:W-:-:S04]  /*9820*/  IMAD R0, R13, c[0x0][0x2b4], R0 ;  /* 0x0000ad000d007a24 */ /* 0x000fc800078e0200 */
[----:B------:R-:W-:-:S05]  /*9830*/  IMAD.IADD R6, R17, 0x1, R0 ;  /* 0x0000000111067824 */ /* 0x000fca00078e0200 */
[----:B------:R1:W-:Y:S01]  /*9840*/  STL [R1+0x54], R6 ;  /* 0x0000540601007387 */ /* 0x0003e20000100800 */
[----:B------:R-:W-:Y:S02]  /*9850*/  WARPSYNC 0xffffffff ;  /* 0xffffffff00007948 */ /* 0x000fe40003800000 */
[----:B------:R-:W2:Y:S04]  /*9860*/  LDL R14, [R1+0x24] ;  /* 0x00002400010e7983 */ /* 0x000ea80000100800 */
[----:B------:R-:W3:Y:S01]  /*9870*/  LDL R12, [R1+0x5c] ;  /* 0x00005c00010c7983 */ /* 0x000ee20000100800 */
[----:B------:R-:W-:Y:S02]  /*9880*/  IMAD.MOV.U32 R108, RZ, RZ, 0x30 ;  /* 0x00000030ff6c7424 */ /* 0x000fe400078e00ff */
[----:B------:R-:W-:Y:S02]  /*9890*/  IMAD.MOV.U32 R0, RZ, RZ, c[0x0][0x2b8] ;  /* 0x0000ae00ff007624 */ /* 0x000fe400078e00ff */
[----:B------:R-:W-:Y:S01]  /*98a0*/  IMAD R133, R221, R108, -0x30 ;  /* 0xffffffd0dd857424 */ /* 0x000fe200078e026c */
[----:B------:R-:W-:Y:S02]  /*98b0*/  BAR.SYNC.DEFER_BLOCKING 0x0 ;  /* 0x0000000000007b1d */ /* 0x000fe40000010000 */
[----:B------:R-:W-:-:S02]  /*98c0*/  ISETP.NE.AND P1, PT, R0, 0x1, PT ;  /* 0x000000010000780c */ /* 0x000fc40003f25270 */
[----:B------:R-:W-:Y:S01]  /*98d0*/  LOP3.LUT R209, R209, 0xfffffeff, RZ, 0xc0, !PT ;  /* 0xfffffeffd1d17812 */ /* 0x000fe200078ec0ff */
[----:B------:R-:W-:-:S10]  /*98e0*/  IMAD.MOV.U32 R220, RZ, RZ, RZ ;  /* 0x000000ffffdc7224 */ /* 0x000fd400078e00ff */
[----:B------:R-:W-:Y:S01]  /*98f0*/  @P1 LOP3.LUT R209, R209, 0x100, RZ, 0xfc, !PT ;  /* 0x00000100d1d11812 */ /* 0x000fe200078efcff */
[----:B--2---:R-:W-:-:S05]  /*9900*/  IMAD.IADD R2, R14, 0x1, R133 ;  /* 0x000000010e027824 */ /* 0x004fca00078e0285 */
[C---:B------:R-:W-:Y:S01]  /*9910*/  ISETP.GE.AND P0, PT, R2.reuse, R250, PT ;  /* 0x000000fa0200720c */ /* 0x040fe20003f06270 */
[----:B---3--:R-:W-:-:S03]  /*9920*/  IMAD.IADD R2, R2, 0x1, R12 ;  /* 0x0000000102027824 */ /* 0x008fc600078e020c */
[----:B------:R-:W-:Y:S01]  /*9930*/  ISETP.GT.OR P0, PT, R14, 0x2f, P0 ;  /* 0x0000002f0e00780c */ /* 0x000fe20000704670 */
[----:B------:R-:W-:-:S04]  /*9940*/  @P1 IMAD.HI.U32 R3, R2, c[0x0][0x2bc], RZ ;  /* 0x0000af0002031a27 */ /* 0x000fc800078e00ff */
[----:B------:R-:W-:Y:S01]  /*9950*/  IMAD.MOV.U32 R0, RZ, RZ, R2 ;  /* 0x000000ffff007224 */ /* 0x000fe200078e0002 */
[----:B------:R-:W-:-:S07]  /*9960*/  @P1 SHF.R.U32.HI R0, RZ, c[0x0][0x2c0], R3 ;  /* 0x0000b000ff001a19 */ /* 0x000fce0000011603 */
[----:B------:R-:W-:-:S04]  /*9970*/  @!P0 IADD3 R3, P1, R0, R16, RZ ;  /* 0x0000001000038210 */ /* 0x000fc80007f3e0ff */
[----:B------:R-:W-:Y:S02]  /*9980*/  @!P0 LEA.HI.X.SX32 R5, R0, R6, 0x1, P1 ;  /* 0x0000000600058211 */ /* 0x000fe400008f0eff */
[----:B------:R-:W-:-:S04]  /*9990*/  @!P0 LEA R4, P1, R3, c[0x0][0x2a0], 0x2 ;  /* 0x0000a80003048a11 */ /* 0x000fc800078210ff */
[----:B------:R-:W-:-:S05]  /*99a0*/  @!P0 LEA.HI.X R5, R3, c[0x0][0x2a4], R5, 0x2, P1 ;  /* 0x0000a90003058a11 */ /* 0x000fca00008f1405 */
[----:B------:R-:W2:Y:S01]  /*99b0*/  @!P0 LDG.E R220, [R4.64] ;  /* 0x0000000804dc8981 */ /* 0x000ea2000c1e1900 */
[----:B------:R-:W-:-:S04]  /*99c0*/  IMAD.MOV R0, RZ, RZ, -R0 ;  /* 0x000000ffff007224 */ /* 0x000fc800078e0a00 */
[----:B------:R-:W-:Y:S01]  /*99d0*/  IMAD R222, R0, c[0x0][0x2b8], R2 ;  /* 0x0000ae0000de7a24 */ /* 0x000fe200078e0202 */
[----:B-1----:R-:W1:Y:S04]  /*99e0*/  S2R R6, SR_TID.X ;  /* 0x0000000000067919 */ /* 0x002e680000002100 */
[----:B------:R-:W-:Y:S01]  /*99f0*/  SHF.R.S32.HI R106, RZ, 0x1f, R222 ;  /* 0x0000001fff6a7819 */ /* 0x000fe200000114de */
[----:B------:R-:W-:-:S04]  /*9a00*/  IMAD.WIDE.U32 R2, R222, c[0x0][0x1e0], RZ ;  /* 0x00007800de027a25 */ /* 0x000fc800078e00ff */
[----:B------:R-:W-:-:S04]  /*9a10*/  IMAD R0, R106, c[0x0][0x1e0], RZ ;  /* 0x000078006a007a24 */ /* 0x000fc800078e02ff */
[----:B------:R-:W-:-:S04]  /*9a20*/  IMAD R0, R222, c[0x0][0x1e4], R0 ;  /* 0x00007900de007a24 */ /* 0x000fc800078e0200 */
[----:B------:R-:W-:Y:S02]  /*9a30*/  IMAD.IADD R3, R3, 0x1, R0 ;  /* 0x0000000103037824 */ /* 0x000fe400078e0200 */
[----:B------:R-:W-:-:S04]  /*9a40*/  IMAD.WIDE.U32 R10, R95, c[0x0][0x1e8], RZ ;  /* 0x00007a005f0a7a25 */ /* 0x000fc800078e00ff */
[----:B------:R-:W-:Y:S01]  /*9a50*/  IMAD R108, R221, -0x30, R108 ;  /* 0xffffffd0dd6c7824 */ /* 0x000fe200078e026c */
[----:B-1----:R-:W-:Y:S01]  /*9a60*/  SHF.R.S32.HI R114, RZ, 0x1f, R6 ;  /* 0x0000001fff727819 */ /* 0x002fe20000011406 */
[----:B------:R-:W-:Y:S02]  /*9a70*/  IMAD R8, R95, c[0x0][0x1ec], R11 ;  /* 0x00007b005f087a24 */ /* 0x000fe400078e020b */
[----:B------:R-:W-:Y:S01]  /*9a80*/  IMAD.IADD R132, R250, 0x1, R108 ;  /* 0x00000001fa847824 */ /* 0x000fe200078e026c */
[----:B------:R-:W-:-:S04]  /*9a90*/  LEA.HI R114, R114, R6, RZ, 0x2 ;  /* 0x0000000672727211 */ /* 0x000fc800078f10ff */
[----:B------:R-:W-:Y:S02]  /*9aa0*/  SHF.R.S32.HI R114, RZ, 0x2, R114 ;  /* 0x00000002ff727819 */ /* 0x000fe40000011472 */
[----:B------:R-:W-:-:S05]  /*9ab0*/  IMNMX R6, R132, 0x30, PT ;  /* 0x0000003084067817 */ /* 0x000fca0003800200 */
[----:B------:R-:W-:-:S05]  /*9ac0*/  IMAD.IADD R6, R6, 0x1, -R114 ;  /* 0x0000000106067824 */ /* 0x000fca00078e0a72 */
[----:B------:R-:W-:Y:S01]  /*9ad0*/  ISETP.GE.AND P1, PT, R6, 0x1, PT ;  /* 0x000000010600780c */ /* 0x000fe20003f26270 */
[----:B------:R-:W-:Y:S04]  /*9ae0*/  STL.64 [R1+0x40], R10 ;  /* 0x0000400a01007387 */ /* 0x000fe80000100a00 */
[----:B------:R-:W-:Y:S08]  /*9af0*/  STL [R1+0x50], R8 ;  /* 0x0000500801007387 */ /* 0x000ff00000100800 */
[----:B------:R-:W-:-:S02]  /*9b00*/  @P1 ISETP.GE.AND P2, PT, R116, c[0x0][0x1d4], PT ;  /* 0x0000750074001a0c */ /* 0x000fc40003f46270 */
[----:B------:R-:W-:Y:S02]  /*9b10*/  @P1 ISETP.GE.AND P3, PT, R252, c[0x0][0x1d4], PT ;  /* 0x00007500fc001a0c */ /* 0x000fe40003f66270 */
[----:B------:R-:W-:Y:S02]  /*9b20*/  LOP3.LUT R209, R209, 0xffffffbf, RZ, 0xc0, !PT ;  /* 0xffffffbfd1d17812 */ /* 0x000fe400078ec0ff */
[----:B--2---:R-:W-:Y:S01]  /*9b30*/  SHF.R.S32.HI R107, RZ, 0x1f, R220 ;  /* 0x0000001fff6b7819 */ /* 0x004fe200000114dc */
[----:B------:R-:W-:-:S04]  /*9b40*/  IMAD.WIDE.U32 R2, R220, c[0x0][0x1f0], R2 ;  /* 0x00007c00dc027a25 */ /* 0x000fc800078e0002 */
[----:B------:R-:W-:-:S04]  /*9b50*/  IMAD R0, R107, c[0x0][0x1f0], RZ ;  /* 0x00007c006b007a24 */ /* 0x000fc800078e02ff */
[----:B------:R-:W-:Y:S01]  /*9b60*/  IMAD R4, R220, c[0x0][0x1f4], R0 ;  /* 0x00007d00dc047a24 */ /* 0x000fe200078e0200 */
[----:B------:R-:W-:-:S04]  /*9b70*/  IADD3 R0, P0, R2, R10, RZ ;  /* 0x0000000a02007210 */ /* 0x000fc80007f1e0ff */
[----:B------:R-:W-:Y:S02]  /*9b80*/  IADD3.X R2, R8, R3, R4, P0, !PT ;  /* 0x0000000308027210 */ /* 0x000fe400007fe404 */
[----:B------:R-:W-:-:S04]  /*9b90*/  LEA R3, P0, R0, c[0x0][0x1c8], 0x1 ;  /* 0x0000720000037a11 */ /* 0x000fc800078008ff */
[----:B------:R-:W-:Y:S02]  /*9ba0*/  LEA.HI.X R5, R0, c[0x0][0x1cc], R2, 0x1, P0 ;  /* 0x0000730000057a11 */ /* 0x000fe400000f0c02 */
[----:B------:R-:W1:Y:S04]  /*9bb0*/  SHFL.IDX PT, R0, R3, RZ, 0x1c1f ;  /* 0x001c1fff03007589 */ /* 0x000e6800000e0000 */
[----:B------:R-:W2:Y:S04]  /*9bc0*/  SHFL.IDX PT, R2, R5, RZ, 0x1c1f ;  /* 0x001c1fff05027589 */ /* 0x000ea800000e0000 */
[----:B------:R3:W4:Y:S04]  /*9bd0*/  SHFL.IDX PT, R4, R3, 0x1, 0x1c1f ;  /* 0x003c1f0003047f89 */ /* 0x00072800000e0000 */
[----:B------:R-:W5:Y:S01]  /*9be0*/  SHFL.IDX PT, R5, R5, 0x1, 0x1c1f ;  /* 0x003c1f0005057f89 */ /* 0x000f6200000e0000 */
[----:B-1----:R-:W-:-:S04]  /*9bf0*/  @P1 LEA R8, P0, R116, R0, 0x1 ;  /* 0x0000000074081211 */ /* 0x002fc800078008ff */
[----:B--2---:R-:W-:Y:S01]  /*9c00*/  @P1 LEA.HI.X R9, R116, R2, R117, 0x1, P0 ;  /* 0x0000000274091211 */ /* 0x004fe200000f0c75 */
[----:B---3--:R-:W-:-:S05]  /*9c10*/  @P1 IMAD.SHL.U32 R3, R115, 0x2, RZ ;  /* 0x0000000273031824 */ /* 0x008fca00078e00ff */
[----:B------:R1:W-:Y:S01]  /*9c20*/  @P1 LDGSTS.E.BYPASS.LTC128B.128 [R3+0x3c80], [R8.64], !P2 ;  /* 0x03c8000008031fae */ /* 0x0003e2000d101d48 */
[----:B------:R-:W-:Y:S02]  /*9c30*/  ISETP.GE.AND P0, PT, R6, 0x21, PT ;  /* 0x000000210600780c */ /* 0x000fe40003f06270 */
[----:B-1----:R-:W-:-:S04]  /*9c40*/  @P1 LEA R8, P2, R252, R0, 0x1 ;  /* 0x00000000fc081211 */ /* 0x002fc800078408ff */
[----:B------:R-:W-:Y:S02]  /*9c50*/  @P1 LEA.HI.X R9, R252, R2, R113, 0x1, P2 ;  /* 0x00000002fc091211 */ /* 0x000fe400010f0c71 */
[----:B------:R-:W-:-:S03]  /*9c60*/  @P1 LEA R12, P2, R109, R0, 0x1 ;  /* 0x000000006d0c1211 */ /* 0x000fc600078408ff */
[----:B------:R1:W-:Y:S01]  /*9c70*/  @P1 LDGSTS.E.BYPASS.LTC128B.128 [R3+0x4880], [R8.64], !P3 ;  /* 0x0488000008031fae */ /* 0x0003e2000d901d48 */
[C---:B------:R-:W-:Y:S02]  /*9c80*/  @P1 LEA.HI.X R13, R109.reuse, R2, R112, 0x1, P2 ;  /* 0x000000026d0d1211 */ /* 0x040fe400010f0c70 */
[----:B------:R-:W-:Y:S02]  /*9c90*/  @P1 ISETP.GE.AND P2, PT, R109, c[0x0][0x1d4], PT ;  /* 0x000075006d001a0c */ /* 0x000fe40003f46270 */
[C---:B----4-:R-:W-:Y:S02]  /*9ca0*/  @P0 LEA R10, P3, R116.reuse, R4, 0x1 ;  /* 0x00000004740a0211 */ /* 0x050fe400078608ff */
[C---:B------:R-:W-:Y:S02]  /*9cb0*/  @P0 ISETP.GE.AND P4, PT, R116.reuse, c[0x0][0x1d4], PT ;  /* 0x0000750074000a0c */ /* 0x040fe40003f86270 */
[----:B-----5:R-:W-:Y:S02]  /*9cc0*/  @P0 LEA.HI.X R11, R116, R5, R117, 0x1, P3 ;  /* 0x00000005740b0211 */ /* 0x020fe400018f0c75 */
[----:B------:R-:W-:-:S05]  /*9cd0*/  @P0 ISETP.GE.AND P3, PT, R252, c[0x0][0x1d4], PT ;  /* 0x00007500fc000a0c */ /* 0x000fca0003f66270 */
[----:B------:R2:W-:Y:S01]  /*9ce0*/  @P1 LDGSTS.E.BYPASS.LTC128B.128 [R3+0x5480], [R12.64], !P2 ;  /* 0x054800000c031fae */ /* 0x0005e2000d101d48 */
[----:B------:R-:W-:Y:S01]  /*9cf0*/  @P0 ISETP.GE.AND P2, PT, R109, c[0x0][0x1d4], PT ;  /* 0x000075006d000a0c */ /* 0x000fe20003f46270 */
[----:B------:R-:W-:-:S05]  /*9d00*/  @P0 IMAD.SHL.U32 R0, R115, 0x2, RZ ;  /* 0x0000000273000824 */ /* 0x000fca00078e00ff */
[----:B------:R3:W-:Y:S01]  /*9d10*/  @P0 LDGSTS.E.BYPASS.LTC128B.128 [R0+0x4480], [R10.64], !P4 ;  /* 0x044800000a000fae */ /* 0x0007e2000e101d48 */
[----:B-1----:R-:W-:-:S04]  /*9d20*/  @P0 LEA R8, P1, R252, R4, 0x1 ;  /* 0x00000004fc080211 */ /* 0x002fc800078208ff */
[----:B------:R-:W-:Y:S02]  /*9d30*/  @P0 LEA.HI.X R9, R252, R5, R113, 0x1, P1 ;  /* 0x00000005fc090211 */ /* 0x000fe400008f0c71 */
[----:B------:R-:W-:-:S03]  /*9d40*/  @P0 LEA R2, P1, R109, R4, 0x1 ;  /* 0x000000046d020211 */ /* 0x000fc600078208ff */
[----:B------:R3:W-:Y:S01]  /*9d50*/  @P0 LDGSTS.E.BYPASS.LTC128B.128 [R0+0x5080], [R8.64], !P3 ;  /* 0x0508000008000fae */ /* 0x0007e2000d901d48 */
[----:B--2---:R-:W-:Y:S02]  /*9d60*/  @P0 LEA.HI.X R3, R109, R5, R112, 0x1, P1 ;  /* 0x000000056d030211 */ /* 0x004fe400008f0c70 */
[----:B------:R-:W-:-:S03]  /*9d70*/  ISETP.GT.AND P1, PT, R14, 0x2f, PT ;  /* 0x0000002f0e00780c */ /* 0x000fc60003f24270 */
[----:B------:R3:W-:Y:S01]  /*9d80*/  @P0 LDGSTS.E.BYPASS.LTC128B.128 [R0+0x5c80], [R2.64], !P2 ;  /* 0x05c8000002000fae */ /* 0x0007e2000d101d48 */
[----:B------:R-:W-:-:S03]  /*9d90*/  ISETP.LT.AND P0, PT, RZ, c[0x0][0x27c], PT ;  /* 0x00009f00ff007a0c */ /* 0x000fc60003f01270 */
[----:B------:R-:W0:Y:S06]  /*9da0*/  LDGDEPBAR ;  /* 0x00000000000079af */ /* 0x000e2c0000000000 */
[----:B------:R-:W-:-:S04]  /*9db0*/  @P1 LOP3.LUT R209, R209, 0x40, RZ, 0xfc, !PT ;  /* 0x00000040d1d11812 */ /* 0x000fc800078efcff */
[----:B------:R-:W-:Y:S05]  /*9dc0*/  @P0 BRA `(.L_x_935) ;  /* 0x0000002000000947 */ /* 0x000fea0003800000 */
[----:B------:R-:W-:-:S04]  /*9dd0*/  DEPBAR.LE SB0, 0x1 ;  /* 0x000080400000791a */ /* 0x000fc80000000000 */
[----:B------:R-:W-:Y:S05]  /*9de0*/  BRA `(.L_x_936) ;  /* 0x0000698000007947 */ /* 0x000fea0003800000 */
.L_x_935:
[----:B------:R-:W2:Y:S01]  /*9df0*/  LDL R118, [R1+0x58] ;  /* 0x0000580001767983 */ /* 0x000ea20000100800 */
[----:B------:R-:W-:Y:S01]  /*9e00*/  ULDC.U8 UR4, c[0x0][0x298] ;  /* 0x0000a60000047ab9 */ /* 0x000fe20000000000 */
[----:B---3--:R-:W-:Y:S01]  /*9e10*/  SHF.R.S32.HI R0, RZ, 0x1f, R125 ;  /* 0x0000001fff007819 */ /* 0x008fe2000001147d */
[C---:B------:R-:W-:Y:S01]  /*9e20*/  IMAD.WIDE.U32 R4, R125.reuse, c[0x0][0x280], RZ ;  /* 0x0000a0007d047a25 */ /* 0x040fe200078e00ff */
[----:B------:R-:W-:Y:S01]  /*9e30*/  ISETP.NE.AND P0, PT, RZ, UR4, PT ;  /* 0x00000004ff007c0c */ /* 0x000fe2000bf05270 */
[----:B------:R-:W-:Y:S02]  /*9e40*/  BSSY B2, `(.L_x_936) ;  /* 0x0000692000027945 */ /* 0x000fe40003800000 */
[C---:B------:R-:W-:Y:S02]  /*9e50*/  IMAD R2, R0.reuse, c[0x0][0x280], RZ ;  /* 0x0000a00000027a24 */ /* 0x040fe400078e02ff */
[----:B------:R-:W-:Y:S02]  /*9e60*/  IMAD R0, R0, c[0x0][0x290], RZ ;  /* 0x0000a40000007a24 */ /* 0x000fe400078e02ff */
[----:B------:R-:W-:-:S02]  /*9e70*/  IMAD R8, R125, c[0x0][0x284], R2 ;  /* 0x0000a1007d087a24 */ /* 0x000fc400078e0202 */
[C---:B------:R-:W-:Y:S02]  /*9e80*/  IMAD R6, R125.reuse, c[0x0][0x294], R0 ;  /* 0x0000a5007d067a24 */ /* 0x040fe400078e0200 */
[----:B------:R-:W-:Y:S01]  /*9e90*/  IMAD.WIDE.U32 R2, R125, c[0x0][0x290], RZ ;  /* 0x0000a4007d027a25 */ /* 0x000fe200078e00ff */
[----:B------:R-:W-:-:S04]  /*9ea0*/  IADD3 R8, R8, R5, RZ ;  /* 0x0000000508087210 */ /* 0x000fc80007ffe0ff */
[----:B------:R-:W-:Y:S02]  /*9eb0*/  IADD3 R6, R6, R3, RZ ;  /* 0x0000000306067210 */ /* 0x000fe40007ffe0ff */
[----:B--2---:R-:W-:-:S04]  /*9ec0*/  IADD3 R28, R138, R118, RZ ;  /* 0x000000768a1c7210 */ /* 0x004fc80007ffe0ff */
[----:B------:R-:W-:Y:S01]  /*9ed0*/  LEA R0, R170, R28, 0x6 ;  /* 0x0000001caa007211 */ /* 0x000fe200078e30ff */
[----:B------:R-:W-:Y:S05]  /*9ee0*/  @!P0 BRA `(.L_x_937) ;  /* 0x0000348000008947 */ /* 0x000fea0003800000 */
[----:B------:R1:W5:Y:S01]  /*9ef0*/  LDL R82, [R1+0xc8] ;  /* 0x0000c80001527983 */ /* 0x0003620000100800 */
[----:B------:R-:W-:-:S03]  /*9f00*/  IMAD.MOV.U32 R9, RZ, RZ, c[0x0][0x2c4] ;  /* 0x0000b100ff097624 */ /* 0x000fc600078e00ff */
[----:B------:R1:W5:Y:S02]  /*9f10*/  LDL R81, [R1+0xc4] ;  /* 0x0000c40001517983 */ /* 0x0003640000100800 */
[----:B------:R-:W-:Y:S02]  /*9f20*/  ISETP.NE.AND P1, PT, R9, 0x1, PT ;  /* 0x000000010900780c */ /* 0x000fe40003f25270 */
[----:B------:R1:W5:Y:S04]  /*9f30*/  LDL R80, [R1+0xc0] ;  /* 0x0000c00001507983 */ /* 0x0003680000100800 */
[----:B------:R1:W5:Y:S04]  /*9f40*/  LDL R79, [R1+0xbc] ;  /* 0x0000bc00014f7983 */ /* 0x0003680000100800 */
[----:B------:R1:W5:Y:S03]  /*9f50*/  LDL R75, [R1+0xb8] ;  /* 0x0000b800014b7983 */ /* 0x0003660000100800 */
[----:B------:R-:W-:-:S05]  /*9f60*/  @P1 IMAD.HI.U32 R3, R0, c[0x0][0x2c8], RZ ;  /* 0x0000b20000031a27 */ /* 0x000fca00078e00ff */
[----:B------:R-:W-:Y:S01]  /*9f70*/  @P1 SHF.R.U32.HI R0, RZ, c[0x0][0x2cc], R3 ;  /* 0x0000b300ff001a19 */ /* 0x000fe20000011603 */
[----:B------:R-:W-:-:S03]  /*9f80*/  IMAD.MOV.U32 R5, RZ, RZ, R8 ;  /* 0x000000ffff057224 */ /* 0x000fc600078e0008 */
[----:B------:R-:W-:Y:S01]  /*9f90*/  SHF.R.S32.HI R3, RZ, 0x1f, R0 ;  /* 0x0000001fff037819 */ /* 0x000fe20000011400 */
[----:B------:R-:W-:Y:S01]  /*9fa0*/  IMAD.MOV.U32 R9, RZ, RZ, R6 ;  /* 0x000000ffff097224 */ /* 0x000fe200078e0006 */
[----:B------:R-:W-:-:S03]  /*9fb0*/  MOV R8, R2 ;  /* 0x0000000200087202 */ /* 0x000fc60000000f00 */
[C---:B------:R-:W-:Y:S02]  /*9fc0*/  IMAD R6, R3.reuse, c[0x0][0x280], RZ ;  /* 0x0000a00003067a24 */ /* 0x040fe400078e02ff */
[----:B------:R-:W-:Y:S02]  /*9fd0*/  IMAD R10, R3, c[0x0][0x290], RZ ;  /* 0x0000a400030a7a24 */ /* 0x000fe400078e02ff */
[----:B------:R-:W-:-:S04]  /*9fe0*/  IMAD.WIDE.U32 R4, R0, c[0x0][0x280], R4 ;  /* 0x0000a00000047a25 */ /* 0x000fc800078e0004 */
[----:B------:R-:W-:-:S04]  /*9ff0*/  IMAD.WIDE.U32 R2, R0, c[0x0][0x290], R8 ;  /* 0x0000a40000027a25 */ /* 0x000fc800078e0008 */
[C---:B------:R-:W-:Y:S02]  /*a000*/  IMAD R6, R0.reuse, c[0x0][0x284], R6 ;  /* 0x0000a10000067a24 */ /* 0x040fe400078e0206 */
[----:B------:R-:W-:Y:S01]  /*a010*/  IMAD R0, R0, c[0x0][0x294], R10 ;  /* 0x0000a50000007a24 */ /* 0x000fe200078e020a */
[----:B------:R-:W-:-:S04]  /*a020*/  LEA R41, P0, R2, c[0x0][0x288], 0x1 ;  /* 0x0000a20002297a11 */ /* 0x000fc800078008ff */
[----:B------:R-:W-:-:S04]  /*a030*/  IADD3 R0, R3, R0, RZ ;  /* 0x0000000003007210 */ /* 0x000fc80007ffe0ff */
[----:B------:R-:W-:Y:S02]  /*a040*/  LEA.HI.X R29, R2, c[0x0][0x28c], R0, 0x1, P0 ;  /* 0x0000a300021d7a11 */ /* 0x000fe400000f0c00 */
[----:B------:R-:W-:Y:S02]  /*a050*/  ISETP.GE.AND P0, PT, R28, R34, PT ;  /* 0x000000221c00720c */ /* 0x000fe40003f06270 */
[----:B------:R-:W-:Y:S02]  /*a060*/  LEA R40, P1, R4, c[0x0][0x270], 0x1 ;  /* 0x00009c0004287a11 */ /* 0x000fe400078208ff */
[----:B------:R-:W-:-:S04]  /*a070*/  IADD3 R6, R5, R6, RZ ;  /* 0x0000000605067210 */ /* 0x000fc80007ffe0ff */
[----:B------:R-:W-:Y:S01]  /*a080*/  LEA.HI.X R35, R4, c[0x0][0x274], R6, 0x1, P1 ;  /* 0x00009d0004237a11 */ /* 0x000fe200008f0c06 */
[----:B------:R1:W2:Y:S01]  /*a090*/  SHFL.IDX PT, R2, R41, RZ, 0x1e1f ;  /* 0x001e1fff29027589 */ /* 0x0002a200000e0000 */
[----:B------:R-:W-:Y:S03]  /*a0a0*/  BSSY B0, `(.L_x_938) ;  /* 0x0000050000007945 */ /* 0x000fe60003800000 */
[----:B------:R1:W3:Y:S01]  /*a0b0*/  SHFL.IDX PT, R4, R40, RZ, 0x1e1f ;  /* 0x001e1fff28047589 */ /* 0x0002e200000e0000 */
[----:B------:R-:W-:-:S03]  /*a0c0*/  CS2R R64, SRZ ;  /* 0x0000000000407805 */ /* 0x000fc6000001ff00 */
[----:B------:R1:W4:Y:S01]  /*a0d0*/  SHFL.IDX PT, R5, R35, RZ, 0x1e1f ;  /* 0x001e1fff23057589 */ /* 0x00032200000e0000 */
[----:B------:R-:W-:-:S03]  /*a0e0*/  CS2R R42, SRZ ;  /* 0x00000000002a7805 */ /* 0x000fc6000001ff00 */
[----:B------:R1:W1:Y:S01]  /*a0f0*/  SHFL.IDX PT, R3, R29, RZ, 0x1e1f ;  /* 0x001e1fff1d037589 */ /* 0x00026200000e0000 */
        /* <DEDUP_REMOVED lines=11> */
[----:B------:R-:W-:Y:S05]  /*a1b0*/  @P0 BRA `(.L_x_939) ;  /* 0x000003e000000947 */ /* 0x000fea0003800000 */
[----:B--2---:R-:W-:Y:S01]  /*a1c0*/  ISETP.GE.AND P0, PT, R169, c[0x0][0x27c], PT ;  /* 0x00009f00a9007a0c */ /* 0x004fe20003f06270 */
[----:B------:R-:W-:Y:S01]  /*a1d0*/  CS2R R22, SRZ ;  /* 0x0000000000167805 */ /* 0x000fe2000001ff00 */
[----:B------:R-:W-:Y:S01]  /*a1e0*/  ISETP.GE.AND P1, PT, R166, c[0x0][0x27c], PT ;  /* 0x00009f00a6007a0c */ /* 0x000fe20003f26270 */
[----:B------:R-:W-:-:S10]  /*a1f0*/  CS2R R20, SRZ ;  /* 0x0000000000147805 */ /* 0x000fd4000001ff00 */
[C---:B------:R-:W-:Y:S01]  /*a200*/  @!P0 IMAD.SHL.U32 R0, R169.reuse, 0x2, RZ ;  /* 0x00000002a9008824 */ /* 0x040fe200078e00ff */
[----:B-----5:R-:W-:-:S04]  /*a210*/  @!P0 SHF.L.U64.HI R6, R169, 0x1, R82 ;  /* 0x00000001a9068819 */ /* 0x020fc80000010252 */
[----:B---3--:R-:W-:-:S05]  /*a220*/  @!P0 IADD3 R10, P2, R4, R0, RZ ;  /* 0x00000000040a8210 */ /* 0x008fca0007f5e0ff */
[----:B----4-:R-:W-:Y:S01]  /*a230*/  @!P0 IMAD.X R11, R5, 0x1, R6, P2 ;  /* 0x00000001050b8824 */ /* 0x010fe200010e0606 */
[----:B------:R-:W-:-:S04]  /*a240*/  @!P0 IADD3 R8, P2, R2, R0, RZ ;  /* 0x0000000002088210 */ /* 0x000fc80007f5e0ff */
[----:B------:R2:W5:Y:S01]  /*a250*/  @!P0 LD.E.64 R22, [R10.64] ;  /* 0x000000080a168980 */ /* 0x000562000c101b00 */
[----:B-1----:R-:W-:Y:S02]  /*a260*/  @!P0 IMAD.X R9, R3, 0x1, R6, P2 ;  /* 0x0000000103098824 */ /* 0x002fe400010e0606 */
[C---:B------:R-:W-:Y:S01]  /*a270*/  @!P1 IMAD.SHL.U32 R6, R166.reuse, 0x2, RZ ;  /* 0x00000002a6069824 */ /* 0x040fe200078e00ff */
[----:B------:R-:W-:Y:S02]  /*a280*/  @!P1 SHF.L.U64.HI R0, R166, 0x1, R81 ;  /* 0x00000001a6009819 */ /* 0x000fe40000010251 */
[----:B------:R1:W5:Y:S01]  /*a290*/  @!P0 LD.E.64 R20, [R8.64] ;  /* 0x0000000808148980 */ /* 0x000362000c101b00 */
[----:B------:R-:W-:Y:S01]  /*a2a0*/  ISETP.GE.AND P0, PT, R168, c[0x0][0x27c], PT ;  /* 0x00009f00a8007a0c */ /* 0x000fe20003f06270 */
[----:B------:R-:W-:Y:S01]  /*a2b0*/  CS2R R24, SRZ ;  /* 0x0000000000187805 */ /* 0x000fe2000001ff00 */
[----:B------:R-:W-:Y:S01]  /*a2c0*/  CS2R R26, SRZ ;  /* 0x00000000001a7805 */ /* 0x000fe2000001ff00 */
[----:B--2---:R-:W-:-:S05]  /*a2d0*/  @!P1 IADD3 R10, P2, R4, R6, RZ ;  /* 0x00000006040a9210 */ /* 0x004fca0007f5e0ff */
[----:B------:R-:W-:Y:S01]  /*a2e0*/  @!P1 IMAD.X R11, R5, 0x1, R0, P2 ;  /* 0x00000001050b9824 */ /* 0x000fe200010e0600 */
[----:B-1----:R-:W-:-:S04]  /*a2f0*/  @!P1 IADD3 R8, P2, R2, R6, RZ ;  /* 0x0000000602089210 */ /* 0x002fc80007f5e0ff */
[C---:B------:R-:W-:Y:S01]  /*a300*/  @!P0 IMAD.SHL.U32 R6, R168.reuse, 0x2, RZ ;  /* 0x00000002a8068824 */ /* 0x040fe200078e00ff */
[----:B------:R-:W-:Y:S01]  /*a310*/  ISETP.GE.AND P3, PT, R139, c[0x0][0x27c], PT ;  /* 0x00009f008b007a0c */ /* 0x000fe20003f66270 */
[----:B------:R1:W5:Y:S01]  /*a320*/  @!P1 LD.E.64 R24, [R10.64] ;  /* 0x000000080a189980 */ /* 0x000362000c101b00 */
[----:B------:R-:W-:Y:S01]  /*a330*/  @!P1 IMAD.X R9, R3, 0x1, R0, P2 ;  /* 0x0000000103099824 */ /* 0x000fe200010e0600 */
[----:B------:R-:W-:-:S04]  /*a340*/  @!P0 SHF.L.U64.HI R0, R168, 0x1, R80 ;  /* 0x00000001a8008819 */ /* 0x000fc80000010250 */
[----:B------:R2:W5:Y:S01]  /*a350*/  @!P1 LD.E.64 R26, [R8.64] ;  /* 0x00000008081a9980 */ /* 0x000562000c101b00 */
[----:B------:R-:W-:Y:S01]  /*a360*/  CS2R R30, SRZ ;  /* 0x00000000001e7805 */ /* 0x000fe2000001ff00 */
[----:B------:R-:W-:Y:S01]  /*a370*/  CS2R R32, SRZ ;  /* 0x0000000000207805 */ /* 0x000fe2000001ff00 */
[----:B-1----:R-:W-:-:S05]  /*a380*/  @!P0 IADD3 R10, P1, R4, R6, RZ ;  /* 0x00000006040a8210 */ /* 0x002fca0007f3e0ff */
[----:B------:R-:W-:Y:S01]  /*a390*/  @!P0 IMAD.X R11, R5, 0x1, R0, P1 ;  /* 0x00000001050b8824 */ /* 0x000fe200008e0600 */
[----:B--2---:R-:W-:Y:S01]  /*a3a0*/  @!P0 IADD3 R8, P1, R2, R6, RZ ;  /* 0x0000000602088210 */ /* 0x004fe20007f3e0ff */
[----:B------:R-:W-:-:S03]  /*a3b0*/  @!P3 IMAD.SHL.U32 R6, R139, 0x2, RZ ;  /* 0x000000028b06b824 */ /* 0x000fc600078e00ff */
[----:B------:R1:W5:Y:S01]  /*a3c0*/  @!P0 LD.E.64 R30, [R10.64] ;  /* 0x000000080a1e8980 */ /* 0x000362000c101b00 */
[----:B------:R-:W-:Y:S01]  /*a3d0*/  @!P0 IMAD.X R9, R3, 0x1, R0, P1 ;  /* 0x0000000103098824 */ /* 0x000fe200008e0600 */
[----:B------:R-:W-:-:S04]  /*a3e0*/  @!P3 SHF.L.U64.HI R0, R139, 0x1, R79 ;  /* 0x000000018b00b819 */ /* 0x000fc8000001024f */
[----:B------:R2:W5:Y:S01]  /*a3f0*/  @!P0 LD.E.64 R32, [R8.64] ;  /* 0x0000000808208980 */ /* 0x000562000c101b00 */
[----:B------:R-:W-:Y:S02]  /*a400*/  @!P3 IADD3 R12, P0, R2, R6, RZ ;  /* 0x00000006020cb210 */ /* 0x000fe40007f1e0ff */
[----:B------:R-:W-:-:S03]  /*a410*/  ISETP.GE.AND P1, PT, R164, c[0x0][0x27c], PT ;  /* 0x00009f00a4007a0c */ /* 0x000fc60003f26270 */
[----:B------:R-:W-:Y:S01]  /*a420*/  @!P3 IMAD.X R13, R3, 0x1, R0, P0 ;  /* 0x00000001030db824 */ /* 0x000fe200000e0600 */
[----:B------:R-:W-:Y:S02]  /*a430*/  ISETP.GE.AND P0, PT, R167, c[0x0][0x27c], PT ;  /* 0x00009f00a7007a0c */ /* 0x000fe40003f06270 */
[----:B------:R-:W-:-:S05]  /*a440*/  @!P3 IADD3 R14, P2, R4, R6, RZ ;  /* 0x00000006040eb210 */ /* 0x000fca0007f5e0ff */
[----:B------:R-:W-:Y:S02]  /*a450*/  @!P3 IMAD.X R15, R5, 0x1, R0, P2 ;  /* 0x00000001050fb824 */ /* 0x000fe400010e0600 */
[----:B------:R-:W-:Y:S01]  /*a460*/  @!P1 IMAD.WIDE R18, R164, 0x2, R4 ;  /* 0x00000002a4129825 */ /* 0x000fe200078e0204 */
[----:B-1----:R-:W-:-:S03]  /*a470*/  CS2R R10, SRZ ;  /* 0x00000000000a7805 */ /* 0x002fc6000001ff00 */
[----:B------:R-:W-:Y:S01]  /*a480*/  @!P1 IMAD.WIDE R16, R164, 0x2, R2 ;  /* 0x00000002a4109825 */ /* 0x000fe200078e0202 */
[----:B--2---:R-:W-:-:S03]  /*a490*/  CS2R R8, SRZ ;  /* 0x0000000000087805 */ /* 0x004fc6000001ff00 */
[C---:B------:R-:W-:Y:S01]  /*a4a0*/  @!P0 IMAD.SHL.U32 R0, R167.reuse, 0x2, RZ ;  /* 0x00000002a7008824 */ /* 0x040fe200078e00ff */
[----:B------:R1:W5:Y:S01]  /*a4b0*/  @!P1 LD.E.64 R10, [R18.64] ;  /* 0x00000008120a9980 */ /* 0x000362000c101b00 */
[----:B------:R-:W-:-:S03]  /*a4c0*/  @!P0 SHF.L.U64.HI R6, R167, 0x1, R75 ;  /* 0x00000001a7068819 */ /* 0x000fc6000001024b */
[----:B------:R1:W5:Y:S01]  /*a4d0*/  @!P1 LD.E.64 R8, [R16.64] ;  /* 0x0000000810089980 */ /* 0x000362000c101b00 */
[----:B------:R-:W-:-:S05]  /*a4e0*/  @!P0 IADD3 R4, P1, R4, R0, RZ ;  /* 0x0000000004048210 */ /* 0x000fca0007f3e0ff */
[--C-:B------:R-:W-:Y:S01]  /*a4f0*/  @!P0 IMAD.X R5, R5, 0x1, R6.reuse, P1 ;  /* 0x0000000105058824 */ /* 0x100fe200008e0606 */
[----:B------:R-:W-:Y:S01]  /*a500*/  @!P0 IADD3 R2, P1, R2, R0, RZ ;  /* 0x0000000002028210 */ /* 0x000fe20007f3e0ff */
[----:B------:R-:W-:Y:S01]  /*a510*/  CS2R R36, SRZ ;  /* 0x0000000000247805 */ /* 0x000fe2000001ff00 */
[----:B------:R-:W-:Y:S01]  /*a520*/  CS2R R38, SRZ ;  /* 0x0000000000267805 */ /* 0x000fe2000001ff00 */
[----:B------:R-:W-:Y:S01]  /*a530*/  CS2R R42, SRZ ;  /* 0x00000000002a7805 */ /* 0x000fe2000001ff00 */
[----:B------:R-:W-:Y:S01]  /*a540*/  CS2R R44, SRZ ;  /* 0x00000000002c7805 */ /* 0x000fe2000001ff00 */
[----:B------:R-:W-:Y:S02]  /*a550*/  @!P0 IMAD.X R3, R3, 0x1, R6, P1 ;  /* 0x0000000103038824 */ /* 0x000fe400008e0606 */
[----:B------:R1:W5:Y:S04]  /*a560*/  @!P3 LD.E.64 R36, [R14.64] ;  /* 0x000000080e24b980 */ /* 0x000368000c101b00 */
[----:B------:R1:W5:Y:S04]  /*a570*/  @!P3 LD.E.64 R38, [R12.64] ;  /* 0x000000080c26b980 */ /* 0x000368000c101b00 */
[----:B------:R1:W5:Y:S04]  /*a580*/  @!P0 LD.E.64 R42, [R4.64] ;  /* 0x00000008042a8980 */ /* 0x000368000c101b00 */
[----:B------:R1:W5:Y:S02]  /*a590*/  @!P0 LD.E.64 R44, [R2.64] ;  /* 0x00000008022c8980 */ /* 0x000364000c101b00 */
.L_x_939:
[----:B--2---:R-:W-:Y:S05]  /*a5a0*/  BSYNC B0 ;  /* 0x0000000000007941 */ /* 0x004fea0003800000 */
.L_x_938:
[----:B------:R-:W-:Y:S01]  /*a5b0*/  IADD3 R0, R28, 0x40, RZ ;  /* 0x000000401c007810 */ /* 0x000fe20007ffe0ff */
[----:B-1---5:R-:W-:Y:S01]  /*a5c0*/  IMAD.MOV.U32 R2, RZ, RZ, R36 ;  /* 0x000000ffff027224 */ /* 0x022fe200078e0024 */
[----:B------:R-:W-:Y:S01]  /*a5d0*/  MOV R6, R8 ;  /* 0x0000000800067202 */ /* 0x000fe20000000f00 */
[----:B------:R-:W-:Y:S01]  /*a5e0*/  IMAD.MOV.U32 R3, RZ, RZ, R43 ;  /* 0x000000ffff037224 */ /* 0x000fe200078e002b */
[----:B------:R-:W-:Y:S01]  /*a5f0*/  ISETP.GE.AND P0, PT, R0, R34, PT ;  /* 0x000000220000720c */ /* 0x000fe20003f06270 */
[----:B------:R-:W-:Y:S01]  /*a600*/  IMAD.MOV.U32 R0, RZ, RZ, R37 ;  /* 0x000000ffff007224 */ /* 0x000fe200078e0025 */
[----:B----4-:R1:W2:Y:S01]  /*a610*/  SHFL.IDX PT, R5, R35, 0x1, 0x1e1f ;  /* 0x003e1f0023057f89 */ /* 0x0102a200000e0000 */
[----:B---3--:R-:W-:Y:S01]  /*a620*/  IMAD.MOV.U32 R4, RZ, RZ, R42 ;  /* 0x000000ffff047224 */ /* 0x008fe200078e002a */
[----:B------:R-:W-:Y:S01]  /*a630*/  PRMT R78, R78, 0x5410, R3 ;  /* 0x000054104e4e7816 */ /* 0x000fe20000000003 */
[----:B------:R-:W-:Y:S01]  /*a640*/  IMAD.MOV.U32 R3, RZ, RZ, R31 ;  /* 0x000000ffff037224 */ /* 0x000fe200078e001f */
[----:B------:R-:W-:Y:S01]  /*a650*/  PRMT R74, R2, 0x5410, R0 ;  /* 0x00005410024a7816 */ /* 0x000fe20000000000 */
[----:B------:R-:W-:Y:S01]  /*a660*/  IMAD.MOV.U32 R2, RZ, RZ, R24 ;  /* 0x000000ffff027224 */ /* 0x000fe200078e0018 */
[----:B------:R-:W-:Y:S01]  /*a670*/  PRMT R77, R77, 0x5410, R4 ;  /* 0x000054104d4d7816 */ /* 0x000fe20000000004 */
[----:B------:R-:W-:Y:S01]  /*a680*/  IMAD.MOV.U32 R0, RZ, RZ, R25 ;  /* 0x000000ffff007224 */ /* 0x000fe200078e0019 */
[----:B------:R-:W-:Y:S01]  /*a690*/  MOV R4, R30 ;  /* 0x0000001e00047202 */ /* 0x000fe20000000f00 */
[----:B------:R-:W-:Y:S01]  /*a6a0*/  IMAD.MOV.U32 R13, RZ, RZ, R20 ;  /* 0x000000ffff0d7224 */ /* 0x000fe200078e0014 */
[----:B------:R-:W-:Y:S01]  /*a6b0*/  BSSY B0, `(.L_x_940) ;  /* 0x0000066000007945 */ /* 0x000fe20003800000 */
[----:B------:R-:W-:Y:S01]  /*a6c0*/  IMAD.MOV.U32 R12, RZ, RZ, R21 ;  /* 0x000000ffff0c7224 */ /* 0x000fe200078e0015 */
[----:B------:R-:W-:Y:S01]  /*a6d0*/  PRMT R70, R2, 0x5410, R0 ;  /* 0x0000541002467816 */ /* 0x000fe20000000000 */
[----:B------:R-:W-:Y:S01]  /*a6e0*/  IMAD.MOV.U32 R2, RZ, RZ, R10 ;  /* 0x000000ffff027224 */ /* 0x000fe200078e000a */
[----:B------:R-:W-:Y:S01]  /*a6f0*/  PRMT R72, R4, 0x5410, R3 ;  /* 0x0000541004487816 */ /* 0x000fe20000000003 */
[----:B------:R-:W-:Y:S01]  /*a700*/  IMAD.MOV.U32 R0, RZ, RZ, R11 ;  /* 0x000000ffff007224 */ /* 0x000fe200078e000b */
[----:B------:R-:W-:Y:S01]  /*a710*/  MOV R4, R22 ;  /* 0x0000001600047202 */ /* 0x000fe20000000f00 */
[----:B------:R-:W-:Y:S01]  /*a720*/  IMAD.MOV.U32 R3, RZ, RZ, R23 ;  /* 0x000000ffff037224 */ /* 0x000fe200078e0017 */
[----:B------:R-:W-:Y:S01]  /*a730*/  PRMT R67, R13, 0x5410, R12 ;  /* 0x000054100d437816 */ /* 0x000fe2000000000c */
[----:B------:R-:W-:Y:S01]  /*a740*/  CS2R R58, SRZ ;  /* 0x00000000003a7805 */ /* 0x000fe2000001ff00 */
[----:B------:R-:W-:Y:S01]  /*a750*/  PRMT R66, R2, 0x5410, R0 ;  /* 0x0000541002427816 */ /* 0x000fe20000000000 */
[----:B------:R-:W-:Y:S01]  /*a760*/  IMAD.MOV.U32 R2, RZ, RZ, R38 ;  /* 0x000000ffff027224 */ /* 0x000fe200078e0026 */
[----:B------:R-:W-:Y:S01]  /*a770*/  PRMT R68, R4, 0x5410, R3 ;  /* 0x0000541004447816 */ /* 0x000fe20000000003 */
[----:B------:R-:W-:Y:S01]  /*a780*/  IMAD.MOV.U32 R0, RZ, RZ, R39 ;  /* 0x000000ffff007224 */ /* 0x000fe200078e0027 */
[----:B------:R-:W-:Y:S01]  /*a790*/  MOV R4, R44 ;  /* 0x0000002c00047202 */ /* 0x000fe20000000f00 */
[----:B------:R-:W-:Y:S01]  /*a7a0*/  IMAD.MOV.U32 R3, RZ, RZ, R45 ;  /* 0x000000ffff037224 */ /* 0x000fe200078e002d */
[----:B------:R-:W-:Y:S01]  /*a7b0*/  CS2R R54, SRZ ;  /* 0x0000000000367805 */ /* 0x000fe2000001ff00 */
[----:B------:R-:W-:Y:S01]  /*a7c0*/  CS2R R50, SRZ ;  /* 0x0000000000327805 */ /* 0x000fe2000001ff00 */
[----:B------:R-:W-:Y:S01]  /*a7d0*/  PRMT R73, R2, 0x5410, R0 ;  /* 0x0000541002497816 */ /* 0x000fe20000000000 */
[----:B------:R-:W-:Y:S01]  /*a7e0*/  IMAD.MOV.U32 R2, RZ, RZ, R26 ;  /* 0x000000ffff027224 */ /* 0x000fe200078e001a */
[----:B------:R-:W-:Y:S01]  /*a7f0*/  PRMT R76, R4, 0x5410, R3 ;  /* 0x00005410044c7816 */ /* 0x000fe20000000003 */
[----:B------:R-:W-:Y:S01]  /*a800*/  IMAD.MOV.U32 R3, RZ, RZ, R33 ;  /* 0x000000ffff037224 */ /* 0x000fe200078e0021 */
[----:B------:R-:W-:Y:S01]  /*a810*/  MOV R0, R27 ;  /* 0x0000001b00007202 */ /* 0x000fe20000000f00 */
[----:B------:R-:W-:Y:S01]  /*a820*/  CS2R R46, SRZ ;  /* 0x00000000002e7805 */ /* 0x000fe2000001ff00 */
[----:B------:R-:W-:Y:S01]  /*a830*/  MOV R4, R32 ;  /* 0x0000002000047202 */ /* 0x000fe20000000f00 */
[----:B------:R-:W-:Y:S01]  /*a840*/  CS2R R62, SRZ ;  /* 0x00000000003e7805 */ /* 0x000fe2000001ff00 */
[----:B------:R-:W-:Y:S01]  /*a850*/  PRMT R69, R2, 0x5410, R0 ;  /* 0x0000541002457816 */ /* 0x000fe20000000000 */
[----:B------:R-:W-:Y:S01]  /*a860*/  IMAD.MOV.U32 R0, RZ, RZ, R9 ;  /* 0x000000ffff007224 */ /* 0x000fe200078e0009 */
[----:B------:R-:W-:Y:S01]  /*a870*/  PRMT R71, R4, 0x5410, R3 ;  /* 0x0000541004477816 */ /* 0x000fe20000000003 */
[----:B------:R-:W3:Y:S01]  /*a880*/  SHFL.IDX PT, R2, R41, 0x1, 0x1e1f ;  /* 0x003e1f0029027f89 */ /* 0x000ee200000e0000 */
[----:B------:R-:W-:Y:S01]  /*a890*/  CS2R R60, SRZ ;  /* 0x00000000003c7805 */ /* 0x000fe2000001ff00 */
[----:B------:R-:W-:Y:S01]  /*a8a0*/  CS2R R56, SRZ ;  /* 0x0000000000387805 */ /* 0x000fe2000001ff00 */
[----:B-1----:R-:W-:Y:S01]  /*a8b0*/  PRMT R35, R6, 0x5410, R0 ;  /* 0x0000541006237816 */ /* 0x002fe20000000000 */
[----:B------:R1:W4:Y:S01]  /*a8c0*/  SHFL.IDX PT, R4, R40, 0x1, 0x1e1f ;  /* 0x003e1f0028047f89 */ /* 0x00032200000e0000 */
[----:B------:R-:W-:Y:S01]  /*a8d0*/  CS2R R52, SRZ ;  /* 0x0000000000347805 */ /* 0x000fe2000001ff00 */
[----:B------:R-:W-:-:S02]  /*a8e0*/  CS2R R48, SRZ ;  /* 0x0000000000307805 */ /* 0x000fc4000001ff00 */
[----:B------:R2:W3:Y:S01]  /*a8f0*/  SHFL.IDX PT, R3, R29, 0x1, 0x1e1f ;  /* 0x003e1f001d037f89 */ /* 0x0004e200000e0000 */
[----:B-1----:R-:W-:Y:S01]  /*a900*/  CS2R R40, SRZ ;  /* 0x0000000000287805 */ /* 0x002fe2000001ff00 */
[----:B--2---:R-:W-:Y:S01]  /*a910*/  CS2R R28, SRZ ;  /* 0x00000000001c7805 */ /* 0x004fe2000001ff00 */
[----:B------:R-:W-:Y:S05]  /*a920*/  @P0 BRA `(.L_x_941) ;  /* 0x000003e000000947 */ /* 0x000fea0003800000 */
[----:B---34-:R-:W-:Y:S01]  /*a930*/  ISETP.GE.AND P0, PT, R169, c[0x0][0x27c], PT ;  /* 0x00009f00a9007a0c */ /* 0x018fe20003f06270 */
[----:B------:R-:W-:Y:S01]  /*a940*/  CS2R R46, SRZ ;  /* 0x00000000002e7805 */ /* 0x000fe2000001ff00 */
[----:B------:R-:W-:Y:S01]  /*a950*/  ISETP.GE.AND P1, PT, R166, c[0x0][0x27c], PT ;  /* 0x00009f00a6007a0c */ /* 0x000fe20003f26270 */
[----:B------:R-:W-:-:S10]  /*a960*/  CS2R R48, SRZ ;  /* 0x0000000000307805 */ /* 0x000fd4000001ff00 */
[C---:B------:R-:W-:Y:S01]  /*a970*/  @!P0 IMAD.SHL.U32 R0, R169.reuse, 0x2, RZ ;  /* 0x00000002a9008824 */ /* 0x040fe200078e00ff */
[----:B------:R-:W-:-:S04]  /*a980*/  @!P0 SHF.L.U64.HI R6, R169, 0x1, R82 ;  /* 0x00000001a9068819 */ /* 0x000fc80000010252 */
[----:B------:R-:W-:-:S05]  /*a990*/  @!P0 IADD3 R14, P2, R4, R0, RZ ;  /* 0x00000000040e8210 */ /* 0x000fca0007f5e0ff */
[----:B------:R-:W-:Y:S01]  /*a9a0*/  @!P0 IMAD.X R15, R5, 0x1, R6, P2 ;  /* 0x00000001050f8824 */ /* 0x000fe200010e0606 */
[----:B------:R-:W-:Y:S01]  /*a9b0*/  @!P0 IADD3 R12, P2, R2, R0, RZ ;  /* 0x00000000020c8210 */ /* 0x000fe20007f5e0ff */
[----:B------:R-:W-:-:S03]  /*a9c0*/  @!P1 IMAD.SHL.U32 R0, R166, 0x2, RZ ;  /* 0x00000002a6009824 */ /* 0x000fc600078e00ff */
[----:B------:R1:W5:Y:S01]  /*a9d0*/  @!P0 LD.E.64 R46, [R14.64] ;  /* 0x000000080e2e8980 */ /* 0x000362000c101b00 */
[----:B------:R-:W-:Y:S01]  /*a9e0*/  @!P0 IMAD.X R13, R3, 0x1, R6, P2 ;  /* 0x00000001030d8824 */ /* 0x000fe200010e0606 */
[----:B------:R-:W-:-:S04]  /*a9f0*/  @!P1 SHF.L.U64.HI R6, R166, 0x1, R81 ;  /* 0x00000001a6069819 */ /* 0x000fc80000010251 */
[----:B------:R2:W5:Y:S01]  /*aa00*/  @!P0 LD.E.64 R48, [R12.64] ;  /* 0x000000080c308980 */ /* 0x000562000c101b00 */
[----:B------:R-:W-:Y:S01]  /*aa10*/  ISETP.GE.AND P0, PT, R168, c[0x0][0x27c], PT ;  /* 0x00009f00a8007a0c */ /* 0x000fe20003f06270 */
[----:B------:R-:W-:Y:S01]  /*aa20*/  CS2R R50, SRZ ;  /* 0x0000000000327805 */ /* 0x000fe2000001ff00 */
[----:B------:R-:W-:Y:S01]  /*aa30*/  CS2R R52, SRZ ;  /* 0x0000000000347805 */ /* 0x000fe2000001ff00 */
[----:B-1----:R-:W-:-:S05]  /*aa40*/  @!P1 IADD3 R14, P2, R4, R0, RZ ;  /* 0x00000000040e9210 */ /* 0x002fca0007f5e0ff */
[----:B------:R-:W-:Y:S01]  /*aa50*/  @!P1 IMAD.X R15, R5, 0x1, R6, P2 ;  /* 0x00000001050f9824 */ /* 0x000fe200010e0606 */
[----:B--2---:R-:W-:-:S04]  /*aa60*/  @!P1 IADD3 R12, P2, R2, R0, RZ ;  /* 0x00000000020c9210 */ /* 0x004fc80007f5e0ff */
[C---:B------:R-:W-:Y:S01]  /*aa70*/  @!P0 IMAD.SHL.U32 R0, R168.reuse, 0x2, RZ ;  /* 0x00000002a8008824 */ /* 0x040fe200078e00ff */
[----:B------:R-:W-:Y:S01]  /*aa80*/  ISETP.GE.AND P3, PT, R139, c[0x0][0x27c], PT ;  /* 0x00009f008b007a0c */ /* 0x000fe20003f66270 */
[----:B------:R1:W5:Y:S01]  /*aa90*/  @!P1 LD.E.64 R50, [R14.64] ;  /* 0x000000080e329980 */ /* 0x000362000c101b00 */
[----:B------:R-:W-:Y:S01]  /*aaa0*/  @!P1 IMAD.X R13, R3, 0x1, R6, P2 ;  /* 0x00000001030d9824 */ /* 0x000fe200010e0606 */
[----:B------:R-:W-:-:S04]  /*aab0*/  @!P0 SHF.L.U64.HI R6, R168, 0x1, R80 ;  /* 0x00000001a8068819 */ /* 0x000fc80000010250 */
[----:B------:R2:W5:Y:S01]  /*aac0*/  @!P1 LD.E.64 R52, [R12.64] ;  /* 0x000000080c349980 */ /* 0x000562000c101b00 */
[----:B------:R-:W-:Y:S01]  /*aad0*/  CS2R R54, SRZ ;  /* 0x0000000000367805 */ /* 0x000fe2000001ff00 */
[----:B------:R-:W-:-:S04]  /*aae0*/  CS2R R56, SRZ ;  /* 0x0000000000387805 */ /* 0x000fc8000001ff00 */
[----:B------:R-:W-:Y:S01]  /*aaf0*/  @!P3 IMAD.SHL.U32 R16, R139, 0x2, RZ ;  /* 0x000000028b10b824 */ /* 0x000fe200078e00ff */
[----:B-1----:R-:W-:-:S05]  /*ab00*/  @!P0 IADD3 R14, P1, R4, R0, RZ ;  /* 0x00000000040e8210 */ /* 0x002fca0007f3e0ff */
[----:B------:R-:W-:Y:S01]  /*ab10*/  @!P0 IMAD.X R15, R5, 0x1, R6, P1 ;  /* 0x00000001050f8824 */ /* 0x000fe200008e0606 */
[----:B--2---:R-:W-:-:S04]  /*ab20*/  @!P0 IADD3 R12, P1, R2, R0, RZ ;  /* 0x00000000020c8210 */ /* 0x004fc80007f3e0ff */
[----:B------:R1:W5:Y:S01]  /*ab30*/  @!P0 LD.E.64 R54, [R14.64] ;  /* 0x000000080e368980 */ /* 0x000362000c101b00 */
[----:B------:R-:W-:Y:S01]  /*ab40*/  @!P0 IMAD.X R13, R3, 0x1, R6, P1 ;  /* 0x00000001030d8824 */ /* 0x000fe200008e0606 */
[----:B------:R-:W-:-:S04]  /*ab50*/  @!P3 SHF.L.U64.HI R0, R139, 0x1, R79 ;  /* 0x000000018b00b819 */ /* 0x000fc8000001024f */
[----:B------:R2:W5:Y:S01]  /*ab60*/  @!P0 LD.E.64 R56, [R12.64] ;  /* 0x000000080c388980 */ /* 0x000562000c101b00 */
[----:B------:R-:W-:Y:S01]  /*ab70*/  ISETP.GE.AND P1, PT, R164, c[0x0][0x27c], PT ;  /* 0x00009f00a4007a0c */ /* 0x000fe20003f26270 */
[----:B------:R-:W-:Y:S01]  /*ab80*/  CS2R R28, SRZ ;  /* 0x00000000001c7805 */ /* 0x000fe2000001ff00 */
[----:B------:R-:W-:Y:S01]  /*ab90*/  CS2R R40, SRZ ;  /* 0x0000000000287805 */ /* 0x000fe2000001ff00 */
[----:B--2---:R-:W-:-:S05]  /*aba0*/  @!P3 IADD3 R12, P0, R2, R16, RZ ;  /* 0x00000010020cb210 */ /* 0x004fca0007f1e0ff */
[----:B------:R-:W-:Y:S01]  /*abb0*/  @!P3 IMAD.X R13, R3, 0x1, R0, P0 ;  /* 0x00000001030db824 */ /* 0x000fe200000e0600 */
[----:B------:R-:W-:Y:S02]  /*abc0*/  ISETP.GE.AND P0, PT, R167, c[0x0][0x27c], PT ;  /* 0x00009f00a7007a0c */ /* 0x000fe40003f06270 */
[----:B-1----:R-:W-:Y:S02]  /*abd0*/  @!P3 IADD3 R14, P2, R4, R16, RZ ;  /* 0x00000010040eb210 */ /* 0x002fe40007f5e0ff */
[----:B------:R-:W-:-:S04]  /*abe0*/  @!P1 IMAD.WIDE R18, R164, 0x2, R4 ;  /* 0x00000002a4129825 */ /* 0x000fc800078e0204 */
[----:B------:R-:W-:Y:S01]  /*abf0*/  @!P3 IMAD.X R15, R5, 0x1, R0, P2 ;  /* 0x00000001050fb824 */ /* 0x000fe200010e0600 */
[----:B------:R1:W5:Y:S01]  /*ac00*/  @!P1 LD.E.64 R28, [R18.64] ;  /* 0x00000008121c9980 */ /* 0x000362000c101b00 */
[----:B------:R-:W-:-:S04]  /*ac10*/  @!P1 IMAD.WIDE R16, R164, 0x2, R2 ;  /* 0x00000002a4109825 */ /* 0x000fc800078e0202 */
[C---:B------:R-:W-:Y:S01]  /*ac20*/  @!P0 IMAD.SHL.U32 R0, R167.reuse, 0x2, RZ ;  /* 0x00000002a7008824 */ /* 0x040fe200078e00ff */
[----:B------:R1:W5:Y:S01]  /*ac30*/  @!P1 LD.E.64 R40, [R16.64] ;  /* 0x0000000810289980 */ /* 0x000362000c101b00 */
[----:B------:R-:W-:-:S03]  /*ac40*/  @!P0 SHF.L.U64.HI R6, R167, 0x1, R75 ;  /* 0x00000001a7068819 */ /* 0x000fc6000001024b */
        /* <DEDUP_REMOVED lines=12> */
.L_x_941:
[----:B---34-:R-:W-:Y:S05]  /*ad10*/  BSYNC B0 ;  /* 0x0000000000007941 */ /* 0x018fea0003800000 */
.L_x_940:
[----:B-----5:R-:W-:Y:S01]  /*ad20*/  IMAD.MOV.U32 R0, RZ, RZ, R64 ;  /* 0x000000ffff007224 */ /* 0x020fe200078e0040 */
[----:B------:R-:W-:-:S04]  /*ad30*/  DEPBAR.LE SB0, 0x1 ;  /* 0x000080400000791a */ /* 0x000fc80000000000 */
[----:B-1----:R-:W-:Y:S01]  /*ad40*/  IMAD.MOV.U32 R4, RZ, RZ, R65 ;  /* 0x000000ffff047224 */ /* 0x002fe200078e0041 */
[----:B------:R-:W-:Y:S01]  /*ad50*/  BSSY B1, `(.L_x_942) ;  /* 0x0000145000017945 */ /* 0x000fe20003800000 */
[----:B------:R-:W-:Y:S02]  /*ad60*/  IMAD.MOV.U32 R3, RZ, RZ, R58 ;  /* 0x000000ffff037224 */ /* 0x000fe400078e003a */
[----:B------:R-:W-:Y:S01]  /*ad70*/  IMAD.MOV.U32 R2, RZ, RZ, R59 ;  /* 0x000000ffff027224 */ /* 0x000fe200078e003b */
[----:B------:R-:W-:Y:S01]  /*ad80*/  PRMT R87, R0, 0x5410, R4 ;  /* 0x0000541000577816 */ /* 0x000fe20000000004 */
[----:B------:R-:W-:Y:S02]  /*ad90*/  IMAD.MOV.U32 R0, RZ, RZ, R54 ;  /* 0x000000ffff007224 */ /* 0x000fe400078e0036 */
[----:B------:R-:W-:Y:S01]  /*ada0*/  IMAD.MOV.U32 R4, RZ, RZ, R55 ;  /* 0x000000ffff047224 */ /* 0x000fe200078e0037 */
[----:B------:R-:W-:Y:S01]  /*adb0*/  PRMT R85, R3, 0x5410, R2 ;  /* 0x0000541003557816 */ /* 0x000fe20000000002 */
[----:B------:R-:W-:Y:S01]  /*adc0*/  IMAD.MOV.U32 R2, RZ, RZ, R51 ;  /* 0x000000ffff027224 */ /* 0x000fe200078e0033 */
[----:B------:R-:W-:Y:S01]  /*add0*/  PRMT R83, R0, 0x7610, R83 ;  /* 0x0000761000537816 */ /* 0x000fe20000000053 */
[----:B------:R-:W-:Y:S01]  /*ade0*/  IMAD.MOV.U32 R0, RZ, RZ, R46 ;  /* 0x000000ffff007224 */ /* 0x000fe200078e002e */
[----:B------:R-:W-:-:S02]  /*adf0*/  MOV R3, R50 ;  /* 0x0000003200037202 */ /* 0x000fc40000000f00 */
        /* <DEDUP_REMOVED lines=8> */
[----:B------:R-:W-:Y:S02]  /*ae80*/  PRMT R86, R0, 0x7610, R86 ;  /* 0x0000761000567816 */ /* 0x000fe40000000056 */
[----:B------:R-:W-:-:S02]  /*ae90*/  MOV R2, R29 ;  /* 0x0000001d00027202 */ /* 0x000fc40000000f00 */
[----:B------:R-:W-:Y:S01]  /*aea0*/  PRMT R86, R86, 0x5410, R4 ;  /* 0x0000541056567816 */ /* 0x000fe20000000004 */
[----:B------:R-:W-:Y:S01]  /*aeb0*/  IMAD.IADD R4, R34, 0x1, -R118 ;  /* 0x0000000122047824 */ /* 0x000fe200078e0a76 */
[----:B------:R-:W-:Y:S01]  /*aec0*/  PRMT R75, R3, 0x5410, R2 ;  /* 0x00005410034b7816 */ /* 0x000fe20000000002 */
[----:B------:R-:W-:Y:S01]  /*aed0*/  IMAD.MOV.U32 R3, RZ, RZ, R60 ;  /* 0x000000ffff037224 */ /* 0x000fe200078e003c */
[----:B------:R-:W-:Y:S01]  /*aee0*/  MOV R0, R56 ;  /* 0x0000003800007202 */ /* 0x000fe20000000f00 */
[----:B------:R-:W-:Y:S01]  /*aef0*/  IMAD.MOV.U32 R2, RZ, RZ, R61 ;  /* 0x000000ffff027224 */ /* 0x000fe200078e003d */
[----:B------:R-:W-:Y:S02]  /*af00*/  IMNMX R19, R4, 0x80, PT ;  /* 0x0000008004137817 */ /* 0x000fe40003800200 */
[----:B------:R-:W-:Y:S01]  /*af10*/  PRMT R82, R0, 0x7610, R82 ;  /* 0x0000761000527816 */ /* 0x000fe20000000052 */
[----:B------:R-:W-:Y:S01]  /*af20*/  IMAD.MOV.U32 R0, RZ, RZ, R53 ;  /* 0x000000ffff007224 */ /* 0x000fe200078e0035 */
[----:B------:R-:W-:Y:S01]  /*af30*/  BAR.SYNC.DEFER_BLOCKING 0x0 ;  /* 0x0000000000007b1d */ /* 0x000fe20000010000 */
[----:B------:R-:W-:-:S02]  /*af40*/  ISETP.GE.AND P0, PT, R138, R19, PT ;  /* 0x000000138a00720c */ /* 0x000fc40003f06270 */
[----:B------:R-:W-:Y:S01]  /*af50*/  PRMT R84, R3, 0x5410, R2 ;  /* 0x0000541003547816 */ /* 0x000fe20000000002 */
[----:B------:R-:W-:Y:S01]  /*af60*/  IMAD.MOV.U32 R3, RZ, RZ, R57 ;  /* 0x000000ffff037224 */ /* 0x000fe200078e0039 */
[----:B------:R-:W-:Y:S01]  /*af70*/  MOV R4, R48 ;  /* 0x0000003000047202 */ /* 0x000fe20000000f00 */
[----:B------:R-:W-:-:S03]  /*af80*/  IMAD.MOV.U32 R2, RZ, RZ, R52 ;  /* 0x000000ffff027224 */ /* 0x000fc600078e0034 */
[----:B------:R-:W-:Y:S01]  /*af90*/  PRMT R82, R82, 0x5410, R3 ;  /* 0x0000541052527816 */ /* 0x000fe20000000003 */
[----:B------:R-:W-:Y:S01]  /*afa0*/  IMAD.MOV.U32 R3, RZ, RZ, R49 ;  /* 0x000000ffff037224 */ /* 0x000fe200078e0031 */
[----:B------:R-:W-:Y:S01]  /*afb0*/  PRMT R80, R2, 0x5410, R0 ;  /* 0x0000541002507816 */ /* 0x000fe20000000000 */
[----:B------:R-:W-:Y:S01]  /*afc0*/  IMAD.MOV.U32 R2, RZ, RZ, R40 ;  /* 0x000000ffff027224 */ /* 0x000fe200078e0028 */
[----:B------:R-:W-:Y:S01]  /*afd0*/  PRMT R77, R4, 0x7610, R77 ;  /* 0x00007610044d7816 */ /* 0x000fe2000000004d */
[----:B------:R-:W-:Y:S01]  /*afe0*/  IMAD.MOV.U32 R0, RZ, RZ, R41 ;  /* 0x000000ffff007224 */ /* 0x000fe200078e0029 */
[----:B------:R-:W-:-:S04]  /*aff0*/  PRMT R78, R3, 0x7610, R78 ;  /* 0x00007610034e7816 */ /* 0x000fc8000000004e */
[----:B------:R-:W-:Y:S01]  /*b000*/  PRMT R34, R2, 0x5410, R0 ;  /* 0x0000541002227816 */ /* 0x000fe20000000000 */
[----:B------:R-:W-:Y:S05]  /*b010*/  @P0 BRA `(.L_x_943) ;  /* 0x0000118000000947 */ /* 0x000fea0003800000 */
[----:B------:R-:W-:Y:S01]  /*b020*/  ISETP.GE.AND P0, PT, R164, c[0x0][0x27c], PT ;  /* 0x00009f00a4007a0c */ /* 0x000fe20003f06270 */
[----:B------:R-:W-:-:S12]  /*b030*/  BSSY B0, `(.L_x_944) ;  /* 0x000002d000007945 */ /* 0x000fd80003800000 */
[----:B------:R-:W-:Y:S05]  /*b040*/  @P0 BRA `(.L_x_945) ;  /* 0x000002b000000947 */ /* 0x000fea0003800000 */
[----:B------:R-:W2:Y:S01]  /*b050*/  LDL R88, [R1+0xc] ;  /* 0x00000c0001587983 */ /* 0x000ea20000100800 */
[----:B------:R-:W-:Y:S02]  /*b060*/  SHF.R.U32.HI R0, RZ, 0x10, R9 ;  /* 0x00000010ff007819 */ /* 0x000fe40000011609 */
[--C-:B------:R-:W-:Y:S02]  /*b070*/  SHF.R.U64 R17, R10, 0x10, R11.reuse ;  /* 0x000000100a117819 */ /* 0x100fe4000000120b */
[----:B------:R-:W-:Y:S02]  /*b080*/  SHF.R.U32.HI R3, RZ, 0x10, R11 ;  /* 0x00000010ff037819 */ /* 0x000fe4000001160b */
[----:B------:R-:W-:Y:S01]  /*b090*/  SHF.R.U64 R16, R8, 0x10, R9 ;  /* 0x0000001008107819 */ /* 0x000fe20000001209 */
[----:B------:R-:W-:Y:S02]  /*b0a0*/  HADD2.F32 R17, -RZ, R17.H0_H0 ;  /* 0x20000011ff117230 */ /* 0x000fe40000004100 */
[----:B------:R-:W-:-:S02]  /*b0b0*/  HADD2.F32 R18, -RZ, R3.H0_H0 ;  /* 0x20000003ff127230 */ /* 0x000fc40000004100 */
[----:B------:R-:W-:Y:S01]  /*b0c0*/  HADD2.F32 R3, -RZ, R66.H0_H0 ;  /* 0x20000042ff037230 */ /* 0x000fe20000004100 */
[----:B--2---:R-:W1:Y:S02]  /*b0d0*/  LDS.128 R12, [R88+0x4800] ;  /* 0x00480000580c7984 */ /* 0x004e640000000c00 */
[--C-:B-1----:R-:W-:Y:S02]  /*b0e0*/  HADD2.F32 R11, -RZ, R14.reuse.H0_H0 ;  /* 0x2000000eff0b7230 */ /* 0x102fe40000004100 */
[----:B------:R-:W-:Y:S02]  /*b0f0*/  HADD2.F32 R4, -RZ, R14.H1_H1 ;  /* 0x3000000eff047230 */ /* 0x000fe40000004100 */
[--C-:B------:R-:W-:Y:S02]  /*b100*/  HADD2.F32 R2, -RZ, R15.reuse.H1_H1 ;  /* 0x3000000fff027230 */ /* 0x100fe40000004100 */
[----:B------:R-:W-:Y:S02]  /*b110*/  HADD2.F32 R14, -RZ, R0.H0_H0 ;  /* 0x20000000ff0e7230 */ /* 0x000fe40000004100 */
[----:B------:R-:W-:-:S02]  /*b120*/  HADD2.F32 R10, -RZ, R15.H0_H0 ;  /* 0x2000000fff0a7230 */ /* 0x000fc40000004100 */
[--C-:B------:R-:W-:Y:S02]  /*b130*/  HADD2.F32 R8, -RZ, R12.reuse.H1_H1 ;  /* 0x3000000cff087230 */ /* 0x100fe40000004100 */
[----:B------:R-:W-:Y:S02]  /*b140*/  HADD2.F32 R0, -RZ, R35.H0_H0 ;  /* 0x20000023ff007230 */ /* 0x000fe40000004100 */
[----:B------:R-:W-:Y:S01]  /*b150*/  HADD2.F32 R9, -RZ, R12.H0_H0 ;  /* 0x2000000cff097230 */ /* 0x000fe20000004100 */
[-C--:B------:R-:W-:Y:S01]  /*b160*/  FMUL.FTZ R12, R2, R14.reuse ;  /* 0x0000000e020c7220 */ /* 0x080fe20000410000 */
[--C-:B------:R-:W-:Y:S02]  /*b170*/  HADD2.F32 R6, -RZ, R13.reuse.H0_H0 ;  /* 0x2000000dff067230 */ /* 0x100fe40000004100 */
[----:B------:R-:W-:Y:S01]  /*b180*/  HADD2.F32 R5, -RZ, R13.H1_H1 ;  /* 0x3000000dff057230 */ /* 0x000fe20000004100 */
[----:B------:R-:W-:Y:S02]  /*b190*/  FMUL.FTZ R13, R10, R14 ;  /* 0x0000000e0a0d7220 */ /* 0x000fe40000410000 */
[----:B------:R-:W-:-:S02]  /*b1a0*/  FMUL.FTZ R14, R8, R0 ;  /* 0x00000000080e7220 */ /* 0x000fc40000410000 */
[----:B------:R-:W-:Y:S02]  /*b1b0*/  FFMA.FTZ R15, R10, R18, -R12 ;  /* 0x000000120a0f7223 */ /* 0x000fe4000001080c */
[C---:B------:R-:W-:Y:S01]  /*b1c0*/  FMUL.FTZ R10, R9.reuse, R0 ;  /* 0x00000000090a7220 */ /* 0x040fe20000410000 */
[----:B------:R-:W-:Y:S01]  /*b1d0*/  HADD2.F32 R0, -RZ, R35.H1_H1 ;  /* 0x30000023ff007230 */ /* 0x000fe20000004100 */
[-C--:B------:R-:W-:Y:S01]  /*b1e0*/  FFMA.FTZ R14, R9, R3.reuse, -R14 ;  /* 0x00000003090e7223 */ /* 0x080fe2000001080e */
[----:B------:R-:W-:Y:S01]  /*b1f0*/  HADD2.F32 R9, -RZ, R16.H0_H0 ;  /* 0x20000010ff097230 */ /* 0x000fe20000004100 */
[----:B------:R-:W-:Y:S01]  /*b200*/  FFMA.FTZ R13, R2, R18, R13 ;  /* 0x00000012020d7223 */ /* 0x000fe2000001000d */
[----:B------:R-:W-:Y:S01]  /*b210*/  HADD2.F32 R2, -RZ, R66.H1_H1 ;  /* 0x30000042ff027230 */ /* 0x000fe20000004100 */
[----:B------:R-:W-:Y:S02]  /*b220*/  FFMA.FTZ R12, R8, R3, R10 ;  /* 0x00000003080c7223 */ /* 0x000fe4000001000a */
[----:B------:R-:W-:-:S02]  /*b230*/  FMUL.FTZ R3, R4, R0 ;  /* 0x0000000004037220 */ /* 0x000fc40000410000 */
[----:B------:R-:W-:Y:S02]  /*b240*/  FMUL.FTZ R0, R11, R0 ;  /* 0x000000000b007220 */ /* 0x000fe40000410000 */
[-C--:B------:R-:W-:Y:S02]  /*b250*/  FMUL.FTZ R8, R5, R9.reuse ;  /* 0x0000000905087220 */ /* 0x080fe40000410000 */
[----:B------:R-:W-:Y:S02]  /*b260*/  FMUL.FTZ R9, R6, R9 ;  /* 0x0000000906097220 */ /* 0x000fe40000410000 */
[-C--:B------:R-:W-:Y:S01]  /*b270*/  FFMA.FTZ R10, R11, R2.reuse, -R3 ;  /* 0x000000020b0a7223 */ /* 0x080fe20000010803 */
[----:B------:R-:W-:Y:S01]  /*b280*/  F2FP.PACK_AB R11, R13, R15 ;  /* 0x0000000f0d0b723e */ /* 0x000fe200000000ff */
[----:B------:R-:W-:Y:S02]  /*b290*/  FFMA.FTZ R2, R4, R2, R0 ;  /* 0x0000000204027223 */ /* 0x000fe40000010000 */
[-C--:B------:R-:W-:Y:S01]  /*b2a0*/  FFMA.FTZ R3, R6, R17.reuse, -R8 ;  /* 0x0000001106037223 */ /* 0x080fe20000010808 */
[----:B------:R-:W-:Y:S01]  /*b2b0*/  F2FP.PACK_AB R8, R12, R14 ;  /* 0x0000000e0c08723e */ /* 0x000fe200000000ff */
[----:B------:R-:W-:Y:S01]  /*b2c0*/  FFMA.FTZ R0, R5, R17, R9 ;  /* 0x0000001105007223 */ /* 0x000fe20000010009 */
[----:B------:R-:W-:-:S04]  /*b2d0*/  F2FP.PACK_AB R10, R2, R10 ;  /* 0x0000000a020a723e */ /* 0x000fc800000000ff */
[----:B------:R-:W-:-:S05]  /*b2e0*/  F2FP.PACK_AB R9, R0, R3 ;  /* 0x000000030009723e */ /* 0x000fca00000000ff */
[----:B------:R1:W-:Y:S02]  /*b2f0*/  STS.128 [R88+0x4800], R8 ;  /* 0x0048000858007388 */ /* 0x0003e40000000c00 */
.L_x_945:
[----:B------:R-:W-:Y:S05]  /*b300*/  BSYNC B0 ;  /* 0x0000000000007941 */ /* 0x000fea0003800000 */
.L_x_944:
[----:B------:R-:W-:Y:S01]  /*b310*/  ISETP.GE.AND P0, PT, R169, c[0x0][0x27c], PT ;  /* 0x00009f00a9007a0c */ /* 0x000fe20003f06270 */
[----:B------:R-:W-:-:S12]  /*b320*/  BSSY B0, `(.L_x_946) ;  /* 0x000002d000007945 */ /* 0x000fd80003800000 */
[----:B------:R-:W-:Y:S05]  /*b330*/  @P0 BRA `(.L_x_947) ;  /* 0x000002b000000947 */ /* 0x000fea0003800000 */
[----:B------:R-:W2:Y:S01]  /*b340*/  LDL R35, [R1+0x10] ;  /* 0x0000100001237983 */ /* 0x000ea20000100800 */
[----:B------:R-:W-:Y:S02]  /*b350*/  SHF.R.U32.HI R0, RZ, 0x10, R21 ;  /* 0x00000010ff007819 */ /* 0x000fe40000011615 */
[----:B------:R-:W-:Y:S02]  /*b360*/  SHF.R.U32.HI R2, RZ, 0x10, R23 ;  /* 0x00000010ff027819 */ /* 0x000fe40000011617 */
[----:B------:R-:W-:Y:S02]  /*b370*/  SHF.R.U64 R16, R20, 0x10, R21 ;  /* 0x0000001014107819 */ /* 0x000fe40000001215 */
[----:B------:R-:W-:Y:S01]  /*b380*/  SHF.R.U64 R17, R22, 0x10, R23 ;  /* 0x0000001016117819 */ /* 0x000fe20000001217 */
[----:B------:R-:W-:Y:S02]  /*b390*/  HADD2.F32 R18, -RZ, R2.H0_H0 ;  /* 0x20000002ff127230 */ /* 0x000fe40000004100 */
[----:B------:R-:W-:Y:S01]  /*b3a0*/  HADD2.F32 R2, -RZ, R68.H0_H0 ;  /* 0x20000044ff027230 */ /* 0x000fe20000004100 */
[----:B-12---:R-:W1:Y:S02]  /*b3b0*/  LDS.128 R8, [R35+0x4800] ;  /* 0x0048000023087984 */ /* 0x006e640000000c00 */
[----:B-1----:R-:W-:-:S02]  /*b3c0*/  HADD2.F32 R13, -RZ, R10.H0_H0 ;  /* 0x2000000aff0d7230 */ /* 0x002fc40000004100 */
[----:B------:R-:W-:Y:S02]  /*b3d0*/  HADD2.F32 R5, -RZ, R10.H1_H1 ;  /* 0x3000000aff057230 */ /* 0x000fe40000004100 */
[--C-:B------:R-:W-:Y:S02]  /*b3e0*/  HADD2.F32 R4, -RZ, R11.reuse.H1_H1 ;  /* 0x3000000bff047230 */ /* 0x100fe40000004100 */
[----:B------:R-:W-:Y:S02]  /*b3f0*/  HADD2.F32 R10, -RZ, R0.H0_H0 ;  /* 0x20000000ff0a7230 */ /* 0x000fe40000004100 */
[----:B------:R-:W-:Y:S02]  /*b400*/  HADD2.F32 R12, -RZ, R11.H0_H0 ;  /* 0x2000000bff0c7230 */ /* 0x000fe40000004100 */
[--C-:B------:R-:W-:Y:S02]  /*b410*/  HADD2.F32 R6, -RZ, R9.reuse.H0_H0 ;  /* 0x20000009ff067230 */ /* 0x100fe40000004100 */
[----:B------:R-:W-:Y:S01]  /*b420*/  HADD2.F32 R3, -RZ, R9.H1_H1 ;  /* 0x30000009ff037230 */ /* 0x000fe20000004100 */
[-C--:B------:R-:W-:Y:S01]  /*b430*/  FMUL.FTZ R9, R4, R10.reuse ;  /* 0x0000000a04097220 */ /* 0x080fe20000410000 */
[--C-:B------:R-:W-:Y:S01]  /*b440*/  HADD2.F32 R11, -RZ, R8.reuse.H0_H0 ;  /* 0x20000008ff0b7230 */ /* 0x100fe20000004100 */
[C---:B------:R-:W-:Y:S01]  /*b450*/  FMUL.FTZ R10, R12.reuse, R10 ;  /* 0x0000000a0c0a7220 */ /* 0x040fe20000410000 */
[----:B------:R-:W-:Y:S01]  /*b460*/  HADD2.F32 R0, -RZ, R67.H0_H0 ;  /* 0x20000043ff007230 */ /* 0x000fe20000004100 */
[-C--:B------:R-:W-:Y:S01]  /*b470*/  FFMA.FTZ R15, R12, R18.reuse, -R9 ;  /* 0x000000120c0f7223 */ /* 0x080fe20000010809 */
[----:B------:R-:W-:Y:S01]  /*b480*/  HADD2.F32 R8, -RZ, R8.H1_H1 ;  /* 0x30000008ff087230 */ /* 0x000fe20000004100 */
[----:B------:R-:W-:-:S02]  /*b490*/  FFMA.FTZ R10, R4, R18, R10 ;  /* 0x00000012040a7223 */ /* 0x000fc4000001000a */
[CC--:B------:R-:W-:Y:S02]  /*b4a0*/  FMUL.FTZ R9, R11.reuse, R0.reuse ;  /* 0x000000000b097220 */ /* 0x0c0fe40000410000 */
[C---:B------:R-:W-:Y:S01]  /*b4b0*/  FMUL.FTZ R14, R8.reuse, R0 ;  /* 0x00000000080e7220 */ /* 0x040fe20000410000 */
[----:B------:R-:W-:Y:S01]  /*b4c0*/  HADD2.F32 R0, -RZ, R67.H1_H1 ;  /* 0x30000043ff007230 */ /* 0x000fe20000004100 */
[-C--:B------:R-:W-:Y:S01]  /*b4d0*/  FFMA.FTZ R12, R8, R2.reuse, R9 ;  /* 0x00000002080c7223 */ /* 0x080fe20000010009 */
[----:B------:R-:W-:Y:S01]  /*b4e0*/  HADD2.F32 R9, -RZ, R16.H0_H0 ;  /* 0x20000010ff097230 */ /* 0x000fe20000004100 */
[----:B------:R-:W-:Y:S01]  /*b4f0*/  FFMA.FTZ R14, R11, R2, -R14 ;  /* 0x000000020b0e7223 */ /* 0x000fe2000001080e */
[----:B------:R-:W-:Y:S01]  /*b500*/  HADD2.F32 R2, -RZ, R68.H1_H1 ;  /* 0x30000044ff027230 */ /* 0x000fe20000004100 */
[-C--:B------:R-:W-:Y:S01]  /*b510*/  FMUL.FTZ R4, R5, R0.reuse ;  /* 0x0000000005047220 */ /* 0x080fe20000410000 */
[----:B------:R-:W-:Y:S01]  /*b520*/  HADD2.F32 R11, -RZ, R17.H0_H0 ;  /* 0x20000011ff0b7230 */ /* 0x000fe20000004100 */
[----:B------:R-:W-:-:S02]  /*b530*/  FMUL.FTZ R0, R13, R0 ;  /* 0x000000000d007220 */ /* 0x000fc40000410000 */
[-C--:B------:R-:W-:Y:S02]  /*b540*/  FMUL.FTZ R8, R3, R9.reuse ;  /* 0x0000000903087220 */ /* 0x080fe40000410000 */
[C---:B------:R-:W-:Y:S02]  /*b550*/  FMUL.FTZ R9, R6.reuse, R9 ;  /* 0x0000000906097220 */ /* 0x040fe40000410000 */
[-C--:B------:R-:W-:Y:S02]  /*b560*/  FFMA.FTZ R4, R13, R2.reuse, -R4 ;  /* 0x000000020d047223 */ /* 0x080fe40000010804 */
[----:B------:R-:W-:Y:S02]  /*b570*/  FFMA.FTZ R2, R5, R2, R0 ;  /* 0x0000000205027223 */ /* 0x000fe40000010000 */
[-C--:B------:R-:W-:Y:S01]  /*b580*/  FFMA.FTZ R0, R6, R11.reuse, -R8 ;  /* 0x0000000b06007223 */ /* 0x080fe20000010808 */
[----:B------:R-:W-:Y:S01]  /*b590*/  F2FP.PACK_AB R8, R12, R14 ;  /* 0x0000000e0c08723e */ /* 0x000fe200000000ff */
[----:B------:R-:W-:Y:S01]  /*b5a0*/  FFMA.FTZ R3, R3, R11, R9 ;  /* 0x0000000b03037223 */ /* 0x000fe20000010009 */
[----:B------:R-:W-:-:S02]  /*b5b0*/  F2FP.PACK_AB R11, R10, R15 ;  /* 0x0000000f0a0b723e */ /* 0x000fc400000000ff */
[----:B------:R-:W-:Y:S02]  /*b5c0*/  F2FP.PACK_AB R10, R2, R4 ;  /* 0x00000004020a723e */ /* 0x000fe400000000ff */
[----:B------:R-:W-:-:S05]  /*b5d0*/  F2FP.PACK_AB R9, R3, R0 ;  /* 0x000000000309723e */ /* 0x000fca00000000ff */
[----:B------:R1:W-:Y:S02]  /*b5e0*/  STS.128 [R35+0x4800], R8 ;  /* 0x0048000823007388 */ /* 0x0003e40000000c00 */
.L_x_947:
[----:B------:R-:W-:Y:S05]  /*b5f0*/  BSYNC B0 ;  /* 0x0000000000007941 */ /* 0x000fea0003800000 */
.L_x_946:
        /* <DEDUP_REMOVED lines=46> */
.L_x_949:
[----:B------:R-:W-:Y:S05]  /*b8e0*/  BSYNC B0 ;  /* 0x0000000000007941 */ /* 0x000fea0003800000 */
.L_x_948:
[----:B------:R-:W-:Y:S01]  /*b8f0*/  ISETP.GE.AND P0, PT, R168, c[0x0][0x27c], PT ;  /* 0x00009f00a8007a0c */ /* 0x000fe20003f06270 */
[----:B------:R-:W-:-:S12]  /*b900*/  BSSY B0, `(.L_x_950) ;  /* 0x000002d000007945 */ /* 0x000fd80003800000 */
[----:B------:R-:W-:Y:S05]  /*b910*/  @P0 BRA `(.L_x_951) ;  /* 0x000002b000000947 */ /* 0x000fea0003800000 */
[----:B-1----:R-:W2:Y:S01]  /*b920*/  LDL R20, [R1+0x10] ;  /* 0x0000100001147983 */ /* 0x002ea20000100800 */
[----:B------:R-:W-:Y:S02]  /*b930*/  SHF.R.U32.HI R0, RZ, 0x10, R33 ;  /* 0x00000010ff007819 */ /* 0x000fe40000011621 */
[----:B------:R-:W-:Y:S02]  /*b940*/  SHF.R.U32.HI R2, RZ, 0x10, R31 ;  /* 0x00000010ff027819 */ /* 0x000fe4000001161f */
[----:B------:R-:W-:Y:S02]  /*b950*/  SHF.R.U64 R15, R32, 0x10, R33 ;  /* 0x00000010200f7819 */ /* 0x000fe40000001221 */
[----:B------:R-:W-:Y:S01]  /*b960*/  SHF.R.U64 R16, R30, 0x10, R31 ;  /* 0x000000101e107819 */ /* 0x000fe2000000121f */
[----:B------:R-:W-:Y:S02]  /*b970*/  HADD2.F32 R18, -RZ, R2.H0_H0 ;  /* 0x20000002ff127230 */ /* 0x000fe40000004100 */
[----:B------:R-:W-:Y:S01]  /*b980*/  HADD2.F32 R2, -RZ, R72.H0_H0 ;  /* 0x20000048ff027230 */ /* 0x000fe20000004100 */
[----:B--2---:R-:W1:Y:S02]  /*b990*/  LDS.128 R8, [R20+0x6800] ;  /* 0x0068000014087984 */ /* 0x004e640000000c00 */
        /* <DEDUP_REMOVED lines=35> */
.L_x_951:
[----:B------:R-:W-:Y:S05]  /*bbd0*/  BSYNC B0 ;  /* 0x0000000000007941 */ /* 0x000fea0003800000 */
.L_x_950:
        /* <DEDUP_REMOVED lines=46> */
.L_x_953:
[----:B------:R-:W-:Y:S05]  /*bec0*/  BSYNC B0 ;  /* 0x0000000000007941 */ /* 0x000fea0003800000 */
.L_x_952:
[----:B------:R-:W-:-:S13]  /*bed0*/  ISETP.GE.AND P0, PT, R167, c[0x0][0x27c], PT ;  /* 0x00009f00a7007a0c */ /* 0x000fda0003f06270 */
[----:B------:R-:W-:Y:S05]  /*bee0*/  @P0 BRA `(.L_x_943) ;  /* 0x000002b000000947 */ /* 0x000fea0003800000 */
[----:B-1----:R-:W2:Y:S01]  /*bef0*/  LDL R20, [R1+0x10] ;  /* 0x0000100001147983 */ /* 0x002ea20000100800 */
[----:B------:R-:W-:Y:S02]  /*bf00*/  SHF.R.U32.HI R0, RZ, 0x10, R45 ;  /* 0x00000010ff007819 */ /* 0x000fe4000001162d */
[----:B------:R-:W-:Y:S02]  /*bf10*/  SHF.R.U32.HI R2, RZ, 0x10, R43 ;  /* 0x00000010ff027819 */ /* 0x000fe4000001162b */
[----:B------:R-:W-:Y:S02]  /*bf20*/  SHF.R.U64 R15, R44, 0x10, R45 ;  /* 0x000000102c0f7819 */ /* 0x000fe4000000122d */
[----:B------:R-:W-:Y:S01]  /*bf30*/  SHF.R.U64 R16, R42, 0x10, R43 ;  /* 0x000000102a107819 */ /* 0x000fe2000000122b */
[----:B------:R-:W-:Y:S02]  /*bf40*/  HADD2.F32 R18, -RZ, R2.H0_H0 ;  /* 0x20000002ff127230 */ /* 0x000fe40000004100 */
[----:B------:R-:W-:Y:S01]  /*bf50*/  HADD2.F32 R2, -RZ, R77.H1_H1 ;  /* 0x3000004dff027230 */ /* 0x000fe20000004100 */
        /* <DEDUP_REMOVED lines=9> */
[----:B------:R-:W-:Y:S01]  /*bff0*/  HADD2.F32 R11, -RZ, R8.H0_H0 ;  /* 0x20000008ff0b7230 */ /* 0x000fe20000004100 */
        /* <DEDUP_REMOVED lines=26> */
.L_x_943:
[----:B------:R-:W-:Y:S05]  /*c1a0*/  BSYNC B1 ;  /* 0x0000000000017941 */ /* 0x000fea0003800000 */
.L_x_942:
[----:B------:R-:W-:-:S04]  /*c1b0*/  IADD3 R0, R138, 0x40, RZ ;  /* 0x000000408a007810 */ /* 0x000fc80007ffe0ff */
[----:B------:R-:W-:-:S13]  /*c1c0*/  ISETP.GE.AND P0, PT, R0, R19, PT ;  /* 0x000000130000720c */ /* 0x000fda0003f06270 */
[----:B------:R-:W-:Y:S05]  /*c1d0*/  @P0 BRA `(.L_x_954) ;  /* 0x0000458000000947 */ /* 0x000fea0003800000 */
        /* <DEDUP_REMOVED lines=46> */
.L_x_956:
[----:B------:R-:W-:Y:S05]  /*c4c0*/  BSYNC B0 ;  /* 0x0000000000007941 */ /* 0x000fea0003800000 */
.L_x_955:
        /* <DEDUP_REMOVED lines=27> */
[----:B------:R-:W-:Y:S01]  /*c680*/  HADD2.F32 R0, -RZ, R78.H0_H0 ;  /* 0x2000004eff007230 */ /* 0x000fe20000004100 */
        /* <DEDUP_REMOVED lines=18> */
.L_x_958:
[----:B------:R-:W-:Y:S05]  /*c7b0*/  BSYNC B0 ;  /* 0x0000000000007941 */ /* 0x000fea0003800000 */
.L_x_957:
        /* <DEDUP_REMOVED lines=46> */
.L_x_960:
[----:B------:R-:W-:Y:S05]  /*caa0*/  BSYNC B0 ;  /* 0x0000000000007941 */ /* 0x000fea0003800000 */
.L_x_959:
        /* <DEDUP_REMOVED lines=46> */
.L_x_962:
[----:B------:R-:W-:Y:S05]  /*cd90*/  BSYNC B0 ;  /* 0x0000000000007941 */ /* 0x000fea0003800000 */
.L_x_961:
        /* <DEDUP_REMOVED lines=46> */
.L_x_964:
[----:B------:R-:W-:Y:S05]  /*d080*/  BSYNC B0 ;  /* 0x0000000000007941 */ /* 0x000fea0003800000 */
.L_x_963:
        /* <DEDUP_REMOVED lines=44> */
[----:B------:R1:W-:Y:S01]  /*d350*/  STS.128 [R19+0x9800], R8 ;  /* 0x0098000813007388 */ /* 0x0003e20000000c00 */
[----:B------:R-:W-:Y:S05]  /*d360*/  BRA `(.L_x_954) ;  /* 0x000033f000007947 */ /* 0x000fea0003800000 */
.L_x_937:
[----:B------:R1:W5:Y:S01]  /*d370*/  LDL R35, [R1+0x64] ;  /* 0x0000640001237983 */ /* 0x0003620000100800 */
[----:B------:R-:W-:-:S03]  /*d380*/  IMAD.MOV.U32 R3, RZ, RZ, c[0x0][0x2c4] ;  /* 0x0000b100ff037624 */ /* 0x000fc600078e00ff */
[----:B------:R1:W5:Y:S02]  /*d390*/  LDL R33, [R1+0x60] ;  /* 0x0000600001217983 */ /* 0x0003640000100800 */
[----:B------:R-:W-:Y:S01]  /*d3a0*/  ISETP.NE.AND P0, PT, R3, 0x1, PT ;  /* 0x000000010300780c */ /* 0x000fe20003f05270 */
[----:B------:R-:W-:-:S12]  /*d3b0*/  IMAD.MOV.U32 R5, RZ, RZ, R8 ;  /* 0x000000ffff057224 */ /* 0x000fd800078e0008 */
[----:B------:R-:W-:-:S05]  /*d3c0*/  @P0 IMAD.HI.U32 R3, R0, c[0x0][0x2c8], RZ ;  /* 0x0000b20000030a27 */ /* 0x000fca00078e00ff */
[----:B------:R-:W-:-:S04]  /*d3d0*/  @P0 SHF.R.U32.HI R0, RZ, c[0x0][0x2cc], R3 ;  /* 0x0000b300ff000a19 */ /* 0x000fc80000011603 */
        /* <DEDUP_REMOVED lines=38> */
[----:B------:R-:W-:Y:S01]  /*d640*/  CS2R R20, SRZ ;  /* 0x0000000000147805 */ /* 0x000fe2000001ff00 */
[----:B------:R-:W-:Y:S01]  /*d650*/  CS2R R14, SRZ ;  /* 0x00000000000e7805 */ /* 0x000fe2000001ff00 */
[----:B------:R-:W-:Y:S01]  /*d660*/  CS2R R12, SRZ ;  /* 0x00000000000c7805 */ /* 0x000fe2000001ff00 */
[----:B------:R-:W-:Y:S01]  /*d670*/  CS2R R42, SRZ ;  /* 0x00000000002a7805 */ /* 0x000fe2000001ff00 */
[----:B------:R-:W-:-:S06]  /*d680*/  CS2R R40, SRZ ;  /* 0x0000000000287805 */ /* 0x000fcc000001ff00 */
[C---:B------:R-:W-:Y:S01]  /*d690*/  @!P0 IMAD.SHL.U32 R6, R110.reuse, 0x2, RZ ;  /* 0x000000026e068824 */ /* 0x040fe200078e00ff */
[----:B------:R-:W-:-:S04]  /*d6a0*/  @!P0 SHF.L.U64.HI R0, R110, 0x1, R111 ;  /* 0x000000016e008819 */ /* 0x000fc8000001026f */
[-C--:B---3--:R-:W-:Y:S02]  /*d6b0*/  @!P0 IADD3 R26, P1, R4, R6.reuse, RZ ;  /* 0x00000006041a8210 */ /* 0x088fe40007f3e0ff */
[----:B------:R-:W-:Y:S02]  /*d6c0*/  @!P0 IADD3 R24, P3, R2, R6, RZ ;  /* 0x0000000602188210 */ /* 0x000fe40007f7e0ff */
[----:B----4-:R-:W-:Y:S02]  /*d6d0*/  @!P0 IADD3.X R27, R5, R0, RZ, P1, !PT ;  /* 0x00000000051b8210 */ /* 0x010fe40000ffe4ff */
[----:B------:R-:W-:Y:S01]  /*d6e0*/  ISETP.GE.AND P1, PT, R136, c[0x0][0x27c], PT ;  /* 0x00009f0088007a0c */ /* 0x000fe20003f26270 */
[----:B-1----:R-:W-:Y:S01]  /*d6f0*/  @!P0 IMAD.X R25, R3, 0x1, R0, P3 ;  /* 0x0000000103198824 */ /* 0x002fe200018e0600 */
[----:B-----5:R-:W-:-:S05]  /*d700*/  @!P2 SHF.L.U32 R6, R35, 0x3, RZ ;  /* 0x000000032306a819 */ /* 0x020fca00000006ff */
[----:B------:R-:W-:-:S04]  /*d710*/  @!P2 IMAD.WIDE R10, R6, 0x2, R4 ;  /* 0x00000002060aa825 */ /* 0x000fc800078e0204 */
[----:B------:R-:W-:Y:S01]  /*d720*/  @!P2 IMAD.WIDE R8, R6, 0x2, R2 ;  /* 0x000000020608a825 */ /* 0x000fe200078e0202 */
[----:B------:R1:W5:Y:S03]  /*d730*/  @!P2 LD.E.128 R20, [R10.64] ;  /* 0x000000080a14a980 */ /* 0x000366000c101d00 */
[----:B------:R-:W-:Y:S01]  /*d740*/  @!P1 IMAD.SHL.U32 R0, R33, 0x8, RZ ;  /* 0x0000000821009824 */ /* 0x000fe200078e00ff */
[----:B------:R2:W5:Y:S01]  /*d750*/  @!P2 LD.E.128 R12, [R8.64] ;  /* 0x00000008080ca980 */ /* 0x000562000c101d00 */
[----:B------:R-:W-:Y:S01]  /*d760*/  CS2R R38, SRZ ;  /* 0x0000000000267805 */ /* 0x000fe2000001ff00 */
[----:B------:R-:W-:Y:S01]  /*d770*/  CS2R R36, SRZ ;  /* 0x0000000000247805 */ /* 0x000fe2000001ff00 */
[----:B------:R-:W-:Y:S01]  /*d780*/  CS2R R18, SRZ ;  /* 0x0000000000127805 */ /* 0x000fe2000001ff00 */
[----:B------:R-:W-:Y:S01]  /*d790*/  CS2R R16, SRZ ;  /* 0x0000000000107805 */ /* 0x000fe2000001ff00 */
[----:B------:R-:W-:-:S04]  /*d7a0*/  @!P1 IMAD.WIDE R4, R0, 0x2, R4 ;  /* 0x0000000200049825 */ /* 0x000fc800078e0204 */
[----:B------:R-:W-:Y:S01]  /*d7b0*/  @!P1 IMAD.WIDE R2, R0, 0x2, R2 ;  /* 0x0000000200029825 */ /* 0x000fe200078e0202 */
[----:B------:R3:W5:Y:S04]  /*d7c0*/  @!P1 LD.E.128 R40, [R4.64] ;  /* 0x0000000804289980 */ /* 0x000768000c101d00 */
[----:B------:R3:W5:Y:S04]  /*d7d0*/  @!P1 LD.E.128 R36, [R2.64] ;  /* 0x0000000802249980 */ /* 0x000768000c101d00 */
[----:B------:R3:W5:Y:S01]  /*d7e0*/  @!P0 LD.E.128 R16, [R26.64] ;  /* 0x000000081a108980 */ /* 0x000762000c101d00 */
[----:B-1----:R-:W-:Y:S01]  /*d7f0*/  CS2R R10, SRZ ;  /* 0x00000000000a7805 */ /* 0x002fe2000001ff00 */
[----:B--2---:R-:W-:-:S06]  /*d800*/  CS2R R8, SRZ ;  /* 0x0000000000087805 */ /* 0x004fcc000001ff00 */
[----:B------:R3:W5:Y:S02]  /*d810*/  @!P0 LD.E.128 R8, [R24.64] ;  /* 0x0000000818088980 */ /* 0x000764000c101d00 */
.L_x_966:
[----:B--2---:R-:W-:Y:S05]  /*d820*/  BSYNC B0 ;  /* 0x0000000000007941 */ /* 0x004fea0003800000 */
.L_x_965:
[----:B------:R-:W-:Y:S01]  /*d830*/  IADD3 R0, R28, 0x40, RZ ;  /* 0x000000401c007810 */ /* 0x000fe20007ffe0ff */
[----:B---3-5:R-:W-:Y:S01]  /*d840*/  IMAD.MOV.U32 R4, RZ, RZ, R42 ;  /* 0x000000ffff047224 */ /* 0x028fe200078e002a */
[----:B------:R-:W-:Y:S01]  /*d850*/  MOV R25, R10 ;  /* 0x0000000a00197202 */ /* 0x000fe20000000f00 */
[----:B-1----:R-:W-:Y:S01]  /*d860*/  IMAD.MOV.U32 R3, RZ, RZ, R43 ;  /* 0x000000ffff037224 */ /* 0x002fe200078e002b */
[----:B------:R-:W-:Y:S01]  /*d870*/  ISETP.GE.AND P0, PT, R0, R34, PT ;  /* 0x000000220000720c */ /* 0x000fe20003f06270 */
[----:B------:R-:W-:Y:S01]  /*d880*/  IMAD.MOV.U32 R2, RZ, RZ, R40 ;  /* 0x000000ffff027224 */ /* 0x000fe200078e0028 */
[----:B----4-:R1:W2:Y:S01]  /*d890*/  SHFL.IDX PT, R5, R30, 0x1, 0x1e1f ;  /* 0x003e1f001e057f89 */ /* 0x0102a200000e0000 */
[----:B------:R-:W-:Y:S01]  /*d8a0*/  IMAD.MOV.U32 R0, RZ, RZ, R41 ;  /* 0x000000ffff007224 */ /* 0x000fe200078e0029 */
[----:B------:R-:W-:Y:S01]  /*d8b0*/  PRMT R92, R3, 0x5410, R4 ;  /* 0x00005410035c7816 */ /* 0x000fe20000000004 */
[----:B------:R-:W-:Y:S01]  /*d8c0*/  IMAD.MOV.U32 R3, RZ, RZ, R23 ;  /* 0x000000ffff037224 */ /* 0x000fe200078e0017 */
[----:B------:R-:W-:Y:S01]  /*d8d0*/  PRMT R91, R2, 0x7610, R91 ;  /* 0x00007610025b7816 */ /* 0x000fe2000000005b */
[----:B------:R-:W-:Y:S01]  /*d8e0*/  IMAD.MOV.U32 R2, RZ, RZ, R20 ;  /* 0x000000ffff027224 */ /* 0x000fe200078e0014 */
[----:B------:R-:W-:Y:S01]  /*d8f0*/  PRMT R89, R89, 0x5410, R0 ;  /* 0x0000541059597816 */ /* 0x000fe20000000000 */
[----:B------:R-:W-:Y:S01]  /*d900*/  IMAD.MOV.U32 R0, RZ, RZ, R21 ;  /* 0x000000ffff007224 */ /* 0x000fe200078e0015 */
[----:B------:R-:W-:Y:S01]  /*d910*/  BSSY B0, `(.L_x_967) ;  /* 0x0000050000007945 */ /* 0x000fe20003800000 */
[----:B------:R-:W-:Y:S01]  /*d920*/  IMAD.MOV.U32 R4, RZ, RZ, R22 ;  /* 0x000000ffff047224 */ /* 0x000fe200078e0016 */
        /* <DEDUP_REMOVED lines=27> */
[----:B------:R-:W-:Y:S01]  /*dae0*/  CS2R R80, SRZ ;  /* 0x0000000000507805 */ /* 0x000fe2000001ff00 */
[----:B------:R-:W-:Y:S01]  /*daf0*/  PRMT R85, R2, 0x7610, R85 ;  /* 0x0000761002557816 */ /* 0x000fe20000000055 */
[----:B------:R1:W3:Y:S01]  /*db00*/  SHFL.IDX PT, R4, R31, 0x1, 0x1e1f ;  /* 0x003e1f001f047f89 */ /* 0x0002e200000e0000 */
[----:B------:R-:W-:Y:S01]  /*db10*/  PRMT R73, R24, 0x7610, R73 ;  /* 0x0000761018497816 */ /* 0x000fe20000000049 */
[----:B------:R-:W-:Y:S01]  /*db20*/  CS2R R66, SRZ ;  /* 0x0000000000427805 */ /* 0x000fe2000001ff00 */
[----:B------:R-:W-:Y:S01]  /*db30*/  PRMT R53, R0, 0x5410, R6 ;  /* 0x0000541000357816 */ /* 0x000fe20000000006 */
[----:B------:R1:W4:Y:S01]  /*db40*/  SHFL.IDX PT, R3, R29, 0x1, 0x1e1f ;  /* 0x003e1f001d037f89 */ /* 0x00032200000e0000 */
[----:B------:R-:W-:Y:S01]  /*db50*/  CS2R R64, SRZ ;  /* 0x0000000000407805 */ /* 0x000fe2000001ff00 */
[----:B------:R-:W-:Y:S01]  /*db60*/  CS2R R46, SRZ ;  /* 0x00000000002e7805 */ /* 0x000fe2000001ff00 */
[----:B------:R-:W-:Y:S01]  /*db70*/  CS2R R44, SRZ ;  /* 0x00000000002c7805 */ /* 0x000fe2000001ff00 */
[----:B------:R1:W1:Y:S01]  /*db80*/  SHFL.IDX PT, R2, R32, 0x1, 0x1e1f ;  /* 0x003e1f0020027f89 */ /* 0x00026200000e0000 */
        /* <DEDUP_REMOVED lines=18> */
[----:B-1----:R-:W-:Y:S02]  /*dcb0*/  @!P0 IADD3 R24, P3, R2, R0, RZ ;  /* 0x0000000002188210 */ /* 0x002fe40007f7e0ff */
[----:B------:R-:W-:Y:S02]  /*dcc0*/  @!P0 IADD3.X R27, R5, R6, RZ, P1, !PT ;  /* 0x00000006051b8210 */ /* 0x000fe40000ffe4ff */
[----:B------:R-:W-:Y:S01]  /*dcd0*/  ISETP.GE.AND P1, PT, R136, c[0x0][0x27c], PT ;  /* 0x00009f0088007a0c */ /* 0x000fe20003f26270 */
[----:B----4-:R-:W-:Y:S01]  /*dce0*/  @!P0 IMAD.X R25, R3, 0x1, R6, P3 ;  /* 0x0000000103198824 */ /* 0x010fe200018e0606 */
[----:B------:R-:W-:Y:S01]  /*dcf0*/  @!P2 SHF.L.U32 R6, R35, 0x3, RZ ;  /* 0x000000032306a819 */ /* 0x000fe200000006ff */
[----:B------:R-:W-:Y:S01]  /*dd00*/  CS2R R78, SRZ ;  /* 0x00000000004e7805 */ /* 0x000fe2000001ff00 */
[----:B------:R-:W-:Y:S01]  /*dd10*/  CS2R R76, SRZ ;  /* 0x00000000004c7805 */ /* 0x000fe2000001ff00 */
[----:B------:R-:W-:Y:S01]  /*dd20*/  CS2R R46, SRZ ;  /* 0x00000000002e7805 */ /* 0x000fe2000001ff00 */
[----:B------:R-:W-:Y:S01]  /*dd30*/  CS2R R44, SRZ ;  /* 0x00000000002c7805 */ /* 0x000fe2000001ff00 */
[----:B------:R-:W-:Y:S01]  /*dd40*/  @!P2 IMAD.WIDE R30, R6, 0x2, R4 ;  /* 0x00000002061ea825 */ /* 0x000fe200078e0204 */
[----:B------:R-:W-:Y:S01]  /*dd50*/  CS2R R50, SRZ ;  /* 0x0000000000327805 */ /* 0x000fe2000001ff00 */
[----:B------:R-:W-:-:S02]  /*dd60*/  CS2R R48, SRZ ;  /* 0x0000000000307805 */ /* 0x000fc4000001ff00 */
[----:B------:R-:W-:Y:S01]  /*dd70*/  @!P2 IMAD.WIDE R28, R6, 0x2, R2 ;  /* 0x00000002061ca825 */ /* 0x000fe200078e0202 */
[----:B------:R1:W5:Y:S03]  /*dd80*/  @!P2 LD.E.128 R64, [R30.64] ;  /* 0x000000081e40a980 */ /* 0x000366000c101d00 */
[----:B------:R-:W-:Y:S01]  /*dd90*/  @!P1 IMAD.SHL.U32 R0, R33, 0x8, RZ ;  /* 0x0000000821009824 */ /* 0x000fe200078e00ff */
[----:B------:R1:W5:Y:S03]  /*dda0*/  @!P2 LD.E.128 R68, [R28.64] ;  /* 0x000000081c44a980 */ /* 0x000366000c101d00 */
[C---:B------:R-:W-:Y:S01]  /*ddb0*/  @!P1 IMAD.WIDE R4, R0.reuse, 0x2, R4 ;  /* 0x0000000200049825 */ /* 0x040fe200078e0204 */
[----:B------:R1:W5:Y:S03]  /*ddc0*/  @!P0 LD.E.128 R44, [R26.64] ;  /* 0x000000081a2c8980 */ /* 0x000366000c101d00 */
[----:B------:R-:W-:Y:S01]  /*ddd0*/  @!P1 IMAD.WIDE R2, R0, 0x2, R2 ;  /* 0x0000000200029825 */ /* 0x000fe200078e0202 */
[----:B------:R1:W5:Y:S04]  /*dde0*/  @!P1 LD.E.128 R80, [R4.64] ;  /* 0x0000000804509980 */ /* 0x000368000c101d00 */
[----:B------:R1:W5:Y:S04]  /*ddf0*/  @!P1 LD.E.128 R76, [R2.64] ;  /* 0x00000008024c9980 */ /* 0x000368000c101d00 */
[----:B------:R1:W5:Y:S02]  /*de00*/  @!P0 LD.E.128 R48, [R24.64] ;  /* 0x0000000818308980 */ /* 0x000364000c101d00 */
.L_x_968:
[----:B--2---:R-:W-:Y:S05]  /*de10*/  BSYNC B0 ;  /* 0x0000000000007941 */ /* 0x004fea0003800000 */
.L_x_967:
[----:B-----5:R-:W-:Y:S01]  /*de20*/  IMAD.MOV.U32 R0, RZ, RZ, R82 ;  /* 0x000000ffff007224 */ /* 0x020fe200078e0052 */
[----:B------:R-:W-:-:S04]  /*de30*/  DEPBAR.LE SB0, 0x1 ;  /* 0x000080400000791a */ /* 0x000fc80000000000 */
[----:B-1-3--:R-:W-:Y:S01]  /*de40*/  IMAD.MOV.U32 R4, RZ, RZ, R83 ;  /* 0x000000ffff047224 */ /* 0x00afe200078e0053 */
[----:B------:R-:W-:Y:S01]  /*de50*/  PRMT R105, R0, 0x7610, R105 ;  /* 0x0000761000697816 */ /* 0x000fe20000000069 */
[----:B----4-:R-:W-:Y:S01]  /*de60*/  IMAD.MOV.U32 R3, RZ, RZ, R80 ;  /* 0x000000ffff037224 */ /* 0x010fe200078e0050 */
[----:B------:R-:W-:Y:S01]  /*de70*/  BSSY B1, `(.L_x_969) ;  /* 0x000015c000017945 */ /* 0x000fe20003800000 */
        /* <DEDUP_REMOVED lines=23> */
[----:B------:R-:W-:Y:S01]  /*dff0*/  IMAD.IADD R4, R34, 0x1, -R118 ;  /* 0x0000000122047824 */ /* 0x000fe200078e0a76 */
[----:B------:R-:W-:-:S02]  /*e000*/  MOV R3, R76 ;  /* 0x0000004c00037202 */ /* 0x000fc40000000f00 */
[----:B------:R-:W-:Y:S01]  /*e010*/  PRMT R101, R101, 0x5410, R2 ;  /* 0x0000541065657816 */ /* 0x000fe20000000002 */
[----:B------:R-:W-:Y:S01]  /*e020*/  IMAD.MOV.U32 R2, RZ, RZ, R68 ;  /* 0x000000ffff027224 */ /* 0x000fe200078e0044 */
[----:B------:R-:W-:Y:S01]  /*e030*/  IMNMX R84, R4, 0x80, PT ;  /* 0x0000008004547817 */ /* 0x000fe20003800200 */
[----:B------:R-:W-:Y:S01]  /*e040*/  IMAD.MOV.U32 R4, RZ, RZ, R50 ;  /* 0x000000ffff047224 */ /* 0x000fe200078e0032 */
[----:B------:R-:W-:Y:S01]  /*e050*/  PRMT R102, R3, 0x7610, R102 ;  /* 0x0000761003667816 */ /* 0x000fe20000000066 */
[----:B------:R-:W-:Y:S01]  /*e060*/  IMAD.MOV.U32 R3, RZ, RZ, R71 ;  /* 0x000000ffff037224 */ /* 0x000fe200078e0047 */
[----:B------:R-:W-:Y:S01]  /*e070*/  BAR.SYNC.DEFER_BLOCKING 0x0 ;  /* 0x0000000000007b1d */ /* 0x000fe20000010000 */
[----:B------:R-:W-:Y:S02]  /*e080*/  ISETP.GE.AND P0, PT, R138, R84, PT ;  /* 0x000000548a00720c */ /* 0x000fe40003f06270 */
[----:B------:R-:W-:Y:S02]  /*e090*/  PRMT R99, R0, 0x7610, R99 ;  /* 0x0000761000637816 */ /* 0x000fe40000000063 */
[----:B------:R-:W-:-:S02]  /*e0a0*/  MOV R0, R69 ;  /* 0x0000004500007202 */ /* 0x000fc40000000f00 */
[----:B------:R-:W-:Y:S01]  /*e0b0*/  PRMT R99, R99, 0x5410, R3 ;  /* 0x0000541063637816 */ /* 0x000fe20000000003 */
[----:B------:R-:W-:Y:S01]  /*e0c0*/  IMAD.MOV.U32 R3, RZ, RZ, R51 ;  /* 0x000000ffff037224 */ /* 0x000fe200078e0033 */
[----:B------:R-:W-:Y:S01]  /*e0d0*/  PRMT R98, R2, 0x7610, R98 ;  /* 0x0000761002627816 */ /* 0x000fe20000000062 */
[----:B------:R-:W-:Y:S01]  /*e0e0*/  IMAD.MOV.U32 R2, RZ, RZ, R48 ;  /* 0x000000ffff027224 */ /* 0x000fe200078e0030 */
[----:B------:R-:W-:Y:S01]  /*e0f0*/  PRMT R97, R97, 0x5410, R0 ;  /* 0x0000541061617816 */ /* 0x000fe20000000000 */
[----:B------:R-:W-:Y:S01]  /*e100*/  IMAD.MOV.U32 R0, RZ, RZ, R49 ;  /* 0x000000ffff007224 */ /* 0x000fe200078e0031 */
[----:B------:R-:W-:Y:S02]  /*e110*/  PRMT R94, R4, 0x5410, R3 ;  /* 0x00005410045e7816 */ /* 0x000fe40000000003 */
[----:B------:R-:W-:Y:S02]  /*e120*/  PRMT R93, R2, 0x7610, R93 ;  /* 0x00007610025d7816 */ /* 0x000fe4000000005d */
[----:B------:R-:W-:Y:S01]  /*e130*/  PRMT R91, R91, 0x5410, R0 ;  /* 0x000054105b5b7816 */ /* 0x000fe20000000000 */
[----:B------:R-:W-:Y:S05]  /*e140*/  @P0 BRA `(.L_x_970) ;  /* 0x000012e000000947 */ /* 0x000fea0003800000 */
[----:B------:R1:W5:Y:S04]  /*e150*/  LDL R119, [R1+0x68] ;  /* 0x0000680001777983 */ /* 0x0003680000100800 */
[----:B------:R1:W5:Y:S01]  /*e160*/  LDL R118, [R1+0x6c] ;  /* 0x00006c0001767983 */ /* 0x0003620000100800 */
[----:B------:R-:W-:Y:S01]  /*e170*/  ISETP.GE.AND P0, PT, R110, c[0x0][0x27c], PT ;  /* 0x00009f006e007a0c */ /* 0x000fe20003f06270 */
[----:B------:R-:W-:-:S12]  /*e180*/  BSSY B0, `(.L_x_971) ;  /* 0x0000062000007945 */ /* 0x000fd80003800000 */
[----:B------:R-:W-:Y:S05]  /*e190*/  @P0 BRA `(.L_x_972) ;  /* 0x0000060000000947 */ /* 0x000fea0003800000 */
[----:B------:R-:W2:Y:S01]  /*e1a0*/  LDL R120, [R1+0xcc] ;  /* 0x0000cc0001787983 */ /* 0x000ea20000100800 */
[----:B------:R-:W-:Y:S02]  /*e1b0*/  MOV R0, c[0x0][0x27c] ;  /* 0x00009f0000007a02 */ /* 0x000fe40000000f00 */
[----:B------:R-:W-:Y:S02]  /*e1c0*/  SHF.R.U32.HI R4, RZ, 0x10, R9 ;  /* 0x00000010ff047819 */ /* 0x000fe40000011609 */
[----:B------:R-:W-:Y:S02]  /*e1d0*/  LEA.HI R0, R0, R170, RZ, 0x1d ;  /* 0x000000aa00007211 */ /* 0x000fe400078fe8ff */
[----:B------:R-:W-:Y:S02]  /*e1e0*/  SHF.R.U64 R63, R18, 0x10, R19 ;  /* 0x00000010123f7819 */ /* 0x000fe40000001213 */
[----:B------:R-:W-:Y:S02]  /*e1f0*/  SHF.R.S32.HI R3, RZ, 0x1f, R0 ;  /* 0x0000001fff037819 */ /* 0x000fe40000011400 */
[----:B------:R-:W-:-:S02]  /*e200*/  SHF.L.U32 R2, R0, 0x3, RZ ;  /* 0x0000000300027819 */ /* 0x000fc400000006ff */
[----:B------:R-:W-:Y:S02]  /*e210*/  LEA.HI R0, R3, R0, RZ, 0x2 ;  /* 0x0000000003007211 */ /* 0x000fe400078f10ff */
[----:B-----5:R-:W-:Y:S02]  /*e220*/  LOP3.LUT R2, R119, 0x18, R2, 0xf8, !PT ;  /* 0x0000001877027812 */ /* 0x020fe400078ef802 */
[----:B------:R-:W-:Y:S02]  /*e230*/  SHF.L.U32 R0, R0, 0xa, RZ ;  /* 0x0000000a00007819 */ /* 0x000fe400000006ff */
[----:B------:R-:W-:Y:S02]  /*e240*/  LOP3.LUT R2, R2, R118, RZ, 0x3c, !PT ;  /* 0x0000007602027212 */ /* 0x000fe400078e3cff */
[----:B------:R-:W-:Y:S02]  /*e250*/  LOP3.LUT R0, R0, 0x7ffff000, RZ, 0xc0, !PT ;  /* 0x7ffff00000007812 */ /* 0x000fe400078ec0ff */
[----:B------:R-:W-:-:S02]  /*e260*/  SHF.R.U32.HI R58, RZ, 0x10, R19 ;  /* 0x00000010ff3a7819 */ /* 0x000fc40000011613 */
[----:B------:R-:W-:Y:S02]  /*e270*/  IADD3 R0, R2, R0, R7 ;  /* 0x0000000002007210 */ /* 0x000fe40007ffe007 */
[----:B------:R-:W-:Y:S02]  /*e280*/  SHF.R.U32.HI R52, RZ, 0x10, R17 ;  /* 0x00000010ff347819 */ /* 0x000fe40000011611 */
[----:B------:R-:W-:Y:S01]  /*e290*/  SHF.L.U32 R35, R0, 0x1, RZ ;  /* 0x0000000100237819 */ /* 0x000fe200000006ff */
[----:B------:R-:W-:Y:S01]  /*e2a0*/  HADD2.F32 R0, -RZ, R53.H0_H0 ;  /* 0x20000035ff007230 */ /* 0x000fe20000004100 */
[----:B------:R-:W-:Y:S01]  /*e2b0*/  SHF.R.U64 R62, R8, 0x10, R9 ;  /* 0x00000010083e7819 */ /* 0x000fe20000001209 */
[----:B------:R-:W-:Y:S01]  /*e2c0*/  HADD2.F32 R8, -RZ, R55.H0_H0 ;  /* 0x20000037ff087230 */ /* 0x000fe20000004100 */
[--C-:B------:R-:W-:Y:S01]  /*e2d0*/  SHF.R.U64 R59, R10, 0x10, R11.reuse ;  /* 0x000000100a3b7819 */ /* 0x100fe2000000120b */
[----:B------:R-:W3:Y:S01]  /*e2e0*/  LDS.128 R28, [R35+0x6080] ;  /* 0x00608000231c7984 */ /* 0x000ee20000000c00 */
[----:B------:R-:W-:Y:S01]  /*e2f0*/  HADD2.F32 R75, -RZ, R52.H0_H0 ;  /* 0x20000034ff4b7230 */ /* 0x000fe20000004100 */
[----:B------:R-:W-:-:S02]  /*e300*/  SHF.R.U32.HI R54, RZ, 0x10, R11 ;  /* 0x00000010ff367819 */ /* 0x000fc4000001160b */
[----:B------:R-:W-:Y:S01]  /*e310*/  SHF.R.U64 R72, R16, 0x10, R17 ;  /* 0x0000001010487819 */ /* 0x000fe20000001211 */
[--C-:B---3--:R-:W-:Y:S02]  /*e320*/  HADD2.F32 R3, -RZ, R29.reuse.H0_H0 ;  /* 0x2000001dff037230 */ /* 0x108fe40000004100 */
[----:B------:R-:W-:Y:S02]  /*e330*/  HADD2.F32 R2, -RZ, R29.H1_H1 ;  /* 0x3000001dff027230 */ /* 0x000fe40000004100 */
[----:B------:R-:W-:Y:S01]  /*e340*/  HADD2.F32 R5, -RZ, R28.H0_H0 ;  /* 0x2000001cff057230 */ /* 0x000fe20000004100 */
[----:B------:R-:W-:Y:S01]  /*e350*/  FMUL.FTZ R56, R3, R0 ;  /* 0x0000000003387220 */ /* 0x000fe20000410000 */
[----:B------:R-:W-:Y:S02]  /*e360*/  HADD2.F32 R10, -RZ, R31.H0_H0 ;  /* 0x2000001fff0a7230 */ /* 0x000fe40000004100 */
[--C-:B------:R-:W-:Y:S02]  /*e370*/  HADD2.F32 R16, -RZ, R30.reuse.H0_H0 ;  /* 0x2000001eff107230 */ /* 0x100fe40000004100 */
[----:B------:R-:W-:-:S02]  /*e380*/  HADD2.F32 R11, -RZ, R30.H1_H1 ;  /* 0x3000001eff0b7230 */ /* 0x000fc40000004100 */
[----:B------:R-:W-:Y:S02]  /*e390*/  HADD2.F32 R29, -RZ, R54.H0_H0 ;  /* 0x20000036ff1d7230 */ /* 0x000fe40000004100 */
[----:B------:R-:W-:Y:S02]  /*e3a0*/  HADD2.F32 R17, -RZ, R28.H1_H1 ;  /* 0x3000001cff117230 */ /* 0x000fe40000004100 */
[----:B------:R-:W-:Y:S01]  /*e3b0*/  HADD2.F32 R9, -RZ, R31.H1_H1 ;  /* 0x3000001fff097230 */ /* 0x000fe20000004100 */
[----:B--2---:R-:W2:Y:S02]  /*e3c0*/  LDS.128 R24, [R120] ;  /* 0x0000000078187984 */ /* 0x004ea40000000c00 */
[----:B--2---:R-:W-:Y:S02]  /*e3d0*/  HADD2.F32 R33, -RZ, R25.H0_H0 ;  /* 0x20000019ff217230 */ /* 0x004fe40000004100 */
[--C-:B------:R-:W-:Y:S02]  /*e3e0*/  HADD2.F32 R19, -RZ, R27.reuse.H0_H0 ;  /* 0x2000001bff137230 */ /* 0x100fe40000004100 */
[----:B------:R-:W-:Y:S01]  /*e3f0*/  HADD2.F32 R18, -RZ, R27.H1_H1 ;  /* 0x3000001bff127230 */ /* 0x000fe20000004100 */
[----:B------:R-:W-:Y:S01]  /*e400*/  FMUL.FTZ R6, R33, R0 ;  /* 0x0000000021067220 */ /* 0x000fe20000410000 */
[----:B------:R-:W-:-:S02]  /*e410*/  HADD2.F32 R25, -RZ, R25.H1_H1 ;  /* 0x30000019ff197230 */ /* 0x000fc40000004100 */
[----:B------:R-:W-:Y:S01]  /*e420*/  HADD2.F32 R27, -RZ, R4.H0_H0 ;  /* 0x20000004ff1b7230 */ /* 0x000fe20000004100 */
[----:B------:R-:W-:Y:S01]  /*e430*/  FFMA.FTZ R61, R3, R8, R6 ;  /* 0x00000008033d7223 */ /* 0x000fe20000010006 */
[--C-:B------:R-:W-:Y:S02]  /*e440*/  HADD2.F32 R32, -RZ, R24.reuse.H0_H0 ;  /* 0x20000018ff207230 */ /* 0x100fe40000004100 */
[----:B------:R-:W-:Y:S01]  /*e450*/  HADD2.F32 R4, -RZ, R53.H1_H1 ;  /* 0x30000035ff047230 */ /* 0x000fe20000004100 */
[-C--:B------:R-:W-:Y:S01]  /*e460*/  FMUL.FTZ R0, R25, R27.reuse ;  /* 0x0000001b19007220 */ /* 0x080fe20000410000 */
[----:B------:R-:W-:Y:S01]  /*e470*/  HADD2.F32 R6, -RZ, R55.H1_H1 ;  /* 0x30000037ff067230 */ /* 0x000fe20000004100 */
[----:B------:R-:W-:Y:S01]  /*e480*/  FMUL.FTZ R55, R2, R27 ;  /* 0x0000001b02377220 */ /* 0x000fe20000410000 */
[----:B------:R-:W-:Y:S01]  /*e490*/  HADD2.F32 R34, -RZ, R24.H1_H1 ;  /* 0x30000018ff227230 */ /* 0x000fe20000004100 */
[-C--:B------:R-:W-:Y:S01]  /*e4a0*/  FMUL.FTZ R3, R32, R4.reuse ;  /* 0x0000000420037220 */ /* 0x080fe20000410000 */
[----:B------:R-:W-:Y:S01]  /*e4b0*/  HADD2.F32 R24, -RZ, R26.H0_H0 ;  /* 0x2000001aff187230 */ /* 0x000fe20000004100 */
[----:B------:R-:W-:Y:S01]  /*e4c0*/  FFMA.FTZ R60, R2, R75, R0 ;  /* 0x0000004b023c7223 */ /* 0x000fe20000010000 */
[----:B------:R-:W-:Y:S01]  /*e4d0*/  HADD2.F32 R0, -RZ, R73.H0_H0 ;  /* 0x20000049ff007230 */ /* 0x000fe20000004100 */
[C---:B------:R-:W-:Y:S01]  /*e4e0*/  FMUL.FTZ R53, R5.reuse, R4 ;  /* 0x0000000405357220 */ /* 0x040fe20000410000 */
[----:B------:R-:W-:Y:S01]  /*e4f0*/  HADD2.F32 R2, -RZ, R57.H0_H0 ;  /* 0x20000039ff027230 */ /* 0x000fe20000004100 */
[----:B------:R-:W-:Y:S01]  /*e500*/  FFMA.FTZ R57, R5, R6, R3 ;  /* 0x0000000605397223 */ /* 0x000fe20000010003 */
[----:B------:R-:W-:Y:S01]  /*e510*/  HADD2.F32 R3, -RZ, R73.H1_H1 ;  /* 0x30000049ff037230 */ /* 0x000fe20000004100 */
[-C--:B------:R-:W-:Y:S01]  /*e520*/  FMUL.FTZ R5, R19, R0.reuse ;  /* 0x0000000013057220 */ /* 0x080fe20000410000 */
[----:B------:R-:W-:Y:S01]  /*e530*/  HADD2.F32 R4, -RZ, R74.H0_H0 ;  /* 0x2000004aff047230 */ /* 0x000fe20000004100 */
[C---:B------:R-:W-:Y:S01]  /*e540*/  FMUL.FTZ R28, R10.reuse, R0 ;  /* 0x000000000a1c7220 */ /* 0x040fe20000410000 */
[----:B------:R-:W-:Y:S01]  /*e550*/  HADD2.F32 R73, -RZ, R58.H0_H0 ;  /* 0x2000003aff497230 */ /* 0x000fe20000004100 */
[----:B------:R-:W-:Y:S01]  /*e560*/  FFMA.FTZ R30, R10, R3, R5 ;  /* 0x000000030a1e7223 */ /* 0x000fe20000010005 */
[----:B------:R-:W-:Y:S01]  /*e570*/  HADD2.F32 R5, -RZ, R62.H0_H0 ;  /* 0x2000003eff057230 */ /* 0x000fe20000004100 */
[-C--:B------:R-:W-:Y:S01]  /*e580*/  FMUL.FTZ R27, R24, R2.reuse ;  /* 0x00000002181b7220 */ /* 0x080fe20000410000 */
[----:B------:R-:W-:Y:S01]  /*e590*/  HADD2.F32 R10, -RZ, R59.H0_H0 ;  /* 0x2000003bff0a7230 */ /* 0x000fe20000004100 */
[----:B------:R-:W-:Y:S01]  /*e5a0*/  FMUL.FTZ R31, R16, R2 ;  /* 0x00000002101f7220 */ /* 0x000fe20000410000 */
[----:B------:R-:W-:Y:S01]  /*e5b0*/  HADD2.F32 R26, -RZ, R26.H1_H1 ;  /* 0x3000001aff1a7230 */ /* 0x000fe20000004100 */
[----:B------:R-:W-:Y:S01]  /*e5c0*/  FMUL.FTZ R0, R18, R29 ;  /* 0x0000001d12007220 */ /* 0x000fe20000410000 */
[----:B------:R-:W-:Y:S01]  /*e5d0*/  HADD2.F32 R59, -RZ, R72.H0_H0 ;  /* 0x20000048ff3b7230 */ /* 0x000fe20000004100 */
[----:B------:R-:W-:Y:S01]  /*e5e0*/  FMUL.FTZ R2, R34, R5 ;  /* 0x0000000522027220 */ /* 0x000fe20000410000 */
[----:B------:R-:W-:Y:S01]  /*e5f0*/  HADD2.F32 R58, -RZ, R63.H0_H0 ;  /* 0x2000003fff3a7230 */ /* 0x000fe20000004100 */
[----:B------:R-:W-:-:S02]  /*e600*/  FFMA.FTZ R54, R16, R4, R27 ;  /* 0x0000000410367223 */ /* 0x000fc4000001001b */
[C---:B------:R-:W-:Y:S02]  /*e610*/  FMUL.FTZ R16, R9.reuse, R29 ;  /* 0x0000001d09107220 */ /* 0x040fe40000410000 */
[----:B------:R-:W-:Y:S02]  /*e620*/  FFMA.FTZ R27, R9, R73, R0 ;  /* 0x00000049091b7223 */ /* 0x000fe40000010000 */
[-C--:B------:R-:W-:Y:S02]  /*e630*/  FMUL.FTZ R0, R26, R10.reuse ;  /* 0x0000000a1a007220 */ /* 0x080fe40000410000 */
[C---:B------:R-:W-:Y:S02]  /*e640*/  FFMA.FTZ R29, R17.reuse, R59, R2 ;  /* 0x0000003b111d7223 */ /* 0x040fe40000010002 */
[----:B------:R-:W-:Y:S02]  /*e650*/  FMUL.FTZ R9, R17, R5 ;  /* 0x0000000511097220 */ /* 0x000fe40000410000 */
[----:B------:R-:W-:-:S02]  /*e660*/  FMUL.FTZ R2, R11, R10 ;  /* 0x0000000a0b027220 */ /* 0x000fc40000410000 */
[----:B------:R-:W-:Y:S01]  /*e670*/  FFMA.FTZ R52, R11, R58, R0 ;  /* 0x0000003a0b347223 */ /* 0x000fe20000010000 */
[----:B------:R-:W-:Y:S01]  /*e680*/  F2FP.PACK_AB R11, R27, R30 ;  /* 0x0000001e1b0b723e */ /* 0x000fe200000000ff */
[----:B------:R-:W-:Y:S02]  /*e690*/  FFMA.FTZ R5, R24, R4, -R31 ;  /* 0x0000000418057223 */ /* 0x000fe4000001081f */
[----:B------:R-:W-:Y:S01]  /*e6a0*/  FFMA.FTZ R17, R33, R8, -R56 ;  /* 0x0000000821117223 */ /* 0x000fe20000010838 */
[----:B------:R-:W-:Y:S01]  /*e6b0*/  F2FP.PACK_AB R8, R29, R57 ;  /* 0x000000391d08723e */ /* 0x000fe200000000ff */
[----:B------:R-:W-:Y:S02]  /*e6c0*/  FFMA.FTZ R10, R25, R75, -R55 ;  /* 0x0000004b190a7223 */ /* 0x000fe40000010837 */
[----:B------:R-:W-:Y:S02]  /*e6d0*/  FFMA.FTZ R6, R32, R6, -R53 ;  /* 0x0000000620067223 */ /* 0x000fe40000010835 */
[----:B------:R-:W-:Y:S01]  /*e6e0*/  FFMA.FTZ R3, R19, R3, -R28 ;  /* 0x0000000313037223 */ /* 0x000fe2000001081c */
[----:B------:R-:W-:Y:S01]  /*e6f0*/  F2FP.PACK_AB R17, R10, R17 ;  /* 0x000000110a11723e */ /* 0x000fe200000000ff */
        /* <DEDUP_REMOVED lines=10> */
.L_x_972:
[----:B------:R-:W-:Y:S05]  /*e7a0*/  BSYNC B0 ;  /* 0x0000000000007941 */ /* 0x000fea0003800000 */
.L_x_971:
[----:B------:R-:W-:Y:S01]  /*e7b0*/  ISETP.GE.AND P0, PT, R137, c[0x0][0x27c], PT ;  /* 0x00009f0089007a0c */ /* 0x000fe20003f06270 */
[----:B------:R-:W-:-:S12]  /*e7c0*/  BSSY B0, `(.L_x_973) ;  /* 0x0000063000007945 */ /* 0x000fd80003800000 */
[----:B------:R-:W-:Y:S05]  /*e7d0*/  @P0 BRA `(.L_x_974) ;  /* 0x0000061000000947 */ /* 0x000fea0003800000 */
[----:B------:R-:W3:Y:S04]  /*e7e0*/  LDL R2, [R1+0x64] ;  /* 0x0000640001027983 */ /* 0x000ee80000100800 */
[----:B------:R-:W4:Y:S01]  /*e7f0*/  LDL R59, [R1+0xdc] ;  /* 0x0000dc00013b7983 */ /* 0x000f220000100800 */
[----:B------:R-:W-:Y:S02]  /*e800*/  MOV R0, c[0x0][0x27c] ;  /* 0x00009f0000007a02 */ /* 0x000fe40000000f00 */
[--C-:B------:R-:W-:Y:S02]  /*e810*/  SHF.R.U32.HI R4, RZ, 0x10, R13.reuse ;  /* 0x00000010ff047819 */ /* 0x100fe4000001160d */
[----:B------:R-:W-:Y:S02]  /*e820*/  SHF.R.U64 R54, R12, 0x10, R13 ;  /* 0x000000100c367819 */ /* 0x000fe4000000120d */
[----:B------:R-:W-:-:S02]  /*e830*/  SHF.R.U32.HI R26, RZ, 0x10, R21 ;  /* 0x00000010ff1a7819 */ /* 0x000fc40000011615 */
[--C-:B------:R-:W-:Y:S02]  /*e840*/  SHF.R.U64 R55, R22, 0x10, R23.reuse ;  /* 0x0000001016377819 */ /* 0x100fe40000001217 */
[----:B------:R-:W-:Y:S01]  /*e850*/  SHF.R.U32.HI R33, RZ, 0x10, R23 ;  /* 0x00000010ff217819 */ /* 0x000fe20000011617 */
[----:B------:R-:W-:Y:S01]  /*e860*/  HADD2.F32 R58, -RZ, R26.H0_H0 ;  /* 0x2000001aff3a7230 */ /* 0x000fe20000004100 */
[--C-:B--2---:R-:W-:Y:S02]  /*e870*/  SHF.R.U64 R35, R14, 0x10, R15.reuse ;  /* 0x000000100e237819 */ /* 0x104fe4000000120f */
[----:B------:R-:W-:Y:S01]  /*e880*/  SHF.R.U32.HI R27, RZ, 0x10, R15 ;  /* 0x00000010ff1b7819 */ /* 0x000fe2000001160f */
[----:B------:R-:W-:Y:S01]  /*e890*/  HADD2.F32 R57, -RZ, R33.H0_H0 ;  /* 0x20000021ff397230 */ /* 0x000fe20000004100 */
[----:B------:R-:W-:Y:S01]  /*e8a0*/  SHF.R.U64 R56, R20, 0x10, R21 ;  /* 0x0000001014387819 */ /* 0x000fe20000001215 */
[----:B------:R-:W-:Y:S01]  /*e8b0*/  HADD2.F32 R33, -RZ, R55.H0_H0 ;  /* 0x20000037ff217230 */ /* 0x000fe20000004100 */
[----:B---3--:R-:W-:-:S04]  /*e8c0*/  LEA.HI R0, R0, R2, RZ, 0x1d ;  /* 0x0000000200007211 */ /* 0x008fc800078fe8ff */
[----:B------:R-:W-:Y:S01]  /*e8d0*/  SHF.R.S32.HI R2, RZ, 0x1f, R0 ;  /* 0x0000001fff027819 */ /* 0x000fe20000011400 */
[----:B----4-:R-:W2:Y:S01]  /*e8e0*/  LDS.128 R8, [R59] ;  /* 0x000000003b087984 */ /* 0x010ea20000000c00 */
[----:B------:R-:W-:Y:S02]  /*e8f0*/  SHF.L.U32 R3, R0, 0x3, RZ ;  /* 0x0000000300037819 */ /* 0x000fe400000006ff */
[----:B------:R-:W-:Y:S02]  /*e900*/  LEA.HI R0, R2, R0, RZ, 0x2 ;  /* 0x0000000002007211 */ /* 0x000fe400078f10ff */
[----:B-----5:R-:W-:Y:S02]  /*e910*/  LOP3.LUT R2, R119, 0x18, R3, 0xf8, !PT ;  /* 0x0000001877027812 */ /* 0x020fe400078ef803 */
[----:B------:R-:W-:Y:S02]  /*e920*/  SHF.L.U32 R0, R0, 0xa, RZ ;  /* 0x0000000a00007819 */ /* 0x000fe400000006ff */
[----:B------:R-:W-:-:S02]  /*e930*/  LOP3.LUT R2, R2, R118, RZ, 0x3c, !PT ;  /* 0x0000007602027212 */ /* 0x000fc400078e3cff */
[----:B------:R-:W-:-:S04]  /*e940*/  LOP3.LUT R0, R0, 0x7ffff000, RZ, 0xc0, !PT ;  /* 0x7ffff00000007812 */ /* 0x000fc800078ec0ff */
[----:B------:R-:W-:-:S04]  /*e950*/  IADD3 R0, R2, R0, R7 ;  /* 0x0000000002007210 */ /* 0x000fc80007ffe007 */
[----:B------:R-:W-:Y:S01]  /*e960*/  SHF.L.U32 R29, R0, 0x1, RZ ;  /* 0x00000001001d7819 */ /* 0x000fe200000006ff */
[----:B------:R-:W-:-:S04]  /*e970*/  HADD2.F32 R0, -RZ, R74.H1_H1 ;  /* 0x3000004aff007230 */ /* 0x000fc80000004100 */
[----:B------:R-:W3:Y:S01]  /*e980*/  LDS.128 R16, [R29+0x6080] ;  /* 0x006080001d107984 */ /* 0x000ee20000000c00 */
[--C-:B--2---:R-:W-:Y:S02]  /*e990*/  HADD2.F32 R24, -RZ, R9.reuse.H0_H0 ;  /* 0x20000009ff187230 */ /* 0x104fe40000004100 */
[----:B------:R-:W-:Y:S02]  /*e9a0*/  HADD2.F32 R22, -RZ, R9.H1_H1 ;  /* 0x30000009ff167230 */ /* 0x000fe40000004100 */
[--C-:B------:R-:W-:Y:S01]  /*e9b0*/  HADD2.F32 R23, -RZ, R8.reuse.H0_H0 ;  /* 0x20000008ff177230 */ /* 0x100fe20000004100 */
[----:B------:R-:W-:Y:S01]  /*e9c0*/  FMUL.FTZ R6, R24, R0 ;  /* 0x0000000018067220 */ /* 0x000fe20000410000 */
[----:B------:R-:W-:Y:S02]  /*e9d0*/  HADD2.F32 R25, -RZ, R8.H1_H1 ;  /* 0x30000008ff197230 */ /* 0x000fe40000004100 */
[----:B------:R-:W-:Y:S02]  /*e9e0*/  HADD2.F32 R8, -RZ, R85.H1_H1 ;  /* 0x30000055ff087230 */ /* 0x000fe40000004100 */
[----:B------:R-:W-:-:S02]  /*e9f0*/  HADD2.F32 R15, -RZ, R11.H0_H0 ;  /* 0x2000000bff0f7230 */ /* 0x000fc40000004100 */
[--C-:B------:R-:W-:Y:S02]  /*ea00*/  HADD2.F32 R20, -RZ, R10.reuse.H0_H0 ;  /* 0x2000000aff147230 */ /* 0x100fe40000004100 */
[----:B------:R-:W-:Y:S02]  /*ea10*/  HADD2.F32 R21, -RZ, R10.H1_H1 ;  /* 0x3000000aff157230 */ /* 0x000fe40000004100 */
[----:B------:R-:W-:Y:S02]  /*ea20*/  HADD2.F32 R14, -RZ, R11.H1_H1 ;  /* 0x3000000bff0e7230 */ /* 0x000fe40000004100 */
[--C-:B---3--:R-:W-:Y:S02]  /*ea30*/  HADD2.F32 R3, -RZ, R17.reuse.H0_H0 ;  /* 0x20000011ff037230 */ /* 0x108fe40000004100 */
[--C-:B------:R-:W-:Y:S02]  /*ea40*/  HADD2.F32 R5, -RZ, R16.reuse.H0_H0 ;  /* 0x20000010ff057230 */ /* 0x100fe40000004100 */
[----:B------:R-:W-:Y:S01]  /*ea50*/  HADD2.F32 R13, -RZ, R16.H1_H1 ;  /* 0x30000010ff0d7230 */ /* 0x000fe20000004100 */
[C---:B------:R-:W-:Y:S01]  /*ea60*/  FMUL.FTZ R31, R3.reuse, R0 ;  /* 0x00000000031f7220 */ /* 0x040fe20000410000 */
[----:B------:R-:W-:Y:S01]  /*ea70*/  HADD2.F32 R16, -RZ, R4.H0_H0 ;  /* 0x20000004ff107230 */ /* 0x000fe20000004100 */
[----:B------:R-:W-:Y:S01]  /*ea80*/  FFMA.FTZ R53, R3, R8, R6 ;  /* 0x0000000803357223 */ /* 0x000fe20000010006 */
[----:B------:R-:W-:-:S02]  /*ea90*/  HADD2.F32 R2, -RZ, R17.H1_H1 ;  /* 0x30000011ff027230 */ /* 0x000fc40000004100 */
[----:B------:R-:W-:Y:S01]  /*eaa0*/  HADD2.F32 R4, -RZ, R85.H0_H0 ;  /* 0x20000055ff047230 */ /* 0x000fe20000004100 */
[-C--:B------:R-:W-:Y:S01]  /*eab0*/  FMUL.FTZ R0, R22, R16.reuse ;  /* 0x0000001016007220 */ /* 0x080fe20000410000 */
[----:B------:R-:W-:Y:S01]  /*eac0*/  HADD2.F32 R6, -RZ, R87.H0_H0 ;  /* 0x20000057ff067230 */ /* 0x000fe20000004100 */
[C---:B------:R-:W-:Y:S01]  /*ead0*/  FMUL.FTZ R30, R2.reuse, R16 ;  /* 0x00000010021e7220 */ /* 0x040fe20000410000 */
[----:B------:R-:W-:Y:S01]  /*eae0*/  HADD2.F32 R10, -RZ, R19.H0_H0 ;  /* 0x20000013ff0a7230 */ /* 0x000fe20000004100 */
[----:B------:R-:W-:Y:S01]  /*eaf0*/  FMUL.FTZ R3, R23, R4 ;  /* 0x0000000417037220 */ /* 0x000fe20000410000 */
[----:B------:R-:W-:Y:S01]  /*eb00*/  HADD2.F32 R12, -RZ, R18.H0_H0 ;  /* 0x20000012ff0c7230 */ /* 0x000fe20000004100 */
[----:B------:R-:W-:Y:S01]  /*eb10*/  FFMA.FTZ R52, R2, R58, R0 ;  /* 0x0000003a02347223 */ /* 0x000fe20000010000 */
[----:B------:R-:W-:Y:S01]  /*eb20*/  HADD2.F32 R0, -RZ, R86.H1_H1 ;  /* 0x30000056ff007230 */ /* 0x000fe20000004100 */
[C---:B------:R-:W-:Y:S01]  /*eb30*/  FFMA.FTZ R32, R5.reuse, R6, R3 ;  /* 0x0000000605207223 */ /* 0x040fe20000010003 */
[----:B------:R-:W-:Y:S01]  /*eb40*/  HADD2.F32 R3, -RZ, R87.H1_H1 ;  /* 0x30000057ff037230 */ /* 0x000fe20000004100 */
[----:B------:R-:W-:Y:S01]  /*eb50*/  FMUL.FTZ R28, R5, R4 ;  /* 0x00000004051c7220 */ /* 0x000fe20000410000 */
[----:B------:R-:W-:Y:S01]  /*eb60*/  HADD2.F32 R11, -RZ, R18.H1_H1 ;  /* 0x30000012ff0b7230 */ /* 0x000fe20000004100 */
[-C--:B------:R-:W-:Y:S01]  /*eb70*/  FMUL.FTZ R5, R15, R0.reuse ;  /* 0x000000000f057220 */ /* 0x080fe20000410000 */
[----:B------:R-:W-:Y:S01]  /*eb80*/  HADD2.F32 R9, -RZ, R19.H1_H1 ;  /* 0x30000013ff097230 */ /* 0x000fe20000004100 */
[C---:B------:R-:W-:Y:S01]  /*eb90*/  FMUL.FTZ R17, R10.reuse, R0 ;  /* 0x000000000a117220 */ /* 0x040fe20000410000 */
[----:B------:R-:W-:Y:S01]  /*eba0*/  HADD2.F32 R2, -RZ, R86.H0_H0 ;  /* 0x20000056ff027230 */ /* 0x000fe20000004100 */
[----:B------:R-:W-:Y:S01]  /*ebb0*/  FFMA.FTZ R19, R10, R3, R5 ;  /* 0x000000030a137223 */ /* 0x000fe20000010005 */
[----:B------:R-:W-:Y:S01]  /*ebc0*/  HADD2.F32 R18, -RZ, R27.H0_H0 ;  /* 0x2000001bff127230 */ /* 0x000fe20000004100 */
[----:B------:R-:W-:Y:S01]  /*ebd0*/  FFMA.FTZ R6, R23, R6, -R28 ;  /* 0x0000000617067223 */ /* 0x000fe2000001081c */
[----:B------:R-:W-:Y:S01]  /*ebe0*/  HADD2.F32 R5, -RZ, R54.H0_H0 ;  /* 0x20000036ff057230 */ /* 0x000fe20000004100 */
[-C--:B------:R-:W-:Y:S01]  /*ebf0*/  FMUL.FTZ R16, R20, R2.reuse ;  /* 0x0000000214107220 */ /* 0x080fe20000410000 */
[----:B------:R-:W-:Y:S01]  /*ec00*/  HADD2.F32 R4, -RZ, R88.H0_H0 ;  /* 0x20000058ff047230 */ /* 0x000fe20000004100 */
[----:B------:R-:W-:Y:S01]  /*ec10*/  FMUL.FTZ R26, R12, R2 ;  /* 0x000000020c1a7220 */ /* 0x000fe20000410000 */
[----:B------:R-:W-:Y:S01]  /*ec20*/  HADD2.F32 R10, -RZ, R35.H0_H0 ;  /* 0x20000023ff0a7230 */ /* 0x000fe20000004100 */
[----:B------:R-:W-:Y:S01]  /*ec30*/  FMUL.FTZ R0, R14, R18 ;  /* 0x000000120e007220 */ /* 0x000fe20000410000 */
[----:B------:R-:W-:Y:S01]  /*ec40*/  HADD2.F32 R35, -RZ, R56.H0_H0 ;  /* 0x20000038ff237230 */ /* 0x000fe20000004100 */
[----:B------:R-:W-:-:S02]  /*ec50*/  FMUL.FTZ R2, R25, R5 ;  /* 0x0000000519027220 */ /* 0x000fc40000410000 */
[----:B------:R-:W-:Y:S02]  /*ec60*/  FFMA.FTZ R34, R12, R4, R16 ;  /* 0x000000040c227223 */ /* 0x000fe40000010010 */
[C---:B------:R-:W-:Y:S02]  /*ec70*/  FMUL.FTZ R12, R9.reuse, R18 ;  /* 0x00000012090c7220 */ /* 0x040fe40000410000 */
[----:B------:R-:W-:Y:S02]  /*ec80*/  FFMA.FTZ R16, R9, R57, R0 ;  /* 0x0000003909107223 */ /* 0x000fe40000010000 */
[----:B------:R-:W-:Y:S02]  /*ec90*/  FMUL.FTZ R0, R21, R10 ;  /* 0x0000000a15007220 */ /* 0x000fe40000410000 */
[C---:B------:R-:W-:Y:S02]  /*eca0*/  FFMA.FTZ R18, R13.reuse, R35, R2 ;  /* 0x000000230d127223 */ /* 0x040fe40000010002 */
[----:B------:R-:W-:-:S02]  /*ecb0*/  FMUL.FTZ R9, R13, R5 ;  /* 0x000000050d097220 */ /* 0x000fc40000410000 */
[C---:B------:R-:W-:Y:S02]  /*ecc0*/  FMUL.FTZ R2, R11.reuse, R10 ;  /* 0x0000000a0b027220 */ /* 0x040fe40000410000 */
[----:B------:R-:W-:Y:S01]  /*ecd0*/  FFMA.FTZ R27, R11, R33, R0 ;  /* 0x000000210b1b7223 */ /* 0x000fe20000010000 */
[----:B------:R-:W-:Y:S01]  /*ece0*/  F2FP.PACK_AB R11, R16, R19 ;  /* 0x00000013100b723e */ /* 0x000fe200000000ff */
[----:B------:R-:W-:Y:S02]  /*ecf0*/  FFMA.FTZ R5, R20, R4, -R26 ;  /* 0x0000000414057223 */ /* 0x000fe4000001081a */
[----:B------:R-:W-:Y:S01]  /*ed00*/  FFMA.FTZ R13, R24, R8, -R31 ;  /* 0x00000008180d7223 */ /* 0x000fe2000001081f */
[----:B------:R-:W-:Y:S01]  /*ed10*/  F2FP.PACK_AB R8, R18, R32 ;  /* 0x000000201208723e */ /* 0x000fe200000000ff */
[----:B------:R-:W-:Y:S02]  /*ed20*/  FFMA.FTZ R10, R22, R58, -R30 ;  /* 0x0000003a160a7223 */ /* 0x000fe4000001081e */
        /* <DEDUP_REMOVED lines=8> */
[----:B------:R-:W-:Y:S02]  /*edb0*/  F2FP.PACK_AB R14, R2, R5 ;  /* 0x00000005020e723e */ /* 0x000fe400000000ff */
[----:B------:R-:W-:-:S03]  /*edc0*/  F2FP.PACK_AB R10, R27, R34 ;  /* 0x000000221b0a723e */ /* 0x000fc600000000ff */
[----:B------:R2:W-:Y:S04]  /*edd0*/  STS.128 [R59], R12 ;  /* 0x0000000c3b007388 */ /* 0x0005e80000000c00 */
[----:B------:R2:W-:Y:S02]  /*ede0*/  STS.128 [R29+0x6080], R8 ;  /* 0x006080081d007388 */ /* 0x0005e40000000c00 */
.L_x_974:
[----:B------:R-:W-:Y:S05]  /*edf0*/  BSYNC B0 ;  /* 0x0000000000007941 */ /* 0x000fea0003800000 */
.L_x_973:
[----:B------:R-:W-:-:S13]  /*ee00*/  ISETP.GE.AND P0, PT, R136, c[0x0][0x27c], PT ;  /* 0x00009f0088007a0c */ /* 0x000fda0003f06270 */
[----:B------:R-:W-:Y:S05]  /*ee10*/  @P0 BRA `(.L_x_970) ;  /* 0x0000061000000947 */ /* 0x000fea0003800000 */
[----:B------:R-:W3:Y:S04]  /*ee20*/  LDL R2, [R1+0x60] ;  /* 0x0000600001027983 */ /* 0x000ee80000100800 */
[----:B------:R-:W4:Y:S01]  /*ee30*/  LDL R52, [R1+0xd4] ;  /* 0x0000d40001347983 */ /* 0x000f220000100800 */
[----:B------:R-:W-:Y:S01]  /*ee40*/  MOV R0, c[0x0][0x27c] ;  /* 0x00009f0000007a02 */ /* 0x000fe20000000f00 */
[----:B------:R-:W-:Y:S01]  /*ee50*/  HADD2.F32 R6, -RZ, R89.H1_H1 ;  /* 0x30000059ff067230 */ /* 0x000fe20000004100 */
[----:B------:R-:W-:Y:S02]  /*ee60*/  SHF.R.U32.HI R4, RZ, 0x10, R37 ;  /* 0x00000010ff047819 */ /* 0x000fe40000011625 */
[----:B------:R-:W-:Y:S02]  /*ee70*/  SHF.R.U32.HI R24, RZ, 0x10, R41 ;  /* 0x00000010ff187819 */ /* 0x000fe40000011629 */
[----:B------:R-:W-:-:S02]  /*ee80*/  SHF.R.U64 R33, R38, 0x10, R39 ;  /* 0x0000001026217819 */ /* 0x000fc40000001227 */
[----:B------:R-:W-:Y:S01]  /*ee90*/  SHF.R.U32.HI R26, RZ, 0x10, R39 ;  /* 0x00000010ff1a7819 */ /* 0x000fe20000011627 */
[----:B------:R-:W-:Y:S01]  /*eea0*/  HADD2.F32 R39, -RZ, R24.H0_H0 ;  /* 0x20000018ff277230 */ /* 0x000fe20000004100 */
[----:B------:R-:W-:Y:S02]  /*eeb0*/  SHF.R.U64 R36, R36, 0x10, R37 ;  /* 0x0000001024247819 */ /* 0x000fe40000001225 */
[----:B------:R-:W-:Y:S02]  /*eec0*/  SHF.R.U32.HI R27, RZ, 0x10, R43 ;  /* 0x00000010ff1b7819 */ /* 0x000fe4000001162b */
[----:B------:R-:W-:Y:S02]  /*eed0*/  SHF.R.U64 R40, R40, 0x10, R41 ;  /* 0x0000001028287819 */ /* 0x000fe40000001229 */
[----:B------:R-:W-:Y:S01]  /*eee0*/  SHF.R.U64 R37, R42, 0x10, R43 ;  /* 0x000000102a257819 */ /* 0x000fe2000000122b */
[----:B------:R-:W-:Y:S02]  /*eef0*/  HADD2.F32 R38, -RZ, R27.H0_H0 ;  /* 0x2000001bff267230 */ /* 0x000fe40000004100 */
[----:B------:R-:W-:-:S02]  /*ef00*/  HADD2.F32 R27, -RZ, R33.H0_H0 ;  /* 0x20000021ff1b7230 */ /* 0x000fc40000004100 */
[----:B------:R-:W-:Y:S01]  /*ef10*/  HADD2.F32 R33, -RZ, R37.H0_H0 ;  /* 0x20000025ff217230 */ /* 0x000fe20000004100 */
[----:B---3--:R-:W-:-:S04]  /*ef20*/  LEA.HI R0, R0, R2, RZ, 0x1d ;  /* 0x0000000200007211 */ /* 0x008fc800078fe8ff */
[----:B------:R-:W-:Y:S01]  /*ef30*/  SHF.R.S32.HI R2, RZ, 0x1f, R0 ;  /* 0x0000001fff027819 */ /* 0x000fe20000011400 */
[----:B--2-4-:R-:W2:Y:S01]  /*ef40*/  LDS.128 R8, [R52] ;  /* 0x0000000034087984 */ /* 0x014ea20000000c00 */
        /* <DEDUP_REMOVED lines=18> */
[----:B------:R-:W-:Y:S02]  /*f070*/  HADD2.F32 R23, -RZ, R8.H1_H1 ;  /* 0x30000008ff177230 */ /* 0x000fe40000004100 */
[--C-:B---3--:R-:W-:Y:S02]  /*f080*/  HADD2.F32 R3, -RZ, R13.reuse.H0_H0 ;  /* 0x2000000dff037230 */ /* 0x108fe40000004100 */
[----:B------:R-:W-:Y:S02]  /*f090*/  HADD2.F32 R2, -RZ, R13.H1_H1 ;  /* 0x3000000dff027230 */ /* 0x000fe40000004100 */
[--C-:B------:R-:W-:Y:S01]  /*f0a0*/  HADD2.F32 R9, -RZ, R12.reuse.H0_H0 ;  /* 0x2000000cff097230 */ /* 0x100fe20000004100 */
[C---:B------:R-:W-:Y:S01]  /*f0b0*/  FMUL.FTZ R30, R3.reuse, R0 ;  /* 0x00000000031e7220 */ /* 0x040fe20000410000 */
[----:B------:R-:W-:Y:S01]  /*f0c0*/  HADD2.F32 R13, -RZ, R12.H1_H1 ;  /* 0x3000000cff0d7230 */ /* 0x000fe20000004100 */
[----:B------:R-:W-:Y:S01]  /*f0d0*/  FFMA.FTZ R35, R3, R6, R5 ;  /* 0x0000000603237223 */ /* 0x000fe20000010005 */
[----:B------:R-:W-:-:S02]  /*f0e0*/  HADD2.F32 R12, -RZ, R14.H0_H0 ;  /* 0x2000000eff0c7230 */ /* 0x000fc40000004100 */
[----:B------:R-:W-:Y:S02]  /*f0f0*/  HADD2.F32 R11, -RZ, R14.H1_H1 ;  /* 0x3000000eff0b7230 */ /* 0x000fe40000004100 */
[----:B------:R-:W-:Y:S02]  /*f100*/  HADD2.F32 R14, -RZ, R4.H0_H0 ;  /* 0x20000004ff0e7230 */ /* 0x000fe40000004100 */
[----:B------:R-:W-:Y:S02]  /*f110*/  HADD2.F32 R4, -RZ, R89.H0_H0 ;  /* 0x20000059ff047230 */ /* 0x000fe40000004100 */
[----:B------:R-:W-:Y:S01]  /*f120*/  HADD2.F32 R5, -RZ, R91.H0_H0 ;  /* 0x2000005bff057230 */ /* 0x000fe20000004100 */
[-C--:B------:R-:W-:Y:S01]  /*f130*/  FMUL.FTZ R0, R20, R14.reuse ;  /* 0x0000000e14007220 */ /* 0x080fe20000410000 */
[--C-:B------:R-:W-:Y:S01]  /*f140*/  HADD2.F32 R10, -RZ, R15.reuse.H0_H0 ;  /* 0x2000000fff0a7230 */ /* 0x100fe20000004100 */
[C---:B------:R-:W-:Y:S01]  /*f150*/  FMUL.FTZ R29, R2.reuse, R14 ;  /* 0x0000000e021d7220 */ /* 0x040fe20000410000 */
[----:B------:R-:W-:Y:S01]  /*f160*/  HADD2.F32 R8, -RZ, R15.H1_H1 ;  /* 0x3000000fff087230 */ /* 0x000fe20000004100 */
[----:B------:R-:W-:Y:S01]  /*f170*/  FFMA.FTZ R34, R2, R39, R0 ;  /* 0x0000002702227223 */ /* 0x000fe20000010000 */
[--C-:B------:R-:W-:Y:S01]  /*f180*/  HADD2.F32 R2, -RZ, R90.reuse.H0_H0 ;  /* 0x2000005aff027230 */ /* 0x100fe20000004100 */
[-C--:B------:R-:W-:Y:S01]  /*f190*/  FMUL.FTZ R3, R21, R4.reuse ;  /* 0x0000000415037220 */ /* 0x080fe20000410000 */
[----:B------:R-:W-:Y:S01]  /*f1a0*/  HADD2.F32 R0, -RZ, R90.H1_H1 ;  /* 0x3000005aff007230 */ /* 0x000fe20000004100 */
[C---:B------:R-:W-:Y:S01]  /*f1b0*/  FMUL.FTZ R28, R9.reuse, R4 ;  /* 0x00000004091c7220 */ /* 0x040fe20000410000 */
[--C-:B------:R-:W-:Y:S01]  /*f1c0*/  HADD2.F32 R4, -RZ, R92.reuse.H1_H1 ;  /* 0x3000005cff047230 */ /* 0x100fe20000004100 */
[----:B------:R-:W-:Y:S01]  /*f1d0*/  FFMA.FTZ R31, R9, R5, R3 ;  /* 0x00000005091f7223 */ /* 0x000fe20000010003 */
[----:B------:R-:W-:Y:S01]  /*f1e0*/  HADD2.F32 R3, -RZ, R92.H0_H0 ;  /* 0x2000005cff037230 */ /* 0x000fe20000004100 */
[----:B------:R-:W-:Y:S01]  /*f1f0*/  FMUL.FTZ R14, R18, R2 ;  /* 0x00000002120e7220 */ /* 0x000fe20000410000 */
[----:B------:R-:W-:Y:S01]  /*f200*/  HADD2.F32 R15, -RZ, R26.H0_H0 ;  /* 0x2000001aff0f7230 */ /* 0x000fe20000004100 */
[----:B------:R-:W-:-:S02]  /*f210*/  FMUL.FTZ R9, R17, R0 ;  /* 0x0000000011097220 */ /* 0x000fc40000410000 */
[----:B------:R-:W-:Y:S02]  /*f220*/  FFMA.FTZ R32, R12, R4, R14 ;  /* 0x000000040c207223 */ /* 0x000fe4000001000e */
[C---:B------:R-:W-:Y:S02]  /*f230*/  FMUL.FTZ R14, R10.reuse, R0 ;  /* 0x000000000a0e7220 */ /* 0x040fe40000410000 */
[----:B------:R-:W-:Y:S01]  /*f240*/  FFMA.FTZ R24, R10, R3, R9 ;  /* 0x000000030a187223 */ /* 0x000fe20000010009 */
[----:B------:R-:W-:Y:S01]  /*f250*/  HADD2.F32 R10, -RZ, R36.H0_H0 ;  /* 0x20000024ff0a7230 */ /* 0x000fe20000004100 */
[----:B------:R-:W-:Y:S01]  /*f260*/  FMUL.FTZ R26, R12, R2 ;  /* 0x000000020c1a7220 */ /* 0x000fe20000410000 */
[----:B------:R-:W-:Y:S01]  /*f270*/  HADD2.F32 R36, -RZ, R40.H0_H0 ;  /* 0x20000028ff247230 */ /* 0x000fe20000004100 */
[----:B------:R-:W-:Y:S02]  /*f280*/  FMUL.FTZ R0, R16, R15 ;  /* 0x0000000f10007220 */ /* 0x000fe40000410000 */
[----:B------:R-:W-:-:S02]  /*f290*/  FMUL.FTZ R2, R23, R10 ;  /* 0x0000000a17027220 */ /* 0x000fc40000410000 */
[C---:B------:R-:W-:Y:S02]  /*f2a0*/  FMUL.FTZ R9, R8.reuse, R15 ;  /* 0x0000000f08097220 */ /* 0x040fe40000410000 */
[----:B------:R-:W-:Y:S02]  /*f2b0*/  FFMA.FTZ R12, R8, R38, R0 ;  /* 0x00000026080c7223 */ /* 0x000fe40000010000 */
[-C--:B------:R-:W-:Y:S02]  /*f2c0*/  FMUL.FTZ R0, R19, R27.reuse ;  /* 0x0000001b13007220 */ /* 0x080fe40000410000 */
[C---:B------:R-:W-:Y:S02]  /*f2d0*/  FFMA.FTZ R15, R13.reuse, R36, R2 ;  /* 0x000000240d0f7223 */ /* 0x040fe40000010002 */
[----:B------:R-:W-:Y:S02]  /*f2e0*/  FMUL.FTZ R8, R13, R10 ;  /* 0x0000000a0d087220 */ /* 0x000fe40000410000 */
[----:B------:R-:W-:-:S02]  /*f2f0*/  FMUL.FTZ R2, R11, R27 ;  /* 0x0000001b0b027220 */ /* 0x000fc40000410000 */
[----:B------:R-:W-:Y:S02]  /*f300*/  FFMA.FTZ R13, R22, R6, -R30 ;  /* 0x00000006160d7223 */ /* 0x000fe4000001081e */
[----:B------:R-:W-:Y:S02]  /*f310*/  FFMA.FTZ R6, R21, R5, -R28 ;  /* 0x0000000515067223 */ /* 0x000fe4000001081c */
[----:B------:R-:W-:Y:S01]  /*f320*/  FFMA.FTZ R27, R11, R33, R0 ;  /* 0x000000210b1b7223 */ /* 0x000fe20000010000 */
[----:B------:R-:W-:Y:S01]  /*f330*/  F2FP.PACK_AB R11, R12, R24 ;  /* 0x000000180c0b723e */ /* 0x000fe200000000ff */
[----:B------:R-:W-:Y:S02]  /*f340*/  FFMA.FTZ R5, R18, R4, -R26 ;  /* 0x0000000412057223 */ /* 0x000fe4000001081a */
        /* <DEDUP_REMOVED lines=10> */
[----:B------:R-:W-:-:S02]  /*f3f0*/  F2FP.PACK_AB R9, R34, R35 ;  /* 0x000000232209723e */ /* 0x000fc400000000ff */
[----:B------:R-:W-:Y:S01]  /*f400*/  F2FP.PACK_AB R10, R27, R32 ;  /* 0x000000201b0a723e */ /* 0x000fe200000000ff */
[----:B------:R2:W-:Y:S04]  /*f410*/  STS.128 [R52], R12 ;  /* 0x0000000c34007388 */ /* 0x0005e80000000c00 */
[----:B------:R2:W-:Y:S02]  /*f420*/  STS.128 [R25+0x6080], R8 ;  /* 0x0060800819007388 */ /* 0x0005e40000000c00 */
.L_x_970:
[----:B------:R-:W-:Y:S05]  /*f430*/  BSYNC B1 ;  /* 0x0000000000017941 */ /* 0x000fea0003800000 */
.L_x_969:
[----:B------:R-:W-:-:S04]  /*f440*/  IADD3 R0, R138, 0x40, RZ ;  /* 0x000000408a007810 */ /* 0x000fc80007ffe0ff */
[----:B------:R-:W-:-:S13]  /*f450*/  ISETP.GE.AND P0, PT, R0, R84, PT ;  /* 0x000000540000720c */ /* 0x000fda0003f06270 */
[----:B------:R-:W-:Y:S05]  /*f460*/  @P0 BRA `(.L_x_954) ;  /* 0x000012f000000947 */ /* 0x000fea0003800000 */
[----:B--2---:R2:W5:Y:S04]  /*f470*/  LDL R52, [R1+0xac] ;  /* 0x0000ac0001347983 */ /* 0x0045680000100800 */
[----:B------:R2:W5:Y:S04]  /*f480*/  LDL R43, [R1+0xb0] ;  /* 0x0000b000012b7983 */ /* 0x0005680000100800 */
[----:B------:R2:W5:Y:S01]  /*f490*/  LDL R42, [R1+0xb4] ;  /* 0x0000b400012a7983 */ /* 0x0005620000100800 */
[----:B------:R-:W-:Y:S01]  /*f4a0*/  ISETP.GE.AND P0, PT, R110, c[0x0][0x27c], PT ;  /* 0x00009f006e007a0c */ /* 0x000fe20003f06270 */
[----:B------:R-:W-:-:S12]  /*f4b0*/  BSSY B0, `(.L_x_975) ;  /* 0x0000062000007945 */ /* 0x000fd80003800000 */
[----:B------:R-:W-:Y:S05]  /*f4c0*/  @P0 BRA `(.L_x_976) ;  /* 0x0000060000000947 */ /* 0x000fea0003800000 */
[----:B------:R-:W3:Y:S01]  /*f4d0*/  LDL R41, [R1+0xe0] ;  /* 0x0000e00001297983 */ /* 0x000ee20000100800 */
[----:B------:R-:W-:Y:S01]  /*f4e0*/  MOV R0, c[0x0][0x27c] ;  /* 0x00009f0000007a02 */ /* 0x000fe20000000f00 */
[----:B------:R-:W-:Y:S01]  /*f4f0*/  HADD2.F32 R6, -RZ, R93.H1_H1 ;  /* 0x3000005dff067230 */ /* 0x000fe20000004100 */
[----:B------:R-:W-:Y:S02]  /*f500*/  SHF.R.U32.HI R4, RZ, 0x10, R49 ;  /* 0x00000010ff047819 */ /* 0x000fe40000011631 */
[----:B------:R-:W-:Y:S02]  /*f510*/  LEA.HI R0, R0, R170, RZ, 0x1d ;  /* 0x000000aa00007211 */ /* 0x000fe400078fe8ff */
[----:B------:R-:W-:Y:S02]  /*f520*/  SHF.R.U32.HI R24, RZ, 0x10, R45 ;  /* 0x00000010ff187819 */ /* 0x000fe4000001162d */
[----:B------:R-:W-:Y:S02]  /*f530*/  SHF.R.S32.HI R3, RZ, 0x1f, R0 ;  /* 0x0000001fff037819 */ /* 0x000fe40000011400 */
[----:B------:R-:W-:Y:S01]  /*f540*/  SHF.L.U32 R2, R0, 0x3, RZ ;  /* 0x0000000300027819 */ /* 0x000fe200000006ff */
[----:B------:R-:W-:Y:S01]  /*f550*/  HADD2.F32 R40, -RZ, R24.H0_H0 ;  /* 0x20000018ff287230 */ /* 0x000fe20000004100 */
[----:B------:R-:W-:-:S02]  /*f560*/  LEA.HI R0, R3, R0, RZ, 0x2 ;  /* 0x0000000003007211 */ /* 0x000fc400078f10ff */
[----:B-----5:R-:W-:Y:S02]  /*f570*/  LOP3.LUT R2, R52, 0x18, R2, 0xf8, !PT ;  /* 0x0000001834027812 */ /* 0x020fe400078ef802 */
[----:B------:R-:W-:Y:S02]  /*f580*/  SHF.L.U32 R0, R0, 0xa, RZ ;  /* 0x0000000a00007819 */ /* 0x000fe400000006ff */
[----:B------:R-:W-:Y:S02]  /*f590*/  LOP3.LUT R2, R2, R43, RZ, 0x3c, !PT ;  /* 0x0000002b02027212 */ /* 0x000fe400078e3cff */
[----:B------:R-:W-:Y:S02]  /*f5a0*/  LOP3.LUT R0, R0, 0x7ffff000, RZ, 0xc0, !PT ;  /* 0x7ffff00000007812 */ /* 0x000fe400078ec0ff */
[----:B------:R-:W-:Y:S02]  /*f5b0*/  SHF.R.U32.HI R26, RZ, 0x10, R51 ;  /* 0x00000010ff1a7819 */ /* 0x000fe40000011633 */
[----:B------:R-:W-:-:S02]  /*f5c0*/  IADD3 R0, R2, R0, R42 ;  /* 0x0000000002007210 */ /* 0x000fc40007ffe02a */
[----:B------:R-:W-:Y:S02]  /*f5d0*/  SHF.R.U64 R36, R48, 0x10, R49 ;  /* 0x0000001030247819 */ /* 0x000fe40000001231 */
[----:B------:R-:W-:Y:S01]  /*f5e0*/  SHF.L.U32 R25, R0, 0x1, RZ ;  /* 0x0000000100197819 */ /* 0x000fe200000006ff */
[----:B------:R-:W-:Y:S01]  /*f5f0*/  HADD2.F32 R0, -RZ, R91.H1_H1 ;  /* 0x3000005bff007230 */ /* 0x000fe20000004100 */
[----:B------:R-:W-:Y:S02]  /*f600*/  SHF.R.U32.HI R27, RZ, 0x10, R47 ;  /* 0x00000010ff1b7819 */ /* 0x000fe4000001162f */
[----:B------:R-:W-:Y:S01]  /*f610*/  SHF.R.U64 R38, R44, 0x10, R45 ;  /* 0x000000102c267819 */ /* 0x000fe2000000122d */
[----:B------:R-:W4:Y:S01]  /*f620*/  LDS.128 R12, [R25+0x6080] ;  /* 0x00608000190c7984 */ /* 0x000f220000000c00 */
[----:B------:R-:W-:Y:S01]  /*f630*/  SHF.R.U64 R31, R50, 0x10, R51 ;  /* 0x00000010321f7819 */ /* 0x000fe20000001233 */
[----:B------:R-:W-:Y:S01]  /*f640*/  HADD2.F32 R39, -RZ, R27.H0_H0 ;  /* 0x2000001bff277230 */ /* 0x000fe20000004100 */
[----:B------:R-:W-:Y:S01]  /*f650*/  SHF.R.U64 R37, R46, 0x10, R47 ;  /* 0x000000102e257819 */ /* 0x000fe2000000122f */
[----:B------:R-:W-:-:S02]  /*f660*/  HADD2.F32 R38, -RZ, R38.H0_H0 ;  /* 0x20000026ff267230 */ /* 0x000fc40000004100 */
[----:B------:R-:W-:Y:S02]  /*f670*/  HADD2.F32 R27, -RZ, R31.H0_H0 ;  /* 0x2000001fff1b7230 */ /* 0x000fe40000004100 */
[----:B------:R-:W-:Y:S02]  /*f680*/  HADD2.F32 R31, -RZ, R37.H0_H0 ;  /* 0x20000025ff1f7230 */ /* 0x000fe40000004100 */
[--C-:B----4-:R-:W-:Y:S02]  /*f690*/  HADD2.F32 R3, -RZ, R13.reuse.H0_H0 ;  /* 0x2000000dff037230 */ /* 0x110fe40000004100 */
[----:B------:R-:W-:Y:S02]  /*f6a0*/  HADD2.F32 R2, -RZ, R13.H1_H1 ;  /* 0x3000000dff027230 */ /* 0x000fe40000004100 */
[----:B------:R-:W-:Y:S01]  /*f6b0*/  HADD2.F32 R13, -RZ, R12.H1_H1 ;  /* 0x3000000cff0d7230 */ /* 0x000fe20000004100 */
[----:B------:R-:W-:Y:S01]  /*f6c0*/  FMUL.FTZ R30, R3, R0 ;  /* 0x00000000031e7220 */ /* 0x000fe20000410000 */
[----:B---3--:R-:W3:Y:S02]  /*f6d0*/  LDS.128 R8, [R41] ;  /* 0x0000000029087984 */ /* 0x008ee40000000c00 */
[----:B---3--:R-:W-:-:S02]  /*f6e0*/  HADD2.F32 R22, -RZ, R9.H0_H0 ;  /* 0x20000009ff167230 */ /* 0x008fc40000004100 */
[----:B------:R-:W-:Y:S02]  /*f6f0*/  HADD2.F32 R20, -RZ, R9.H1_H1 ;  /* 0x30000009ff147230 */ /* 0x000fe40000004100 */
[--C-:B------:R-:W-:Y:S01]  /*f700*/  HADD2.F32 R17, -RZ, R11.reuse.H0_H0 ;  /* 0x2000000bff117230 */ /* 0x100fe20000004100 */
[----:B------:R-:W-:Y:S01]  /*f710*/  FMUL.FTZ R5, R22, R0 ;  /* 0x0000000016057220 */ /* 0x000fe20000410000 */
[----:B------:R-:W-:Y:S02]  /*f720*/  HADD2.F32 R16, -RZ, R11.H1_H1 ;  /* 0x3000000bff107230 */ /* 0x000fe40000004100 */
[----:B------:R-:W-:Y:S01]  /*f730*/  HADD2.F32 R9, -RZ, R12.H0_H0 ;  /* 0x2000000cff097230 */ /* 0x000fe20000004100 */
[----:B------:R-:W-:Y:S01]  /*f740*/  FFMA.FTZ R35, R3, R6, R5 ;  /* 0x0000000603237223 */ /* 0x000fe20000010005 */
[--C-:B------:R-:W-:Y:S02]  /*f750*/  HADD2.F32 R12, -RZ, R14.reuse.H0_H0 ;  /* 0x2000000eff0c7230 */ /* 0x100fe40000004100 */
[----:B------:R-:W-:-:S02]  /*f760*/  HADD2.F32 R11, -RZ, R14.H1_H1 ;  /* 0x3000000eff0b7230 */ /* 0x000fc40000004100 */
[----:B------:R-:W-:Y:S02]  /*f770*/  HADD2.F32 R14, -RZ, R4.H0_H0 ;  /* 0x20000004ff0e7230 */ /* 0x000fe40000004100 */
[----:B------:R-:W-:Y:S02]  /*f780*/  HADD2.F32 R21, -RZ, R8.H0_H0 ;  /* 0x20000008ff157230 */ /* 0x000fe40000004100 */
[----:B------:R-:W-:Y:S01]  /*f790*/  HADD2.F32 R4, -RZ, R93.H0_H0 ;  /* 0x2000005dff047230 */ /* 0x000fe20000004100 */
[-C--:B------:R-:W-:Y:S01]  /*f7a0*/  FMUL.FTZ R0, R20, R14.reuse ;  /* 0x0000000e14007220 */ /* 0x080fe20000410000 */
[----:B------:R-:W-:Y:S01]  /*f7b0*/  HADD2.F32 R5, -RZ, R96.H0_H0 ;  /* 0x20000060ff057230 */ /* 0x000fe20000004100 */
[C---:B------:R-:W-:Y:S01]  /*f7c0*/  FMUL.FTZ R29, R2.reuse, R14 ;  /* 0x0000000e021d7220 */ /* 0x040fe20000410000 */
[----:B------:R-:W-:Y:S01]  /*f7d0*/  HADD2.F32 R18, -RZ, R10.H0_H0 ;  /* 0x2000000aff127230 */ /* 0x000fe20000004100 */
[----:B------:R-:W-:Y:S01]  /*f7e0*/  FFMA.FTZ R34, R2, R40, R0 ;  /* 0x0000002802227223 */ /* 0x000fe20000010000 */
[--C-:B------:R-:W-:Y:S01]  /*f7f0*/  HADD2.F32 R2, -RZ, R94.reuse.H0_H0 ;  /* 0x2000005eff027230 */ /* 0x100fe20000004100 */
[-C--:B------:R-:W-:Y:S01]  /*f800*/  FMUL.FTZ R3, R21, R4.reuse ;  /* 0x0000000415037220 */ /* 0x080fe20000410000 */
[----:B------:R-:W-:Y:S01]  /*f810*/  HADD2.F32 R0, -RZ, R94.H1_H1 ;  /* 0x3000005eff007230 */ /* 0x000fe20000004100 */
[C---:B------:R-:W-:Y:S01]  /*f820*/  FMUL.FTZ R28, R9.reuse, R4 ;  /* 0x00000004091c7220 */ /* 0x040fe20000410000 */
[----:B------:R-:W-:Y:S01]  /*f830*/  HADD2.F32 R19, -RZ, R10.H1_H1 ;  /* 0x3000000aff137230 */ /* 0x000fe20000004100 */
[----:B------:R-:W-:Y:S01]  /*f840*/  FFMA.FTZ R32, R9, R5, R3 ;  /* 0x0000000509207223 */ /* 0x000fe20000010003 */
[----:B------:R-:W-:Y:S01]  /*f850*/  HADD2.F32 R4, -RZ, R97.H0_H0 ;  /* 0x20000061ff047230 */ /* 0x000fe20000004100 */
[----:B------:R-:W-:Y:S01]  /*f860*/  FMUL.FTZ R14, R18, R2 ;  /* 0x00000002120e7220 */ /* 0x000fe20000410000 */
[--C-:B------:R-:W-:Y:S01]  /*f870*/  HADD2.F32 R10, -RZ, R15.reuse.H0_H0 ;  /* 0x2000000fff0a7230 */ /* 0x100fe20000004100 */
[C---:B------:R-:W-:Y:S01]  /*f880*/  FMUL.FTZ R9, R17.reuse, R0 ;  /* 0x0000000011097220 */ /* 0x040fe20000410000 */
[----:B------:R-:W-:Y:S01]  /*f890*/  HADD2.F32 R3, -RZ, R96.H1_H1 ;  /* 0x30000060ff037230 */ /* 0x000fe20000004100 */
[----:B------:R-:W-:Y:S01]  /*f8a0*/  FFMA.FTZ R33, R12, R4, R14 ;  /* 0x000000040c217223 */ /* 0x000fe2000001000e */
[----:B------:R-:W-:Y:S01]  /*f8b0*/  HADD2.F32 R23, -RZ, R8.H1_H1 ;  /* 0x30000008ff177230 */ /* 0x000fe20000004100 */
[C---:B------:R-:W-:Y:S01]  /*f8c0*/  FMUL.FTZ R14, R10.reuse, R0 ;  /* 0x000000000a0e7220 */ /* 0x040fe20000410000 */
[----:B------:R-:W-:Y:S01]  /*f8d0*/  HADD2.F32 R8, -RZ, R15.H1_H1 ;  /* 0x3000000fff087230 */ /* 0x000fe20000004100 */
[-C--:B------:R-:W-:Y:S01]  /*f8e0*/  FFMA.FTZ R24, R10, R3.reuse, R9 ;  /* 0x000000030a187223 */ /* 0x080fe20000010009 */
[----:B------:R-:W-:Y:S01]  /*f8f0*/  HADD2.F32 R15, -RZ, R26.H0_H0 ;  /* 0x2000001aff0f7230 */ /* 0x000fe20000004100 */
[----:B------:R-:W-:Y:S01]  /*f900*/  FMUL.FTZ R26, R12, R2 ;  /* 0x000000020c1a7220 */ /* 0x000fe20000410000 */
[----:B------:R-:W-:Y:S01]  /*f910*/  HADD2.F32 R10, -RZ, R36.H0_H0 ;  /* 0x20000024ff0a7230 */ /* 0x000fe20000004100 */
[----:B------:R-:W-:-:S02]  /*f920*/  FFMA.FTZ R3, R17, R3, -R14 ;  /* 0x0000000311037223 */ /* 0x000fc4000001080e */
[-C--:B------:R-:W-:Y:S02]  /*f930*/  FMUL.FTZ R0, R16, R15.reuse ;  /* 0x0000000f10007220 */ /* 0x080fe40000410000 */
[----:B------:R-:W-:Y:S02]  /*f940*/  FMUL.FTZ R2, R23, R10 ;  /* 0x0000000a17027220 */ /* 0x000fe40000410000 */
[C---:B------:R-:W-:Y:S02]  /*f950*/  FMUL.FTZ R9, R8.reuse, R15 ;  /* 0x0000000f08097220 */ /* 0x040fe40000410000 */
[----:B------:R-:W-:Y:S02]  /*f960*/  FFMA.FTZ R12, R8, R39, R0 ;  /* 0x00000027080c7223 */ /* 0x000fe40000010000 */
[----:B------:R-:W-:Y:S02]  /*f970*/  FMUL.FTZ R0, R19, R27 ;  /* 0x0000001b13007220 */ /* 0x000fe40000410000 */
[----:B------:R-:W-:-:S02]  /*f980*/  FFMA.FTZ R15, R13, R38, R2 ;  /* 0x000000260d0f7223 */ /* 0x000fc40000010002 */
[----:B------:R-:W-:Y:S02]  /*f990*/  FMUL.FTZ R8, R13, R10 ;  /* 0x0000000a0d087220 */ /* 0x000fe40000410000 */
[----:B------:R-:W-:Y:S02]  /*f9a0*/  FMUL.FTZ R2, R11, R27 ;  /* 0x0000001b0b027220 */ /* 0x000fe40000410000 */
[----:B------:R-:W-:Y:S02]  /*f9b0*/  FFMA.FTZ R13, R22, R6, -R30 ;  /* 0x00000006160d7223 */ /* 0x000fe4000001081e */
[----:B------:R-:W-:Y:S02]  /*f9c0*/  FFMA.FTZ R6, R21, R5, -R28 ;  /* 0x0000000515067223 */ /* 0x000fe4000001081c */
[----:B------:R-:W-:Y:S01]  /*f9d0*/  FFMA.FTZ R27, R11, R31, R0 ;  /* 0x0000001f0b1b7223 */ /* 0x000fe20000010000 */
[----:B------:R-:W-:Y:S01]  /*f9e0*/  F2FP.PACK_AB R11, R12, R24 ;  /* 0x000000180c0b723e */ /* 0x000fe200000000ff */
[----:B------:R-:W-:-:S02]  /*f9f0*/  FFMA.FTZ R5, R18, R4, -R26 ;  /* 0x0000000412057223 */ /* 0x000fc4000001081a */
[----:B------:R-:W-:Y:S02]  /*fa00*/  FFMA.FTZ R10, R20, R40, -R29 ;  /* 0x00000028140a7223 */ /* 0x000fe4000001081d */
[----:B------:R-:W-:Y:S01]  /*fa10*/  FFMA.FTZ R0, R16, R39, -R9 ;  /* 0x0000002710007223 */ /* 0x000fe20000010809 */
[----:B------:R-:W-:Y:S01]  /*fa20*/  F2FP.PACK_AB R9, R34, R35 ;  /* 0x000000232209723e */ /* 0x000fe200000000ff */
[----:B------:R-:W-:Y:S01]  /*fa30*/  FFMA.FTZ R4, R23, R38, -R8 ;  /* 0x0000002617047223 */ /* 0x000fe20000010808 */
[----:B------:R-:W-:Y:S01]  /*fa40*/  F2FP.PACK_AB R8, R15, R32 ;  /* 0x000000200f08723e */ /* 0x000fe200000000ff */
[----:B------:R-:W-:Y:S01]  /*fa50*/  FFMA.FTZ R2, R19, R31, -R2 ;  /* 0x0000001f13027223 */ /* 0x000fe20000010802 */
[----:B------:R-:W-:Y:S02]  /*fa60*/  F2FP.PACK_AB R15, R0, R3 ;  /* 0x00000003000f723e */ /* 0x000fe400000000ff */
[----:B------:R-:W-:Y:S02]  /*fa70*/  F2FP.PACK_AB R13, R10, R13 ;  /* 0x0000000d0a0d723e */ /* 0x000fe400000000ff */
[----:B------:R-:W-:-:S02]  /*fa80*/  F2FP.PACK_AB R12, R4, R6 ;  /* 0x00000006040c723e */ /* 0x000fc400000000ff */
[----:B------:R-:W-:Y:S02]  /*fa90*/  F2FP.PACK_AB R14, R2, R5 ;  /* 0x00000005020e723e */ /* 0x000fe400000000ff */
[----:B------:R-:W-:-:S03]  /*faa0*/  F2FP.PACK_AB R10, R27, R33 ;  /* 0x000000211b0a723e */ /* 0x000fc600000000ff */
[----:B------:R3:W-:Y:S04]  /*fab0*/  STS.128 [R41], R12 ;  /* 0x0000000c29007388 */ /* 0x0007e80000000c00 */
[----:B------:R3:W-:Y:S02]  /*fac0*/  STS.128 [R25+0x6080], R8 ;  /* 0x0060800819007388 */ /* 0x0007e40000000c00 */
.L_x_976:
[----:B------:R-:W-:Y:S05]  /*fad0*/  BSYNC B0 ;  /* 0x0000000000007941 */ /* 0x000fea0003800000 */
.L_x_975:
[----:B------:R-:W-:Y:S01]  /*fae0*/  ISETP.GE.AND P0, PT, R137, c[0x0][0x27c], PT ;  /* 0x00009f0089007a0c */ /* 0x000fe20003f06270 */
[----:B------:R-:W-:-:S12]  /*faf0*/  BSSY B0, `(.L_x_977) ;  /* 0x0000063000007945 */ /* 0x000fd80003800000 */
[----:B------:R-:W-:Y:S05]  /*fb00*/  @P0 BRA `(.L_x_978) ;  /* 0x0000061000000947 */ /* 0x000fea0003800000 */
[----:B------:R-:W4:Y:S04]  /*fb10*/  LDL R2, [R1+0x64] ;  /* 0x0000640001027983 */ /* 0x000f280000100800 */
[----:B---3--:R-:W3:Y:S01]  /*fb20*/  LDL R41, [R1+0xd8] ;  /* 0x0000d80001297983 */ /* 0x008ee20000100800 */
[----:B------:R-:W-:Y:S01]  /*fb30*/  MOV R0, c[0x0][0x27c] ;  /* 0x00009f0000007a02 */ /* 0x000fe20000000f00 */
[----:B------:R-:W-:Y:S01]  /*fb40*/  HADD2.F32 R6, -RZ, R98.H1_H1 ;  /* 0x30000062ff067230 */ /* 0x000fe20000004100 */
[----:B------:R-:W-:Y:S02]  /*fb50*/  SHF.R.U32.HI R4, RZ, 0x10, R69 ;  /* 0x00000010ff047819 */ /* 0x000fe40000011645 */
[----:B------:R-:W-:Y:S02]  /*fb60*/  SHF.R.U32.HI R24, RZ, 0x10, R65 ;  /* 0x00000010ff187819 */ /* 0x000fe40000011641 */
[----:B------:R-:W-:-:S02]  /*fb70*/  SHF.R.U32.HI R26, RZ, 0x10, R71 ;  /* 0x00000010ff1a7819 */ /* 0x000fc40000011647 */
[----:B------:R-:W-:Y:S01]  /*fb80*/  SHF.R.U64 R31, R68, 0x10, R69 ;  /* 0x00000010441f7819 */ /* 0x000fe20000001245 */
[----:B------:R-:W-:Y:S01]  /*fb90*/  HADD2.F32 R40, -RZ, R24.H0_H0 ;  /* 0x20000018ff287230 */ /* 0x000fe20000004100 */
[----:B------:R-:W-:Y:S02]  /*fba0*/  SHF.R.U32.HI R27, RZ, 0x10, R67 ;  /* 0x00000010ff1b7819 */ /* 0x000fe40000011643 */
[----:B------:R-:W-:Y:S02]  /*fbb0*/  SHF.R.U64 R35, R64, 0x10, R65 ;  /* 0x0000001040237819 */ /* 0x000fe40000001241 */
[----:B------:R-:W-:Y:S01]  /*fbc0*/  SHF.R.U64 R32, R70, 0x10, R71 ;  /* 0x0000001046207819 */ /* 0x000fe20000001247 */
[----:B------:R-:W-:Y:S01]  /*fbd0*/  HADD2.F32 R39, -RZ, R27.H0_H0 ;  /* 0x2000001bff277230 */ /* 0x000fe20000004100 */
[----:B------:R-:W-:Y:S01]  /*fbe0*/  SHF.R.U64 R37, R66, 0x10, R67 ;  /* 0x0000001042257819 */ /* 0x000fe20000001243 */
[----:B------:R-:W-:Y:S02]  /*fbf0*/  HADD2.F32 R35, -RZ, R35.H0_H0 ;  /* 0x20000023ff237230 */ /* 0x000fe40000004100 */
[----:B------:R-:W-:Y:S01]  /*fc00*/  HADD2.F32 R27, -RZ, R32.H0_H0 ;  /* 0x20000020ff1b7230 */ /* 0x000fe20000004100 */
[----:B----4-:R-:W-:-:S04]  /*fc10*/  LEA.HI R0, R0, R2, RZ, 0x1d ;  /* 0x0000000200007211 */ /* 0x010fc800078fe8ff */
[----:B------:R-:W-:Y:S01]  /*fc20*/  SHF.R.S32.HI R2, RZ, 0x1f, R0 ;  /* 0x0000001fff027819 */ /* 0x000fe20000011400 */
[----:B---3--:R-:W3:Y:S01]  /*fc30*/  LDS.128 R8, [R41] ;  /* 0x0000000029087984 */ /* 0x008ee20000000c00 */
        /* <DEDUP_REMOVED lines=9> */
[----:B------:R-:W4:Y:S01]  /*fcd0*/  LDS.128 R12, [R25+0x6080] ;  /* 0x00608000190c7984 */ /* 0x000f220000000c00 */
[--C-:B---3--:R-:W-:Y:S02]  /*fce0*/  HADD2.F32 R22, -RZ, R9.reuse.H0_H0 ;  /* 0x20000009ff167230 */ /* 0x108fe40000004100 */
        /* <DEDUP_REMOVED lines=8> */
[--C-:B----4-:R-:W-:Y:S02]  /*fd70*/  HADD2.F32 R3, -RZ, R13.reuse.H0_H0 ;  /* 0x2000000dff037230 */ /* 0x110fe40000004100 */
        /* <DEDUP_REMOVED lines=9> */
[--C-:B------:R-:W-:Y:S01]  /*fe10*/  HADD2.F32 R5, -RZ, R100.reuse.H0_H0 ;  /* 0x20000064ff057230 */ /* 0x100fe20000004100 */
        /* <DEDUP_REMOVED lines=9> */
[----:B------:R-:W-:Y:S01]  /*feb0*/  HADD2.F32 R4, -RZ, R101.H0_H0 ;  /* 0x20000065ff047230 */ /* 0x000fe20000004100 */
[----:B------:R-:W-:Y:S01]  /*fec0*/  FFMA.FTZ R33, R9, R5, R3 ;  /* 0x0000000509217223 */ /* 0x000fe20000010003 */
[----:B------:R-:W-:Y:S01]  /*fed0*/  HADD2.F32 R3, -RZ, R100.H1_H1 ;  /* 0x30000064ff037230 */ /* 0x000fe20000004100 */
        /* <DEDUP_REMOVED lines=13> */
[----:B------:R-:W-:Y:S02]  /*ffb0*/  FMUL.FTZ R0, R19, R27 ;  /* 0x0000001b13007220 */ /* 0x000fe40000410000 */
        /* <DEDUP_REMOVED lines=22> */
.L_x_978:
[----:B------:R-:W-:Y:S05]  /*10120*/  BSYNC B0 ;  /* 0x0000000000007941 */ /* 0x000fea0003800000 */
.L_x_977:
[----:B------:R-:W-:-:S13]  /*10130*/  ISETP.GE.AND P0, PT, R136, c[0x0][0x27c], PT ;  /* 0x00009f0088007a0c */ /* 0x000fda0003f06270 */
        /* <DEDUP_REMOVED lines=98> */
.L_x_954:
[----:B------:R-:W-:Y:S05]  /*10760*/  BSYNC B2 ;  /* 0x0000000000027941 */ /* 0x000fea0003800000 */
.L_x_936:
[----:B---3--:R-:W-:Y:S01]  /*10770*/  IMAD R0, R106, c[0x0][0x208], RZ ;  /* 0x000082006a007a24 */ /* 0x008fe200078e02ff */
[----:B------:R-:W-:-:S04]  /*10780*/  DEPBAR.LE SB0, 0x0 ;  /* 0x000080000000791a */ /* 0x000fc80000000000 */
[----:B------:R-:W-:Y:S01]  /*10790*/  IMAD.WIDE.U32 R2, R222, c[0x0][0x208], RZ ;  /* 0x00008200de027a25 */ /* 0x000fe200078e00ff */
[----:B------:R-:W-:Y:S01]  /*107a0*/  BAR.SYNC.DEFER_BLOCKING 0x0 ;  /* 0x0000000000007b1d */ /* 0x000fe20000010000 */
[----:B------:R-:W-:Y:S02]  /*107b0*/  ISETP.GE.AND P3, PT, R116, c[0x0][0x1d4], PT ;  /* 0x0000750074007a0c */ /* 0x000fe40003f66270 */
[----:B------:R-:W-:Y:S01]  /*107c0*/  IMAD R0, R222, c[0x0][0x20c], R0 ;  /* 0x00008300de007a24 */ /* 0x000fe200078e0200 */
[----:B------:R-:W-:Y:S01]  /*107d0*/  SHF.L.U64.HI R233, R116, 0x1, R117 ;  /* 0x0000000174e97819 */ /* 0x000fe20000010275 */
[----:B-12---:R-:W-:Y:S01]  /*107e0*/  IMAD.WIDE.U32 R8, R95, c[0x0][0x210], RZ ;  /* 0x000084005f087a25 */ /* 0x006fe200078e00ff */
[----:B------:R-:W-:Y:S01]  /*107f0*/  SHF.L.U64.HI R235, R252, 0x1, R113 ;  /* 0x00000001fceb7819 */ /* 0x000fe20000010271 */
[----:B------:R-:W1:Y:S01]  /*10800*/  S2R R23, SR_TID.X ;  /* 0x0000000000177919 */ /* 0x000e620000002100 */
[----:B------:R-:W-:Y:S01]  /*10810*/  SHF.L.U64.HI R231, R109, 0x1, R112 ;  /* 0x000000016de77819 */ /* 0x000fe20000010270 */
[----:B------:R-:W-:Y:S01]  /*10820*/  IMAD.IADD R3, R3, 0x1, R0 ;  /* 0x0000000103037824 */ /* 0x000fe200078e0200 */
[----:B------:R-:W-:Y:S01]  /*10830*/  ISETP.GE.AND P2, PT, R109, c[0x0][0x1d4], PT ;  /* 0x000075006d007a0c */ /* 0x000fe20003f46270 */
[----:B------:R-:W-:Y:S01]  /*10840*/  IMAD R0, R107, c[0x0][0x218], RZ ;  /* 0x000086006b007a24 */ /* 0x000fe200078e02ff */
[----:B------:R-:W-:Y:S01]  /*10850*/  STL.64 [R1+0x30], R8 ;  /* 0x0000300801007387 */ /* 0x000fe20000100a00 */
[C---:B------:R-:W-:Y:S01]  /*10860*/  IMAD.WIDE.U32 R2, R220.reuse, c[0x0][0x218], R2 ;  /* 0x00008600dc027a25 */ /* 0x040fe200078e0002 */
[----:B------:R-:W-:Y:S01]  /*10870*/  LOP3.LUT R209, R209, 0xfffffbff, RZ, 0xc0, !PT ;  /* 0xfffffbffd1d17812 */ /* 0x000fe200078ec0ff */
[----:B------:R-:W-:Y:S02]  /*10880*/  BSSY B0, `(.L_x_979) ;  /* 0x000003e000007945 */ /* 0x000fe40003800000 */
[----:B------:R-:W-:Y:S01]  /*10890*/  IMAD R4, R220, c[0x0][0x21c], R0 ;  /* 0x00008700dc047a24 */ /* 0x000fe200078e0200 */
[----:B------:R-:W-:Y:S01]  /*108a0*/  IADD3 R0, P0, R2, R8, RZ ;  /* 0x0000000802007210 */ /* 0x000fe20007f1e0ff */
[----:B------:R-:W-:-:S02]  /*108b0*/  IMAD R5, R95, c[0x0][0x214], R9 ;  /* 0x000085005f057a24 */ /* 0x000fc400078e0209 */
[----:B------:R-:W-:Y:S02]  /*108c0*/  IMAD.SHL.U32 R234, R116, 0x2, RZ ;  /* 0x0000000274ea7824 */ /* 0x000fe400078e00ff */
[----:B------:R-:W-:Y:S01]  /*108d0*/  IMAD.SHL.U32 R236, R252, 0x2, RZ ;  /* 0x00000002fcec7824 */ /* 0x000fe200078e00ff */
[----:B------:R-:W-:Y:S01]  /*108e0*/  IADD3.X R2, R5, R3, R4, P0, !PT ;  /* 0x0000000305027210 */ /* 0x000fe200007fe404 */
[----:B------:R-:W-:Y:S01]  /*108f0*/  IMAD.SHL.U32 R210, R115, 0x2, RZ ;  /* 0x0000000273d27824 */ /* 0x000fe200078e00ff */
[C---:B------:R-:W-:Y:S01]  /*10900*/  LEA R22, P0, R0.reuse, c[0x0][0x1f8], 0x1 ;  /* 0x00007e0000167a11 */ /* 0x040fe200078008ff */
[----:B------:R-:W-:Y:S01]  /*10910*/  LDSM.16.M88.4 R16, [R198] ;  /* 0x00000000c610783b */ /* 0x000fe20000000200 */
[----:B------:R-:W-:Y:S02]  /*10920*/  IMAD.SHL.U32 R232, R109, 0x2, RZ ;  /* 0x000000026de87824 */ /* 0x000fe400078e00ff */
[----:B------:R-:W-:Y:S01]  /*10930*/  LEA.HI.X R6, R0, c[0x0][0x1fc], R2, 0x1, P0 ;  /* 0x00007f0000067a11 */ /* 0x000fe200000f0c02 */
[----:B------:R-:W-:Y:S01]  /*10940*/  IMAD.IADD R0, R132, 0x1, -R114 ;  /* 0x0000000184007824 */ /* 0x000fe200078e0a72 */
[----:B------:R-:W2:Y:S01]  /*10950*/  SHFL.IDX PT, R2, R22, RZ, 0x1c1f ;  /* 0x001c1fff16027589 */ /* 0x000ea200000e0000 */
[----:B-1----:R-:W-:-:S03]  /*10960*/  ISETP.GT.AND P4, PT, R23, 0x3f, PT ;  /* 0x0000003f1700780c */ /* 0x002fc60003f84270 */
[----:B------:R-:W1:Y:S01]  /*10970*/  SHFL.IDX PT, R3, R6, RZ, 0x1c1f ;  /* 0x001c1fff06037589 */ /* 0x000e6200000e0000 */
[----:B------:R-:W-:-:S03]  /*10980*/  ISETP.LT.OR P1, PT, R0, 0x1, P3 ;  /* 0x000000010000780c */ /* 0x000fc60001f21670 */
[----:B------:R-:W3:Y:S04]  /*10990*/  LDSM.16.M88.4 R12, [R198+0x1000] ;  /* 0x00100000c60c783b */ /* 0x000ee80000000200 */
[----:B------:R-:W4:Y:S02]  /*109a0*/  LDSM.16.M88.4 R24, [R171] ;  /* 0x00000000ab18783b */ /* 0x000f240000000200 */
[----:B------:R-:W-:Y:S02]  /*109b0*/  @P4 LOP3.LUT R209, R209, 0x400, RZ, 0xfc, !PT ;  /* 0x00000400d1d14812 */ /* 0x000fe400078efcff */
[----:B------:R-:W3:Y:S04]  /*109c0*/  LDSM.16.M88.4 R32, [R171+0x400] ;  /* 0x00040000ab20783b */ /* 0x000ee80000000200 */
[----:B------:R-:W3:Y:S01]  /*109d0*/  LDSM.16.M88.4 R28, [R171+0x800] ;  /* 0x00080000ab1c783b */ /* 0x000ee20000000200 */
[----:B--2---:R-:W-:-:S03]  /*109e0*/  IADD3 R20, P0, R2, R234, RZ ;  /* 0x000000ea02147210 */ /* 0x004fc60007f1e0ff */
[----:B------:R-:W2:Y:S02]  /*109f0*/  LDSM.16.M88.4 R36, [R199] ;  /* 0x00000000c724783b */ /* 0x000ea40000000200 */
[----:B-1----:R-:W-:Y:S02]  /*10a00*/  IMAD.X R21, R3, 0x1, R233, P0 ;  /* 0x0000000103157824 */ /* 0x002fe400000e06e9 */
[----:B------:R-:W1:Y:S01]  /*10a10*/  LDSM.16.M88.4 R8, [R199+0x1000] ;  /* 0x00100000c708783b */ /* 0x000e620000000200 */
[----:B------:R-:W-:-:S03]  /*10a20*/  IADD3 R4, P0, R2, R236, RZ ;  /* 0x000000ec02047210 */ /* 0x000fc60007f1e0ff */
[----:B------:R-:W1:Y:S04]  /*10a30*/  LDSM.16.M88.4 R48, [R200] ;  /* 0x00000000c830783b */ /* 0x000e680000000200 */
[----:B-----5:R-:W1:Y:S04]  /*10a40*/  LDSM.16.M88.4 R52, [R208] ;  /* 0x00000000d034783b */ /* 0x020e680000000200 */
[----:B------:R-:W1:Y:S04]  /*10a50*/  LDSM.16.M88.4 R64, [R207] ;  /* 0x00000000cf40783b */ /* 0x000e680000000200 */
[----:B------:R-:W-:Y:S01]  /*10a60*/  @!PT LDS RZ, [RZ] ;  /* 0x00000000fffff984 */ /* 0x000fe20000000800 */
[----:B------:R-:W-:Y:S01]  /*10a70*/  @!PT LDS RZ, [RZ] ;  /* 0x00000000fffff984 */ /* 0x000fe20000000800 */
[----:B------:R-:W-:Y:S01]  /*10a80*/  @!PT LDS RZ, [RZ] ;  /* 0x00000000fffff984 */ /* 0x000fe20000000800 */
[----:B------:R1:W-:Y:S01]  /*10a90*/  LDGSTS.E.BYPASS.LTC128B.128 [R210+0x1880], [R20.64], !P1 ;  /* 0x0188000014d27fae */ /* 0x0003e2000c901d48 */
[----:B------:R-:W-:-:S03]  /*10aa0*/  ISETP.GE.AND P1, PT, R252, c[0x0][0x1d4], PT ;  /* 0x00007500fc007a0c */ /* 0x000fc60003f26270 */
[----:B------:R2:W-:Y:S02]  /*10ab0*/  STL [R1+0x38], R5 ;  /* 0x0000380501007387 */ /* 0x0005e40000100800 */
[----:B--2---:R-:W-:Y:S01]  /*10ac0*/  IMAD.X R5, R3, 0x1, R235, P0 ;  /* 0x0000000103057824 */ /* 0x004fe200000e06eb */
[----:B------:R-:W-:-:S13]  /*10ad0*/  ISETP.LT.OR P0, PT, R0, 0x1, P1 ;  /* 0x000000010000780c */ /* 0x000fda0000f01670 */
[----:B------:R2:W-:Y:S01]  /*10ae0*/  LDGSTS.E.BYPASS.LTC128B.128 [R210+0x2480], [R4.64], !P0 ;  /* 0x0248000004d27fae */ /* 0x0005e2000c101d48 */
[----:B------:R-:W-:-:S05]  /*10af0*/  IADD3 R2, P0, R2, R232, RZ ;  /* 0x000000e802027210 */ /* 0x000fca0007f1e0ff */
[----:B------:R-:W-:Y:S01]  /*10b00*/  IMAD.X R3, R3, 0x1, R231, P0 ;  /* 0x0000000103037824 */ /* 0x000fe200000e06e7 */
[----:B------:R-:W-:-:S13]  /*10b10*/  ISETP.LT.OR P0, PT, R0, 0x1, P2 ;  /* 0x000000010000780c */ /* 0x000fda0001701670 */
[----:B------:R2:W-:Y:S01]  /*10b20*/  LDGSTS.E.BYPASS.LTC128B.128 [R210+0x3080], [R2.64], !P0 ;  /* 0x0308000002d27fae */ /* 0x0005e2000c101d48 */
[----:B------:R-:W-:Y:S05]  /*10b30*/  @P4 BRA `(.L_x_980) ;  /* 0x0000012000004947 */ /* 0x000fea0003800000 */
[----:B-1-34-:R-:W-:Y:S05]  /*10b40*/  BRA.DIV ~URZ, `(.L_x_981) ;  /* 0x000161127f007947 */ /* 0x01afea000b800000 */
[----:B--2---:R1:W2:Y:S04]  /*10b50*/  SHFL.IDX PT, R4, R6, 0x1, 0x1c1f ;  /* 0x003c1f0006047f89 */ /* 0x0042a800000e0000 */
[----:B------:R1:W3:Y:S02]  /*10b60*/  SHFL.IDX PT, R2, R22, 0x1, 0x1c1f ;  /* 0x003c1f0016027f89 */ /* 0x0002e400000e0000 */
.L_x_1180:
[----:B-1-3--:R-:W-:Y:S02]  /*10b70*/  IADD3 R22, P0, R2, R234, RZ ;  /* 0x000000ea02167210 */ /* 0x00afe40007f1e0ff */
[----:B------:R-:W-:-:S03]  /*10b80*/  ISETP.LT.OR P1, PT, R0, 0x21, P1 ;  /* 0x000000210000780c */ /* 0x000fc60000f21670 */
        /* <DEDUP_REMOVED lines=13> */
.L_x_980:
[----:B-1-34-:R-:W-:Y:S05]  /*10c60*/  BSYNC B0 ;  /* 0x0000000000007941 */ /* 0x01afea0003800000 */
.L_x_979:
[----:B------:R-:W0:Y:S01]  /*10c70*/  LDGDEPBAR ;  /* 0x00000000000079af */ /* 0x000e220000000000 */
[----:B------:R-:W-:Y:S01]  /*10c80*/  WARPSYNC 0xffffffff ;  /* 0xffffffff00007948 */ /* 0x000fe20003800000 */
[-C--:B------:R-:W-:Y:S02]  /*10c90*/  HMMA.16816.F32 R20, R16, R24.reuse, RZ ;  /* 0x000000181014723c */ /* 0x080fe400000018ff */
[----:B------:R-:W-:Y:S04]  /*10ca0*/  LDSM.16.M88.4 R56, [R171+0xc00] ;  /* 0x000c0000ab38783b */ /* 0x000fe80000000200 */
[----:B------:R-:W1:Y:S02]  /*10cb0*/  LDSM.16.M88.4 R40, [R198+0x2000] ;  /* 0x00200000c628783b */ /* 0x000e640000000200 */
[C---:B------:R-:W-:Y:S02]  /*10cc0*/  HMMA.16816.F32 R60, R12.reuse, R24, RZ ;  /* 0x000000180c3c723c */ /* 0x040fe400000018ff */
[----:B------:R-:W-:Y:S04]  /*10cd0*/  LDSM.16.M88.4 R44, [R206] ;  /* 0x00000000ce2c783b */ /* 0x000fe80000000200 */
[----:B--2---:R-:W2:Y:S01]  /*10ce0*/  LDL R2, [R1+0x20] ;  /* 0x0000200001027983 */ /* 0x004ea20000100800 */
[----:B------:R-:W-:Y:S01]  /*10cf0*/  BSSY B1, `(.L_x_982) ;  /* 0x0000115000017945 */ /* 0x000fe20003800000 */
[C---:B------:R-:W-:Y:S08]  /*10d00*/  HMMA.16816.F32 R92, R12.reuse, R32, RZ ;  /* 0x000000200c5c723c */ /* 0x040ff000000018ff */
[C---:B------:R-:W-:Y:S08]  /*10d10*/  HMMA.16816.F32 R80, R12.reuse, R28, RZ ;  /* 0x0000001c0c50723c */ /* 0x040ff000000018ff */
[C---:B------:R-:W-:Y:S08]  /*10d20*/  HMMA.16816.F32 R96, R12.reuse, R26, RZ ;  /* 0x0000001a0c60723c */ /* 0x040ff000000018ff */
[C---:B------:R-:W-:Y:S08]  /*10d30*/  HMMA.16816.F32 R88, R12.reuse, R34, RZ ;  /* 0x000000220c58723c */ /* 0x040ff000000018ff */
[----:B------:R-:W-:Y:S08]  /*10d40*/  HMMA.16816.F32 R76, R12, R30, RZ ;  /* 0x0000001e0c4c723c */ /* 0x000ff000000018ff */
[----:B------:R-:W-:Y:S01]  /*10d50*/  HMMA.16816.F32 R12, R36, R48, R20 ;  /* 0x00000030240c723c */ /* 0x000fe20000001814 */
[----:B------:R-:W-:Y:S07]  /*10d60*/  LDSM.16.M88.4 R20, [R198+0x4000] ;  /* 0x00400000c614783b */ /* 0x000fee0000000200 */
[C---:B------:R-:W-:Y:S08]  /*10d70*/  HMMA.16816.F32 R68, R16.reuse, R28, RZ ;  /* 0x0000001c1044723c */ /* 0x040ff000000018ff */
[C---:B------:R-:W-:Y:S08]  /*10d80*/  HMMA.16816.F32 R72, R16.reuse, R32, RZ ;  /* 0x000000201048723c */ /* 0x040ff000000018ff */
[C---:B------:R-:W-:Y:S08]  /*10d90*/  HMMA.16816.F32 R24, R16.reuse, R26, RZ ;  /* 0x0000001a1018723c */ /* 0x040ff000000018ff */
[C---:B------:R-:W-:Y:S01]  /*10da0*/  HMMA.16816.F32 R84, R16.reuse, R34, RZ ;  /* 0x000000221054723c */ /* 0x040fe200000018ff */
[----:B------:R-:W3:Y:S07]  /*10db0*/  LDSM.16.M88.4 R32, [R198+0x3000] ;  /* 0x00300000c620783b */ /* 0x000eee0000000200 */
[----:B------:R-:W-:Y:S01]  /*10dc0*/  HMMA.16816.F32 R100, R16, R30, RZ ;  /* 0x0000001e1064723c */ /* 0x000fe200000018ff */
[----:B------:R-:W4:Y:S04]  /*10dd0*/  LDSM.16.M88.4 R28, [R199+0x2000] ;  /* 0x00200000c71c783b */ /* 0x000f280000000200 */
[----:B------:R-:W-:Y:S03]  /*10de0*/  LDSM.16.M88.4 R16, [R198+0x5000] ;  /* 0x00500000c610783b */ /* 0x000fe60000000200 */
[----:B------:R-:W-:Y:S08]  /*10df0*/  HMMA.16816.F32 R60, R8, R48, R60 ;  /* 0x00000030083c723c */ /* 0x000ff0000000183c */
[----:B-1----:R-:W-:Y:S08]  /*10e00*/  HMMA.16816.F32 R12, R40, R56, R12 ;  /* 0x00000038280c723c */ /* 0x002ff0000000180c */
[----:B------:R-:W-:Y:S08]  /*10e10*/  HMMA.16816.F32 R116, R36, R64, R68 ;  /* 0x000000402474723c */ /* 0x000ff00000001844 */
[C---:B------:R-:W-:Y:S08]  /*10e20*/  HMMA.16816.F32 R104, R8.reuse, R52, R92 ;  /* 0x000000340868723c */ /* 0x040ff0000000185c */
[----:B------:R-:W-:Y:S08]  /*10e30*/  HMMA.16816.F32 R120, R8, R64, R80 ;  /* 0x000000400878723c */ /* 0x000ff00000001850 */
[----:B------:R-:W-:Y:S01]  /*10e40*/  HMMA.16816.F32 R68, R36, R50, R24 ;  /* 0x000000322444723c */ /* 0x000fe20000001818 */
[----:B------:R-:W1:Y:S07]  /*10e50*/  LDSM.16.M88.4 R24, [R199+0x3000] ;  /* 0x00300000c718783b */ /* 0x000e6e0000000200 */
[----:B------:R-:W-:Y:S08]  /*10e60*/  HMMA.16816.F32 R112, R8, R54, R88 ;  /* 0x000000360870723c */ /* 0x000ff00000001858 */
[C---:B------:R-:W-:Y:S08]  /*10e70*/  HMMA.16816.F32 R80, R36.reuse, R52, R72 ;  /* 0x000000342450723c */ /* 0x040ff00000001848 */
[----:B------:R-:W-:Y:S01]  /*10e80*/  HMMA.16816.F32 R92, R36, R54, R84 ;  /* 0x00000036245c723c */ /* 0x000fe20000001854 */
[----:B------:R-:W5:Y:S07]  /*10e90*/  LDSM.16.M88.4 R52, [R171+0x1800] ;  /* 0x00180000ab34783b */ /* 0x000f6e0000000200 */
[----:B------:R-:W-:Y:S08]  /*10ea0*/  HMMA.16816.F32 R96, R8, R50, R96 ;  /* 0x000000320860723c */ /* 0x000ff00000001860 */
[----:B---3--:R-:W-:Y:S08]  /*10eb0*/  HMMA.16816.F32 R60, R32, R56, R60 ;  /* 0x00000038203c723c */ /* 0x008ff0000000183c */
[----:B----4-:R-:W-:Y:S01]  /*10ec0*/  HMMA.16816.F32 R48, R28, R44, R12 ;  /* 0x0000002c1c30723c */ /* 0x010fe2000000180c */
[----:B------:R-:W-:Y:S07]  /*10ed0*/  LDSM.16.M88.4 R12, [R199+0x4000] ;  /* 0x00400000c70c783b */ /* 0x000fee0000000200 */
[-C--:B------:R-:W-:Y:S01]  /*10ee0*/  HMMA.16816.F32 R100, R36, R66.reuse, R100 ;  /* 0x000000422464723c */ /* 0x080fe20000001864 */
[----:B------:R-:W3:Y:S07]  /*10ef0*/  LDSM.16.M88.4 R36, [R203] ;  /* 0x00000000cb24783b */ /* 0x000eee0000000200 */
[----:B------:R-:W-:Y:S01]  /*10f00*/  HMMA.16816.F32 R124, R8, R66, R76 ;  /* 0x00000042087c723c */ /* 0x000fe2000000184c */
[----:B------:R-:W-:Y:S07]  /*10f10*/  LDSM.16.M88.4 R8, [R199+0x5000] ;  /* 0x00500000c708783b */ /* 0x000fee0000000200 */
[----:B-1----:R-:W-:Y:S08]  /*10f20*/  HMMA.16816.F32 R60, R24, R44, R60 ;  /* 0x0000002c183c723c */ /* 0x002ff0000000183c */
[----:B------:R-:W-:Y:S08]  /*10f30*/  HMMA.16816.F32 R68, R40, R58, R68 ;  /* 0x0000003a2844723c */ /* 0x000ff00000001844 */
[----:B-----5:R-:W-:Y:S01]  /*10f40*/  HMMA.16816.F32 R64, R20, R52, R48 ;  /* 0x000000341440723c */ /* 0x020fe20000001830 */
[----:B------:R-:W1:Y:S07]  /*10f50*/  LDSM.16.M88.4 R48, [R171+0x1000] ;  /* 0x00100000ab30783b */ /* 0x000e6e0000000200 */
[----:B------:R-:W-:Y:S08]  /*10f60*/  HMMA.16816.F32 R72, R32, R58, R96 ;  /* 0x0000003a2048723c */ /* 0x000ff00000001860 */
[----:B------:R-:W-:Y:S08]  /*10f70*/  HMMA.16816.F32 R56, R16, R52, R60 ;  /* 0x000000341038723c */ /* 0x000ff0000000183c */
[----:B------:R-:W-:Y:S08]  /*10f80*/  HMMA.16816.F32 R60, R28, R46, R68 ;  /* 0x0000002e1c3c723c */ /* 0x000ff00000001844 */
[----:B---3--:R-:W-:Y:S01]  /*10f90*/  HMMA.16816.F32 R76, R12, R36, R64 ;  /* 0x000000240c4c723c */ /* 0x008fe20000001840 */
[----:B------:R-:W3:Y:S07]  /*10fa0*/  LDSM.16.M88.4 R64, [R205] ;  /* 0x00000000cd40783b */ /* 0x000eee0000000200 */
[----:B------:R-:W-:Y:S01]  /*10fb0*/  HMMA.16816.F32 R68, R24, R46, R72 ;  /* 0x0000002e1844723c */ /* 0x000fe20000001848 */
[----:B------:R-:W4:Y:S07]  /*10fc0*/  LDSM.16.M88.4 R44, [R171+0x1c00] ;  /* 0x001c0000ab2c783b */ /* 0x000f2e0000000200 */
[----:B-1----:R-:W-:Y:S08]  /*10fd0*/  HMMA.16816.F32 R72, R40, R48, R80 ;  /* 0x000000302848723c */ /* 0x002ff00000001850 */
[----:B------:R-:W-:Y:S01]  /*10fe0*/  HMMA.16816.F32 R60, R20, R54, R60 ;  /* 0x00000036143c723c */ /* 0x000fe2000000183c */
[----:B------:R-:W-:-:S04]  /*10ff0*/  FMUL.FTZ R0, R76, c[0x0][0x320] ;  /* 0x0000c8004c007a20 */ /* 0x000fc80000410000 */
[----:B------:R1:W1:Y:S03]  /*11000*/  MUFU.TANH R109, R0 ;  /* 0x00000000006d7308 */ /* 0x0002660000002400 */
[----:B------:R-:W-:Y:S08]  /*11010*/  HMMA.16816.F32 R84, R8, R36, R56 ;  /* 0x000000240854723c */ /* 0x000ff00000001838 */
[----:B------:R-:W-:Y:S01]  /*11020*/  HMMA.16816.F32 R56, R32, R48, R104 ;  /* 0x000000302038723c */ /* 0x000fe20000001868 */
[----:B-1----:R-:W-:-:S07]  /*11030*/  FMUL.FTZ R0, R77, c[0x0][0x320] ;  /* 0x0000c8004d007a20 */ /* 0x002fce0000410000 */
[----:B------:R-:W-:Y:S01]  /*11040*/  HMMA.16816.F32 R68, R16, R54, R68 ;  /* 0x000000361044723c */ /* 0x000fe20000001844 */
[----:B------:R1:W1:Y:S01]  /*11050*/  MUFU.TANH R105, R0 ;  /* 0x0000000000697308 */ /* 0x0002620000002400 */
[----:B--2---:R-:W-:-:S06]  /*11060*/  ISETP.GT.AND P0, PT, R134, R2, PT ;  /* 0x000000028600720c */ /* 0x004fcc0003f04270 */
[----:B---3--:R-:W-:Y:S08]  /*11070*/  HMMA.16816.F32 R72, R28, R64, R72 ;  /* 0x000000401c48723c */ /* 0x008ff00000001848 */
[----:B------:R-:W-:Y:S01]  /*11080*/  HMMA.16816.F32 R80, R12, R38, R60 ;  /* 0x000000260c50723c */ /* 0x000fe2000000183c */
[----:B-1----:R-:W-:Y:S01]  /*11090*/  FMUL.FTZ R0, R78, c[0x0][0x320] ;  /* 0x0000c8004e007a20 */ /* 0x002fe20000410000 */
[----:B------:R-:W-:Y:S03]  /*110a0*/  LDSM.16.M88.4 R60, [R202] ;  /* 0x00000000ca3c783b */ /* 0x000fe60000000200 */
[----:B------:R1:W2:Y:S03]  /*110b0*/  MUFU.TANH R129, R0 ;  /* 0x0000000000817308 */ /* 0x0002a60000002400 */
[----:B------:R-:W-:Y:S01]  /*110c0*/  HMMA.16816.F32 R52, R24, R64, R56 ;  /* 0x000000401834723c */ /* 0x000fe20000001838 */
[----:B------:R-:W3:Y:S07]  /*110d0*/  LDSM.16.M88.4 R56, [R171+0x1400] ;  /* 0x00140000ab38783b */ /* 0x000eee0000000200 */
[----:B------:R-:W-:Y:S01]  /*110e0*/  HMMA.16816.F32 R88, R8, R38, R68 ;  /* 0x000000260858723c */ /* 0x000fe20000001844 */
[----:B-1----:R-:W-:-:S07]  /*110f0*/  FMUL.FTZ R0, R79, c[0x0][0x320] ;  /* 0x0000c8004f007a20 */ /* 0x002fce0000410000 */
[----:B------:R-:W-:Y:S01]  /*11100*/  HMMA.16816.F32 R68, R40, R50, R92 ;  /* 0x000000322844723c */ /* 0x000fe2000000185c */
[----:B------:R1:W1:Y:S07]  /*11110*/  MUFU.TANH R106, R0 ;  /* 0x00000000006a7308 */ /* 0x00026e0000002400 */
[----:B----4-:R-:W-:Y:S08]  /*11120*/  HMMA.16816.F32 R72, R20, R44, R72 ;  /* 0x0000002c1448723c */ /* 0x010ff00000001848 */
[----:B------:R-:W-:Y:S01]  /*11130*/  HMMA.16816.F32 R76, R32, R50, R112 ;  /* 0x00000032204c723c */ /* 0x000fe20000001870 */
[----:B-1----:R-:W-:-:S04]  /*11140*/  FMUL.FTZ R0, R84, c[0x0][0x320] ;  /* 0x0000c80054007a20 */ /* 0x002fc80000410000 */
[----:B------:R1:W4:Y:S03]  /*11150*/  MUFU.TANH R130, R0 ;  /* 0x0000000000827308 */ /* 0x0003260000002400 */
[----:B------:R-:W-:Y:S01]  /*11160*/  HMMA.16816.F32 R36, R16, R44, R52 ;  /* 0x0000002c1024723c */ /* 0x000fe20000001834 */
[----:B------:R-:W5:Y:S07]  /*11170*/  LDSM.16.M88.4 R52, [R204] ;  /* 0x00000000cc34783b */ /* 0x000f6e0000000200 */
[----:B------:R-:W-:Y:S01]  /*11180*/  HMMA.16816.F32 R48, R28, R66, R68 ;  /* 0x000000421c30723c */ /* 0x000fe20000001844 */
[----:B-1----:R-:W-:-:S07]  /*11190*/  FMUL.FTZ R0, R85, c[0x0][0x320] ;  /* 0x0000c80055007a20 */ /* 0x002fce0000410000 */
[----:B------:R-:W-:Y:S01]  /*111a0*/  HMMA.16816.F32 R68, R24, R66, R76 ;  /* 0x000000421844723c */ /* 0x000fe2000000184c */
[----:B------:R1:W1:Y:S07]  /*111b0*/  MUFU.TANH R107, R0 ;  /* 0x00000000006b7308 */ /* 0x00026e0000002400 */
[C---:B---3--:R-:W-:Y:S08]  /*111c0*/  HMMA.16816.F32 R64, R40.reuse, R56, R116 ;  /* 0x000000382840723c */ /* 0x048ff00000001874 */
[----:B------:R-:W-:Y:S01]  /*111d0*/  HMMA.16816.F32 R40, R40, R58, R100 ;  /* 0x0000003a2828723c */ /* 0x000fe20000001864 */
[----:B-1----:R-:W-:-:S04]  /*111e0*/  FMUL.FTZ R0, R86, c[0x0][0x320] ;  /* 0x0000c80056007a20 */ /* 0x002fc80000410000 */
[----:B------:R1:W3:Y:S03]  /*111f0*/  MUFU.TANH R131, R0 ;  /* 0x0000000000837308 */ /* 0x0002e60000002400 */
[----:B------:R-:W-:Y:S01]  /*11200*/  HMMA.16816.F32 R68, R16, R46, R68 ;  /* 0x0000002e1044723c */ /* 0x000fe20000001844 */
[----:B-1----:R-:W-:-:S07]  /*11210*/  FMUL.FTZ R0, R87, c[0x0][0x320] ;  /* 0x0000c80057007a20 */ /* 0x002fce0000410000 */
[----:B------:R-:W-:Y:S01]  /*11220*/  HMMA.16816.F32 R84, R8, R60, R36 ;  /* 0x0000003c0854723c */ /* 0x000fe20000001824 */
[----:B------:R1:W1:Y:S07]  /*11230*/  MUFU.TANH R128, R0 ;  /* 0x0000000000807308 */ /* 0x00026e0000002400 */
[----:B------:R-:W-:Y:S01]  /*11240*/  HMMA.16816.F32 R36, R20, R46, R48 ;  /* 0x0000002e1424723c */ /* 0x000fe20000001830 */
[----:B------:R-:W2:Y:S07]  /*11250*/  LDSM.16.M88.4 R48, [R171+0x2000] ;  /* 0x00200000ab30783b */ /* 0x000eae0000000200 */
[----:B-----5:R-:W-:Y:S01]  /*11260*/  HMMA.16816.F32 R44, R28, R52, R64 ;  /* 0x000000341c2c723c */ /* 0x020fe20000001840 */
[----:B-1----:R-:W-:-:S04]  /*11270*/  FMUL.FTZ R0, R80, c[0x0][0x320] ;  /* 0x0000c80050007a20 */ /* 0x002fc80000410000 */
[----:B------:R1:W1:Y:S03]  /*11280*/  MUFU.TANH R94, R0 ;  /* 0x00000000005e7308 */ /* 0x0002660000002400 */
[-C--:B------:R-:W-:Y:S08]  /*11290*/  HMMA.16816.F32 R68, R8, R62.reuse, R68 ;  /* 0x0000003e0844723c */ /* 0x080ff00000001844 */
[----:B------:R-:W-:Y:S01]  /*112a0*/  HMMA.16816.F32 R76, R12, R62, R36 ;  /* 0x0000003e0c4c723c */ /* 0x000fe20000001824 */
[----:B------:R-:W5:Y:S01]  /*112b0*/  LDSM.16.M88.4 R36, [R201] ;  /* 0x00000000c924783b */ /* 0x000f620000000200 */
[----:B------:R-:W-:-:S04]  /*112c0*/  DEPBAR.LE SB0, 0x0 ;  /* 0x000080000000791a */ /* 0x000fc80000000000 */
[----:B-1----:R-:W-:Y:S02]  /*112d0*/  FMUL.FTZ R0, R81, c[0x0][0x320] ;  /* 0x0000c80051007a20 */ /* 0x002fe40000410000 */
[----:B------:R-:W-:Y:S02]  /*112e0*/  HMMA.16816.F32 R28, R28, R54, R40 ;  /* 0x000000361c1c723c */ /* 0x000fe40000001828 */
[----:B------:R1:W1:Y:S06]  /*112f0*/  MUFU.TANH R93, R0 ;  /* 0x00000000005d7308 */ /* 0x00026c0000002400 */
[----:B--2---:R-:W-:Y:S01]  /*11300*/  HMMA.16816.F32 R44, R20, R48, R44 ;  /* 0x00000030142c723c */ /* 0x004fe2000000182c */
[----:B-1----:R-:W-:-:S04]  /*11310*/  FMUL.FTZ R0, R82, c[0x0][0x320] ;  /* 0x0000c80052007a20 */ /* 0x002fc80000410000 */
[----:B------:R1:W2:Y:S11]  /*11320*/  MUFU.TANH R96, R0 ;  /* 0x0000000000607308 */ /* 0x0002b60000002400 */
[----:B------:R-:W-:Y:S08]  /*11330*/  HMMA.16816.F32 R20, R20, R50, R28 ;  /* 0x000000321414723c */ /* 0x000ff0000000181c */
[----:B-----5:R-:W-:Y:S01]  /*11340*/  HMMA.16816.F32 R44, R12, R36, R44 ;  /* 0x000000240c2c723c */ /* 0x020fe2000000182c */
[----:B-1----:R-:W-:-:S07]  /*11350*/  FMUL.FTZ R0, R83, c[0x0][0x320] ;  /* 0x0000c80053007a20 */ /* 0x002fce0000410000 */
[----:B------:R-:W-:Y:S01]  /*11360*/  HMMA.16816.F32 R80, R12, R60, R72 ;  /* 0x0000003c0c50723c */ /* 0x000fe20000001848 */
[----:B------:R1:W1:Y:S07]  /*11370*/  MUFU.TANH R95, R0 ;  /* 0x00000000005f7308 */ /* 0x00026e0000002400 */
[C---:B------:R-:W-:Y:S08]  /*11380*/  HMMA.16816.F32 R72, R32.reuse, R56, R120 ;  /* 0x000000382048723c */ /* 0x040ff00000001878 */
[----:B------:R-:W-:Y:S01]  /*11390*/  HMMA.16816.F32 R32, R32, R58, R124 ;  /* 0x0000003a2020723c */ /* 0x000fe2000000187c */
[----:B-1----:R-:W-:-:S04]  /*113a0*/  FMUL.FTZ R0, R88, c[0x0][0x320] ;  /* 0x0000c80058007a20 */ /* 0x002fc80000410000 */
[----:B------:R1:W1:Y:S03]  /*113b0*/  MUFU.TANH R98, R0 ;  /* 0x0000000000627308 */ /* 0x0002660000002400 */
[----:B------:R-:W-:Y:S08]  /*113c0*/  HMMA.16816.F32 R12, R12, R38, R20 ;  /* 0x000000260c0c723c */ /* 0x000ff00000001814 */
[----:B------:R-:W-:Y:S01]  /*113d0*/  HMMA.16816.F32 R64, R24, R52, R72 ;  /* 0x000000341840723c */ /* 0x000fe20000001848 */
[----:B-1----:R-:W-:-:S07]  /*113e0*/  FMUL.FTZ R0, R89, c[0x0][0x320] ;  /* 0x0000c80059007a20 */ /* 0x002fce0000410000 */
[----:B------:R-:W-:Y:S01]  /*113f0*/  HMMA.16816.F32 R52, R24, R54, R32 ;  /* 0x000000361834723c */ /* 0x000fe20000001820 */
[----:B------:R1:W1:Y:S11]  /*11400*/  MUFU.TANH R97, R0 ;  /* 0x0000000000617308 */ /* 0x0002760000002400 */
[----:B------:R-:W-:Y:S04]  /*11410*/  @!UPT UIADD3 URZ, URZ, URZ, URZ ;  /* 0x0000003f3f3ff290 */ /* 0x000fe8000fffe03f */
[----:B------:R-:W-:Y:S01]  /*11420*/  HMMA.16816.F32 R40, R16, R48, R64 ;  /* 0x000000301028723c */ /* 0x000fe20000001840 */
[----:B-1----:R-:W-:-:S04]  /*11430*/  FMUL.FTZ R0, R90, c[0x0][0x320] ;  /* 0x0000c8005a007a20 */ /* 0x002fc80000410000 */
[----:B------:R1:W1:Y:S03]  /*11440*/  MUFU.TANH R104, R0 ;  /* 0x0000000000687308 */ /* 0x0002660000002400 */
[----:B------:R-:W-:Y:S01]  /*11450*/  HMMA.16816.F32 R16, R16, R50, R52 ;  /* 0x000000321010723c */ /* 0x000fe20000001834 */
[----:B-1----:R-:W-:Y:S11]  /*11460*/  FMUL.FTZ R0, R91, c[0x0][0x320] ;  /* 0x0000c8005b007a20 */ /* 0x002ff60000410000 */
[----:B------:R-:W-:Y:S04]  /*11470*/  @!UPT UIADD3 URZ, URZ, URZ, URZ ;  /* 0x0000003f3f3ff290 */ /* 0x000fe8000fffe03f */
[C---:B------:R-:W-:Y:S01]  /*11480*/  HMMA.16816.F32 R24, R8.reuse, R36, R40 ;  /* 0x000000240818723c */ /* 0x040fe20000001828 */
[----:B------:R1:W1:Y:S07]  /*11490*/  MUFU.TANH R99, R0 ;  /* 0x0000000000637308 */ /* 0x00026e0000002400 */
        /* <DEDUP_REMOVED lines=68> */
[----:B------:R-:W2:Y:S04]  /*118e0*/  LDL R3, [R1+0x24] ;  /* 0x0000240001037983 */ /* 0x000ea80000100800 */
[----:B------:R-:W3:Y:S01]  /*118f0*/  LDL.64 R142, [R1+0x48] ;  /* 0x00004800018e7983 */ /* 0x000ee20000100a00 */
[----:B------:R-:W-:-:S03]  /*11900*/  IMAD.MOV.U32 R5, RZ, RZ, c[0x0][0x2b8] ;  /* 0x0000ae00ff057624 */ /* 0x000fc600078e00ff */
[----:B------:R-:W4:Y:S02]  /*11910*/  LDL R4, [R1+0x54] ;  /* 0x0000540001047983 */ /* 0x000f240000100800 */
[----:B------:R-:W-:Y:S01]  /*11920*/  ISETP.NE.AND P2, PT, R5, 0x1, PT ;  /* 0x000000010500780c */ /* 0x000fe20003f45270 */
[----:B------:R-:W-:Y:S01]  /*11930*/  IMAD.MOV.U32 R220, RZ, RZ, RZ ;  /* 0x000000ffffdc7224 */ /* 0x000fe200078e00ff */
[----:B------:R-:W5:Y:S04]  /*11940*/  LDL.64 R140, [R1+0x40] ;  /* 0x00004000018c7983 */ /* 0x000f680000100a00 */
[----:B------:R-:W3:Y:S01]  /*11950*/  LDL R6, [R1+0x50] ;  /* 0x0000500001067983 */ /* 0x000ee20000100800 */
[C---:B--2---:R-:W-:Y:S02]  /*11960*/  IADD3 R2, R3.reuse, R133, R2 ;  /* 0x0000008503027210 */ /* 0x044fe40007ffe002 */
[----:B------:R-:W-:-:S02]  /*11970*/  ISETP.GT.AND P1, PT, R3, 0x2f, PT ;  /* 0x0000002f0300780c */ /* 0x000fc40003f24270 */
[----:B------:R-:W-:-:S05]  /*11980*/  IADD3 R2, R2, -0x30, RZ ;  /* 0xffffffd002027810 */ /* 0x000fca0007ffe0ff */
[----:B------:R-:W-:-:S04]  /*11990*/  @P2 IMAD.HI.U32 R3, R2, c[0x0][0x2bc], RZ ;  /* 0x0000af0002032a27 */ /* 0x000fc800078e00ff */
[----:B-1----:R-:W-:Y:S01]  /*119a0*/  IMAD.MOV.U32 R0, RZ, RZ, R2 ;  /* 0x000000ffff007224 */ /* 0x002fe200078e0002 */
[----:B------:R-:W-:-:S04]  /*119b0*/  @P2 SHF.R.U32.HI R0, RZ, c[0x0][0x2c0], R3 ;  /* 0x0000b000ff002a19 */ /* 0x000fc80000011603 */
[----:B---3--:R-:W-:-:S04]  /*119c0*/  @!P1 IADD3 R3, P0, R0, R142, RZ ;  /* 0x0000008e00039210 */ /* 0x008fc80007f1e0ff */
[----:B----4-:R-:W-:Y:S02]  /*119d0*/  @!P1 LEA.HI.X.SX32 R5, R0, R4, 0x1, P0 ;  /* 0x0000000400059211 */ /* 0x010fe400000f0eff */
[----:B------:R-:W-:-:S04]  /*119e0*/  @!P1 LEA R4, P0, R3, c[0x0][0x2a0], 0x2 ;  /* 0x0000a80003049a11 */ /* 0x000fc800078010ff */
[----:B------:R-:W-:-:S05]  /*119f0*/  @!P1 LEA.HI.X R5, R3, c[0x0][0x2a4], R5, 0x2, P0 ;  /* 0x0000a90003059a11 */ /* 0x000fca00000f1405 */
[----:B------:R-:W2:Y:S01]  /*11a00*/  @!P1 LDG.E R220, [R4.64] ;  /* 0x0000000804dc9981 */ /* 0x000ea2000c1e1900 */
[----:B------:R-:W-:-:S03]  /*11a10*/  IMAD.MOV R0, RZ, RZ, -R0 ;  /* 0x000000ffff007224 */ /* 0x000fc600078e0a00 */
[----:B------:R-:W1:Y:S01]  /*11a20*/  S2R R142, SR_TID.X ;  /* 0x00000000008e7919 */ /* 0x000e620000002100 */
[----:B------:R-:W-:-:S04]  /*11a30*/  IMAD R222, R0, c[0x0][0x2b8], R2 ;  /* 0x0000ae0000de7a24 */ /* 0x000fc800078e0202 */
[----:B------:R-:W-:Y:S01]  /*11a40*/  IMAD.WIDE.U32 R2, R222, c[0x0][0x1e0], RZ ;  /* 0x00007800de027a25 */ /* 0x000fe200078e00ff */
[----:B------:R-:W-:-:S05]  /*11a50*/  SHF.R.S32.HI R0, RZ, 0x1f, R222 ;  /* 0x0000001fff007819 */ /* 0x000fca00000114de */
[----:B------:R-:W-:-:S04]  /*11a60*/  IMAD R0, R0, c[0x0][0x1e0], RZ ;  /* 0x0000780000007a24 */ /* 0x000fc800078e02ff */
[----:B------:R-:W-:-:S04]  /*11a70*/  IMAD R0, R222, c[0x0][0x1e4], R0 ;  /* 0x00007900de007a24 */ /* 0x000fc800078e0200 */
[----:B------:R-:W-:Y:S01]  /*11a80*/  IMAD.IADD R3, R3, 0x1, R0 ;  /* 0x0000000103037824 */ /* 0x000fe200078e0200 */
[----:B-1----:R-:W-:-:S04]  /*11a90*/  SHF.R.S32.HI R135, RZ, 0x1f, R142 ;  /* 0x0000001fff877819 */ /* 0x002fc8000001148e */
[----:B------:R-:W-:-:S04]  /*11aa0*/  LEA.HI R135, R135, R142, RZ, 0x2 ;  /* 0x0000008e87877211 */ /* 0x000fc800078f10ff */
[----:B------:R-:W-:-:S04]  /*11ab0*/  SHF.R.S32.HI R135, RZ, 0x2, R135 ;  /* 0x00000002ff877819 */ /* 0x000fc80000011487 */
[----:B------:R-:W-:-:S04]  /*11ac0*/  IADD3 R10, -R135, 0x30, RZ ;  /* 0x00000030870a7810 */ /* 0x000fc80007ffe1ff */
[----:B------:R-:W-:Y:S02]  /*11ad0*/  ISETP.GE.AND P1, PT, R10, 0x1, PT ;  /* 0x000000010a00780c */ /* 0x000fe40003f26270 */
[----:B--2---:R-:W-:Y:S01]  /*11ae0*/  SHF.R.S32.HI R0, RZ, 0x1f, R220 ;  /* 0x0000001fff007819 */ /* 0x004fe200000114dc */
[----:B------:R-:W-:-:S04]  /*11af0*/  IMAD.WIDE.U32 R2, R220, c[0x0][0x1f0], R2 ;  /* 0x00007c00dc027a25 */ /* 0x000fc800078e0002 */
[----:B------:R-:W-:-:S04]  /*11b00*/  IMAD R0, R0, c[0x0][0x1f0], RZ ;  /* 0x00007c0000007a24 */ /* 0x000fc800078e02ff */
[----:B------:R-:W-:Y:S01]  /*11b10*/  IMAD R4, R220, c[0x0][0x1f4], R0 ;  /* 0x00007d00dc047a24 */ /* 0x000fe200078e0200 */
[----:B-----5:R-:W-:-:S04]  /*11b20*/  IADD3 R0, P0, R140, R2, RZ ;  /* 0x000000028c007210 */ /* 0x020fc80007f1e0ff */
[----:B------:R-:W-:Y:S02]  /*11b30*/  IADD3.X R2, R6, R3, R4, P0, !PT ;  /* 0x0000000306027210 */ /* 0x000fe400007fe404 */
[----:B------:R-:W-:-:S04]  /*11b40*/  LEA R6, P0, R0, c[0x0][0x1c8], 0x1 ;  /* 0x0000720000067a11 */ /* 0x000fc800078008ff */
[----:B------:R-:W-:Y:S01]  /*11b50*/  LEA.HI.X R5, R0, c[0x0][0x1cc], R2, 0x1, P0 ;  /* 0x0000730000057a11 */ /* 0x000fe200000f0c02 */
[----:B------:R-:W-:Y:S06]  /*11b60*/  BRA.DIV ~URZ, `(.L_x_984) ;  /* 0x000151c27f007947 */ /* 0x000fec000b800000 */
[----:B------:R1:W2:Y:S02]  /*11b70*/  SHFL.IDX PT, R4, R5, RZ, 0x1c1f ;  /* 0x001c1fff05047589 */ /* 0x0002a400000e0000 */
.L_x_1181:
[----:B------:R-:W-:Y:S05]  /*11b80*/  BRA.DIV ~URZ, `(.L_x_985) ;  /* 0x000152127f007947 */ /* 0x000fea000b800000 */
[----:B------:R3:W4:Y:S02]  /*11b90*/  SHFL.IDX PT, R0, R6, RZ, 0x1c1f ;  /* 0x001c1fff06007589 */ /* 0x00072400000e0000 */
.L_x_1182:
[----:B------:R-:W-:Y:S01]  /*11ba0*/  BSSY B0, `(.L_x_986) ;  /* 0x0000013000007945 */ /* 0x000fe20003800000 */
[----:B------:R-:W-:Y:S05]  /*11bb0*/  @!P1 BRA `(.L_x_987) ;  /* 0x0000011000009947 */ /* 0x000fea0003800000 */
[----:B------:R-:W5:Y:S04]  /*11bc0*/  LDL.64 R2, [R1] ;  /* 0x0000000001027983 */ /* 0x000f680000100a00 */
[----:B---3--:R-:W3:Y:S01]  /*11bd0*/  LDL R11, [R1+0x8] ;  /* 0x00000800010b7983 */ /* 0x008ee20000100800 */
[----:B-----5:R-:W-:Y:S02]  /*11be0*/  ISETP.GE.AND P0, PT, R2, c[0x0][0x1d4], PT ;  /* 0x0000750002007a0c */ /* 0x020fe40003f06270 */
[----:B----4-:R-:W-:-:S05]  /*11bf0*/  IADD3 R2, P1, R0, R234, RZ ;  /* 0x000000ea00027210 */ /* 0x010fca0007f3e0ff */
[----:B--2---:R-:W-:Y:S01]  /*11c00*/  IMAD.X R3, R4, 0x1, R233, P1 ;  /* 0x0000000104037824 */ /* 0x004fe200008e06e9 */
[----:B------:R-:W-:-:S05]  /*11c10*/  IADD3 R8, P1, R0, R236, RZ ;  /* 0x000000ec00087210 */ /* 0x000fca0007f3e0ff */
        /* <DEDUP_REMOVED lines=9> */
[----:B---3--:R-:W-:-:S13]  /*11cb0*/  ISETP.GE.AND P0, PT, R11, c[0x0][0x1d4], PT ;  /* 0x000075000b007a0c */ /* 0x008fda0003f06270 */
[----:B------:R4:W-:Y:S02]  /*11cc0*/  LDGSTS.E.BYPASS.LTC128B.128 [R210+0x5480], [R2.64], !P0 ;  /* 0x0548000002d27fae */ /* 0x0009e4000c101d48 */
.L_x_987:
[----:B------:R-:W-:Y:S05]  /*11cd0*/  BSYNC B0 ;  /* 0x0000000000007941 */ /* 0x000fea0003800000 */
.L_x_986:
[----:B------:R-:W-:Y:S01]  /*11ce0*/  ISETP.GE.AND P0, PT, R10, 0x21, PT ;  /* 0x000000210a00780c */ /* 0x000fe20003f06270 */
[----:B------:R-:W-:Y:S06]  /*11cf0*/  BRA.DIV ~URZ, `(.L_x_988) ;  /* 0x000151127f007947 */ /* 0x000fec000b800000 */
[----:B--2---:R2:W1:Y:S04]  /*11d00*/  SHFL.IDX PT, R4, R5, 0x1, 0x1c1f ;  /* 0x003c1f0005047f89 */ /* 0x00446800000e0000 */
[----:B----4-:R2:W4:Y:S02]  /*11d10*/  SHFL.IDX PT, R0, R6, 0x1, 0x1c1f ;  /* 0x003c1f0006007f89 */ /* 0x01052400000e0000 */
.L_x_1183:
[----:B------:R-:W-:Y:S05]  /*11d20*/  @!P0 BRA `(.L_x_983) ;  /* 0x0000011000008947 */ /* 0x000fea0003800000 */
[----:B------:R-:W5:Y:S04]  /*11d30*/  LDL.64 R2, [R1] ;  /* 0x0000000001027983 */ /* 0x000f680000100a00 */
[----:B-12---:R-:W2:Y:S01]  /*11d40*/  LDL R5, [R1+0x8] ;  /* 0x0000080001057983 */ /* 0x006ea20000100800 */
[----:B-----5:R-:W-:-:S02]  /*11d50*/  ISETP.GE.AND P0, PT, R2, c[0x0][0x1d4], PT ;  /* 0x0000750002007a0c */ /* 0x020fc40003f06270 */
[----:B----4-:R-:W-:-:S05]  /*11d60*/  IADD3 R2, P1, R0, R234, RZ ;  /* 0x000000ea00027210 */ /* 0x010fca0007f3e0ff */
[----:B------:R-:W-:Y:S01]  /*11d70*/  IMAD.X R3, R4, 0x1, R233, P1 ;  /* 0x0000000104037824 */ /* 0x000fe200008e06e9 */
        /* <DEDUP_REMOVED lines=10> */
[----:B--2---:R-:W-:-:S13]  /*11e20*/  ISETP.GE.AND P0, PT, R5, c[0x0][0x1d4], PT ;  /* 0x0000750005007a0c */ /* 0x004fda0003f06270 */
[----:B------:R4:W-:Y:S02]  /*11e30*/  LDGSTS.E.BYPASS.LTC128B.128 [R210+0x5c80], [R2.64], !P0 ;  /* 0x05c8000002d27fae */ /* 0x0009e4000c101d48 */
.L_x_983:
[----:B--234-:R-:W-:Y:S05]  /*11e40*/  BSYNC B1 ;  /* 0x0000000000017941 */ /* 0x01cfea0003800000 */
.L_x_982:
[----:B------:R-:W2:Y:S01]  /*11e50*/  LDL R2, [R1+0x58] ;  /* 0x0000580001027983 */ /* 0x000ea20000100800 */
[----:B------:R-:W-:-:S03]  /*11e60*/  IMAD.MOV.U32 R3, RZ, RZ, c[0x0][0x2c4] ;  /* 0x0000b100ff037624 */ /* 0x000fc600078e00ff */
[----:B-1----:R-:W2:Y:S02]  /*11e70*/  LDL R0, [R1+0x7c] ;  /* 0x00007c0001007983 */ /* 0x002ea40000100800 */
[----:B------:R-:W-:Y:S01]  /*11e80*/  ISETP.NE.AND P0, PT, R3, 0x1, PT ;  /* 0x000000010300780c */ /* 0x000fe20003f05270 */
[----:B------:R-:W-:Y:S01]  /*11e90*/  ULDC UR4, c[0x0][0x324] ;  /* 0x0000c90000047ab9 */ /* 0x000fe20000000800 */
[----:B------:R-:W0:Y:S01]  /*11ea0*/  LDGDEPBAR ;  /* 0x00000000000079af */ /* 0x000e220000000000 */
[----:B------:R-:W-:Y:S01]  /*11eb0*/  ULOP3.LUT UR4, URZ, UR4, URZ, 0x33, !UPT ;  /* 0x000000043f047292 */ /* 0x000fe2000f8e333f */
[----:B------:R-:W-:Y:S01]  /*11ec0*/  IMAD.IADD R8, R132, 0x1, -R251 ;  /* 0x0000000184087824 */ /* 0x000fe200078e0afb */
[C---:B------:R-:W-:Y:S01]  /*11ed0*/  IADD3 R9, -R251.reuse, R108, RZ ;  /* 0x0000006cfb097210 */ /* 0x040fe20007ffe1ff */
[----:B--2---:R-:W-:Y:S01]  /*11ee0*/  IMAD.IADD R0, R0, 0x1, R2 ;  /* 0x0000000100007824 */ /* 0x004fe200078e0202 */
[----:B------:R-:W-:-:S06]  /*11ef0*/  IADD3 R2, -R251, 0x1, R132 ;  /* 0x00000001fb027810 */ /* 0x000fcc0007ffe184 */
[----:B------:R-:W-:-:S04]  /*11f00*/  @P0 IMAD.HI.U32 R3, R0, c[0x0][0x2c8], RZ ;  /* 0x0000b20000030a27 */ /* 0x000fc800078e00ff */
[----:B------:R-:W-:Y:S01]  /*11f10*/  IMAD.MOV.U32 R4, RZ, RZ, R0 ;  /* 0x000000ffff047224 */ /* 0x000fe200078e0000 */
[----:B------:R-:W-:-:S04]  /*11f20*/  IADD3 R0, R2, -R249, RZ ;  /* 0x800000f902007210 */ /* 0x000fc80007ffe0ff */
[C---:B------:R-:W-:Y:S02]  /*11f30*/  IADD3 R6, R0.reuse, UR4, RZ ;  /* 0x0000000400067c10 */ /* 0x040fe4000fffe0ff */
[----:B------:R-:W-:Y:S02]  /*11f40*/  @P0 SHF.R.U32.HI R4, RZ, c[0x0][0x2cc], R3 ;  /* 0x0000b300ff040a19 */ /* 0x000fe40000011603 */
[----:B------:R-:W-:Y:S01]  /*11f50*/  IADD3 R5, R0, c[0x0][0x328], RZ ;  /* 0x0000ca0000057a10 */ /* 0x000fe20007ffe0ff */
[----:B------:R-:W-:Y:S05]  /*11f60*/  BRA.DIV ~URZ, `(.L_x_989) ;  /* 0x00014f727f007947 */ /* 0x000fea000b800000 */
[----:B------:R1:W2:Y:S02]  /*11f70*/  SHFL.IDX PT, R3, R4, RZ, 0x1c1f ;  /* 0x001c1fff04037589 */ /* 0x0002a400000e0000 */
.L_x_1184:
        /* <DEDUP_REMOVED lines=17> */
.L_x_992:
[----:B------:R-:W-:-:S04]  /*12090*/  MOV R10, 0x1 ;  /* 0x00000001000a7802 */ /* 0x000fc80000000f00 */
[----:B------:R-:W-:-:S13]  /*120a0*/  ISETP.NE.AND P0, PT, R10, c[0x0][0x32c], PT ;  /* 0x0000cb000a007a0c */ /* 0x000fda0003f05270 */
[----:B------:R-:W-:-:S05]  /*120b0*/  @P0 IMAD.HI.U32 R10, R3, c[0x0][0x330], RZ ;  /* 0x0000cc00030a0a27 */ /* 0x000fca00078e00ff */
[----:B------:R-:W-:Y:S02]  /*120c0*/  @P0 SHF.R.U32.HI R3, RZ, c[0x0][0x334], R10 ;  /* 0x0000cd00ff030a19 */ /* 0x000fe4000001160a */
.L_x_993:
[----:B------:R-:W-:Y:S05]  /*120d0*/  BSYNC B0 ;  /* 0x0000000000007941 */ /* 0x000fea0003800000 */
.L_x_991:
[----:B------:R-:W-:-:S05]  /*120e0*/  IMAD R3, R3, c[0x0][0x32c], R9 ;  /* 0x0000cb0003037a24 */ /* 0x000fca00078e0209 */
[----:B------:R-:W-:Y:S02]  /*120f0*/  IADD3 R10, R3, c[0x0][0x32c], RZ ;  /* 0x0000cb00030a7a10 */ /* 0x000fe40007ffe0ff */
[----:B------:R-:W-:Y:S02]  /*12100*/  IMNMX R0, R0, R3, !PT ;  /* 0x0000000300007217 */ /* 0x000fe40007800200 */
[----:B------:R-:W-:Y:S02]  /*12110*/  IMNMX R2, R2, R10, PT ;  /* 0x0000000a02027217 */ /* 0x000fe40003800200 */
.L_x_990:
[C---:B------:R-:W-:Y:S02]  /*12120*/  ISETP.GE.AND P0, PT, R108.reuse, 0x2, PT ;  /* 0x000000026c00780c */ /* 0x040fe40003f06270 */
        /* <DEDUP_REMOVED lines=61> */
.L_x_1185:
        /* <DEDUP_REMOVED lines=17> */
.L_x_997:
[----:B------:R-:W-:-:S04]  /*12610*/  MOV R10, 0x1 ;  /* 0x00000001000a7802 */ /* 0x000fc80000000f00 */
[----:B------:R-:W-:-:S13]  /*12620*/  ISETP.NE.AND P0, PT, R10, c[0x0][0x32c], PT ;  /* 0x0000cb000a007a0c */ /* 0x000fda0003f05270 */
[----:B------:R-:W-:-:S05]  /*12630*/  @P0 IMAD.HI.U32 R10, R3, c[0x0][0x330], RZ ;  /* 0x0000cc00030a0a27 */ /* 0x000fca00078e00ff */
[----:B------:R-:W-:Y:S02]  /*12640*/  @P0 SHF.R.U32.HI R3, RZ, c[0x0][0x334], R10 ;  /* 0x0000cd00ff030a19 */ /* 0x000fe4000001160a */
.L_x_998:
[----:B------:R-:W-:Y:S05]  /*12650*/  BSYNC B0 ;  /* 0x0000000000007941 */ /* 0x000fea0003800000 */
.L_x_996:
[----:B------:R-:W-:-:S05]  /*12660*/  IMAD R3, R3, c[0x0][0x32c], R9 ;  /* 0x0000cb0003037a24 */ /* 0x000fca00078e0209 */
[----:B------:R-:W-:Y:S02]  /*12670*/  IADD3 R10, R3, c[0x0][0x32c], RZ ;  /* 0x0000cb00030a7a10 */ /* 0x000fe40007ffe0ff */
[----:B------:R-:W-:Y:S02]  /*12680*/  IMNMX R0, R0, R3, !PT ;  /* 0x0000000300007217 */ /* 0x000fe40007800200 */
[----:B------:R-:W-:Y:S02]  /*12690*/  IMNMX R2, R2, R10, PT ;  /* 0x0000000a02027217 */ /* 0x000fe40003800200 */
.L_x_995:
        /* <DEDUP_REMOVED lines=44> */
.L_x_1186:
        /* <DEDUP_REMOVED lines=17> */
.L_x_1002:
[----:B------:R-:W-:-:S04]  /*12a70*/  MOV R10, 0x1 ;  /* 0x00000001000a7802 */ /* 0x000fc80000000f00 */
[----:B------:R-:W-:-:S13]  /*12a80*/  ISETP.NE.AND P0, PT, R10, c[0x0][0x32c], PT ;  /* 0x0000cb000a007a0c */ /* 0x000fda0003f05270 */
[----:B------:R-:W-:-:S05]  /*12a90*/  @P0 IMAD.HI.U32 R10, R3, c[0x0][0x330], RZ ;  /* 0x0000cc00030a0a27 */ /* 0x000fca00078e00ff */
[----:B------:R-:W-:Y:S02]  /*12aa0*/  @P0 SHF.R.U32.HI R3, RZ, c[0x0][0x334], R10 ;  /* 0x0000cd00ff030a19 */ /* 0x000fe4000001160a */
.L_x_1003:
[----:B------:R-:W-:Y:S05]  /*12ab0*/  BSYNC B0 ;  /* 0x0000000000007941 */ /* 0x000fea0003800000 */
.L_x_1001:
[----:B------:R-:W-:-:S05]  /*12ac0*/  IMAD R3, R3, c[0x0][0x32c], R9 ;  /* 0x0000cb0003037a24 */ /* 0x000fca00078e0209 */
[----:B------:R-:W-:Y:S02]  /*12ad0*/  IADD3 R10, R3, c[0x0][0x32c], RZ ;  /* 0x0000cb00030a7a10 */ /* 0x000fe40007ffe0ff */
[----:B------:R-:W-:Y:S02]  /*12ae0*/  IMNMX R0, R0, R3, !PT ;  /* 0x0000000300007217 */ /* 0x000fe40007800200 */
[----:B------:R-:W-:Y:S02]  /*12af0*/  IMNMX R2, R2, R10, PT ;  /* 0x0000000a02027217 */ /* 0x000fe40003800200 */
.L_x_1000:
        /* <DEDUP_REMOVED lines=44> */
.L_x_1187:
        /* <DEDUP_REMOVED lines=10> */
[----:B--234-:R-:W-:Y:S01]  /*12e60*/  IMAD.MOV.U32 R4, RZ, RZ, 0x1 ;  /* 0x00000001ff047424 */ /* 0x01cfe200078e00ff */
[----:B------:R-:W-:-:S04]  /*12e70*/  LOP3.LUT R3, RZ, R3, RZ, 0x33, !PT ;  /* 0x00000003ff037212 */ /* 0x000fc800078e33ff */
[----:B------:R-:W-:-:S13]  /*12e80*/  ISETP.NE.AND P0, PT, R4, c[0x0][0x32c], PT ;  /* 0x0000cb0004007a0c */ /* 0x000fda0003f05270 */
[----:B------:R-:W-:-:S05]  /*12e90*/  @P0 IMAD.HI.U32 R4, R3, c[0x0][0x330], RZ ;  /* 0x0000cc0003040a27 */ /* 0x000fca00078e00ff */
[----:B------:R-:W-:-:S04]  /*12ea0*/  @P0 SHF.R.U32.HI R3, RZ, c[0x0][0x334], R4 ;  /* 0x0000cd00ff030a19 */ /* 0x000fc80000011604 */
[----:B------:R-:W-:Y:S01]  /*12eb0*/  LOP3.LUT R3, RZ, R3, RZ, 0x33, !PT ;  /* 0x00000003ff037212 */ /* 0x000fe200078e33ff */
[----:B------:R-:W-:Y:S05]  /*12ec0*/  BRA `(.L_x_1008) ;  /* 0x0000004000007947 */ /* 0x000fea0003800000 */
.L_x_1007:
[----:B--234-:R-:W-:-:S04]  /*12ed0*/  MOV R4, 0x1 ;  /* 0x0000000100047802 */ /* 0x01cfc80000000f00 */
[----:B------:R-:W-:-:S13]  /*12ee0*/  ISETP.NE.AND P0, PT, R4, c[0x0][0x32c], PT ;  /* 0x0000cb0004007a0c */ /* 0x000fda0003f05270 */
[----:B------:R-:W-:-:S05]  /*12ef0*/  @P0 IMAD.HI.U32 R4, R3, c[0x0][0x330], RZ ;  /* 0x0000cc0003040a27 */ /* 0x000fca00078e00ff */
[----:B------:R-:W-:Y:S02]  /*12f00*/  @P0 SHF.R.U32.HI R3, RZ, c[0x0][0x334], R4 ;  /* 0x0000cd00ff030a19 */ /* 0x000fe40000011604 */
.L_x_1008:
[----:B------:R-:W-:Y:S05]  /*12f10*/  BSYNC B0 ;  /* 0x0000000000007941 */ /* 0x000fea0003800000 */
.L_x_1006:
[----:B------:R-:W-:-:S05]  /*12f20*/  IMAD R3, R3, c[0x0][0x32c], R9 ;  /* 0x0000cb0003037a24 */ /* 0x000fca00078e0209 */
[----:B------:R-:W-:Y:S02]  /*12f30*/  IADD3 R4, R3, c[0x0][0x32c], RZ ;  /* 0x0000cb0003047a10 */ /* 0x000fe40007ffe0ff */
[----:B------:R-:W-:Y:S02]  /*12f40*/  IMNMX R0, R0, R3, !PT ;  /* 0x0000000300007217 */ /* 0x000fe40007800200 */
[----:B------:R-:W-:Y:S02]  /*12f50*/  IMNMX R2, R2, R4, PT ;  /* 0x0000000402027217 */ /* 0x000fe40003800200 */
.L_x_1005:
        /* <DEDUP_REMOVED lines=43> */
[----:B--234-:R-:W-:Y:S02]  /*13210*/  FMNMX.FTZ R4, R20, R0, !PT ;  /* 0x0000000014047209 */ /* 0x01cfe40007810000 */
        /* <DEDUP_REMOVED lines=44> */
.L_x_1188:
        /* <DEDUP_REMOVED lines=15> */
.L_x_1189:
[C---:B------:R-:W-:Y:S01]  /*135d0*/  FMUL.FTZ R0, R105.reuse, c[0x0][0x2d0] ;  /* 0x0000b40069007a20 */ /* 0x040fe20000410000 */
[----:B------:R-:W-:Y:S01]  /*135e0*/  FSETP.NEU.FTZ.AND P0, PT, R105, -INF , PT ;  /* 0xff8000006900780b */ /* 0x000fe20003f1d000 */
[----:B------:R-:W2:Y:S01]  /*135f0*/  LDL R213, [R1+0x58] ;  /* 0x0000580001d57983 */ /* 0x000ea20000100800 */
[----:B------:R-:W-:Y:S01]  /*13600*/  FMUL.FTZ R3, R104, c[0x0][0x2d0] ;  /* 0x0000b40068037a20 */ /* 0x000fe20000410000 */
[----:B------:R-:W-:Y:S01]  /*13610*/  WARPSYNC 0xffffffff ;  /* 0xffffffff00007948 */ /* 0x000fe20003800000 */
[----:B------:R-:W-:Y:S01]  /*13620*/  FSEL R4, R0, RZ, P0 ;  /* 0x000000ff00047208 */ /* 0x000fe20000000000 */
[----:B------:R-:W-:Y:S01]  /*13630*/  LDSM.16.MT88.4 R60, [R196+0xc00] ;  /* 0x000c0000c43c783b */ /* 0x000fe20000004200 */
[----:B------:R-:W-:-:S02]  /*13640*/  FSETP.NEU.FTZ.AND P0, PT, R104, -INF , PT ;  /* 0xff8000006800780b */ /* 0x000fc40003f1d000 */
[----:B------:R-:W-:Y:S01]  /*13650*/  MOV R212, c[0x0][0x2c4] ;  /* 0x0000b10000d47a02 */ /* 0x000fe20000000f00 */
[--C-:B------:R-:W-:Y:S01]  /*13660*/  FFMA.FTZ R0, R14, c[0x0][0x2d0], -R4.reuse ;  /* 0x0000b4000e007a23 */ /* 0x100fe20000010804 */
[----:B------:R-:W-:Y:S01]  /*13670*/  FSEL R3, R3, RZ, P0 ;  /* 0x000000ff03037208 */ /* 0x000fe20000000000 */
[----:B------:R-:W-:Y:S01]  /*13680*/  FFMA.FTZ R2, R33, c[0x0][0x2d0], -R4 ;  /* 0x0000b40021027a23 */ /* 0x000fe20000010804 */
[----:B------:R-:W-:Y:S01]  /*13690*/  FSETP.NEU.FTZ.AND P0, PT, R6, -INF , PT ;  /* 0xff8000000600780b */ /* 0x000fe20003f1d000 */
[----:B------:R1:W-:Y:S01]  /*136a0*/  MUFU.EX2 R108, R0 ;  /* 0x00000000006c7308 */ /* 0x0003e20000000800 */
[----:B------:R-:W-:Y:S01]  /*136b0*/  LDSM.16.MT88.4 R64, [R197] ;  /* 0x00000000c540783b */ /* 0x000fe20000004200 */
[----:B------:R-:W-:Y:S01]  /*136c0*/  FFMA.FTZ R5, R32, c[0x0][0x2d0], -R3 ;  /* 0x0000b40020057a23 */ /* 0x000fe20000010803 */
[----:B------:R-:W-:Y:S02]  /*136d0*/  ISETP.NE.AND P1, PT, R212, 0x1, PT ;  /* 0x00000001d400780c */ /* 0x000fe40003f25270 */
[----:B------:R-:W5:Y:S01]  /*136e0*/  LDSM.16.MT88.4 R68, [R196] ;  /* 0x00000000c444783b */ /* 0x000f620000004200 */
[----:B------:R-:W-:-:S02]  /*136f0*/  MOV R212, c[0x0][0x32c] ;  /* 0x0000cb0000d47a02 */ /* 0x000fc40000000f00 */
[----:B------:R3:W-:Y:S01]  /*13700*/  MUFU.EX2 R146, R2 ;  /* 0x0000000200927308 */ /* 0x0007e20000000800 */
[----:B------:R-:W-:Y:S01]  /*13710*/  LDSM.16.MT88.4 R44, [R196+0x1000] ;  /* 0x00100000c42c783b */ /* 0x000fe20000004200 */
[----:B------:R-:W-:-:S03]  /*13720*/  IADD3 R221, R221, -0x2, RZ ;  /* 0xfffffffedddd7810 */ /* 0x000fc60007ffe0ff */
[----:B------:R-:W-:Y:S01]  /*13730*/  LDSM.16.MT88.4 R48, [R197+0x400] ;  /* 0x00040000c530783b */ /* 0x000fe20000004200 */
[----:B-1----:R-:W-:Y:S02]  /*13740*/  FFMA.FTZ R0, R17, c[0x0][0x2d0], -R4 ;  /* 0x0000b40011007a23 */ /* 0x002fe40000010804 */
[----:B------:R1:W-:Y:S01]  /*13750*/  MUFU.EX2 R144, R5 ;  /* 0x0000000500907308 */ /* 0x0003e20000000800 */
[----:B------:R-:W4:Y:S01]  /*13760*/  LDSM.16.MT88.4 R52, [R196+0x400] ;  /* 0x00040000c434783b */ /* 0x000f220000004200 */
[----:B---3--:R-:W-:-:S06]  /*13770*/  FMUL.FTZ R2, R6, c[0x0][0x2d0] ;  /* 0x0000b40006027a20 */ /* 0x008fcc0000410000 */
[----:B------:R3:W-:Y:S01]  /*13780*/  MUFU.EX2 R107, R0 ;  /* 0x00000000006b7308 */ /* 0x0007e20000000800 */
[----:B------:R-:W-:Y:S02]  /*13790*/  FSEL R2, R2, RZ, P0 ;  /* 0x000000ff02027208 */ /* 0x000fe40000000000 */
[----:B-1--4-:R-:W-:-:S03]  /*137a0*/  FMNMX.FTZ R5, R9, R8, !PT ;  /* 0x0000000809057209 */ /* 0x012fc60007810000 */
[----:B------:R-:W-:Y:S01]  /*137b0*/  FFMA.FTZ R8, R36, c[0x0][0x2d0], -R2 ;  /* 0x0000b40024087a23 */ /* 0x000fe20000010802 */
[----:B------:R-:W-:-:S03]  /*137c0*/  FSETP.NEU.FTZ.AND P0, PT, R5, -INF , PT ;  /* 0xff8000000500780b */ /* 0x000fc60003f1d000 */
[----:B------:R1:W-:Y:S01]  /*137d0*/  MUFU.EX2 R129, R8 ;  /* 0x0000000800817308 */ /* 0x0003e20000000800 */
[----:B---3--:R-:W-:-:S07]  /*137e0*/  FFMA.FTZ R0, R21, c[0x0][0x2d0], -R4 ;  /* 0x0000b40015007a23 */ /* 0x008fce0000010804 */
[----:B------:R3:W-:Y:S01]  /*137f0*/  MUFU.EX2 R112, R0 ;  /* 0x0000000000707308 */ /* 0x0007e20000000800 */
[----:B-1----:R-:W-:-:S07]  /*13800*/  FFMA.FTZ R8, R37, c[0x0][0x2d0], -R2 ;  /* 0x0000b40025087a23 */ /* 0x002fce0000010802 */
[----:B------:R-:W-:Y:S01]  /*13810*/  MUFU.EX2 R130, R8 ;  /* 0x0000000800827308 */ /* 0x000fe20000000800 */
[----:B---3--:R-:W-:-:S07]  /*13820*/  FFMA.FTZ R0, R24, c[0x0][0x2d0], -R4 ;  /* 0x0000b40018007a23 */ /* 0x008fce0000010804 */
[----:B------:R1:W-:Y:S02]  /*13830*/  MUFU.EX2 R123, R0 ;  /* 0x00000000007b7308 */ /* 0x0003e40000000800 */
[----:B-1----:R-:W-:-:S06]  /*13840*/  FFMA.FTZ R0, R27, c[0x0][0x2d0], -R4 ;  /* 0x0000b4001b007a23 */ /* 0x002fcc0000010804 */
[----:B------:R1:W-:Y:S02]  /*13850*/  MUFU.EX2 R128, R0 ;  /* 0x0000000000807308 */ /* 0x0003e40000000800 */
[----:B-1----:R-:W-:-:S06]  /*13860*/  FFMA.FTZ R0, R30, c[0x0][0x2d0], -R4 ;  /* 0x0000b4001e007a23 */ /* 0x002fcc0000010804 */
[----:B------:R1:W-:Y:S02]  /*13870*/  MUFU.EX2 R131, R0 ;  /* 0x0000000000837308 */ /* 0x0003e40000000800 */
[----:B-1----:R-:W-:-:S06]  /*13880*/  FFMA.FTZ R0, R35, c[0x0][0x2d0], -R4 ;  /* 0x0000b40023007a23 */ /* 0x002fcc0000010804 */
[----:B------:R1:W3:Y:S02]  /*13890*/  MUFU.EX2 R147, R0 ;  /* 0x0000000000937308 */ /* 0x0002e40000000800 */
[----:B-1----:R-:W-:Y:S01]  /*138a0*/  FFMA.FTZ R0, R13, c[0x0][0x2d0], -R3 ;  /* 0x0000b4000d007a23 */ /* 0x002fe20000010803 */
[----:B---3--:R-:W-:-:S05]  /*138b0*/  F2FP.PACK_AB R14, R147, R146 ;  /* 0x00000092930e723e */ /* 0x008fca00000000ff */
[----:B------:R1:W-:Y:S02]  /*138c0*/  MUFU.EX2 R101, R0 ;  /* 0x0000000000657308 */ /* 0x0003e40000000800 */
[----:B-1----:R-:W-:-:S06]  /*138d0*/  FFMA.FTZ R0, R16, c[0x0][0x2d0], -R3 ;  /* 0x0000b40010007a23 */ /* 0x002fcc0000010803 */
[----:B------:R1:W3:Y:S02]  /*138e0*/  MUFU.EX2 R100, R0 ;  /* 0x0000000000647308 */ /* 0x0002e40000000800 */
[----:B-1----:R-:W-:Y:S01]  /*138f0*/  FFMA.FTZ R0, R20, c[0x0][0x2d0], -R3 ;  /* 0x0000b40014007a23 */ /* 0x002fe20000010803 */
[----:B------:R-:W-:Y:S02]  /*13900*/  F2FP.PACK_AB R20, R107, R108 ;  /* 0x0000006c6b14723e */ /* 0x000fe400000000ff */
[----:B---3--:R-:W-:-:S03]  /*13910*/  F2FP.PACK_AB R21, R100, R101 ;  /* 0x000000656415723e */ /* 0x008fc600000000ff */
        /* <DEDUP_REMOVED lines=9> */
[----:B---3--:R-:W-:-:S05]  /*139b0*/  F2FP.PACK_AB R13, R122, R114 ;  /* 0x000000727a0d723e */ /* 0x008fca00000000ff */
[----:B------:R1:W3:Y:S02]  /*139c0*/  MUFU.EX2 R145, R0 ;  /* 0x0000000000917308 */ /* 0x0002e40000000800 */
[----:B-1----:R-:W-:Y:S01]  /*139d0*/  FFMA.FTZ R0, R12, c[0x0][0x2d0], -R2 ;  /* 0x0000b4000c007a23 */ /* 0x002fe20000010802 */
[----:B------:R-:W-:-:S05]  /*139e0*/  F2FP.PACK_AB R12, R131, R128 ;  /* 0x00000080830c723e */ /* 0x000fca00000000ff */
[----:B------:R1:W-:Y:S02]  /*139f0*/  MUFU.EX2 R96, R0 ;  /* 0x0000000000607308 */ /* 0x0003e40000000800 */
[----:B-1----:R-:W-:Y:S01]  /*13a00*/  FFMA.FTZ R0, R15, c[0x0][0x2d0], -R2 ;  /* 0x0000b4000f007a23 */ /* 0x002fe20000010802 */
[----:B---3--:R-:W-:-:S05]  /*13a10*/  F2FP.PACK_AB R15, R145, R144 ;  /* 0x00000090910f723e */ /* 0x008fca00000000ff */
[----:B------:R1:W3:Y:S02]  /*13a20*/  MUFU.EX2 R95, R0 ;  /* 0x00000000005f7308 */ /* 0x0002e40000000800 */
[----:B-1----:R-:W-:Y:S01]  /*13a30*/  FFMA.FTZ R0, R19, c[0x0][0x2d0], -R2 ;  /* 0x0000b40013007a23 */ /* 0x002fe20000010802 */
[----:B---3--:R-:W-:-:S05]  /*13a40*/  F2FP.PACK_AB R16, R95, R96 ;  /* 0x000000605f10723e */ /* 0x008fca00000000ff */
[----:B------:R1:W-:Y:S02]  /*13a50*/  MUFU.EX2 R98, R0 ;  /* 0x0000000000627308 */ /* 0x0003e40000000800 */
[----:B-1----:R-:W-:Y:S01]  /*13a60*/  FFMA.FTZ R0, R22, c[0x0][0x2d0], -R2 ;  /* 0x0000b40016007a23 */ /* 0x002fe20000010802 */
[----:B------:R-:W-:-:S05]  /*13a70*/  F2FP.PACK_AB R22, R123, R112 ;  /* 0x000000707b16723e */ /* 0x000fca00000000ff */
[----:B------:R1:W3:Y:S02]  /*13a80*/  MUFU.EX2 R102, R0 ;  /* 0x0000000000667308 */ /* 0x0002e40000000800 */
[C---:B-----5:R-:W-:Y:S08]  /*13a90*/  HMMA.16816.F32 R36, R20.reuse, R68, RZ ;  /* 0x000000441424723c */ /* 0x060ff000000018ff */
[----:B------:R-:W-:Y:S01]  /*13aa0*/  HMMA.16816.F32 R72, R20, R64, RZ ;  /* 0x000000401448723c */ /* 0x000fe200000018ff */
[----:B-1----:R-:W-:-:S04]  /*13ab0*/  FFMA.FTZ R0, R25, c[0x0][0x2d0], -R2 ;  /* 0x0000b40019007a23 */ /* 0x002fc80000010802 */
[----:B------:R1:W-:Y:S11]  /*13ac0*/  MUFU.EX2 R106, R0 ;  /* 0x00000000006a7308 */ /* 0x0003f60000000800 */
[----:B------:R-:W-:Y:S01]  /*13ad0*/  HMMA.16816.F32 R140, R12, R52, R36 ;  /* 0x000000340c8c723c */ /* 0x000fe20000001824 */
[----:B------:R-:W-:Y:S01]  /*13ae0*/  LDSM.16.MT88.4 R36, [R196+0x1800] ;  /* 0x00180000c424783b */ /* 0x000fe20000004200 */
[----:B-1----:R-:W-:-:S06]  /*13af0*/  FFMA.FTZ R0, R28, c[0x0][0x2d0], -R2 ;  /* 0x0000b4001c007a23 */ /* 0x002fcc0000010802 */
[----:B------:R-:W-:Y:S01]  /*13b00*/  HMMA.16816.F32 R148, R12, R48, R72 ;  /* 0x000000300c94723c */ /* 0x000fe20000001848 */
[----:B------:R1:W-:Y:S02]  /*13b10*/  MUFU.EX2 R109, R0 ;  /* 0x00000000006d7308 */ /* 0x0003e40000000800 */
[----:B-1----:R-:W-:-:S05]  /*13b20*/  FMUL.FTZ R0, R5, c[0x0][0x2d0] ;  /* 0x0000b40005007a20 */ /* 0x002fca0000410000 */
[----:B------:R-:W-:-:S05]  /*13b30*/  FSEL R0, R0, RZ, P0 ;  /* 0x000000ff00007208 */ /* 0x000fca0000000000 */
[----:B------:R-:W-:Y:S01]  /*13b40*/  FFMA.FTZ R8, R10, c[0x0][0x2d0], -R0 ;  /* 0x0000b4000a087a23 */ /* 0x000fe20000010800 */
[----:B------:R-:W-:-:S03]  /*13b50*/  F2FP.PACK_AB R10, R130, R129 ;  /* 0x00000081820a723e */ /* 0x000fc600000000ff */
[----:B------:R1:W-:Y:S02]  /*13b60*/  MUFU.EX2 R93, R8 ;  /* 0x00000008005d7308 */ /* 0x0003e40000000800 */
[----:B-1----:R-:W-:-:S06]  /*13b70*/  FFMA.FTZ R8, R11, c[0x0][0x2d0], -R0 ;  /* 0x0000b4000b087a23 */ /* 0x002fcc0000010800 */
[----:B------:R1:W4:Y:S02]  /*13b80*/  MUFU.EX2 R92, R8 ;  /* 0x00000008005c7308 */ /* 0x0003240000000800 */
[----:B-1----:R-:W-:Y:S01]  /*13b90*/  FFMA.FTZ R8, R18, c[0x0][0x2d0], -R0 ;  /* 0x0000b40012087a23 */ /* 0x002fe20000010800 */
[----:B---3--:R-:W-:Y:S02]  /*13ba0*/  F2FP.PACK_AB R18, R102, R98 ;  /* 0x000000626612723e */ /* 0x008fe400000000ff */
[----:B----4-:R-:W-:-:S03]  /*13bb0*/  F2FP.PACK_AB R17, R92, R93 ;  /* 0x0000005d5c11723e */ /* 0x010fc600000000ff */
[----:B------:R1:W-:Y:S02]  /*13bc0*/  MUFU.EX2 R94, R8 ;  /* 0x00000008005e7308 */ /* 0x0003e40000000800 */
[----:B-1----:R-:W-:-:S06]  /*13bd0*/  FFMA.FTZ R8, R31, c[0x0][0x2d0], -R0 ;  /* 0x0000b4001f087a23 */ /* 0x002fcc0000010800 */
[----:B------:R1:W3:Y:S02]  /*13be0*/  MUFU.EX2 R97, R8 ;  /* 0x0000000800617308 */ /* 0x0002e40000000800 */
[----:B-1----:R-:W-:Y:S01]  /*13bf0*/  FFMA.FTZ R8, R40, c[0x0][0x2d0], -R0 ;  /* 0x0000b40028087a23 */ /* 0x002fe20000010800 */
[----:B---3--:R-:W-:-:S05]  /*13c00*/  F2FP.PACK_AB R19, R97, R94 ;  /* 0x0000005e6113723e */ /* 0x008fca00000000ff */
[----:B------:R1:W-:Y:S02]  /*13c10*/  MUFU.EX2 R99, R8 ;  /* 0x0000000800637308 */ /* 0x0003e40000000800 */
[C---:B------:R-:W-:Y:S07]  /*13c20*/  HMMA.16816.F32 R28, R16.reuse, R64, RZ ;  /* 0x00000040101c723c */ /* 0x040fee00000018ff */
[--C-:B------:R-:W-:Y:S01]  /*13c30*/  FFMA.FTZ R64, R78, c[0x0][0x2d0], -R0.reuse ;  /* 0x0000b4004e407a23 */ /* 0x100fe20000010800 */
[----:B------:R-:W-:Y:S01]  /*13c40*/  HMMA.16816.F32 R24, R16, R60, RZ ;  /* 0x0000003c1018723c */ /* 0x000fe200000018ff */
[----:B------:R-:W-:-:S02]  /*13c50*/  FFMA.FTZ R65, R79, c[0x0][0x2d0], -R0 ;  /* 0x0000b4004f417a23 */ /* 0x000fc40000010800 */
[----:B-1----:R-:W-:-:S04]  /*13c60*/  FFMA.FTZ R8, R41, c[0x0][0x2d0], -R0 ;  /* 0x0000b40029087a23 */ /* 0x002fc80000010800 */
[----:B------:R1:W3:Y:S01]  /*13c70*/  MUFU.EX2 R120, R8 ;  /* 0x0000000800787308 */ /* 0x0002e20000000800 */
[----:B------:R-:W-:Y:S07]  /*13c80*/  HMMA.16816.F32 R40, R20, R60, RZ ;  /* 0x0000003c1428723c */ /* 0x000fee00000018ff */
[--C-:B------:R-:W-:Y:S01]  /*13c90*/  FFMA.FTZ R61, R91, c[0x0][0x2d0], -R4.reuse ;  /* 0x0000b4005b3d7a23 */ /* 0x100fe20000010804 */
[----:B------:R-:W-:Y:S01]  /*13ca0*/  HMMA.16816.F32 R32, R16, R68, RZ ;  /* 0x000000441020723c */ /* 0x000fe200000018ff */
[----:B------:R-:W-:-:S02]  /*13cb0*/  FFMA.FTZ R60, R90, c[0x0][0x2d0], -R4 ;  /* 0x0000b4005a3c7a23 */ /* 0x000fc40000010804 */
[----:B-1----:R-:W-:Y:S01]  /*13cc0*/  FFMA.FTZ R8, R56, c[0x0][0x2d0], -R0 ;  /* 0x0000b40038087a23 */ /* 0x002fe20000010800 */
[----:B---3--:R-:W-:-:S03]  /*13cd0*/  F2FP.PACK_AB R9, R120, R99 ;  /* 0x000000637809723e */ /* 0x008fc600000000ff */
[--C-:B------:R-:W-:Y:S01]  /*13ce0*/  FFMA.FTZ R68, R76, c[0x0][0x2d0], -R0.reuse ;  /* 0x0000b4004c447a23 */ /* 0x100fe20000010800 */
[----:B------:R1:W-:Y:S01]  /*13cf0*/  MUFU.EX2 R115, R8 ;  /* 0x0000000800737308 */ /* 0x0003e20000000800 */
[----:B------:R-:W-:-:S07]  /*13d00*/  FFMA.FTZ R69, R77, c[0x0][0x2d0], -R0 ;  /* 0x0000b4004d457a23 */ /* 0x000fce0000010800 */
[----:B------:R-:W-:Y:S01]  /*13d10*/  HMMA.16816.F32 R156, R12, R44, R40 ;  /* 0x0000002c0c9c723c */ /* 0x000fe20000001828 */
[----:B------:R-:W-:Y:S01]  /*13d20*/  LDSM.16.MT88.4 R40, [R197+0x1000] ;  /* 0x00100000c528783b */ /* 0x000fe20000004200 */
[----:B-1----:R-:W-:-:S03]  /*13d30*/  FFMA.FTZ R8, R57, c[0x0][0x2d0], -R0 ;  /* 0x0000b40039087a23 */ /* 0x002fc60000010800 */
[----:B------:R-:W1:Y:S01]  /*13d40*/  LDSM.16.MT88.4 R56, [R197+0xc00] ;  /* 0x000c0000c538783b */ /* 0x000e620000004200 */
[----:B------:R-:W-:Y:S01]  /*13d50*/  FADD.FTZ R0, R96, R95 ;  /* 0x0000005f60007221 */ /* 0x000fe20000010000 */
[----:B------:R3:W4:Y:S03]  /*13d60*/  MUFU.EX2 R121, R8 ;  /* 0x0000000800797308 */ /* 0x0007260000000800 */
[----:B------:R-:W-:-:S04]  /*13d70*/  FADD.FTZ R0, R98, R0 ;  /* 0x0000000062007221 */ /* 0x000fc80000010000 */
[----:B------:R-:W-:-:S04]  /*13d80*/  FADD.FTZ R0, R102, R0 ;  /* 0x0000000066007221 */ /* 0x000fc80000010000 */
[----:B------:R-:W-:Y:S01]  /*13d90*/  FADD.FTZ R0, R106, R0 ;  /* 0x000000006a007221 */ /* 0x000fe20000010000 */
[----:B---3--:R-:W-:Y:S02]  /*13da0*/  F2FP.PACK_AB R8, R109, R106 ;  /* 0x0000006a6d08723e */ /* 0x008fe400000000ff */
[----:B----4-:R-:W-:-:S07]  /*13db0*/  F2FP.PACK_AB R11, R121, R115 ;  /* 0x00000073790b723e */ /* 0x010fce00000000ff */
[C---:B------:R-:W-:Y:S07]  /*13dc0*/  HMMA.16816.F32 R124, R8.reuse, R48, R28 ;  /* 0x00000030087c723c */ /* 0x040fee000000181c */
[--C-:B------:R-:W-:Y:S01]  /*13dd0*/  FFMA.FTZ R49, R85, c[0x0][0x2d0], -R3.reuse ;  /* 0x0000b40055317a23 */ /* 0x100fe20000010803 */
[----:B------:R-:W-:Y:S01]  /*13de0*/  HMMA.16816.F32 R116, R8, R44, R24 ;  /* 0x0000002c0874723c */ /* 0x000fe20000001818 */
[----:B------:R-:W-:-:S04]  /*13df0*/  FFMA.FTZ R48, R84, c[0x0][0x2d0], -R3 ;  /* 0x0000b40054307a23 */ /* 0x000fc80000010803 */
[----:B------:R-:W-:Y:S02]  /*13e00*/  MUFU.EX2 R49, R49 ;  /* 0x0000003100317308 */ /* 0x000fe40000000800 */
[--C-:B------:R-:W-:Y:S01]  /*13e10*/  FFMA.FTZ R45, R83, c[0x0][0x2d0], -R2.reuse ;  /* 0x0000b400532d7a23 */ /* 0x100fe20000010802 */
[----:B-1----:R-:W-:Y:S01]  /*13e20*/  HMMA.16816.F32 R28, R20, R56, RZ ;  /* 0x00000038141c723c */ /* 0x002fe200000018ff */
[----:B------:R-:W-:-:S04]  /*13e30*/  FFMA.FTZ R44, R82, c[0x0][0x2d0], -R2 ;  /* 0x0000b400522c7a23 */ /* 0x000fc80000010802 */
[----:B------:R-:W-:Y:S03]  /*13e40*/  MUFU.EX2 R45, R45 ;  /* 0x0000002d002d7308 */ /* 0x000fe60000000800 */
[----:B------:R-:W-:Y:S05]  /*13e50*/  HMMA.16816.F32 R132, R8, R52, R32 ;  /* 0x000000340884723c */ /* 0x000fea0000001820 */
[----:B------:R-:W-:Y:S02]  /*13e60*/  MUFU.EX2 R48, R48 ;  /* 0x0000003000307308 */ /* 0x000fe40000000800 */
[--C-:B------:R-:W-:Y:S01]  /*13e70*/  FFMA.FTZ R53, R87, c[0x0][0x2d0], -R3.reuse ;  /* 0x0000b40057357a23 */ /* 0x100fe20000010803 */
[----:B------:R-:W-:Y:S01]  /*13e80*/  HMMA.16816.F32 R24, R16, R56, RZ ;  /* 0x000000381018723c */ /* 0x000fe200000018ff */
[----:B------:R-:W-:-:S02]  /*13e90*/  FFMA.FTZ R52, R86, c[0x0][0x2d0], -R3 ;  /* 0x0000b40056347a23 */ /* 0x000fc40000010803 */
[----:B------:R-:W-:Y:S02]  /*13ea0*/  FADD.FTZ R3, R108, R107 ;  /* 0x0000006b6c037221 */ /* 0x000fe40000010000 */
[----:B------:R-:W1:Y:S02]  /*13eb0*/  MUFU.EX2 R44, R44 ;  /* 0x0000002c002c7308 */ /* 0x000e640000000800 */
[----:B------:R-:W-:Y:S01]  /*13ec0*/  FADD.FTZ R3, R112, R3 ;  /* 0x0000000370037221 */ /* 0x000fe20000010000 */
[----:B------:R-:W-:Y:S01]  /*13ed0*/  HMMA.16816.F32 R192, R12, R40, R28 ;  /* 0x000000280cc0723c */ /* 0x000fe2000000181c */
[----:B------:R-:W3:Y:S01]  /*13ee0*/  LDSM.16.MT88.4 R28, [R196+0x1c00] ;  /* 0x001c0000c41c783b */ /* 0x000ee20000004200 */
[--C-:B------:R-:W-:Y:S02]  /*13ef0*/  FFMA.FTZ R57, R89, c[0x0][0x2d0], -R4.reuse ;  /* 0x0000b40059397a23 */ /* 0x100fe40000010804 */
[----:B------:R-:W-:Y:S02]  /*13f00*/  FFMA.FTZ R56, R88, c[0x0][0x2d0], -R4 ;  /* 0x0000b40058387a23 */ /* 0x000fe40000010804 */
[----:B------:R-:W-:-:S02]  /*13f10*/  FADD.FTZ R4, R93, R92 ;  /* 0x0000005c5d047221 */ /* 0x000fc40000010000 */
[----:B------:R-:W-:Y:S01]  /*13f20*/  HMMA.16816.F32 R32, R20, R36, RZ ;  /* 0x000000241420723c */ /* 0x000fe200000018ff */
[----:B------:R-:W-:Y:S01]  /*13f30*/  FADD.FTZ R3, R123, R3 ;  /* 0x000000037b037221 */ /* 0x000fe20000010000 */
[----:B------:R-:W-:Y:S01]  /*13f40*/  MUFU.EX2 R57, R57 ;  /* 0x0000003900397308 */ /* 0x000fe20000000800 */
[----:B------:R-:W-:Y:S02]  /*13f50*/  FADD.FTZ R4, R94, R4 ;  /* 0x000000045e047221 */ /* 0x000fe40000010000 */
[----:B------:R-:W-:Y:S01]  /*13f60*/  FADD.FTZ R3, R128, R3 ;  /* 0x0000000380037221 */ /* 0x000fe20000010000 */
[----:B-1----:R-:W-:Y:S02]  /*13f70*/  F2FP.PACK_AB R96, R44, R45 ;  /* 0x0000002d2c60723e */ /* 0x002fe400000000ff */
[----:B------:R-:W-:Y:S02]  /*13f80*/  HMMA.16816.F32 R188, R8, R40, R24 ;  /* 0x0000002808bc723c */ /* 0x000fe40000001818 */
[----:B------:R-:W1:Y:S05]  /*13f90*/  MUFU.EX2 R56, R56 ;  /* 0x0000003800387308 */ /* 0x000e6a0000000800 */
[--C-:B------:R-:W-:Y:S01]  /*13fa0*/  FFMA.FTZ R41, R81, c[0x0][0x2d0], -R2.reuse ;  /* 0x0000b40051297a23 */ /* 0x100fe20000010802 */
[----:B------:R-:W-:Y:S01]  /*13fb0*/  HMMA.16816.F32 R24, R16, R36, RZ ;  /* 0x000000241018723c */ /* 0x000fe200000018ff */
[----:B------:R-:W-:Y:S01]  /*13fc0*/  FFMA.FTZ R40, R80, c[0x0][0x2d0], -R2 ;  /* 0x0000b40050287a23 */ /* 0x000fe20000010802 */
[----:B------:R-:W-:Y:S01]  /*13fd0*/  MUFU.EX2 R37, R61 ;  /* 0x0000003d00257308 */ /* 0x000fe20000000800 */
[----:B------:R-:W-:-:S04]  /*13fe0*/  FADD.FTZ R2, R101, R100 ;  /* 0x0000006465027221 */ /* 0x000fc80000010000 */
[----:B------:R-:W-:Y:S01]  /*13ff0*/  FADD.FTZ R2, R103, R2 ;  /* 0x0000000267027221 */ /* 0x000fe20000010000 */
[----:B------:R-:W-:Y:S01]  /*14000*/  HMMA.16816.F32 R84, R16, R66, RZ ;  /* 0x000000421054723c */ /* 0x000fe200000018ff */
[----:B------:R-:W-:Y:S01]  /*14010*/  F2FP.PACK_AB R103, R48, R49 ;  /* 0x000000313067723e */ /* 0x000fe200000000ff */
[----:B------:R-:W4:Y:S01]  /*14020*/  MUFU.EX2 R36, R60 ;  /* 0x0000003c00247308 */ /* 0x000f220000000800 */
[----:B------:R-:W-:Y:S01]  /*14030*/  FADD.FTZ R2, R113, R2 ;  /* 0x0000000271027221 */ /* 0x000fe20000010000 */
[----:B-1----:R-:W-:-:S03]  /*14040*/  F2FP.PACK_AB R102, R56, R57 ;  /* 0x000000393866723e */ /* 0x002fc600000000ff */
[----:B------:R-:W-:Y:S01]  /*14050*/  FADD.FTZ R2, R114, R2 ;  /* 0x0000000272027221 */ /* 0x000fe20000010000 */
[----:B------:R-:W-:Y:S02]  /*14060*/  HMMA.16816.F32 R80, R16, R62, RZ ;  /* 0x0000003e1050723c */ /* 0x000fe400000018ff */
[----:B------:R-:W-:Y:S06]  /*14070*/  MUFU.EX2 R41, R41 ;  /* 0x0000002900297308 */ /* 0x000fec0000000800 */
[----:B---3--:R-:W-:Y:S01]  /*14080*/  HMMA.16816.F32 R180, R12, R28, R32 ;  /* 0x0000001c0cb4723c */ /* 0x008fe20000001820 */
[----:B------:R-:W1:Y:S01]  /*14090*/  LDSM.16.MT88.4 R32, [R197+0x1800] ;  /* 0x00180000c520783b */ /* 0x000e620000004200 */
[----:B----4-:R-:W-:-:S06]  /*140a0*/  F2FP.PACK_AB R100, R36, R37 ;  /* 0x000000252464723e */ /* 0x010fcc00000000ff */
[----:B------:R-:W-:Y:S01]  /*140b0*/  HMMA.16816.F32 R184, R8, R28, R24 ;  /* 0x0000001c08b8723c */ /* 0x000fe20000001818 */
[----:B------:R-:W3:Y:S06]  /*140c0*/  LDSM.16.MT88.4 R24, [R197+0x1c00] ;  /* 0x001c0000c518783b */ /* 0x000eec0000004200 */
[----:B------:R-:W-:Y:S01]  /*140d0*/  FADD.FTZ R29, R97, R4 ;  /* 0x00000004611d7221 */ /* 0x000fe20000010000 */
[----:B------:R-:W-:Y:S01]  /*140e0*/  HMMA.16816.F32 R60, R20, R62, RZ ;  /* 0x0000003e143c723c */ /* 0x000fe200000018ff */
[----:B------:R-:W-:Y:S02]  /*140f0*/  FADD.FTZ R28, R131, R3 ;  /* 0x00000003831c7221 */ /* 0x000fe40000010000 */
[----:B------:R-:W-:-:S02]  /*14100*/  FADD.FTZ R4, R122, R2 ;  /* 0x000000027a047221 */ /* 0x000fc40000010000 */
[----:B------:R-:W-:Y:S02]  /*14110*/  FADD.FTZ R2, R99, R29 ;  /* 0x0000001d63027221 */ /* 0x000fe40000010000 */
[----:B------:R-:W-:Y:S01]  /*14120*/  FADD.FTZ R3, R109, R0 ;  /* 0x000000006d037221 */ /* 0x000fe20000010000 */
[----:B------:R-:W4:Y:S01]  /*14130*/  MUFU.EX2 R29, R40 ;  /* 0x00000028001d7308 */ /* 0x000f220000000800 */
[----:B------:R-:W-:Y:S01]  /*14140*/  FADD.FTZ R0, R146, R28 ;  /* 0x0000001c92007221 */ /* 0x000fe20000010000 */
[----:B------:R-:W-:Y:S01]  /*14150*/  HMMA.16816.F32 R80, R8, R46, R80 ;  /* 0x0000002e0850723c */ /* 0x000fe20000001850 */
[----:B------:R-:W-:Y:S02]  /*14160*/  FADD.FTZ R2, R120, R2 ;  /* 0x0000000278027221 */ /* 0x000fe40000010000 */
[----:B------:R-:W-:Y:S02]  /*14170*/  FADD.FTZ R0, R147, R0 ;  /* 0x0000000093007221 */ /* 0x000fe40000010000 */
[----:B------:R-:W-:Y:S01]  /*14180*/  FADD.FTZ R4, R144, R4 ;  /* 0x0000000490047221 */ /* 0x000fe20000010000 */
[----:B------:R-:W-:Y:S01]  /*14190*/  MUFU.EX2 R28, R64 ;  /* 0x00000040001c7308 */ /* 0x000fe20000000800 */
[----:B------:R-:W-:Y:S01]  /*141a0*/  FADD.FTZ R0, R37, R0 ;  /* 0x0000000025007221 */ /* 0x000fe20000010000 */
[----:B------:R-:W-:Y:S03]  /*141b0*/  HMMA.16816.F32 R88, R16, R70, RZ ;  /* 0x000000461058723c */ /* 0x000fe600000018ff */
[----:B------:R-:W-:Y:S01]  /*141c0*/  FADD.FTZ R0, R36, R0 ;  /* 0x0000000024007221 */ /* 0x000fe20000010000 */
[----:B----4-:R-:W-:-:S03]  /*141d0*/  F2FP.PACK_AB R98, R29, R41 ;  /* 0x000000291d62723e */ /* 0x010fc600000000ff */
[----:B------:R-:W-:Y:S01]  /*141e0*/  FADD.FTZ R0, R57, R0 ;  /* 0x0000000039007221 */ /* 0x000fe20000010000 */
[----:B-1----:R-:W-:Y:S03]  /*141f0*/  HMMA.16816.F32 R76, R20, R32, RZ ;  /* 0x00000020144c723c */ /* 0x002fe600000018ff */
[----:B------:R-:W-:-:S05]  /*14200*/  FADD.FTZ R248, R56, R0 ;  /* 0x0000000038f87221 */ /* 0x000fca0000010000 */
[----:B------:R-:W-:Y:S01]  /*14210*/  HMMA.16816.F32 R72, R16, R32, RZ ;  /* 0x000000201048723c */ /* 0x000fe200000018ff */
[----:B------:R-:W-:Y:S07]  /*14220*/  MUFU.EX2 R33, R53 ;  /* 0x0000003500217308 */ /* 0x000fee0000000800 */
[C---:B------:R-:W-:Y:S01]  /*14230*/  HMMA.16816.F32 R60, R12.reuse, R46, R60 ;  /* 0x0000002e0c3c723c */ /* 0x040fe2000000183c */
[----:B------:R-:W1:Y:S07]  /*14240*/  MUFU.EX2 R32, R52 ;  /* 0x0000003400207308 */ /* 0x000e6e0000000800 */
[-C--:B---3--:R-:W-:Y:S08]  /*14250*/  HMMA.16816.F32 R172, R12, R24.reuse, R76 ;  /* 0x000000180cac723c */ /* 0x088ff0000000184c */
[----:B------:R-:W-:Y:S01]  /*14260*/  HMMA.16816.F32 R176, R8, R24, R72 ;  /* 0x0000001808b0723c */ /* 0x000fe20000001848 */
[----:B------:R3:W4:Y:S01]  /*14270*/  MUFU.EX2 R25, R65 ;  /* 0x0000004100197308 */ /* 0x0007220000000800 */
[----:B-1----:R-:W-:-:S05]  /*14280*/  F2FP.PACK_AB R101, R32, R33 ;  /* 0x000000212065723e */ /* 0x002fca00000000ff */
[----:B------:R-:W-:Y:S01]  /*14290*/  FADD.FTZ R24, R129, R3 ;  /* 0x0000000381187221 */ /* 0x000fe20000010000 */
[----:B------:R-:W-:Y:S01]  /*142a0*/  HMMA.16816.F32 R76, R16, R58, RZ ;  /* 0x0000003a104c723c */ /* 0x000fe200000018ff */
[----:B------:R-:W-:Y:S02]  /*142b0*/  FADD.FTZ R3, R115, R2 ;  /* 0x0000000273037221 */ /* 0x000fe40000010000 */
[----:B------:R-:W-:Y:S01]  /*142c0*/  LDSM.16.MT88.4 R112, [R196+0x1400] ;  /* 0x00140000c470783b */ /* 0x000fe20000004200 */
[----:B------:R-:W-:Y:S02]  /*142d0*/  FADD.FTZ R2, R145, R4 ;  /* 0x0000000491027221 */ /* 0x000fe40000010000 */
[----:B------:R-:W-:Y:S02]  /*142e0*/  FADD.FTZ R3, R121, R3 ;  /* 0x0000000379037221 */ /* 0x000fe40000010000 */
[----:B------:R-:W1:Y:S01]  /*142f0*/  LDSM.16.MT88.4 R120, [R197+0x800] ;  /* 0x00080000c578783b */ /* 0x000e620000004200 */
[----:B---3--:R-:W-:Y:S01]  /*14300*/  HMMA.16816.F32 R64, R20, R66, RZ ;  /* 0x000000421440723c */ /* 0x008fe200000018ff */
[----:B------:R-:W-:Y:S01]  /*14310*/  FADD.FTZ R4, R130, R24 ;  /* 0x0000001882047221 */ /* 0x000fe20000010000 */
[----:B----4-:R-:W-:Y:S01]  /*14320*/  F2FP.PACK_AB R97, R25, R28 ;  /* 0x0000001c1961723e */ /* 0x010fe200000000ff */
[----:B------:R-:W-:Y:S01]  /*14330*/  MUFU.EX2 R24, R68 ;  /* 0x0000004400187308 */ /* 0x000fe20000000800 */
[----:B------:R-:W3:Y:S01]  /*14340*/  LDSM.16.MT88.4 R128, [R196+0x800] ;  /* 0x00080000c480783b */ /* 0x000ee20000004200 */
[----:B------:R-:W-:-:S02]  /*14350*/  FADD.FTZ R0, R45, R4 ;  /* 0x000000042d007221 */ /* 0x000fc40000010000 */
[----:B------:R-:W-:Y:S01]  /*14360*/  FADD.FTZ R2, R33, R2 ;  /* 0x0000000221027221 */ /* 0x000fe20000010000 */
[C---:B------:R-:W-:Y:S01]  /*14370*/  HMMA.16816.F32 R72, R16.reuse, R38, RZ ;  /* 0x000000261048723c */ /* 0x040fe200000018ff */
[----:B------:R-:W-:Y:S02]  /*14380*/  FADD.FTZ R0, R44, R0 ;  /* 0x000000002c007221 */ /* 0x000fe40000010000 */
[----:B------:R-:W4:Y:S01]  /*14390*/  MUFU.EX2 R4, R69 ;  /* 0x0000004500047308 */ /* 0x000f220000000800 */
[----:B------:R-:W-:Y:S02]  /*143a0*/  FADD.FTZ R2, R32, R2 ;  /* 0x0000000220027221 */ /* 0x000fe40000010000 */
[----:B------:R-:W-:Y:S02]  /*143b0*/  FADD.FTZ R0, R41, R0 ;  /* 0x0000000029007221 */ /* 0x000fe40000010000 */
[----:B------:R-:W-:Y:S01]  /*143c0*/  HMMA.16816.F32 R16, R16, R34, RZ ;  /* 0x000000221010723c */ /* 0x000fe200000018ff */
[----:B------:R-:W-:-:S02]  /*143d0*/  FADD.FTZ R2, R49, R2 ;  /* 0x0000000231027221 */ /* 0x000fc40000010000 */
[----:B------:R-:W-:Y:S02]  /*143e0*/  FADD.FTZ R238, R29, R0 ;  /* 0x000000001dee7221 */ /* 0x000fe40000010000 */
[----:B------:R-:W-:Y:S02]  /*143f0*/  FADD.FTZ R237, R48, R2 ;  /* 0x0000000230ed7221 */ /* 0x000fe40000010000 */
[----:B------:R-:W-:Y:S01]  /*14400*/  FADD.FTZ R2, R28, R3 ;  /* 0x000000031c027221 */ /* 0x000fe20000010000 */
[----:B------:R-:W-:Y:S01]  /*14410*/  HMMA.16816.F32 R64, R12, R50, R64 ;  /* 0x000000320c40723c */ /* 0x000fe20000001840 */
[----:B----4-:R-:W-:Y:S02]  /*14420*/  F2FP.PACK_AB R99, R4, R24 ;  /* 0x000000180463723e */ /* 0x010fe400000000ff */
[----:B------:R-:W-:-:S05]  /*14430*/  FADD.FTZ R2, R25, R2 ;  /* 0x0000000219027221 */ /* 0x000fca0000010000 */
[----:B------:R-:W-:Y:S01]  /*14440*/  HMMA.16816.F32 R68, R20, R70, RZ ;  /* 0x000000461444723c */ /* 0x000fe200000018ff */
[----:B------:R-:W-:Y:S02]  /*14450*/  FADD.FTZ R0, R24, R2 ;  /* 0x0000000218007221 */ /* 0x000fe40000010000 */
[----:B--2---:R-:W-:-:S04]  /*14460*/  @P1 IMAD.HI.U32 R2, R213, c[0x0][0x2c8], RZ ;  /* 0x0000b200d5021a27 */ /* 0x004fc800078e00ff */
[----:B------:R-:W-:Y:S01]  /*14470*/  FADD.FTZ R239, R4, R0 ;  /* 0x0000000004ef7221 */ /* 0x000fe20000010000 */
[C---:B------:R-:W-:Y:S01]  /*14480*/  HMMA.16816.F32 R56, R20.reuse, R58, RZ ;  /* 0x0000003a1438723c */ /* 0x040fe200000018ff */
[----:B------:R-:W-:Y:S02]  /*14490*/  MOV R0, R213 ;  /* 0x000000d500007202 */ /* 0x000fe40000000f00 */
[----:B------:R-:W-:Y:S02]  /*144a0*/  @P1 SHF.R.U32.HI R0, RZ, c[0x0][0x2cc], R2 ;  /* 0x0000b300ff001a19 */ /* 0x000fe40000011602 */
[----:B------:R-:W-:Y:S02]  /*144b0*/  ISETP.GE.AND P1, PT, R212, 0x1, PT ;  /* 0x00000001d400780c */ /* 0x000fe40003f26270 */
[----:B------:R-:W-:Y:S01]  /*144c0*/  IADD3 R0, R211, R0, RZ ;  /* 0x00000000d3007210 */ /* 0x000fe20007ffe0ff */
[----:B------:R-:W-:Y:S03]  /*144d0*/  HMMA.16816.F32 R36, R20, R38, RZ ;  /* 0x000000261424723c */ /* 0x000fe600000018ff */
[----:B------:R-:W-:-:S05]  /*144e0*/  IADD3 R3, R0, c[0x0][0x328], RZ ;  /* 0x0000ca0000037a10 */ /* 0x000fca0007ffe0ff */
[----:B------:R-:W-:Y:S08]  /*144f0*/  HMMA.16816.F32 R20, R20, R34, RZ ;  /* 0x000000221414723c */ /* 0x000ff000000018ff */
[C---:B-1----:R-:W-:Y:S01]  /*14500*/  HMMA.16816.F32 R152, R100.reuse, R122, R64 ;  /* 0x0000007a6498723c */ /* 0x042fe20000001840 */
[----:B------:R-:W1:Y:S07]  /*14510*/  LDSM.16.MT88.4 R64, [R197+0x1400] ;  /* 0x00140000c540783b */ /* 0x000e6e0000004200 */
[-C--:B------:R-:W-:Y:S08]  /*14520*/  HMMA.16816.F32 R156, R100, R112.reuse, R156 ;  /* 0x00000070649c723c */ /* 0x080ff0000000189c */
[----:B------:R-:W-:Y:S08]  /*14530*/  HMMA.16816.F32 R116, R96, R112, R116 ;  /* 0x000000706074723c */ /* 0x000ff00000001874 */
[-C--:B------:R-:W-:Y:S08]  /*14540*/  HMMA.16816.F32 R160, R100, R114.reuse, R60 ;  /* 0x0000007264a0723c */ /* 0x080ff0000000183c */
[----:B------:R-:W-:Y:S01]  /*14550*/  HMMA.16816.F32 R112, R96, R114, R80 ;  /* 0x000000726070723c */ /* 0x000fe20000001850 */
[----:B------:R-:W2:Y:S07]  /*14560*/  LDSM.16.MT88.4 R80, [R196+0x2000] ;  /* 0x00200000c450783b */ /* 0x000eae0000004200 */
[C---:B------:R-:W-:Y:S08]  /*14570*/  HMMA.16816.F32 R88, R8.reuse, R54, R88 ;  /* 0x000000360858723c */ /* 0x040ff00000001858 */
[C---:B------:R-:W-:Y:S08]  /*14580*/  HMMA.16816.F32 R84, R8.reuse, R50, R84 ;  /* 0x000000320854723c */ /* 0x040ff00000001854 */
[C---:B------:R-:W-:Y:S08]  /*14590*/  HMMA.16816.F32 R76, R8.reuse, R42, R76 ;  /* 0x0000002a084c723c */ /* 0x040ff0000000184c */
[C---:B------:R-:W-:Y:S08]  /*145a0*/  HMMA.16816.F32 R92, R8.reuse, R30, R72 ;  /* 0x0000001e085c723c */ /* 0x040ff00000001848 */
[----:B------:R-:W-:Y:S01]  /*145b0*/  HMMA.16816.F32 R16, R8, R26, R16 ;  /* 0x0000001a0810723c */ /* 0x000fe20000001810 */
[----:B------:R-:W4:Y:S07]  /*145c0*/  LDSM.16.MT88.4 R8, [R197+0x2000] ;  /* 0x00200000c508783b */ /* 0x000f2e0000004200 */
[C---:B------:R-:W-:Y:S08]  /*145d0*/  HMMA.16816.F32 R68, R12.reuse, R54, R68 ;  /* 0x000000360c44723c */ /* 0x040ff00000001844 */
[C---:B------:R-:W-:Y:S08]  /*145e0*/  HMMA.16816.F32 R40, R12.reuse, R42, R56 ;  /* 0x0000002a0c28723c */ /* 0x040ff00000001838 */
[C---:B------:R-:W-:Y:S08]  /*145f0*/  HMMA.16816.F32 R36, R12.reuse, R30, R36 ;  /* 0x0000001e0c24723c */ /* 0x040ff00000001824 */
[----:B------:R-:W-:Y:S08]  /*14600*/  HMMA.16816.F32 R20, R12, R26, R20 ;  /* 0x0000001a0c14723c */ /* 0x000ff00000001814 */
[C---:B---3--:R-:W-:Y:S08]  /*14610*/  HMMA.16816.F32 R144, R100.reuse, R130, R68 ;  /* 0x000000826490723c */ /* 0x048ff00000001844 */
[-C--:B------:R-:W-:Y:S08]  /*14620*/  HMMA.16816.F32 R148, R100, R120.reuse, R148 ;  /* 0x000000786494723c */ /* 0x080ff00000001894 */
[----:B------:R-:W-:Y:S08]  /*14630*/  HMMA.16816.F32 R124, R96, R120, R124 ;  /* 0x00000078607c723c */ /* 0x000ff0000000187c */
[-C--:B-1----:R-:W-:Y:S08]  /*14640*/  HMMA.16816.F32 R56, R100, R64.reuse, R192 ;  /* 0x000000406438723c */ /* 0x082ff000000018c0 */
[----:B------:R-:W-:Y:S08]  /*14650*/  HMMA.16816.F32 R60, R96, R64, R188 ;  /* 0x00000040603c723c */ /* 0x000ff000000018bc */
[----:B------:R-:W-:Y:S08]  /*14660*/  HMMA.16816.F32 R68, R100, R66, R40 ;  /* 0x000000426444723c */ /* 0x000ff00000001828 */
[C---:B------:R-:W-:Y:S08]  /*14670*/  HMMA.16816.F32 R120, R96.reuse, R122, R84 ;  /* 0x0000007a6078723c */ /* 0x040ff00000001854 */
[----:B------:R-:W-:Y:S08]  /*14680*/  HMMA.16816.F32 R64, R96, R66, R76 ;  /* 0x000000426040723c */ /* 0x000ff0000000184c */
[-C--:B------:R-:W-:Y:S08]  /*14690*/  HMMA.16816.F32 R140, R100, R128.reuse, R140 ;  /* 0x00000080648c723c */ /* 0x080ff0000000188c */
[----:B------:R-:W-:Y:S08]  /*146a0*/  HMMA.16816.F32 R132, R96, R128, R132 ;  /* 0x000000806084723c */ /* 0x000ff00000001884 */
[C---:B--2---:R-:W-:Y:S08]  /*146b0*/  HMMA.16816.F32 R72, R100.reuse, R80, R180 ;  /* 0x000000506448723c */ /* 0x044ff000000018b4 */
[----:B------:R-:W-:Y:S08]  /*146c0*/  HMMA.16816.F32 R84, R100, R82, R36 ;  /* 0x000000526454723c */ /* 0x000ff00000001824 */
[C---:B------:R-:W-:Y:S08]  /*146d0*/  HMMA.16816.F32 R76, R96.reuse, R80, R184 ;  /* 0x00000050604c723c */ /* 0x040ff000000018b8 */
[C---:B------:R-:W-:Y:S08]  /*146e0*/  HMMA.16816.F32 R128, R96.reuse, R130, R88 ;  /* 0x000000826080723c */ /* 0x040ff00000001858 */
[----:B------:R-:W-:Y:S08]  /*146f0*/  HMMA.16816.F32 R80, R96, R82, R92 ;  /* 0x000000526050723c */ /* 0x000ff0000000185c */
[-C--:B----4-:R-:W-:Y:S08]  /*14700*/  HMMA.16816.F32 R88, R100, R8.reuse, R172 ;  /* 0x000000086458723c */ /* 0x090ff000000018ac */
[----:B------:R-:W-:Y:S08]  /*14710*/  HMMA.16816.F32 R92, R96, R8, R176 ;  /* 0x00000008605c723c */ /* 0x000ff000000018b0 */
[-C--:B------:R-:W-:Y:S08]  /*14720*/  HMMA.16816.F32 R100, R100, R10.reuse, R20 ;  /* 0x0000000a6464723c */ /* 0x080ff00000001814 */
[----:B------:R-:W-:Y:S01]  /*14730*/  HMMA.16816.F32 R96, R96, R10, R16 ;  /* 0x0000000a6060723c */ /* 0x000fe20000001810 */
[----:B------:R-:W-:Y:S07]  /*14740*/  @!P1 BRA `(.L_x_1011) ;  /* 0x0000013000009947 */ /* 0x000fee0003800000 */
[C---:B------:R-:W-:Y:S01]  /*14750*/  ISETP.GT.AND P0, PT, R0.reuse, RZ, PT ;  /* 0x000000ff0000720c */ /* 0x040fe20003f04270 */
[----:B------:R-:W-:Y:S01]  /*14760*/  BSSY B0, `(.L_x_1012) ;  /* 0x000000e000007945 */ /* 0x000fe20003800000 */
[----:B------:R-:W-:-:S11]  /*14770*/  IADD3 R2, R0, -0x1, RZ ;  /* 0xffffffff00027810 */ /* 0x000fd60007ffe0ff */
[----:B------:R-:W-:Y:S05]  /*14780*/  @P0 BRA `(.L_x_1013) ;  /* 0x0000007000000947 */ /* 0x000fea0003800000 */
[----:B------:R-:W-:Y:S02]  /*14790*/  IMAD.MOV.U32 R2, RZ, RZ, 0x1 ;  /* 0x00000001ff027424 */ /* 0x000fe400078e00ff */
[----:B------:R-:W-:-:S03]  /*147a0*/  IMAD.MOV R0, RZ, RZ, -R0 ;  /* 0x000000ffff007224 */ /* 0x000fc600078e0a00 */
[----:B------:R-:W-:-:S13]  /*147b0*/  ISETP.NE.AND P0, PT, R2, c[0x0][0x32c], PT ;  /* 0x0000cb0002007a0c */ /* 0x000fda0003f05270 */
[----:B------:R-:W-:-:S05]  /*147c0*/  @P0 IMAD.HI.U32 R2, R0, c[0x0][0x330], RZ ;  /* 0x0000cc0000020a27 */ /* 0x000fca00078e00ff */
[----:B------:R-:W-:-:S04]  /*147d0*/  @P0 SHF.R.U32.HI R0, RZ, c[0x0][0x334], R2 ;  /* 0x0000cd00ff000a19 */ /* 0x000fc80000011602 */
[----:B------:R-:W-:Y:S01]  /*147e0*/  LOP3.LUT R2, RZ, R0, RZ, 0x33, !PT ;  /* 0x00000000ff027212 */ /* 0x000fe200078e33ff */
[----:B------:R-:W-:Y:S05]  /*147f0*/  BRA `(.L_x_1014) ;  /* 0x0000004000007947 */ /* 0x000fea0003800000 */
.L_x_1013:
[----:B------:R-:W-:-:S04]  /*14800*/  MOV R0, 0x1 ;  /* 0x0000000100007802 */ /* 0x000fc80000000f00 */
[----:B------:R-:W-:-:S13]  /*14810*/  ISETP.NE.AND P0, PT, R0, c[0x0][0x32c], PT ;  /* 0x0000cb0000007a0c */ /* 0x000fda0003f05270 */
[----:B------:R-:W-:-:S05]  /*14820*/  @P0 IMAD.HI.U32 R0, R2, c[0x0][0x330], RZ ;  /* 0x0000cc0002000a27 */ /* 0x000fca00078e00ff */
[----:B------:R-:W-:Y:S02]  /*14830*/  @P0 SHF.R.U32.HI R2, RZ, c[0x0][0x334], R0 ;  /* 0x0000cd00ff020a19 */ /* 0x000fe40000011600 */
.L_x_1014:
[----:B------:R-:W-:Y:S05]  /*14840*/  BSYNC B0 ;  /* 0x0000000000007941 */ /* 0x000fea0003800000 */
.L_x_1012:
[----:B------:R-:W-:-:S05]  /*14850*/  MOV R0, c[0x0][0x32c] ;  /* 0x0000cb0000007a02 */ /* 0x000fca0000000f00 */
[----:B------:R-:W-:-:S05]  /*14860*/  IMAD R2, R2, R0, c[0x0][0x32c] ;  /* 0x0000cb0002027624 */ /* 0x000fca00078e0200 */
[----:B------:R-:W-:-:S04]  /*14870*/  IMNMX R3, R3, R2, PT ;  /* 0x0000000203037217 */ /* 0x000fc80003800200 */
.L_x_1011:
[----:B------:R-:W2:Y:S01]  /*14880*/  LDL R2, [R1+0x20] ;  /* 0x0000200001027983 */ /* 0x000ea20000100800 */
[----:B------:R-:W-:-:S05]  /*14890*/  IMAD.HI R3, R3, 0x2aaaaaab, RZ ;  /* 0x2aaaaaab03037827 */ /* 0x000fca00078e02ff */
[----:B------:R-:W-:-:S04]  /*148a0*/  SHF.R.U32.HI R0, RZ, 0x1f, R3 ;  /* 0x0000001fff007819 */ /* 0x000fc80000011603 */
[----:B------:R-:W-:-:S04]  /*148b0*/  LEA.HI.SX32 R3, R3, R0, 0x1d ;  /* 0x0000000003037211 */ /* 0x000fc800078feaff */
[----:B--2---:R-:W-:-:S04]  /*148c0*/  IMNMX R2, R2, R3, !PT ;  /* 0x0000000302027217 */ /* 0x004fc80007800200 */
[----:B------:R-:W-:Y:S01]  /*148d0*/  ISETP.GE.AND P0, PT, R221, R2, PT ;  /* 0x00000002dd00720c */ /* 0x000fe20003f06270 */
[----:B------:R1:W-:-:S12]  /*148e0*/  STL [R1+0x28], R2 ;  /* 0x0000280201007387 */ /* 0x0003d80000100800 */
[----:B------:R-:W-:Y:S05]  /*148f0*/  @!P0 BRA `(.L_x_1015) ;  /* 0x000047e000008947 */ /* 0x000fea0003800000 */
[----:B------:R-:W-:Y:S01]  /*14900*/  IMAD.MOV.U32 R107, RZ, RZ, R104 ;  /* 0x000000ffff6b7224 */ /* 0x000fe200078e0068 */
[----:B------:R-:W-:Y:S01]  /*14910*/  MOV R109, R5 ;  /* 0x00000005006d7202 */ /* 0x000fe20000000f00 */
[----:B------:R-:W-:Y:S01]  /*14920*/  IMAD.MOV.U32 R106, RZ, RZ, R105 ;  /* 0x000000ffff6a7224 */ /* 0x000fe200078e0069 */
[----:B------:R-:W-:Y:S02]  /*14930*/  MOV R108, R6 ;  /* 0x00000006006c7202 */ /* 0x000fe40000000f00 */
.L_x_1048:
[----:B------:R-:W2:Y:S01]  /*14940*/  LDL R0, [R1+0x20] ;  /* 0x0000200001007983 */ /* 0x000ea20000100800 */
[----:B------:R-:W-:Y:S04]  /*14950*/  DEPBAR.LE SB0, 0x0 ;  /* 0x000080000000791a */ /* 0x000fe80000000000 */
[----:B------:R-:W-:Y:S01]  /*14960*/  WARPSYNC 0xffffffff ;  /* 0xffffffff00007948 */ /* 0x000fe20003800000 */
[----:B------:R-:W-:Y:S06]  /*14970*/  BAR.SYNC.DEFER_BLOCKING 0x0 ;  /* 0x0000000000007b1d */ /* 0x000fec0000010000 */
[----:B------:R3:W4:Y:S01]  /*14980*/  LDSM.16.M88.4 R52, [R198] ;  /* 0x00000000c634783b */ /* 0x0007220000000200 */
[----:B------:R-:W-:Y:S03]  /*14990*/  BSSY B0, `(.L_x_1016) ;  /* 0x0000043000007945 */ /* 0x000fe60003800000 */
        /* <DEDUP_REMOVED lines=9> */
[----:B--2---:R-:W-:Y:S11]  /*14a30*/  ISETP.GT.AND P0, PT, R0, R221, PT ;  /* 0x000000dd0000720c */ /* 0x004ff60003f04270 */
[----:B------:R-:W-:Y:S02]  /*14a40*/  @!UPT UIADD3 URZ, URZ, URZ, URZ ;  /* 0x0000003f3f3ff290 */ /* 0x000fe4000fffe03f */
[----:B------:R-:W-:-:S05]  /*14a50*/  @P0 BRA `(.L_x_1017) ;  /* 0x0000036000000947 */ /* 0x000fca0003800000 */
[----:B-1-34-:R-:W-:Y:S01]  /*14a60*/  IMAD.WIDE.U32 R2, R222, c[0x0][0x208], RZ ;  /* 0x00008200de027a25 */ /* 0x01afe200078e00ff */
[----:B------:R-:W-:Y:S01]  /*14a70*/  SHF.R.S32.HI R0, RZ, 0x1f, R222 ;  /* 0x0000001fff007819 */ /* 0x000fe200000114de */
[----:B------:R-:W2:Y:S04]  /*14a80*/  LDL.64 R8, [R1+0x30] ;  /* 0x0000300001087983 */ /* 0x000ea80000100a00 */
[----:B------:R-:W-:Y:S02]  /*14a90*/  IMAD R0, R0, c[0x0][0x208], RZ ;  /* 0x0000820000007a24 */ /* 0x000fe400078e02ff */
[----:B------:R-:W3:Y:S02]  /*14aa0*/  LDL R5, [R1+0x38] ;  /* 0x0000380001057983 */ /* 0x000ee40000100800 */
[----:B------:R-:W-:Y:S05]  /*14ab0*/  IMAD R0, R222, c[0x0][0x20c], R0 ;  /* 0x00008300de007a24 */ /* 0x000fea00078e0200 */
[----:B------:R-:W-:Y:S02]  /*14ac0*/  IADD3 R3, R3, R0, RZ ;  /* 0x0000000003037210 */ /* 0x000fe40007ffe0ff */
[----:B------:R-:W-:Y:S03]  /*14ad0*/  SHF.R.S32.HI R0, RZ, 0x1f, R220 ;  /* 0x0000001fff007819 */ /* 0x000fe600000114dc */
[----:B------:R-:W-:Y:S04]  /*14ae0*/  IMAD.WIDE.U32 R2, R220, c[0x0][0x218], R2 ;  /* 0x00008600dc027a25 */ /* 0x000fe800078e0002 */
[----:B------:R-:W-:Y:S04]  /*14af0*/  IMAD R4, R0, c[0x0][0x218], RZ ;  /* 0x0000860000047a24 */ /* 0x000fe800078e02ff */
[----:B------:R-:W-:Y:S01]  /*14b00*/  IMAD R4, R220, c[0x0][0x21c], R4 ;  /* 0x00008700dc047a24 */ /* 0x000fe200078e0204 */
[----:B--2---:R-:W-:Y:S04]  /*14b10*/  IADD3 R0, P0, R8, R2, RZ ;  /* 0x0000000208007210 */ /* 0x004fe80007f1e0ff */
[----:B---3--:R-:W-:Y:S02]  /*14b20*/  IADD3.X R2, R5, R3, R4, P0, !PT ;  /* 0x0000000305027210 */ /* 0x008fe400007fe404 */
[C---:B------:R-:W-:Y:S04]  /*14b30*/  LEA R6, P0, R0.reuse, c[0x0][0x1f8], 0x1 ;  /* 0x00007e0000067a11 */ /* 0x040fe800078008ff */
[----:B------:R-:W-:Y:S01]  /*14b40*/  LEA.HI.X R5, R0, c[0x0][0x1fc], R2, 0x1, P0 ;  /* 0x00007f0000057a11 */ /* 0x000fe200000f0c02 */
[----:B------:R-:W-:-:S06]  /*14b50*/  BRA.DIV ~URZ, `(.L_x_1018) ;  /* 0x000127b27f007947 */ /* 0x000fcc000b800000 */
[----:B------:R1:W2:Y:S02]  /*14b60*/  SHFL.IDX PT, R4, R5, RZ, 0x1c1f ;  /* 0x001c1fff05047589 */ /* 0x0002a400000e0000 */
.L_x_1190:
[----:B------:R-:W-:-:S05]  /*14b70*/  BRA.DIV ~URZ, `(.L_x_1019) ;  /* 0x000128027f007947 */ /* 0x000fca000b800000 */
[----:B------:R3:W4:Y:S02]  /*14b80*/  SHFL.IDX PT, R0, R6, RZ, 0x1c1f ;  /* 0x001c1fff06007589 */ /* 0x00072400000e0000 */
.L_x_1191:
[----:B------:R-:W5:Y:S01]  /*14b90*/  LDL.64 R2, [R1] ;  /* 0x0000000001027983 */ /* 0x000f620000100a00 */
[----:B------:R-:W-:Y:S03]  /*14ba0*/  ISETP.GE.AND P2, PT, R252, c[0x0][0x1d4], PT ;  /* 0x00007500fc007a0c */ /* 0x000fe60003f46270 */
[----:B---3--:R-:W3:Y:S04]  /*14bb0*/  LDL R8, [R1+0x8] ;  /* 0x0000080001087983 */ /* 0x008ee80000100800 */
[----:B------:R-:W1:Y:S01]  /*14bc0*/  S2R R9, SR_TID.X ;  /* 0x0000000000097919 */ /* 0x000e620000002100 */
[----:B---3--:R-:W-:Y:S02]  /*14bd0*/  ISETP.GE.AND P1, PT, R8, c[0x0][0x1d4], PT ;  /* 0x0000750008007a0c */ /* 0x008fe40003f26270 */
[----:B-----5:R-:W-:Y:S02]  /*14be0*/  ISETP.GE.AND P3, PT, R2, c[0x0][0x1d4], PT ;  /* 0x0000750002007a0c */ /* 0x020fe40003f66270 */
[----:B----4-:R-:W-:Y:S02]  /*14bf0*/  IADD3 R2, P0, R0, R234, RZ ;  /* 0x000000ea00027210 */ /* 0x010fe40007f1e0ff */
[----:B-1----:R-:W-:Y:S03]  /*14c00*/  ISETP.GT.AND P4, PT, R9, 0x3f, PT ;  /* 0x0000003f0900780c */ /* 0x002fe60003f84270 */
[----:B--2---:R-:W-:Y:S06]  /*14c10*/  IMAD.X R3, R4, 0x1, R233, P0 ;  /* 0x0000000104037824 */ /* 0x004fec00000e06e9 */
[----:B------:R-:W-:Y:S01]  /*14c20*/  @!PT LDS RZ, [RZ] ;  /* 0x00000000fffff984 */ /* 0x000fe20000000800 */
[----:B------:R-:W-:Y:S01]  /*14c30*/  @!PT LDS RZ, [RZ] ;  /* 0x00000000fffff984 */ /* 0x000fe20000000800 */
[----:B------:R-:W-:Y:S01]  /*14c40*/  @!PT LDS RZ, [RZ] ;  /* 0x00000000fffff984 */ /* 0x000fe20000000800 */
[----:B------:R1:W-:Y:S02]  /*14c50*/  LDGSTS.E.BYPASS.LTC128B.128 [R210+0x1880], [R2.64], !P3 ;  /* 0x0188000002d27fae */ /* 0x0003e4000d901d48 */
[----:B-1----:R-:W-:Y:S05]  /*14c60*/  IADD3 R2, P0, R0, R236, RZ ;  /* 0x000000ec00027210 */ /* 0x002fea0007f1e0ff */
[----:B------:R-:W-:Y:S05]  /*14c70*/  IMAD.X R3, R4, 0x1, R235, P0 ;  /* 0x0000000104037824 */ /* 0x000fea00000e06eb */
[----:B------:R1:W-:Y:S02]  /*14c80*/  LDGSTS.E.BYPASS.LTC128B.128 [R210+0x2480], [R2.64], !P2 ;  /* 0x0248000002d27fae */ /* 0x0003e4000d101d48 */
[----:B-1----:R-:W-:Y:S05]  /*14c90*/  IADD3 R2, P0, R0, R232, RZ ;  /* 0x000000e800027210 */ /* 0x002fea0007f1e0ff */
[----:B------:R-:W-:Y:S05]  /*14ca0*/  IMAD.X R3, R4, 0x1, R231, P0 ;  /* 0x0000000104037824 */ /* 0x000fea00000e06e7 */
[----:B------:R1:W-:Y:S01]  /*14cb0*/  LDGSTS.E.BYPASS.LTC128B.128 [R210+0x3080], [R2.64], !P1 ;  /* 0x0308000002d27fae */ /* 0x0003e2000c901d48 */
[----:B------:R-:W-:-:S05]  /*14cc0*/  @P4 BRA `(.L_x_1017) ;  /* 0x000000f000004947 */ /* 0x000fca0003800000 */
[----:B------:R-:W-:-:S05]  /*14cd0*/  BRA.DIV ~URZ, `(.L_x_1020) ;  /* 0x000127127f007947 */ /* 0x000fca000b800000 */
[----:B------:R2:W3:Y:S04]  /*14ce0*/  SHFL.IDX PT, R4, R5, 0x1, 0x1c1f ;  /* 0x003c1f0005047f89 */ /* 0x0004e800000e0000 */
[----:B------:R2:W4:Y:S02]  /*14cf0*/  SHFL.IDX PT, R0, R6, 0x1, 0x1c1f ;  /* 0x003c1f0006007f89 */ /* 0x00052400000e0000 */
.L_x_1192:
[----:B-1--4-:R-:W-:Y:S05]  /*14d00*/  IADD3 R2, P0, R0, R234, RZ ;  /* 0x000000ea00027210 */ /* 0x012fea0007f1e0ff */
[----:B---3--:R-:W-:Y:S05]  /*14d10*/  IMAD.X R3, R4, 0x1, R233, P0 ;  /* 0x0000000104037824 */ /* 0x008fea00000e06e9 */
        /* <DEDUP_REMOVED lines=9> */
[----:B------:R1:W-:Y:S03]  /*14db0*/  LDGSTS.E.BYPASS.LTC128B.128 [R210+0x3880], [R2.64], !P1 ;  /* 0x0388000002d27fae */ /* 0x0003e6000c901d48 */
.L_x_1017:
[----:B-1-34-:R-:W-:Y:S05]  /*14dc0*/  BSYNC B0 ;  /* 0x0000000000007941 */ /* 0x01afea0003800000 */
.L_x_1016:
[----:B------:R-:W0:Y:S01]  /*14dd0*/  LDGDEPBAR ;  /* 0x00000000000079af */ /* 0x000e220000000000 */
[----:B------:R-:W-:Y:S01]  /*14de0*/  WARPSYNC 0xffffffff ;  /* 0xffffffff00007948 */ /* 0x000fe20003800000 */
[-C--:B------:R-:W-:Y:S01]  /*14df0*/  HMMA.16816.F32 R8, R52, R20.reuse, RZ ;  /* 0x000000143408723c */ /* 0x080fe200000018ff */
[----:B------:R-:W-:Y:S05]  /*14e00*/  BSSY B0, `(.L_x_1021) ;  /* 0x000011c000007945 */ /* 0x000fea0003800000 */
[----:B------:R-:W3:Y:S02]  /*14e10*/  LDL R4, [R1+0x20] ;  /* 0x0000200001047983 */ /* 0x000ee40000100800 */
        /* <DEDUP_REMOVED lines=25> */
[----:B------:R-:W4:Y:S07]  /*14fb0*/  LDSM.16.M88.4 R184, [R198+0x3000] ;  /* 0x00300000c6b8783b */ /* 0x000f2e0000000200 */
[----:B------:R-:W-:Y:S01]  /*14fc0*/  HMMA.16816.F32 R52, R176, R194, R52 ;  /* 0x000000c2b034723c */ /* 0x000fe20000001834 */
[----:B------:R-:W5:Y:S03]  /*14fd0*/  LDSM.16.M88.4 R176, [R171+0x1000] ;  /* 0x00100000abb0783b */ /* 0x000f660000000200 */
[----:B---3--:R-:W-:Y:S04]  /*14fe0*/  ISETP.GT.AND P0, PT, R221, R4, PT ;  /* 0x00000004dd00720c */ /* 0x008fe80003f04270 */
[-C--:B-1----:R-:W-:Y:S08]  /*14ff0*/  HMMA.16816.F32 R8, R172, R180.reuse, R8 ;  /* 0x000000b4ac08723c */ /* 0x082ff00000001808 */
[C---:B----4-:R-:W-:Y:S08]  /*15000*/  HMMA.16816.F32 R12, R184.reuse, R180, R12 ;  /* 0x000000b4b80c723c */ /* 0x050ff0000000180c */
[-C--:B------:R-:W-:Y:S08]  /*15010*/  HMMA.16816.F32 R16, R184, R182.reuse, R16 ;  /* 0x000000b6b810723c */ /* 0x080ff00000001810 */
[C---:B------:R-:W-:Y:S01]  /*15020*/  HMMA.16816.F32 R20, R172.reuse, R182, R20 ;  /* 0x000000b6ac14723c */ /* 0x040fe20000001814 */
[----:B------:R-:W-:Y:S07]  /*15030*/  LDSM.16.M88.4 R180, [R206] ;  /* 0x00000000ceb4783b */ /* 0x000fee0000000200 */
[-C--:B-----5:R-:W-:Y:S08]  /*15040*/  HMMA.16816.F32 R24, R172, R176.reuse, R24 ;  /* 0x000000b0ac18723c */ /* 0x0a0ff00000001818 */
[C---:B------:R-:W-:Y:S08]  /*15050*/  HMMA.16816.F32 R28, R184.reuse, R176, R28 ;  /* 0x000000b0b81c723c */ /* 0x040ff0000000181c */
[-C--:B------:R-:W-:Y:S08]  /*15060*/  HMMA.16816.F32 R32, R184, R178.reuse, R32 ;  /* 0x000000b2b820723c */ /* 0x080ff00000001820 */
[C---:B------:R-:W-:Y:S01]  /*15070*/  HMMA.16816.F32 R36, R172.reuse, R178, R36 ;  /* 0x000000b2ac24723c */ /* 0x040fe20000001824 */
[----:B------:R-:W1:Y:S07]  /*15080*/  LDSM.16.M88.4 R176, [R199+0x2000] ;  /* 0x00200000c7b0783b */ /* 0x000e6e0000000200 */
[-C--:B------:R-:W-:Y:S08]  /*15090*/  HMMA.16816.F32 R40, R172, R188.reuse, R40 ;  /* 0x000000bcac28723c */ /* 0x080ff00000001828 */
[C---:B------:R-:W-:Y:S08]  /*150a0*/  HMMA.16816.F32 R44, R184.reuse, R188, R44 ;  /* 0x000000bcb82c723c */ /* 0x040ff0000000182c */
[-C--:B------:R-:W-:Y:S01]  /*150b0*/  HMMA.16816.F32 R48, R184, R190.reuse, R48 ;  /* 0x000000beb830723c */ /* 0x080fe20000001830 */
[----:B------:R-:W3:Y:S07]  /*150c0*/  LDSM.16.M88.4 R184, [R199+0x3000] ;  /* 0x00300000c7b8783b */ /* 0x000eee0000000200 */
[----:B------:R-:W-:Y:S01]  /*150d0*/  HMMA.16816.F32 R52, R172, R190, R52 ;  /* 0x000000beac34723c */ /* 0x000fe20000001834 */
[----:B------:R-:W4:Y:S07]  /*150e0*/  LDSM.16.M88.4 R172, [R205] ;  /* 0x00000000cdac783b */ /* 0x000f2e0000000200 */
[-C--:B-1----:R-:W-:Y:S01]  /*150f0*/  HMMA.16816.F32 R8, R176, R180.reuse, R8 ;  /* 0x000000b4b008723c */ /* 0x082fe20000001808 */
[----:B------:R-:W1:Y:S07]  /*15100*/  LDSM.16.M88.4 R188, [R204] ;  /* 0x00000000ccbc783b */ /* 0x000e6e0000000200 */
        /* <DEDUP_REMOVED lines=8> */
[----:B------:R-:W3:Y:S07]  /*15190*/  LDSM.16.M88.4 R172, [R198+0x4000] ;  /* 0x00400000c6ac783b */ /* 0x000eee0000000200 */
[-C--:B-1----:R-:W-:Y:S08]  /*151a0*/  HMMA.16816.F32 R40, R176, R188.reuse, R40 ;  /* 0x000000bcb028723c */ /* 0x082ff00000001828 */
[C---:B------:R-:W-:Y:S08]  /*151b0*/  HMMA.16816.F32 R44, R184.reuse, R188, R44 ;  /* 0x000000bcb82c723c */ /* 0x040ff0000000182c */
[-C--:B------:R-:W-:Y:S01]  /*151c0*/  HMMA.16816.F32 R48, R184, R190.reuse, R48 ;  /* 0x000000beb830723c */ /* 0x080fe20000001830 */
[----:B------:R-:W1:Y:S07]  /*151d0*/  LDSM.16.M88.4 R184, [R198+0x5000] ;  /* 0x00500000c6b8783b */ /* 0x000e6e0000000200 */
[----:B------:R-:W-:Y:S01]  /*151e0*/  HMMA.16816.F32 R52, R176, R190, R52 ;  /* 0x000000beb034723c */ /* 0x000fe20000001834 */
[----:B------:R-:W4:Y:S07]  /*151f0*/  LDSM.16.M88.4 R176, [R171+0x1c00] ;  /* 0x001c0000abb0783b */ /* 0x000f2e0000000200 */
[-C--:B---3--:R-:W-:Y:S01]  /*15200*/  HMMA.16816.F32 R8, R172, R180.reuse, R8 ;  /* 0x000000b4ac08723c */ /* 0x088fe20000001808 */
[----:B------:R-:W3:Y:S07]  /*15210*/  LDSM.16.M88.4 R188, [R171+0x2000] ;  /* 0x00200000abbc783b */ /* 0x000eee0000000200 */
[C---:B-1----:R-:W-:Y:S08]  /*15220*/  HMMA.16816.F32 R12, R184.reuse, R180, R12 ;  /* 0x000000b4b80c723c */ /* 0x042ff0000000180c */
[-C--:B------:R-:W-:Y:S08]  /*15230*/  HMMA.16816.F32 R16, R184, R182.reuse, R16 ;  /* 0x000000b6b810723c */ /* 0x080ff00000001810 */
[C---:B------:R-:W-:Y:S01]  /*15240*/  HMMA.16816.F32 R20, R172.reuse, R182, R20 ;  /* 0x000000b6ac14723c */ /* 0x040fe20000001814 */
[----:B------:R-:W-:Y:S07]  /*15250*/  LDSM.16.M88.4 R180, [R203] ;  /* 0x00000000cbb4783b */ /* 0x000fee0000000200 */
[-C--:B----4-:R-:W-:Y:S08]  /*15260*/  HMMA.16816.F32 R24, R172, R176.reuse, R24 ;  /* 0x000000b0ac18723c */ /* 0x090ff00000001818 */
[C---:B------:R-:W-:Y:S08]  /*15270*/  HMMA.16816.F32 R28, R184.reuse, R176, R28 ;  /* 0x000000b0b81c723c */ /* 0x040ff0000000181c */
[-C--:B------:R-:W-:Y:S08]  /*15280*/  HMMA.16816.F32 R32, R184, R178.reuse, R32 ;  /* 0x000000b2b820723c */ /* 0x080ff00000001820 */
[C---:B------:R-:W-:Y:S01]  /*15290*/  HMMA.16816.F32 R36, R172.reuse, R178, R36 ;  /* 0x000000b2ac24723c */ /* 0x040fe20000001824 */
[----:B------:R-:W1:Y:S07]  /*152a0*/  LDSM.16.M88.4 R176, [R199+0x4000] ;  /* 0x00400000c7b0783b */ /* 0x000e6e0000000200 */
[-C--:B---3--:R-:W-:Y:S08]  /*152b0*/  HMMA.16816.F32 R40, R172, R188.reuse, R40 ;  /* 0x000000bcac28723c */ /* 0x088ff00000001828 */
[C---:B------:R-:W-:Y:S08]  /*152c0*/  HMMA.16816.F32 R44, R184.reuse, R188, R44 ;  /* 0x000000bcb82c723c */ /* 0x040ff0000000182c */
[-C--:B------:R-:W-:Y:S01]  /*152d0*/  HMMA.16816.F32 R48, R184, R190.reuse, R48 ;  /* 0x000000beb830723c */ /* 0x080fe20000001830 */
[----:B------:R-:W3:Y:S07]  /*152e0*/  LDSM.16.M88.4 R184, [R199+0x5000] ;  /* 0x00500000c7b8783b */ /* 0x000eee0000000200 */
[----:B------:R-:W-:Y:S08]  /*152f0*/  HMMA.16816.F32 R52, R172, R190, R52 ;  /* 0x000000beac34723c */ /* 0x000ff00000001834 */
[-C--:B-1----:R-:W-:Y:S11]  /*15300*/  HMMA.16816.F32 R8, R176, R180.reuse, R8 ;  /* 0x000000b4b008723c */ /* 0x082ff60000001808 */
[----:B------:R-:W-:Y:S11]  /*15310*/  @!UPT UIADD3 URZ, URZ, URZ, URZ ;  /* 0x0000003f3f3ff290 */ /* 0x000ff6000fffe03f */
[----:B------:R-:W-:Y:S02]  /*15320*/  @!UPT UIADD3 URZ, URZ, URZ, URZ ;  /* 0x0000003f3f3ff290 */ /* 0x000fe4000fffe03f */
[----:B------:R-:W-:Y:S01]  /*15330*/  FMUL.FTZ R0, R8, c[0x0][0x320] ;  /* 0x0000c80008007a20 */ /* 0x000fe20000410000 */
[C---:B---3--:R-:W-:Y:S03]  /*15340*/  HMMA.16816.F32 R12, R184.reuse, R180, R12 ;  /* 0x000000b4b80c723c */ /* 0x048fe6000000180c */
[----:B------:R1:W3:Y:S05]  /*15350*/  MUFU.TANH R211, R0 ;  /* 0x0000000000d37308 */ /* 0x0002ea0000002400 */
[-C--:B------:R-:W-:Y:S08]  /*15360*/  HMMA.16816.F32 R16, R184, R182.reuse, R16 ;  /* 0x000000b6b810723c */ /* 0x080ff00000001810 */
[C---:B------:R-:W-:Y:S08]  /*15370*/  HMMA.16816.F32 R20, R176.reuse, R182, R20 ;  /* 0x000000b6b014723c */ /* 0x040ff00000001814 */
[----:B------:R-:W-:Y:S04]  /*15380*/  FMUL.FTZ R3, R14, c[0x0][0x320] ;  /* 0x0000c8000e037a20 */ /* 0x000fe80000410000 */
[----:B------:R-:W4:Y:S01]  /*15390*/  MUFU.TANH R226, R3 ;  /* 0x0000000300e27308 */ /* 0x000f220000002400 */
[----:B-1----:R-:W-:Y:S02]  /*153a0*/  FMUL.FTZ R0, R9, c[0x0][0x320] ;  /* 0x0000c80009007a20 */ /* 0x002fe40000410000 */
[----:B------:R-:W-:Y:S07]  /*153b0*/  FMUL.FTZ R2, R15, c[0x0][0x320] ;  /* 0x0000c8000f027a20 */ /* 0x000fee0000410000 */
[----:B------:R1:W2:Y:S10]  /*153c0*/  MUFU.TANH R195, R0 ;  /* 0x0000000000c37308 */ /* 0x0002b40000002400 */
        /* <DEDUP_REMOVED lines=102> */
[----:B--234-:R-:W2:Y:S01]  /*15a30*/  LDL R227, [R1+0x5c] ;  /* 0x00005c0001e37983 */ /* 0x01cea20000100800 */
[----:B------:R-:W-:Y:S02]  /*15a40*/  IMAD.MOV.U32 R230, RZ, RZ, c[0x0][0x2b8] ;  /* 0x0000ae00ffe67624 */ /* 0x000fe400078e00ff */
[----:B------:R-:W-:Y:S01]  /*15a50*/  IMAD.MOV.U32 R220, RZ, RZ, RZ ;  /* 0x000000ffffdc7224 */ /* 0x000fe200078e00ff */
[----:B------:R-:W3:Y:S02]  /*15a60*/  LDL R4, [R1+0x24] ;  /* 0x0000240001047983 */ /* 0x000ee40000100800 */
[----:B------:R-:W-:Y:S02]  /*15a70*/  ISETP.NE.AND P2, PT, R230, 0x1, PT ;  /* 0x00000001e600780c */ /* 0x000fe40003f45270 */
[----:B------:R-:W4:Y:S04]  /*15a80*/  LDL.64 R240, [R1+0x48] ;  /* 0x0000480001f07983 */ /* 0x000f280000100a00 */
[----:B------:R-:W5:Y:S04]  /*15a90*/  LDL R5, [R1+0x54] ;  /* 0x0000540001057983 */ /* 0x000f680000100800 */
[----:B------:R-:W4:Y:S04]  /*15aa0*/  LDL.64 R228, [R1+0x40] ;  /* 0x0000400001e47983 */ /* 0x000f280000100a00 */
[----:B------:R-:W4:Y:S04]  /*15ab0*/  LDL R6, [R1+0x50] ;  /* 0x0000500001067983 */ /* 0x000f280000100800 */
[----:B------:R-:W1:Y:S01]  /*15ac0*/  S2R R8, SR_TID.X ;  /* 0x0000000000087919 */ /* 0x000e620000002100 */
[----:B---3--:R-:W-:Y:S01]  /*15ad0*/  ISETP.GT.AND P1, PT, R4, 0x2f, PT ;  /* 0x0000002f0400780c */ /* 0x008fe20003f24270 */
[----:B--2---:R-:W-:Y:S05]  /*15ae0*/  IMAD R2, R221, 0x30, R227 ;  /* 0x00000030dd027824 */ /* 0x004fea00078e02e3 */
[----:B------:R-:W-:Y:S05]  /*15af0*/  IADD3 R2, R2, -0x30, R4 ;  /* 0xffffffd002027810 */ /* 0x000fea0007ffe004 */
[----:B------:R-:W-:Y:S04]  /*15b00*/  @P2 IMAD.HI.U32 R3, R2, c[0x0][0x2bc], RZ ;  /* 0x0000af0002032a27 */ /* 0x000fe800078e00ff */
[----:B-1----:R-:W-:Y:S01]  /*15b10*/  IMAD.MOV.U32 R0, RZ, RZ, R2 ;  /* 0x000000ffff007224 */ /* 0x002fe200078e0002 */
[----:B------:R-:W-:Y:S04]  /*15b20*/  @P2 SHF.R.U32.HI R0, RZ, c[0x0][0x2c0], R3 ;  /* 0x0000b000ff002a19 */ /* 0x000fe80000011603 */
[C---:B----4-:R-:W-:Y:S01]  /*15b30*/  @!P1 IADD3 R3, P0, R0.reuse, R240, RZ ;  /* 0x000000f000039210 */ /* 0x050fe20007f1e0ff */
[----:B------:R-:W-:Y:S03]  /*15b40*/  IMAD.MOV R4, RZ, RZ, -R0 ;  /* 0x000000ffff047224 */ /* 0x000fe600078e0a00 */
[----:B-----5:R-:W-:Y:S01]  /*15b50*/  @!P1 LEA.HI.X.SX32 R0, R0, R5, 0x1, P0 ;  /* 0x0000000500009211 */ /* 0x020fe200000f0eff */
[----:B------:R-:W-:Y:S01]  /*15b60*/  IMAD R222, R4, c[0x0][0x2b8], R2 ;  /* 0x0000ae0004de7a24 */ /* 0x000fe200078e0202 */
[C---:B------:R-:W-:Y:S02]  /*15b70*/  @!P1 LEA R2, P0, R3.reuse, c[0x0][0x2a0], 0x2 ;  /* 0x0000a80003029a11 */ /* 0x040fe400078010ff */
[----:B------:R-:W-:Y:S02]  /*15b80*/  SHF.R.S32.HI R5, RZ, 0x1f, R8 ;  /* 0x0000001fff057819 */ /* 0x000fe40000011408 */
[----:B------:R-:W-:Y:S02]  /*15b90*/  @!P1 LEA.HI.X R3, R3, c[0x0][0x2a4], R0, 0x2, P0 ;  /* 0x0000a90003039a11 */ /* 0x000fe400000f1400 */
[----:B------:R-:W-:Y:S02]  /*15ba0*/  SHF.R.S32.HI R0, RZ, 0x1f, R222 ;  /* 0x0000001fff007819 */ /* 0x000fe400000114de */
[----:B------:R-:W-:Y:S01]  /*15bb0*/  LEA.HI R5, R5, R8, RZ, 0x2 ;  /* 0x0000000805057211 */ /* 0x000fe200078f10ff */
[----:B------:R1:W2:Y:S02]  /*15bc0*/  @!P1 LDG.E R220, [R2.64] ;  /* 0x0000000802dc9981 */ /* 0x0002a4000c1e1900 */
[----:B------:R-:W-:Y:S01]  /*15bd0*/  IMAD R0, R0, c[0x0][0x1e0], RZ ;  /* 0x0000780000007a24 */ /* 0x000fe200078e02ff */
[----:B------:R-:W-:Y:S03]  /*15be0*/  SHF.R.S32.HI R5, RZ, 0x2, R5 ;  /* 0x00000002ff057819 */ /* 0x000fe60000011405 */
[C---:B------:R-:W-:Y:S01]  /*15bf0*/  IMAD R0, R222.reuse, c[0x0][0x1e4], R0 ;  /* 0x00007900de007a24 */ /* 0x040fe200078e0200 */
[----:B------:R-:W-:Y:S01]  /*15c00*/  IADD3 R5, -R5, 0x30, RZ ;  /* 0x0000003005057810 */ /* 0x000fe20007ffe1ff */
[----:B-1----:R-:W-:Y:S04]  /*15c10*/  IMAD.WIDE.U32 R2, R222, c[0x0][0x1e0], RZ ;  /* 0x00007800de027a25 */ /* 0x002fe800078e00ff */
[----:B------:R-:W-:Y:S01]  /*15c20*/  IMAD.IADD R3, R3, 0x1, R0 ;  /* 0x0000000103037824 */ /* 0x000fe200078e0200 */
[----:B--2---:R-:W-:Y:S03]  /*15c30*/  SHF.R.S32.HI R0, RZ, 0x1f, R220 ;  /* 0x0000001fff007819 */ /* 0x004fe600000114dc */
[----:B------:R-:W-:Y:S04]  /*15c40*/  IMAD.WIDE.U32 R2, R220, c[0x0][0x1f0], R2 ;  /* 0x00007c00dc027a25 */ /* 0x000fe800078e0002 */
        /* <DEDUP_REMOVED lines=9> */
.L_x_1193:
[----:B------:R-:W-:-:S05]  /*15ce0*/  BRA.DIV ~URZ, `(.L_x_1024) ;  /* 0x000118427f007947 */ /* 0x000fca000b800000 */
[----:B------:R3:W4:Y:S02]  /*15cf0*/  SHFL.IDX PT, R0, R8, RZ, 0x1c1f ;  /* 0x001c1fff08007589 */ /* 0x00072400000e0000 */
.L_x_1194:
[----:B------:R-:W5:Y:S01]  /*15d00*/  LDL.64 R28, [R1] ;  /* 0x00000000011c7983 */ /* 0x000f620000100a00 */
[----:B----4-:R-:W-:Y:S03]  /*15d10*/  @P0 IADD3 R2, P1, R0, R234, RZ ;  /* 0x000000ea00020210 */ /* 0x010fe60007f3e0ff */
[----:B------:R-:W4:Y:S02]  /*15d20*/  LDL R9, [R1+0x8] ;  /* 0x0000080001097983 */ /* 0x000f240000100800 */
[----:B--2---:R-:W-:Y:S01]  /*15d30*/  @P0 IMAD.X R3, R4, 0x1, R233, P1 ;  /* 0x0000000104030824 */ /* 0x004fe200008e06e9 */
[----:B-----5:R-:W-:Y:S11]  /*15d40*/  @P0 ISETP.GE.AND P1, PT, R28, c[0x0][0x1d4], PT ;  /* 0x000075001c000a0c */ /* 0x020ff60003f26270 */
[----:B------:R-:W-:Y:S02]  /*15d50*/  @!UPT UIADD3 URZ, URZ, URZ, URZ ;  /* 0x0000003f3f3ff290 */ /* 0x000fe4000fffe03f */
[----:B------:R-:W-:Y:S01]  /*15d60*/  @!PT LDS RZ, [RZ] ;  /* 0x00000000fffff984 */ /* 0x000fe20000000800 */
[----:B------:R-:W-:Y:S01]  /*15d70*/  @!PT LDS RZ, [RZ] ;  /* 0x00000000fffff984 */ /* 0x000fe20000000800 */
[----:B------:R-:W-:Y:S01]  /*15d80*/  @!PT LDS RZ, [RZ] ;  /* 0x00000000fffff984 */ /* 0x000fe20000000800 */
[----:B------:R2:W-:Y:S02]  /*15d90*/  @P0 LDGSTS.E.BYPASS.LTC128B.128 [R210+0x3c80], [R2.64], !P1 ;  /* 0x03c8000002d20fae */ /* 0x0005e4000c901d48 */
[----:B--2---:R-:W-:Y:S05]  /*15da0*/  @P0 IADD3 R2, P1, R0, R236, RZ ;  /* 0x000000ec00020210 */ /* 0x004fea0007f3e0ff */
[----:B------:R-:W-:Y:S01]  /*15db0*/  @P0 IMAD.X R3, R4, 0x1, R235, P1 ;  /* 0x0000000104030824 */ /* 0x000fe200008e06eb */
[----:B------:R-:W-:Y:S11]  /*15dc0*/  @P0 ISETP.GE.AND P1, PT, R252, c[0x0][0x1d4], PT ;  /* 0x00007500fc000a0c */ /* 0x000ff60003f26270 */
[----:B------:R-:W-:Y:S02]  /*15dd0*/  @!UPT UIADD3 URZ, URZ, URZ, URZ ;  /* 0x0000003f3f3ff290 */ /* 0x000fe4000fffe03f */
[----:B------:R2:W-:Y:S02]  /*15de0*/  @P0 LDGSTS.E.BYPASS.LTC128B.128 [R210+0x4880], [R2.64], !P1 ;  /* 0x0488000002d20fae */ /* 0x0005e4000c901d48 */
[----:B--2---:R-:W-:Y:S05]  /*15df0*/  @P0 IADD3 R2, P1, R0, R232, RZ ;  /* 0x000000e800020210 */ /* 0x004fea0007f3e0ff */
[----:B------:R-:W-:Y:S01]  /*15e00*/  @P0 IMAD.X R3, R4, 0x1, R231, P1 ;  /* 0x0000000104030824 */ /* 0x000fe200008e06e7 */
[----:B----4-:R-:W-:Y:S11]  /*15e10*/  @P0 ISETP.GE.AND P1, PT, R9, c[0x0][0x1d4], PT ;  /* 0x0000750009000a0c */ /* 0x010ff60003f26270 */
[----:B------:R-:W-:Y:S02]  /*15e20*/  @!UPT UIADD3 URZ, URZ, URZ, URZ ;  /* 0x0000003f3f3ff290 */ /* 0x000fe4000fffe03f */
[----:B------:R2:W-:Y:S01]  /*15e30*/  @P0 LDGSTS.E.BYPASS.LTC128B.128 [R210+0x5480], [R2.64], !P1 ;  /* 0x0548000002d20fae */ /* 0x0005e2000c901d48 */
[----:B------:R-:W-:Y:S01]  /*15e40*/  ISETP.GE.AND P0, PT, R5, 0x21, PT ;  /* 0x000000210500780c */ /* 0x000fe20003f06270 */
[----:B------:R-:W-:-:S06]  /*15e50*/  BRA.DIV ~URZ, `(.L_x_1025) ;  /* 0x000117427f007947 */ /* 0x000fcc000b800000 */
[----:B------:R4:W1:Y:S04]  /*15e60*/  SHFL.IDX PT, R4, R6, 0x1, 0x1c1f ;  /* 0x003c1f0006047f89 */ /* 0x00086800000e0000 */
[----:B------:R4:W2:Y:S02]  /*15e70*/  SHFL.IDX PT, R0, R8, 0x1, 0x1c1f ;  /* 0x003c1f0008007f89 */ /* 0x0008a400000e0000 */
.L_x_1195:
[----:B---34-:R-:W3:Y:S01]  /*15e80*/  LDL.64 R8, [R1] ;  /* 0x0000000001087983 */ /* 0x018ee20000100a00 */
[----:B--2---:R-:W-:Y:S03]  /*15e90*/  @P0 IADD3 R2, P1, R0, R234, RZ ;  /* 0x000000ea00020210 */ /* 0x004fe60007f3e0ff */
[----:B------:R-:W2:Y:S02]  /*15ea0*/  LDL R5, [R1+0x8] ;  /* 0x0000080001057983 */ /* 0x000ea40000100800 */
[----:B-1----:R-:W-:Y:S01]  /*15eb0*/  @P0 IMAD.X R3, R4, 0x1, R233, P1 ;  /* 0x0000000104030824 */ /* 0x002fe200008e06e9 */
[----:B---3--:R-:W-:Y:S11]  /*15ec0*/  @P0 ISETP.GE.AND P1, PT, R8, c[0x0][0x1d4], PT ;  /* 0x0000750008000a0c */ /* 0x008ff60003f26270 */
[----:B------:R-:W-:Y:S02]  /*15ed0*/  @!UPT UIADD3 URZ, URZ, URZ, URZ ;  /* 0x0000003f3f3ff290 */ /* 0x000fe4000fffe03f */
[----:B------:R-:W-:Y:S01]  /*15ee0*/  @!PT LDS RZ, [RZ] ;  /* 0x00000000fffff984 */ /* 0x000fe20000000800 */
[----:B------:R-:W-:Y:S01]  /*15ef0*/  @!PT LDS RZ, [RZ] ;  /* 0x00000000fffff984 */ /* 0x000fe20000000800 */
[----:B------:R-:W-:Y:S01]  /*15f00*/  @!PT LDS RZ, [RZ] ;  /* 0x00000000fffff984 */ /* 0x000fe20000000800 */
[----:B------:R1:W-:Y:S02]  /*15f10*/  @P0 LDGSTS.E.BYPASS.LTC128B.128 [R210+0x4480], [R2.64], !P1 ;  /* 0x0448000002d20fae */ /* 0x0003e4000c901d48 */
[----:B-1----:R-:W-:Y:S05]  /*15f20*/  @P0 IADD3 R2, P1, R0, R236, RZ ;  /* 0x000000ec00020210 */ /* 0x002fea0007f3e0ff */
[----:B------:R-:W-:Y:S01]  /*15f30*/  @P0 IMAD.X R3, R4, 0x1, R235, P1 ;  /* 0x0000000104030824 */ /* 0x000fe200008e06eb */
[----:B------:R-:W-:Y:S11]  /*15f40*/  @P0 ISETP.GE.AND P1, PT, R252, c[0x0][0x1d4], PT ;  /* 0x00007500fc000a0c */ /* 0x000ff60003f26270 */
[----:B------:R-:W-:Y:S02]  /*15f50*/  @!UPT UIADD3 URZ, URZ, URZ, URZ ;  /* 0x0000003f3f3ff290 */ /* 0x000fe4000fffe03f */
[----:B------:R1:W-:Y:S02]  /*15f60*/  @P0 LDGSTS.E.BYPASS.LTC128B.128 [R210+0x5080], [R2.64], !P1 ;  /* 0x0508000002d20fae */ /* 0x0003e4000c901d48 */
[----:B-1----:R-:W-:Y:S05]  /*15f70*/  @P0 IADD3 R2, P1, R0, R232, RZ ;  /* 0x000000e800020210 */ /* 0x002fea0007f3e0ff */
[----:B------:R-:W-:Y:S01]  /*15f80*/  @P0 IMAD.X R3, R4, 0x1, R231, P1 ;  /* 0x0000000104030824 */ /* 0x000fe200008e06e7 */
[----:B--2---:R-:W-:Y:S11]  /*15f90*/  @P0 ISETP.GE.AND P1, PT, R5, c[0x0][0x1d4], PT ;  /* 0x0000750005000a0c */ /* 0x004ff60003f26270 */
[----:B------:R-:W-:Y:S02]  /*15fa0*/  @!UPT UIADD3 URZ, URZ, URZ, URZ ;  /* 0x0000003f3f3ff290 */ /* 0x000fe4000fffe03f */
[----:B------:R1:W-:Y:S02]  /*15fb0*/  @P0 LDGSTS.E.BYPASS.LTC128B.128 [R210+0x5c80], [R2.64], !P1 ;  /* 0x05c8000002d20fae */ /* 0x0003e4000c901d48 */
.L_x_1022:
[----:B--234-:R-:W-:Y:S05]  /*15fc0*/  BSYNC B0 ;  /* 0x0000000000007941 */ /* 0x01cfea0003800000 */
.L_x_1021:
[----:B------:R-:W-:Y:S01]  /*15fd0*/  LOP3.LUT R9, RZ, c[0x0][0x324], RZ, 0x33, !PT ;  /* 0x0000c900ff097a12 */ /* 0x000fe200078e33ff */
[----:B-1----:R-:W2:Y:S01]  /*15fe0*/  LDL R2, [R1+0x58] ;  /* 0x0000580001027983 */ /* 0x002ea20000100800 */
[----:B------:R-:W-:Y:S03]  /*15ff0*/  IMAD.MOV.U32 R3, RZ, RZ, c[0x0][0x2c4] ;  /* 0x0000b100ff037624 */ /* 0x000fe600078e00ff */
[----:B------:R-:W2:Y:S02]  /*16000*/  LDL R0, [R1+0x7c] ;  /* 0x00007c0001007983 */ /* 0x000ea40000100800 */
[----:B------:R-:W-:Y:S02]  /*16010*/  ISETP.NE.AND P0, PT, R3, 0x1, PT ;  /* 0x000000010300780c */ /* 0x000fe40003f05270 */
[----:B------:R-:W0:Y:S01]  /*16020*/  LDGDEPBAR ;  /* 0x00000000000079af */ /* 0x000e220000000000 */
[----:B--2---:R-:W-:Y:S10]  /*16030*/  IMAD.IADD R5, R0, 0x1, R2 ;  /* 0x0000000100057824 */ /* 0x004ff400078e0202 */
[----:B------:R-:W-:Y:S05]  /*16040*/  @P0 IMAD.HI.U32 R0, R5, c[0x0][0x2c8], RZ ;  /* 0x0000b20005000a27 */ /* 0x000fea00078e00ff */
[----:B------:R-:W-:Y:S01]  /*16050*/  @P0 SHF.R.U32.HI R5, RZ, c[0x0][0x2cc], R0 ;  /* 0x0000b300ff050a19 */ /* 0x000fe20000011600 */
[----:B------:R-:W-:Y:S05]  /*16060*/  IMAD R0, R221, -0x30, RZ ;  /* 0xffffffd0dd007824 */ /* 0x000fea00078e02ff */
[----:B------:R-:W-:Y:S04]  /*16070*/  IADD3 R2, -R251, 0x1, R0 ;  /* 0x00000001fb027810 */ /* 0x000fe80007ffe100 */
[----:B------:R-:W-:Y:S04]  /*16080*/  IADD3 R8, -R249, R2, R250 ;  /* 0x00000002f9087210 */ /* 0x000fe80007ffe1fa */
[----:B------:R-:W-:Y:S01]  /*16090*/  IADD3 R6, R8, c[0x0][0x328], RZ ;  /* 0x0000ca0008067a10 */ /* 0x000fe20007ffe0ff */
[----:B------:R-:W-:-:S05]  /*160a0*/  BRA.DIV ~URZ, `(.L_x_1026) ;  /* 0x000115c27f007947 */ /* 0x000fca000b800000 */
[----:B------:R1:W2:Y:S02]  /*160b0*/  SHFL.IDX PT, R4, R5, RZ, 0x1c1f ;  /* 0x001c1fff05047589 */ /* 0x0002a400000e0000 */
.L_x_1196:
        /* <DEDUP_REMOVED lines=19> */
.L_x_1029:
[----:B------:R-:W-:Y:S04]  /*161f0*/  MOV R9, c[0x0][0x32c] ;  /* 0x0000cb0000097a02 */ /* 0x000fe80000000f00 */
[----:B------:R-:W-:Y:S11]  /*16200*/  ISETP.NE.AND P0, PT, R9, 0x1, PT ;  /* 0x000000010900780c */ /* 0x000ff60003f05270 */
[----:B------:R-:W-:Y:S02]  /*16210*/  @!UPT UIADD3 URZ, URZ, URZ, URZ ;  /* 0x0000003f3f3ff290 */ /* 0x000fe4000fffe03f */
[----:B------:R-:W-:Y:S05]  /*16220*/  @P0 IMAD.HI.U32 R9, R4, c[0x0][0x330], RZ ;  /* 0x0000cc0004090a27 */ /* 0x000fea00078e00ff */
[----:B------:R-:W-:Y:S02]  /*16230*/  @P0 SHF.R.U32.HI R4, RZ, c[0x0][0x334], R9 ;  /* 0x0000cd00ff040a19 */ /* 0x000fe40000011609 */
.L_x_1030:
[----:B------:R-:W-:Y:S05]  /*16240*/  BSYNC B0 ;  /* 0x0000000000007941 */ /* 0x000fea0003800000 */
.L_x_1028:
[----:B------:R-:W-:Y:S04]  /*16250*/  IMAD.IADD R9, R0, 0x1, -R251 ;  /* 0x0000000100097824 */ /* 0x000fe800078e0afb */
[----:B------:R-:W-:Y:S05]  /*16260*/  IMAD R4, R4, c[0x0][0x32c], R9 ;  /* 0x0000cb0004047a24 */ /* 0x000fea00078e0209 */
[----:B------:R-:W-:Y:S02]  /*16270*/  IMNMX R2, R2, R4, !PT ;  /* 0x0000000402027217 */ /* 0x000fe40007800200 */
[----:B------:R-:W-:Y:S04]  /*16280*/  IADD3 R4, R4, c[0x0][0x32c], RZ ;  /* 0x0000cb0004047a10 */ /* 0x000fe80007ffe0ff */
[----:B------:R-:W-:Y:S02]  /*16290*/  IMNMX R3, R3, R4, PT ;  /* 0x0000000403037217 */ /* 0x000fe40003800200 */
.L_x_1027:
[C---:B------:R-:W-:Y:S02]  /*162a0*/  ISETP.GE.AND P0, PT, R0.reuse, 0x1, PT ;  /* 0x000000010000780c */ /* 0x040fe40003f06270 */
[C---:B------:R-:W-:Y:S02]  /*162b0*/  ISETP.GE.AND P1, PT, R0.reuse, 0x2, PT ;  /* 0x000000020000780c */ /* 0x040fe40003f26270 */
[----:B------:R-:W-:Y:S02]  /*162c0*/  LOP3.LUT R209, R209, 0xffffffef, RZ, 0xc0, !PT ;  /* 0xffffffefd1d17812 */ /* 0x000fe400078ec0ff */
[C---:B------:R-:W-:Y:S02]  /*162d0*/  ISETP.GE.AND P6, PT, R0.reuse, 0x12, PT ;  /* 0x000000120000780c */ /* 0x040fe40003fc6270 */
[C---:B------:R-:W-:Y:S02]  /*162e0*/  ISETP.GE.AND P5, PT, R0.reuse, 0x19, PT ;  /* 0x000000190000780c */ /* 0x040fe40003fa6270 */
[C---:B------:R-:W-:Y:S02]  /*162f0*/  ISETP.GE.AND P4, PT, R0.reuse, 0x1a, PT ;  /* 0x0000001a0000780c */ /* 0x040fe40003f86270 */
[----:B------:R-:W-:Y:S02]  /*16300*/  ISETP.GE.AND P3, PT, R0, 0x21, PT ;  /* 0x000000210000780c */ /* 0x000fe40003f66270 */
[----:B------:R-:W-:Y:S02]  /*16310*/  @P0 LOP3.LUT R209, R209, 0x10, RZ, 0xfc, !PT ;  /* 0x00000010d1d10812 */ /* 0x000fe400078efcff */
[C---:B------:R-:W-:Y:S02]  /*16320*/  ISETP.GT.AND P0, PT, R2.reuse, RZ, !P0 ;  /* 0x000000ff0200720c */ /* 0x040fe40004704270 */
[----:B------:R-:W-:Y:S02]  /*16330*/  LOP3.LUT R209, R209, 0xfffffff7, RZ, 0xc0, !PT ;  /* 0xfffffff7d1d17812 */ /* 0x000fe400078ec0ff */
[----:B------:R-:W-:Y:S02]  /*16340*/  ISETP.LT.OR P0, PT, R3, 0x1, P0 ;  /* 0x000000010300780c */ /* 0x000fe40000701670 */
        /* <DEDUP_REMOVED lines=8> */
[C---:B------:R-:W-:Y:S02]  /*163d0*/  ISETP.GE.AND P2, PT, R0.reuse, 0x22, PT ;  /* 0x000000220000780c */ /* 0x040fe40003f46270 */
[----:B------:R-:W-:Y:S02]  /*163e0*/  ISETP.LT.OR P0, PT, R3, 0x9, P0 ;  /* 0x000000090300780c */ /* 0x000fe40000701670 */
[----:B------:R-:W-:Y:S02]  /*163f0*/  @P1 LOP3.LUT R209, R209, 0x4, RZ, 0xfc, !PT ;  /* 0x00000004d1d11812 */ /* 0x000fe400078efcff */
[----:B------:R-:W-:Y:S02]  /*16400*/  ISETP.GE.AND P1, PT, R0, 0xa, PT ;  /* 0x0000000a0000780c */ /* 0x000fe40003f26270 */
[----:B------:R-:W-:Y:S02]  /*16410*/  FSEL R39, R181, -INF , !P0 ;  /* 0xff800000b5277808 */ /* 0x000fe40004000000 */
[----:B------:R-:W-:Y:S02]  /*16420*/  LOP3.LUT R209, R209, 0xfffffffd, RZ, 0xc0, !PT ;  /* 0xfffffffdd1d17812 */ /* 0x000fe400078ec0ff */
[----:B------:R-:W-:Y:S04]  /*16430*/  ISETP.GT.AND P0, PT, R2, 0x9, !P1 ;  /* 0x000000090200780c */ /* 0x000fe80004f04270 */
[----:B------:R-:W-:Y:S03]  /*16440*/  ISETP.LT.OR P0, PT, R3, 0xa, P0 ;  /* 0x0000000a0300780c */ /* 0x000fe60000701670 */
[----:B------:R-:W-:Y:S02]  /*16450*/  @P1 LOP3.LUT R209, R209, 0x2, RZ, 0xfc, !PT ;  /* 0x00000002d1d11812 */ /* 0x000fe400078efcff */
[----:B------:R-:W-:Y:S02]  /*16460*/  ISETP.GE.AND P1, PT, R0, 0x11, PT ;  /* 0x000000110000780c */ /* 0x000fe40003f26270 */
[----:B------:R-:W-:Y:S02]  /*16470*/  FSEL R38, R175, -INF , !P0 ;  /* 0xff800000af267808 */ /* 0x000fe40004000000 */
[C---:B------:R-:W-:Y:S02]  /*16480*/  ISETP.GT.AND P0, PT, R2.reuse, 0x10, !P1 ;  /* 0x000000100200780c */ /* 0x040fe40004f04270 */
[----:B------:R-:W-:Y:S02]  /*16490*/  LOP3.LUT R209, R209, 0xfffffffe, RZ, 0xc0, !PT ;  /* 0xfffffffed1d17812 */ /* 0x000fe400078ec0ff */
[----:B------:R-:W-:Y:S04]  /*164a0*/  ISETP.LT.OR P0, PT, R3, 0x11, P0 ;  /* 0x000000110300780c */ /* 0x000fe80000701670 */
[----:B------:R-:W-:Y:S02]  /*164b0*/  FSEL R37, R173, -INF , !P0 ;  /* 0xff800000ad257808 */ /* 0x000fe40004000000 */
[----:B------:R-:W-:Y:S02]  /*164c0*/  ISETP.GT.AND P0, PT, R2, 0x11, !P6 ;  /* 0x000000110200780c */ /* 0x000fe40007704270 */
[----:B------:R-:W-:Y:S02]  /*164d0*/  @P1 LOP3.LUT R209, R209, 0x1, RZ, 0xfc, !PT ;  /* 0x00000001d1d11812 */ /* 0x000fe400078efcff */
[----:B------:R-:W-:Y:S02]  /*164e0*/  ISETP.LT.OR P0, PT, R3, 0x12, P0 ;  /* 0x000000120300780c */ /* 0x000fe40000701670 */
[----:B------:R-:W-:Y:S02]  /*164f0*/  ISETP.GE.AND P1, PT, R0, 0x29, PT ;  /* 0x000000290000780c */ /* 0x000fe40003f26270 */
[----:B------:R-:W-:Y:S02]  /*16500*/  FSEL R36, R24, -INF , !P0 ;  /* 0xff80000018247808 */ /* 0x000fe40004000000 */
[C---:B------:R-:W-:Y:S02]  /*16510*/  ISETP.GT.AND P0, PT, R2.reuse, 0x18, !P5 ;  /* 0x000000180200780c */ /* 0x040fe40006f04270 */
        /* <DEDUP_REMOVED lines=23> */
.L_x_1197:
        /* <DEDUP_REMOVED lines=19> */
.L_x_1034:
[----:B------:R-:W-:Y:S04]  /*167c0*/  MOV R9, c[0x0][0x32c] ;  /* 0x0000cb0000097a02 */ /* 0x000fe80000000f00 */
[----:B------:R-:W-:Y:S11]  /*167d0*/  ISETP.NE.AND P0, PT, R9, 0x1, PT ;  /* 0x000000010900780c */ /* 0x000ff60003f05270 */
[----:B------:R-:W-:Y:S02]  /*167e0*/  @!UPT UIADD3 URZ, URZ, URZ, URZ ;  /* 0x0000003f3f3ff290 */ /* 0x000fe4000fffe03f */
[----:B------:R-:W-:Y:S05]  /*167f0*/  @P0 IMAD.HI.U32 R9, R4, c[0x0][0x330], RZ ;  /* 0x0000cc0004090a27 */ /* 0x000fea00078e00ff */
[----:B------:R-:W-:Y:S02]  /*16800*/  @P0 SHF.R.U32.HI R4, RZ, c[0x0][0x334], R9 ;  /* 0x0000cd00ff040a19 */ /* 0x000fe40000011609 */
.L_x_1035:
[----:B------:R-:W-:Y:S05]  /*16810*/  BSYNC B0 ;  /* 0x0000000000007941 */ /* 0x000fea0003800000 */
.L_x_1033:
[----:B------:R-:W-:Y:S04]  /*16820*/  IMAD.IADD R9, R0, 0x1, -R251 ;  /* 0x0000000100097824 */ /* 0x000fe800078e0afb */
[----:B------:R-:W-:Y:S05]  /*16830*/  IMAD R4, R4, c[0x0][0x32c], R9 ;  /* 0x0000cb0004047a24 */ /* 0x000fea00078e0209 */
[----:B------:R-:W-:Y:S02]  /*16840*/  IMNMX R2, R2, R4, !PT ;  /* 0x0000000402027217 */ /* 0x000fe40007800200 */
[----:B------:R-:W-:Y:S04]  /*16850*/  IADD3 R4, R4, c[0x0][0x32c], RZ ;  /* 0x0000cb0004047a10 */ /* 0x000fe80007ffe0ff */
[----:B------:R-:W-:Y:S02]  /*16860*/  IMNMX R3, R3, R4, PT ;  /* 0x0000000403037217 */ /* 0x000fe40003800200 */
.L_x_1032:
        /* <DEDUP_REMOVED lines=12> */
[----:B------:R-:W-:Y:S04]  /*16930*/  LOP3.LUT P0, RZ, R209, 0x1, RZ, 0xc0, !PT ;  /* 0x00000001d1ff7812 */ /* 0x000fe8000780c0ff */
        /* <DEDUP_REMOVED lines=22> */
[C---:B------:R-:W-:Y:S04]  /*16aa0*/  ISETP.GT.AND P0, PT, R2.reuse, RZ, !P0 ;  /* 0x000000ff0200720c */ /* 0x040fe80004704270 */
[----:B------:R-:W-:Y:S04]  /*16ab0*/  ISETP.LT.OR P0, PT, R3, 0x1, P0 ;  /* 0x000000010300780c */ /* 0x000fe80000701670 */
[----:B------:R-:W-:Y:S02]  /*16ac0*/  FSEL R22, R217, -INF , !P0 ;  /* 0xff800000d9167808 */ /* 0x000fe40004000000 */
[----:B------:R-:W-:Y:S04]  /*16ad0*/  LOP3.LUT P0, RZ, R209, 0x20, RZ, 0xc0, !PT ;  /* 0x00000020d1ff7812 */ /* 0x000fe8000780c0ff */
[----:B------:R-:W-:Y:S04]  /*16ae0*/  ISETP.GT.AND P0, PT, R2, 0x29, !P0 ;  /* 0x000000290200780c */ /* 0x000fe80004704270 */
[----:B------:R-:W-:Y:S04]  /*16af0*/  ISETP.LT.OR P0, PT, R3, 0x2a, P0 ;  /* 0x0000002a0300780c */ /* 0x000fe80000701670 */
[----:B------:R-:W-:Y:S01]  /*16b00*/  FSEL R26, R13, -INF , !P0 ;  /* 0xff8000000d1a7808 */ /* 0x000fe20004000000 */
[----:B------:R-:W-:-:S06]  /*16b10*/  BRA.DIV ~URZ, `(.L_x_1036) ;  /* 0x00010c327f007947 */ /* 0x000fcc000b800000 */
[----:B------:R3:W4:Y:S02]  /*16b20*/  SHFL.IDX PT, R4, R5, 0x2, 0x1c1f ;  /* 0x005c1f0005047f89 */ /* 0x00072400000e0000 */
.L_x_1198:
        /* <DEDUP_REMOVED lines=19> */
.L_x_1039:
[----:B------:R-:W-:Y:S04]  /*16c60*/  MOV R9, c[0x0][0x32c] ;  /* 0x0000cb0000097a02 */ /* 0x000fe80000000f00 */
[----:B------:R-:W-:Y:S11]  /*16c70*/  ISETP.NE.AND P0, PT, R9, 0x1, PT ;  /* 0x000000010900780c */ /* 0x000ff60003f05270 */
[----:B------:R-:W-:Y:S02]  /*16c80*/  @!UPT UIADD3 URZ, URZ, URZ, URZ ;  /* 0x0000003f3f3ff290 */ /* 0x000fe4000fffe03f */
[----:B------:R-:W-:Y:S05]  /*16c90*/  @P0 IMAD.HI.U32 R9, R4, c[0x0][0x330], RZ ;  /* 0x0000cc0004090a27 */ /* 0x000fea00078e00ff */
[----:B------:R-:W-:Y:S02]  /*16ca0*/  @P0 SHF.R.U32.HI R4, RZ, c[0x0][0x334], R9 ;  /* 0x0000cd00ff040a19 */ /* 0x000fe40000011609 */
.L_x_1040:
[----:B------:R-:W-:Y:S05]  /*16cb0*/  BSYNC B0 ;  /* 0x0000000000007941 */ /* 0x000fea0003800000 */
.L_x_1038:
[----:B------:R-:W-:Y:S04]  /*16cc0*/  IMAD.IADD R9, R0, 0x1, -R251 ;  /* 0x0000000100097824 */ /* 0x000fe800078e0afb */
[----:B------:R-:W-:Y:S05]  /*16cd0*/  IMAD R4, R4, c[0x0][0x32c], R9 ;  /* 0x0000cb0004047a24 */ /* 0x000fea00078e0209 */
[----:B------:R-:W-:Y:S02]  /*16ce0*/  IMNMX R2, R2, R4, !PT ;  /* 0x0000000402027217 */ /* 0x000fe40007800200 */
[----:B------:R-:W-:Y:S04]  /*16cf0*/  IADD3 R4, R4, c[0x0][0x32c], RZ ;  /* 0x0000cb0004047a10 */ /* 0x000fe80007ffe0ff */
[----:B------:R-:W-:Y:S02]  /*16d00*/  IMNMX R3, R3, R4, PT ;  /* 0x0000000403037217 */ /* 0x000fe40003800200 */
.L_x_1037:
        /* <DEDUP_REMOVED lines=34> */
[----:B------:R-:W-:Y:S04]  /*16f30*/  LOP3.LUT P0, RZ, R209, 0x10, RZ, 0xc0, !PT ;  /* 0x00000010d1ff7812 */ /* 0x000fe8000780c0ff */
[----:B------:R-:W-:Y:S04]  /*16f40*/  ISETP.GT.AND P0, PT, R2, RZ, !P0 ;  /* 0x000000ff0200720c */ /* 0x000fe80004704270 */
[----:B------:R-:W-:Y:S04]  /*16f50*/  ISETP.LT.OR P0, PT, R3, 0x1, P0 ;  /* 0x000000010300780c */ /* 0x000fe80000701670 */
[----:B------:R-:W-:Y:S02]  /*16f60*/  FSEL R9, R224, -INF , !P0 ;  /* 0xff800000e0097808 */ /* 0x000fe40004000000 */
[----:B------:R-:W-:Y:S04]  /*16f70*/  LOP3.LUT P0, RZ, R209, 0x20, RZ, 0xc0, !PT ;  /* 0x00000020d1ff7812 */ /* 0x000fe8000780c0ff */
[----:B------:R-:W-:Y:S04]  /*16f80*/  ISETP.GT.AND P0, PT, R2, 0x29, !P0 ;  /* 0x000000290200780c */ /* 0x000fe80004704270 */
[----:B------:R-:W-:Y:S04]  /*16f90*/  ISETP.LT.OR P0, PT, R3, 0x2a, P0 ;  /* 0x0000002a0300780c */ /* 0x000fe80000701670 */
[----:B------:R-:W-:Y:S01]  /*16fa0*/  FSEL R25, R14, -INF , !P0 ;  /* 0xff8000000e197808 */ /* 0x000fe20004000000 */
[----:B------:R-:W-:-:S06]  /*16fb0*/  BRA.DIV ~URZ, `(.L_x_1041) ;  /* 0x000108027f007947 */ /* 0x000fcc000b800000 */
[----:B------:R4:W1:Y:S02]  /*16fc0*/  SHFL.IDX PT, R4, R5, 0x3, 0x1c1f ;  /* 0x007c1f0005047f89 */ /* 0x00086400000e0000 */
.L_x_1199:
        /* <DEDUP_REMOVED lines=19> */
.L_x_1044:
[----:B--234-:R-:W-:Y:S04]  /*17100*/  MOV R5, c[0x0][0x32c] ;  /* 0x0000cb0000057a02 */ /* 0x01cfe80000000f00 */
[----:B------:R-:W-:Y:S11]  /*17110*/  ISETP.NE.AND P0, PT, R5, 0x1, PT ;  /* 0x000000010500780c */ /* 0x000ff60003f05270 */
[----:B------:R-:W-:Y:S02]  /*17120*/  @!UPT UIADD3 URZ, URZ, URZ, URZ ;  /* 0x0000003f3f3ff290 */ /* 0x000fe4000fffe03f */
[----:B------:R-:W-:Y:S05]  /*17130*/  @P0 IMAD.HI.U32 R5, R4, c[0x0][0x330], RZ ;  /* 0x0000cc0004050a27 */ /* 0x000fea00078e00ff */
[----:B------:R-:W-:Y:S02]  /*17140*/  @P0 SHF.R.U32.HI R4, RZ, c[0x0][0x334], R5 ;  /* 0x0000cd00ff040a19 */ /* 0x000fe40000011605 */
.L_x_1045:
[----:B------:R-:W-:Y:S05]  /*17150*/  BSYNC B0 ;  /* 0x0000000000007941 */ /* 0x000fea0003800000 */
.L_x_1043:
[----:B------:R-:W-:Y:S04]  /*17160*/  IMAD.IADD R0, R0, 0x1, -R251 ;  /* 0x0000000100007824 */ /* 0x000fe800078e0afb */
[----:B------:R-:W-:Y:S05]  /*17170*/  IMAD R0, R4, c[0x0][0x32c], R0 ;  /* 0x0000cb0004007a24 */ /* 0x000fea00078e0200 */
[----:B------:R-:W-:Y:S02]  /*17180*/  IMNMX R2, R2, R0, !PT ;  /* 0x0000000002027217 */ /* 0x000fe40007800200 */
[----:B------:R-:W-:Y:S04]  /*17190*/  IADD3 R0, R0, c[0x0][0x32c], RZ ;  /* 0x0000cb0000007a10 */ /* 0x000fe80007ffe0ff */
[----:B------:R-:W-:Y:S02]  /*171a0*/  IMNMX R3, R3, R0, PT ;  /* 0x0000000003037217 */ /* 0x000fe40003800200 */
.L_x_1042:
        /* <DEDUP_REMOVED lines=92> */
.L_x_1200:
        /* <DEDUP_REMOVED lines=15> */
.L_x_1201:
[C---:B------:R-:W-:Y:S01]  /*17860*/  FSETP.NEU.FTZ.AND P0, PT, R105.reuse, -INF , PT ;  /* 0xff8000006900780b */ /* 0x040fe20003f1d000 */
[C---:B------:R-:W-:Y:S01]  /*17870*/  FMUL.FTZ R2, R105.reuse, c[0x0][0x2d0] ;  /* 0x0000b40069027a20 */ /* 0x040fe20000410000 */
[----:B--2---:R-:W-:Y:S01]  /*17880*/  FMNMX.FTZ R5, R0, R4, !PT ;  /* 0x0000000400057209 */ /* 0x004fe20007810000 */
[----:B------:R-:W-:Y:S01]  /*17890*/  WARPSYNC 0xffffffff ;  /* 0xffffffff00007948 */ /* 0x000fe20003800000 */
[----:B------:R-:W-:Y:S02]  /*178a0*/  FSEL R0, R105, RZ, P0 ;  /* 0x000000ff69007208 */ /* 0x000fe40000000000 */
[----:B------:R-:W-:Y:S02]  /*178b0*/  FSEL R2, R2, RZ, P0 ;  /* 0x000000ff02027208 */ /* 0x000fe40000000000 */
[----:B------:R-:W-:Y:S01]  /*178c0*/  FSETP.NEU.FTZ.AND P0, PT, R104, -INF , PT ;  /* 0xff8000006800780b */ /* 0x000fe20003f1d000 */
[----:B------:R-:W-:Y:S02]  /*178d0*/  FADD.FTZ R0, -R0, R106 ;  /* 0x0000006a00007221 */ /* 0x000fe40000010100 */
[--C-:B------:R-:W-:Y:S02]  /*178e0*/  FFMA.FTZ R3, R23, c[0x0][0x2d0], -R2.reuse ;  /* 0x0000b40017037a23 */ /* 0x100fe40000010802 */
[----:B------:R-:W-:Y:S02]  /*178f0*/  FMUL.FTZ R0, R0, c[0x0][0x2d0] ;  /* 0x0000b40000007a20 */ /* 0x000fe40000410000 */
[--C-:B------:R-:W-:Y:S02]  /*17900*/  FFMA.FTZ R8, R28, c[0x0][0x2d0], -R2.reuse ;  /* 0x0000b4001c087a23 */ /* 0x100fe40000010802 */
[----:B-1----:R-:W-:Y:S01]  /*17910*/  MUFU.EX2 R4, R0 ;  /* 0x0000000000047308 */ /* 0x002fe20000000800 */
        /* <DEDUP_REMOVED lines=10> */
[----:B------:R-:W-:Y:S02]  /*179c0*/  FFMA.FTZ R191, R36, c[0x0][0x2d0], -R2 ;  /* 0x0000b40024bf7a23 */ /* 0x000fe40000010802 */
[----:B------:R-:W1:Y:S02]  /*179d0*/  MUFU.EX2 R2, R8 ;  /* 0x0000000800027308 */ /* 0x000e640000000800 */
[----:B-1----:R-:W-:Y:S01]  /*179e0*/  F2FP.PACK_AB R172, R2, R3 ;  /* 0x0000000302ac723e */ /* 0x002fe200000000ff */
[C---:B------:R-:W-:Y:S02]  /*179f0*/  FFMA.FTZ R0, R4.reuse, R248, R3 ;  /* 0x000000f804007223 */ /* 0x040fe40000010003 */
[----:B------:R-:W-:Y:S02]  /*17a00*/  FMUL.FTZ R56, R4, R56 ;  /* 0x0000003804387220 */ /* 0x000fe40000410000 */
[----:B------:R-:W-:Y:S01]  /*17a10*/  FADD.FTZ R24, R2, R0 ;  /* 0x0000000002187221 */ /* 0x000fe20000010000 */
[C---:B------:R-:W-:Y:S01]  /*17a20*/  FSEL R0, R104.reuse, RZ, P0 ;  /* 0x000000ff68007208 */ /* 0x040fe20000000000 */
[----:B------:R-:W-:Y:S02]  /*17a30*/  FMUL.FTZ R2, R104, c[0x0][0x2d0] ;  /* 0x0000b40068027a20 */ /* 0x000fe40000410000 */
[----:B------:R-:W-:Y:S02]  /*17a40*/  FMUL.FTZ R57, R4, R57 ;  /* 0x0000003904397220 */ /* 0x000fe40000410000 */
[----:B------:R-:W-:Y:S01]  /*17a50*/  FADD.FTZ R0, -R0, R107 ;  /* 0x0000006b00007221 */ /* 0x000fe20000010100 */
[----:B------:R-:W-:Y:S01]  /*17a60*/  FSEL R2, R2, RZ, P0 ;  /* 0x000000ff02027208 */ /* 0x000fe20000000000 */
[----:B------:R-:W-:Y:S01]  /*17a70*/  FMUL.FTZ R68, R4, R68 ;  /* 0x0000004404447220 */ /* 0x000fe20000410000 */
[----:B------:R-:W-:Y:S01]  /*17a80*/  FSETP.NEU.FTZ.AND P0, PT, R6, -INF , PT ;  /* 0xff8000000600780b */ /* 0x000fe20003f1d000 */
[----:B------:R-:W-:Y:S01]  /*17a90*/  FMUL.FTZ R0, R0, c[0x0][0x2d0] ;  /* 0x0000b40000007a20 */ /* 0x000fe20000410000 */
        /* <DEDUP_REMOVED lines=12> */
[----:B------:R-:W1:Y:S01]  /*17b60*/  MUFU.EX2 R3, R0 ;  /* 0x0000000000037308 */ /* 0x000e620000000800 */
[--C-:B------:R-:W-:Y:S02]  /*17b70*/  FFMA.FTZ R218, R50, c[0x0][0x2d0], -R2.reuse ;  /* 0x0000b40032da7a23 */ /* 0x100fe40000010802 */
[----:B------:R-:W-:Y:S02]  /*17b80*/  FFMA.FTZ R217, R49, c[0x0][0x2d0], -R2 ;  /* 0x0000b40031d97a23 */ /* 0x000fe40000010802 */
[C---:B------:R-:W-:Y:S02]  /*17b90*/  FMUL.FTZ R52, R4.reuse, R160 ;  /* 0x000000a004347220 */ /* 0x040fe40000410000 */
[C---:B------:R-:W-:Y:S02]  /*17ba0*/  FMUL.FTZ R53, R4.reuse, R161 ;  /* 0x000000a104357220 */ /* 0x040fe40000410000 */
[C---:B------:R-:W-:Y:S01]  /*17bb0*/  FMUL.FTZ R69, R4.reuse, R69 ;  /* 0x0000004504457220 */ /* 0x040fe20000410000 */
[----:B------:R-:W2:Y:S01]  /*17bc0*/  MUFU.EX2 R2, R8 ;  /* 0x0000000800027308 */ /* 0x000ea20000000800 */
        /* <DEDUP_REMOVED lines=8> */
[C---:B-1----:R-:W-:Y:S02]  /*17c50*/  FFMA.FTZ R0, R3.reuse, R237, R26 ;  /* 0x000000ed03007223 */ /* 0x042fe4000001001a */
[C---:B------:R-:W-:Y:S02]  /*17c60*/  FMUL.FTZ R54, R3.reuse, R162 ;  /* 0x000000a203367220 */ /* 0x040fe40000410000 */
[C---:B------:R-:W-:Y:S01]  /*17c70*/  FMUL.FTZ R55, R3.reuse, R163 ;  /* 0x000000a303377220 */ /* 0x040fe20000410000 */
[----:B------:R-:W-:Y:S01]  /*17c80*/  MUFU.EX2 R22, R22 ;  /* 0x0000001600167308 */ /* 0x000fe20000000800 */
[----:B------:R-:W-:Y:S01]  /*17c90*/  LDSM.16.MT88.4 R160, [R196+0x1400] ;  /* 0x00140000c4a0783b */ /* 0x000fe20000004200 */
[C---:B------:R-:W-:Y:S02]  /*17ca0*/  FMUL.FTZ R58, R3.reuse, R58 ;  /* 0x0000003a033a7220 */ /* 0x040fe40000410000 */
[C---:B--2---:R-:W-:Y:S01]  /*17cb0*/  FADD.FTZ R39, R2.reuse, R0 ;  /* 0x0000000002277221 */ /* 0x044fe20000010000 */
[----:B------:R-:W-:Y:S01]  /*17cc0*/  F2FP.PACK_AB R173, R2, R26 ;  /* 0x0000001a02ad723e */ /* 0x000fe200000000ff */
[C---:B------:R-:W-:Y:S01]  /*17cd0*/  FMUL.FTZ R2, R6.reuse, c[0x0][0x2d0] ;  /* 0x0000b40006027a20 */ /* 0x040fe20000410000 */
[----:B------:R-:W-:Y:S01]  /*17ce0*/  FSEL R0, R6, RZ, P0 ;  /* 0x000000ff06007208 */ /* 0x000fe20000000000 */
[----:B------:R-:W-:Y:S02]  /*17cf0*/  FMUL.FTZ R59, R3, R59 ;  /* 0x0000003b033b7220 */ /* 0x000fe40000410000 */
[----:B------:R-:W1:Y:S01]  /*17d00*/  MUFU.EX2 R26, R28 ;  /* 0x0000001c001a7308 */ /* 0x000e620000000800 */
[----:B------:R-:W-:Y:S01]  /*17d10*/  FSEL R2, R2, RZ, P0 ;  /* 0x000000ff02027208 */ /* 0x000fe20000000000 */
[----:B------:R-:W-:Y:S01]  /*17d20*/  FADD.FTZ R0, -R0, R108 ;  /* 0x0000006c00007221 */ /* 0x000fe20000010100 */
[----:B------:R-:W-:Y:S01]  /*17d30*/  FSETP.NEU.FTZ.AND P0, PT, R5, -INF , PT ;  /* 0xff8000000500780b */ /* 0x000fe20003f1d000 */
[----:B------:R-:W-:Y:S02]  /*17d40*/  FMUL.FTZ R70, R3, R70 ;  /* 0x0000004603467220 */ /* 0x000fe40000410000 */
[--C-:B------:R-:W-:Y:S02]  /*17d50*/  FFMA.FTZ R8, R9, c[0x0][0x2d0], -R2.reuse ;  /* 0x0000b40009087a23 */ /* 0x100fe40000010802 */
[--C-:B------:R-:W-:Y:S02]  /*17d60*/  FFMA.FTZ R193, R40, c[0x0][0x2d0], -R2.reuse ;  /* 0x0000b40028c17a23 */ /* 0x100fe40000010802 */
[----:B------:R2:W-:Y:S01]  /*17d70*/  MUFU.EX2 R40, R8 ;  /* 0x0000000800287308 */ /* 0x0005e20000000800 */
[----:B------:R-:W-:Y:S02]  /*17d80*/  FMUL.FTZ R0, R0, c[0x0][0x2d0] ;  /* 0x0000b40000007a20 */ /* 0x000fe40000410000 */
[--C-:B------:R-:W-:Y:S02]  /*17d90*/  FFMA.FTZ R9, R29, c[0x0][0x2d0], -R2.reuse ;  /* 0x0000b4001d097a23 */ /* 0x100fe40000010802 */
[--C-:B------:R-:W-:Y:S02]  /*17da0*/  FFMA.FTZ R213, R25, c[0x0][0x2d0], -R2.reuse ;  /* 0x0000b40019d57a23 */ /* 0x100fe40000010802 */
[--C-:B------:R-:W-:Y:S02]  /*17db0*/  FFMA.FTZ R38, R48, c[0x0][0x2d0], -R2.reuse ;  /* 0x0000b40030267a23 */ /* 0x100fe40000010802 */
[--C-:B------:R-:W-:Y:S01]  /*17dc0*/  FFMA.FTZ R177, R43, c[0x0][0x2d0], -R2.reuse ;  /* 0x0000b4002bb17a23 */ /* 0x100fe20000010802 */
[----:B------:R3:W-:Y:S01]  /*17dd0*/  MUFU.EX2 R25, R9 ;  /* 0x0000000900197308 */ /* 0x0007e20000000800 */
[--C-:B------:R-:W-:Y:S02]  /*17de0*/  FFMA.FTZ R211, R42, c[0x0][0x2d0], -R2.reuse ;  /* 0x0000b4002ad37a23 */ /* 0x100fe40000010802 */
[--C-:B------:R-:W-:Y:S01]  /*17df0*/  FFMA.FTZ R195, R41, c[0x0][0x2d0], -R2.reuse ;  /* 0x0000b40029c37a23 */ /* 0x100fe20000010802 */
[----:B-1----:R-:W-:Y:S01]  /*17e00*/  F2FP.PACK_AB R174, R26, R27 ;  /* 0x0000001b1aae723e */ /* 0x002fe200000000ff */
[--C-:B------:R-:W-:Y:S02]  /*17e10*/  FFMA.FTZ R37, R47, c[0x0][0x2d0], -R2.reuse ;  /* 0x0000b4002f257a23 */ /* 0x100fe40000010802 */
[--C-:B------:R-:W-:Y:S02]  /*17e20*/  FFMA.FTZ R182, R46, c[0x0][0x2d0], -R2.reuse ;  /* 0x0000b4002eb67a23 */ /* 0x100fe40000010802 */
[--C-:B------:R-:W-:Y:S01]  /*17e30*/  FFMA.FTZ R180, R45, c[0x0][0x2d0], -R2.reuse ;  /* 0x0000b4002db47a23 */ /* 0x100fe20000010802 */
[----:B------:R-:W-:Y:S01]  /*17e40*/  MUFU.EX2 R0, R0 ;  /* 0x0000000000007308 */ /* 0x000fe20000000800 */
[----:B------:R-:W-:Y:S01]  /*17e50*/  FFMA.FTZ R179, R44, c[0x0][0x2d0], -R2 ;  /* 0x0000b4002cb37a23 */ /* 0x000fe20000010802 */
[----:B------:R-:W-:Y:S01]  /*17e60*/  FSEL R2, R5, RZ, P0 ;  /* 0x000000ff05027208 */ /* 0x000fe20000000000 */
[----:B------:R-:W-:Y:S02]  /*17e70*/  FMUL.FTZ R71, R3, R71 ;  /* 0x0000004703477220 */ /* 0x000fe40000410000 */
[----:B--2---:R-:W-:Y:S02]  /*17e80*/  FMUL.FTZ R8, R5, c[0x0][0x2d0] ;  /* 0x0000b40005087a20 */ /* 0x004fe40000410000 */
[----:B------:R-:W-:Y:S02]  /*17e90*/  FADD.FTZ R2, -R2, R109 ;  /* 0x0000006d02027221 */ /* 0x000fe40000010100 */
[----:B------:R-:W-:Y:S01]  /*17ea0*/  FADD.FTZ R109, R22, R39 ;  /* 0x00000027166d7221 */ /* 0x000fe20000010000 */
[----:B------:R-:W-:Y:S01]  /*17eb0*/  FSEL R8, R8, RZ, P0 ;  /* 0x000000ff08087208 */ /* 0x000fe20000000000 */
[----:B------:R-:W1:Y:S01]  /*17ec0*/  MUFU.EX2 R230, R106 ;  /* 0x0000006a00e67308 */ /* 0x000e620000000800 */
[----:B------:R-:W-:Y:S02]  /*17ed0*/  FMUL.FTZ R2, R2, c[0x0][0x2d0] ;  /* 0x0000b40002027a20 */ /* 0x000fe40000410000 */
[----:B---3--:R-:W-:Y:S02]  /*17ee0*/  FADD.FTZ R9, R27, R24 ;  /* 0x000000181b097221 */ /* 0x008fe40000010000 */
[--C-:B------:R-:W-:Y:S02]  /*17ef0*/  FFMA.FTZ R23, R12, c[0x0][0x2d0], -R8.reuse ;  /* 0x0000b4000c177a23 */ /* 0x100fe40000010808 */
[--C-:B------:R-:W-:Y:S02]  /*17f00*/  FFMA.FTZ R36, R21, c[0x0][0x2d0], -R8.reuse ;  /* 0x0000b40015247a23 */ /* 0x100fe40000010808 */
[--C-:B------:R-:W-:Y:S01]  /*17f10*/  FFMA.FTZ R21, R20, c[0x0][0x2d0], -R8.reuse ;  /* 0x0000b40014157a23 */ /* 0x100fe20000010808 */
[----:B------:R-:W2:Y:S01]  /*17f20*/  MUFU.EX2 R2, R2 ;  /* 0x0000000200027308 */ /* 0x000ea20000000800 */
[--C-:B------:R-:W-:Y:S02]  /*17f30*/  FFMA.FTZ R20, R19, c[0x0][0x2d0], -R8.reuse ;  /* 0x0000b40013147a23 */ /* 0x100fe40000010808 */
[--C-:B------:R-:W-:Y:S02]  /*17f40*/  FFMA.FTZ R176, R18, c[0x0][0x2d0], -R8.reuse ;  /* 0x0000b40012b07a23 */ /* 0x100fe40000010808 */
[--C-:B------:R-:W-:Y:S02]  /*17f50*/  FFMA.FTZ R178, R17, c[0x0][0x2d0], -R8.reuse ;  /* 0x0000b40011b27a23 */ /* 0x100fe40000010808 */
[--C-:B------:R-:W-:Y:S02]  /*17f60*/  FFMA.FTZ R183, R16, c[0x0][0x2d0], -R8.reuse ;  /* 0x0000b40010b77a23 */ /* 0x100fe40000010808 */
[--C-:B------:R-:W-:Y:S01]  /*17f70*/  FFMA.FTZ R184, R15, c[0x0][0x2d0], -R8.reuse ;  /* 0x0000b4000fb87a23 */ /* 0x100fe20000010808 */
[----:B------:R-:W-:Y:S01]  /*17f80*/  MUFU.EX2 R227, R36 ;  /* 0x0000002400e37308 */ /* 0x000fe20000000800 */
[--C-:B------:R-:W-:Y:S02]  /*17f90*/  FFMA.FTZ R194, R14, c[0x0][0x2d0], -R8.reuse ;  /* 0x0000b4000ec27a23 */ /* 0x100fe40000010808 */
[--C-:B------:R-:W-:Y:S01]  /*17fa0*/  FFMA.FTZ R212, R13, c[0x0][0x2d0], -R8.reuse ;  /* 0x0000b4000dd47a23 */ /* 0x100fe20000010808 */
[----:B-1----:R-:W-:Y:S01]  /*17fb0*/  F2FP.PACK_AB R175, R230, R22 ;  /* 0x00000016e6af723e */ /* 0x002fe200000000ff */
[--C-:B------:R-:W-:Y:S02]  /*17fc0*/  FFMA.FTZ R214, R10, c[0x0][0x2d0], -R8.reuse ;  /* 0x0000b4000ad67a23 */ /* 0x100fe40000010808 */
[----:B------:R-:W-:Y:S02]  /*17fd0*/  FFMA.FTZ R215, R11, c[0x0][0x2d0], -R8 ;  /* 0x0000b4000bd77a23 */ /* 0x000fe40000010808 */
[----:B------:R-:W-:Y:S01]  /*17fe0*/  FFMA.FTZ R8, R0, R238, R40 ;  /* 0x000000ee00087223 */ /* 0x000fe20000010028 */
[----:B------:R-:W-:Y:S01]  /*17ff0*/  MUFU.EX2 R229, R38 ;  /* 0x0000002600e57308 */ /* 0x000fe20000000800 */
[----:B------:R-:W-:Y:S02]  /*18000*/  FADD.FTZ R181, R26, R9 ;  /* 0x000000091ab57221 */ /* 0x000fe40000010000 */
[C---:B------:R-:W-:Y:S02]  /*18010*/  FMUL.FTZ R13, R0.reuse, R133 ;  /* 0x00000085000d7220 */ /* 0x040fe40000410000 */
[C---:B------:R-:W-:Y:S02]  /*18020*/  FADD.FTZ R133, R25.reuse, R8 ;  /* 0x0000000819857221 */ /* 0x040fe40000010000 */
[C---:B------:R-:W-:Y:S01]  /*18030*/  FMUL.FTZ R48, R0.reuse, R112 ;  /* 0x0000007000307220 */ /* 0x040fe20000410000 */
[----:B------:R-:W-:Y:S01]  /*18040*/  F2FP.PACK_AB R112, R25, R40 ;  /* 0x000000281970723e */ /* 0x000fe200000000ff */
[C---:B------:R-:W-:Y:S01]  /*18050*/  FMUL.FTZ R16, R0.reuse, R128 ;  /* 0x0000008000107220 */ /* 0x040fe20000410000 */
[----:B------:R-:W1:Y:S01]  /*18060*/  LDSM.16.MT88.4 R24, [R196] ;  /* 0x00000000c418783b */ /* 0x000e620000004200 */
[C---:B------:R-:W-:Y:S01]  /*18070*/  FMUL.FTZ R17, R0.reuse, R129 ;  /* 0x0000008100117220 */ /* 0x040fe20000410000 */
[----:B------:R-:W3:Y:S01]  /*18080*/  MUFU.EX2 R246, R37 ;  /* 0x0000002500f67308 */ /* 0x000ee20000000800 */
[C---:B------:R-:W-:Y:S02]  /*18090*/  FMUL.FTZ R28, R0.reuse, R124 ;  /* 0x0000007c001c7220 */ /* 0x040fe40000410000 */
[C---:B------:R-:W-:Y:S02]  /*180a0*/  FMUL.FTZ R29, R0.reuse, R125 ;  /* 0x0000007d001d7220 */ /* 0x040fe40000410000 */
[C---:B------:R-:W-:Y:S01]  /*180b0*/  FMUL.FTZ R32, R0.reuse, R120 ;  /* 0x0000007800207220 */ /* 0x040fe20000410000 */
[----:B------:R-:W4:Y:S01]  /*180c0*/  LDSM.16.MT88.4 R40, [R197] ;  /* 0x00000000c528783b */ /* 0x000f220000004200 */
        /* <DEDUP_REMOVED lines=8> */
[----:B------:R-:W5:Y:S01]  /*18150*/  MUFU.EX2 R247, R20 ;  /* 0x0000001400f77308 */ /* 0x000f620000000800 */
        /* <DEDUP_REMOVED lines=11> */
[----:B------:R-:W-:Y:S01]  /*18210*/  MUFU.EX2 R108, R190 ;  /* 0x000000be006c7308 */ /* 0x000fe20000000800 */
[C---:B------:R-:W-:Y:S02]  /*18220*/  FMUL.FTZ R8, R4.reuse, R140 ;  /* 0x0000008c04087220 */ /* 0x040fe40000410000 */
[----:B------:R-:W-:Y:S02]  /*18230*/  FMUL.FTZ R9, R4, R141 ;  /* 0x0000008d04097220 */ /* 0x000fe40000410000 */
[C---:B------:R-:W-:Y:S02]  /*18240*/  FMUL.FTZ R10, R3.reuse, R142 ;  /* 0x0000008e030a7220 */ /* 0x040fe40000410000 */
[----:B------:R-:W-:Y:S02]  /*18250*/  FMUL.FTZ R11, R3, R143 ;  /* 0x0000008f030b7220 */ /* 0x000fe40000410000 */
[C---:B--2---:R-:W-:Y:S01]  /*18260*/  FMUL.FTZ R18, R2.reuse, R130 ;  /* 0x0000008202127220 */ /* 0x044fe20000410000 */
[----:B------:R-:W2:Y:S01]  /*18270*/  MUFU.EX2 R0, R23 ;  /* 0x0000001700007308 */ /* 0x000ea20000000800 */
[C---:B------:R-:W-:Y:S02]  /*18280*/  FMUL.FTZ R19, R2.reuse, R131 ;  /* 0x0000008302137220 */ /* 0x040fe40000410000 */
[----:B------:R-:W-:Y:S01]  /*18290*/  LDSM.16.MT88.4 R128, [R196+0x1000] ;  /* 0x00100000c480783b */ /* 0x000fe20000004200 */
[-C--:B-1----:R-:W-:Y:S05]  /*182a0*/  HMMA.16816.F32 R8, R172, R24.reuse, R8 ;  /* 0x00000018ac08723c */ /* 0x082fea0000001808 */
[----:B------:R-:W-:Y:S01]  /*182b0*/  FMUL.FTZ R50, R2, R114 ;  /* 0x0000007202327220 */ /* 0x000fe20000410000 */
[----:B---3--:R-:W-:Y:S01]  /*182c0*/  F2FP.PACK_AB R114, R246, R229 ;  /* 0x000000e5f672723e */ /* 0x008fe200000000ff */
[C---:B------:R-:W-:Y:S01]  /*182d0*/  FMUL.FTZ R51, R2.reuse, R115 ;  /* 0x0000007302337220 */ /* 0x040fe20000410000 */
[----:B-----5:R-:W-:Y:S01]  /*182e0*/  F2FP.PACK_AB R115, R247, R228 ;  /* 0x000000e4f773723e */ /* 0x020fe200000000ff */
[C---:B------:R-:W-:Y:S01]  /*182f0*/  FMUL.FTZ R14, R2.reuse, R134 ;  /* 0x00000086020e7220 */ /* 0x040fe20000410000 */
[----:B------:R-:W-:Y:S02]  /*18300*/  MUFU.EX2 R240, R187 ;  /* 0x000000bb00f07308 */ /* 0x000fe40000000800 */
[----:B------:R-:W-:Y:S02]  /*18310*/  FMUL.FTZ R15, R2, R135 ;  /* 0x00000087020f7220 */ /* 0x000fe40000410000 */
[C---:B------:R-:W-:Y:S02]  /*18320*/  FMUL.FTZ R20, R4.reuse, R144 ;  /* 0x0000009004147220 */ /* 0x040fe40000410000 */
[----:B------:R-:W-:Y:S02]  /*18330*/  FMUL.FTZ R21, R4, R145 ;  /* 0x0000009104157220 */ /* 0x000fe40000410000 */
[----:B------:R-:W-:Y:S01]  /*18340*/  FMUL.FTZ R22, R3, R146 ;  /* 0x0000009203167220 */ /* 0x000fe20000410000 */
[----:B--2---:R-:W-:Y:S01]  /*18350*/  F2FP.PACK_AB R113, R227, R0 ;  /* 0x00000000e371723e */ /* 0x004fe200000000ff */
[C---:B------:R-:W-:Y:S01]  /*18360*/  FMUL.FTZ R23, R3.reuse, R147 ;  /* 0x0000009303177220 */ /* 0x040fe20000410000 */
[----:B------:R-:W-:Y:S01]  /*18370*/  MUFU.EX2 R135, R188 ;  /* 0x000000bc00877308 */ /* 0x000fe20000000800 */
[----:B------:R-:W-:Y:S01]  /*18380*/  LDSM.16.MT88.4 R144, [R196+0x800] ;  /* 0x00080000c490783b */ /* 0x000fe20000004200 */
[C---:B------:R-:W-:Y:S02]  /*18390*/  FMUL.FTZ R46, R2.reuse, R118 ;  /* 0x00000076022e7220 */ /* 0x040fe40000410000 */
[C---:B------:R-:W-:Y:S01]  /*183a0*/  FMUL.FTZ R47, R2.reuse, R119 ;  /* 0x00000077022f7220 */ /* 0x040fe20000410000 */
[C---:B------:R-:W-:Y:S04]  /*183b0*/  HMMA.16816.F32 R12, R112.reuse, R24, R12 ;  /* 0x00000018700c723c */ /* 0x040fe8000000180c */
[----:B------:R-:W1:Y:S01]  /*183c0*/  LDSM.16.MT88.4 R116, [R196+0xc00] ;  /* 0x000c0000c474783b */ /* 0x000e620000004200 */
[C---:B------:R-:W-:Y:S01]  /*183d0*/  FMUL.FTZ R30, R2.reuse, R126 ;  /* 0x0000007e021e7220 */ /* 0x040fe20000410000 */
[----:B------:R-:W-:Y:S01]  /*183e0*/  MUFU.EX2 R134, R182 ;  /* 0x000000b600867308 */ /* 0x000fe20000000800 */
[C---:B------:R-:W-:Y:S01]  /*183f0*/  FMUL.FTZ R31, R2.reuse, R127 ;  /* 0x0000007f021f7220 */ /* 0x040fe20000410000 */
[-C--:B------:R-:W-:Y:S04]  /*18400*/  HMMA.16816.F32 R16, R112, R26.reuse, R16 ;  /* 0x0000001a7010723c */ /* 0x080fe80000001810 */
[----:B------:R-:W-:Y:S01]  /*18410*/  LDSM.16.MT88.4 R124, [R197+0x400] ;  /* 0x00040000c57c783b */ /* 0x000fe20000004200 */
[C---:B------:R-:W-:Y:S02]  /*18420*/  FMUL.FTZ R34, R2.reuse, R122 ;  /* 0x0000007a02227220 */ /* 0x040fe40000410000 */
[----:B------:R-:W-:Y:S01]  /*18430*/  FMUL.FTZ R35, R2, R123 ;  /* 0x0000007b02237220 */ /* 0x000fe20000410000 */
[C---:B------:R-:W-:Y:S01]  /*18440*/  HMMA.16816.F32 R20, R172.reuse, R26, R20 ;  /* 0x0000001aac14723c */ /* 0x040fe20000001814 */
[----:B------:R-:W-:Y:S03]  /*18450*/  MUFU.EX2 R243, R186 ;  /* 0x000000ba00f37308 */ /* 0x000fe60000000800 */
[C---:B------:R-:W-:Y:S01]  /*18460*/  FMUL.FTZ R24, R4.reuse, R148 ;  /* 0x0000009404187220 */ /* 0x040fe20000410000 */
[----:B------:R-:W-:Y:S01]  /*18470*/  LDSM.16.MT88.4 R120, [R196+0x400] ;  /* 0x00040000c478783b */ /* 0x000fe20000004200 */
[C---:B------:R-:W-:Y:S02]  /*18480*/  FMUL.FTZ R25, R4.reuse, R149 ;  /* 0x0000009504197220 */ /* 0x040fe40000410000 */
[C---:B------:R-:W-:Y:S03]  /*18490*/  FMUL.FTZ R26, R3.reuse, R150 ;  /* 0x00000096031a7220 */ /* 0x040fe60000410000 */
[----:B------:R-:W-:Y:S01]  /*184a0*/  MUFU.EX2 R244, R185 ;  /* 0x000000b900f47308 */ /* 0x000fe20000000800 */
[C---:B------:R-:W-:Y:S02]  /*184b0*/  FMUL.FTZ R27, R3.reuse, R151 ;  /* 0x00000097031b7220 */ /* 0x040fe40000410000 */
[C---:B------:R-:W-:Y:S02]  /*184c0*/  FMUL.FTZ R36, R4.reuse, R152 ;  /* 0x0000009804247220 */ /* 0x040fe40000410000 */
[----:B------:R-:W-:Y:S02]  /*184d0*/  FMUL.FTZ R37, R4, R153 ;  /* 0x0000009904257220 */ /* 0x000fe40000410000 */
[C---:B------:R-:W-:Y:S01]  /*184e0*/  FMUL.FTZ R38, R3.reuse, R154 ;  /* 0x0000009a03267220 */ /* 0x040fe20000410000 */
[-C--:B----4-:R-:W-:Y:S02]  /*184f0*/  HMMA.16816.F32 R24, R172, R40.reuse, R24 ;  /* 0x00000028ac18723c */ /* 0x090fe40000001818 */
[----:B------:R-:W-:Y:S01]  /*18500*/  MUFU.EX2 R241, R180 ;  /* 0x000000b400f17308 */ /* 0x000fe20000000800 */
[C---:B------:R-:W-:Y:S02]  /*18510*/  FMUL.FTZ R39, R3.reuse, R155 ;  /* 0x0000009b03277220 */ /* 0x040fe40000410000 */
[----:B------:R-:W-:Y:S01]  /*18520*/  LDSM.16.MT88.4 R152, [R197+0x800] ;  /* 0x00080000c598783b */ /* 0x000fe20000004200 */
[C---:B------:R-:W-:Y:S02]  /*18530*/  FMUL.FTZ R62, R2.reuse, R62 ;  /* 0x0000003e023e7220 */ /* 0x040fe40000410000 */
[C---:B------:R-:W-:Y:S04]  /*18540*/  HMMA.16816.F32 R28, R112.reuse, R40, R28 ;  /* 0x00000028701c723c */ /* 0x040fe8000000181c */
[C---:B------:R-:W-:Y:S01]  /*18550*/  FMUL.FTZ R63, R2.reuse, R63 ;  /* 0x0000003f023f7220 */ /* 0x040fe20000410000 */
[----:B------:R-:W-:Y:S01]  /*18560*/  MUFU.EX2 R242, R179 ;  /* 0x000000b300f27308 */ /* 0x000fe20000000800 */
[----:B------:R-:W-:Y:S02]  /*18570*/  FMUL.FTZ R66, R2, R66 ;  /* 0x0000004202427220 */ /* 0x000fe40000410000 */
[-C--:B------:R-:W-:Y:S04]  /*18580*/  HMMA.16816.F32 R32, R112, R42.reuse, R32 ;  /* 0x0000002a7020723c */ /* 0x080fe80000001820 */
[C---:B------:R-:W-:Y:S02]  /*18590*/  FMUL.FTZ R40, R4.reuse, R156 ;  /* 0x0000009c04287220 */ /* 0x040fe40000410000 */
[----:B------:R-:W-:Y:S01]  /*185a0*/  FMUL.FTZ R41, R4, R157 ;  /* 0x0000009d04297220 */ /* 0x000fe20000410000 */
[----:B------:R-:W-:Y:S01]  /*185b0*/  MUFU.EX2 R245, R177 ;  /* 0x000000b100f57308 */ /* 0x000fe20000000800 */
[C---:B------:R-:W-:Y:S04]  /*185c0*/  HMMA.16816.F32 R36, R172.reuse, R42, R36 ;  /* 0x0000002aac24723c */ /* 0x040fe80000001824 */
[C---:B------:R-:W-:Y:S02]  /*185d0*/  FMUL.FTZ R67, R2.reuse, R67 ;  /* 0x0000004302437220 */ /* 0x040fe40000410000 */
[C---:B------:R-:W-:Y:S02]  /*185e0*/  FMUL.FTZ R74, R3.reuse, R74 ;  /* 0x0000004a034a7220 */ /* 0x040fe40000410000 */
[C---:B------:R-:W-:Y:S01]  /*185f0*/  FMUL.FTZ R42, R3.reuse, R158 ;  /* 0x0000009e032a7220 */ /* 0x040fe20000410000 */
[----:B------:R-:W-:Y:S03]  /*18600*/  MUFU.EX2 R238, R178 ;  /* 0x000000b200ee7308 */ /* 0x000fe60000000800 */
[C---:B------:R-:W-:Y:S02]  /*18610*/  FMUL.FTZ R43, R3.reuse, R159 ;  /* 0x0000009f032b7220 */ /* 0x040fe40000410000 */
[C---:B------:R-:W-:Y:S02]  /*18620*/  FMUL.FTZ R75, R3.reuse, R75 ;  /* 0x0000004b034b7220 */ /* 0x040fe40000410000 */
[C---:B------:R-:W-:Y:S02]  /*18630*/  FMUL.FTZ R78, R2.reuse, R78 ;  /* 0x0000004e024e7220 */ /* 0x040fe40000410000 */
[C---:B------:R-:W-:Y:S01]  /*18640*/  FMUL.FTZ R79, R2.reuse, R79 ;  /* 0x0000004f024f7220 */ /* 0x040fe20000410000 */
[-C--:B-1----:R-:W-:Y:S01]  /*18650*/  HMMA.16816.F32 R40, R172, R116.reuse, R40 ;  /* 0x00000074ac28723c */ /* 0x082fe20000001828 */
[----:B------:R-:W-:Y:S02]  /*18660*/  MUFU.EX2 R237, R183 ;  /* 0x000000b700ed7308 */ /* 0x000fe40000000800 */
[C---:B------:R-:W-:Y:S02]  /*18670*/  FMUL.FTZ R82, R2.reuse, R82 ;  /* 0x0000005202527220 */ /* 0x040fe40000410000 */
[C---:B------:R-:W-:Y:S02]  /*18680*/  FMUL.FTZ R83, R2.reuse, R83 ;  /* 0x0000005302537220 */ /* 0x040fe40000410000 */
[C---:B------:R-:W-:Y:S01]  /*18690*/  FMUL.FTZ R86, R3.reuse, R86 ;  /* 0x0000005603567220 */ /* 0x040fe20000410000 */
[C---:B------:R-:W-:Y:S03]  /*186a0*/  HMMA.16816.F32 R44, R112.reuse, R116, R44 ;  /* 0x00000074702c723c */ /* 0x040fe6000000182c */
[----:B------:R-:W-:Y:S01]  /*186b0*/  MUFU.EX2 R192, R184 ;  /* 0x000000b800c07308 */ /* 0x000fe20000000800 */
[C---:B------:R-:W-:Y:S02]  /*186c0*/  FMUL.FTZ R87, R3.reuse, R87 ;  /* 0x0000005703577220 */ /* 0x040fe40000410000 */
[----:B------:R-:W-:Y:S02]  /*186d0*/  FFMA.FTZ R132, R2, R239, R0 ;  /* 0x000000ef02847223 */ /* 0x000fe40000010000 */
[-C--:B------:R-:W-:Y:S04]  /*186e0*/  HMMA.16816.F32 R48, R112, R118.reuse, R48 ;  /* 0x000000767030723c */ /* 0x080fe80000001830 */
[C---:B------:R-:W-:Y:S01]  /*186f0*/  FMUL.FTZ R90, R3.reuse, R90 ;  /* 0x0000005a035a7220 */ /* 0x040fe20000410000 */
[----:B------:R-:W-:Y:S01]  /*18700*/  MUFU.EX2 R239, R176 ;  /* 0x000000b000ef7308 */ /* 0x000fe20000000800 */
[C---:B------:R-:W-:Y:S02]  /*18710*/  FMUL.FTZ R91, R3.reuse, R91 ;  /* 0x0000005b035b7220 */ /* 0x040fe40000410000 */
[C---:B------:R-:W-:Y:S01]  /*18720*/  HMMA.16816.F32 R52, R172.reuse, R118, R52 ;  /* 0x00000076ac34723c */ /* 0x040fe20000001834 */
[----:B------:R-:W1:Y:S03]  /*18730*/  LDSM.16.MT88.4 R116, [R197+0xc00] ;  /* 0x000c0000c574783b */ /* 0x000e660000004200 */
[C---:B------:R-:W-:Y:S02]  /*18740*/  FMUL.FTZ R102, R3.reuse, R102 ;  /* 0x0000006603667220 */ /* 0x040fe40000410000 */
[----:B------:R-:W-:Y:S01]  /*18750*/  FMUL.FTZ R103, R3, R103 ;  /* 0x0000006703677220 */ /* 0x000fe20000410000 */
[----:B------:R-:W-:Y:S01]  /*18760*/  MUFU.EX2 R186, R219 ;  /* 0x000000db00ba7308 */ /* 0x000fe20000000800 */
[----:B------:R-:W-:Y:S04]  /*18770*/  FADD.FTZ R3, R229, R133 ;  /* 0x00000085e5037221 */ /* 0x000fe80000010000 */
[----:B------:R-:W-:Y:S02]  /*18780*/  FMUL.FTZ R89, R4, R89 ;  /* 0x0000005904597220 */ /* 0x000fe40000410000 */
[----:B------:R-:W-:Y:S02]  /*18790*/  FADD.FTZ R4, R230, R109 ;  /* 0x0000006de6047221 */ /* 0x000fe40000010000 */
[C---:B------:R-:W-:Y:S01]  /*187a0*/  FMUL.FTZ R94, R2.reuse, R94 ;  /* 0x0000005e025e7220 */ /* 0x040fe20000410000 */
[----:B------:R-:W-:Y:S01]  /*187b0*/  MUFU.EX2 R109, R223 ;  /* 0x000000df006d7308 */ /* 0x000fe20000000800 */
[C---:B------:R-:W-:Y:S02]  /*187c0*/  FMUL.FTZ R95, R2.reuse, R95 ;  /* 0x0000005f025f7220 */ /* 0x040fe40000410000 */
[C---:B------:R-:W-:Y:S02]  /*187d0*/  FMUL.FTZ R98, R2.reuse, R98 ;  /* 0x0000006202627220 */ /* 0x040fe40000410000 */
[----:B------:R-:W-:Y:S02]  /*187e0*/  FMUL.FTZ R99, R2, R99 ;  /* 0x0000006302637220 */ /* 0x000fe40000410000 */
[----:B------:R-:W-:Y:S03]  /*187f0*/  FADD.FTZ R0, R106, R181 ;  /* 0x000000b56a007221 */ /* 0x000fe60000010000 */
[----:B------:R-:W2:Y:S10]  /*18800*/  MUFU.EX2 R2, R191 ;  /* 0x000000bf00027308 */ /* 0x000eb40000000800 */
[----:B------:R-:W-:Y:S01]  /*18810*/  MUFU.EX2 R187, R218 ;  /* 0x000000da00bb7308 */ /* 0x000fe20000000800 */
[-C--:B-1----:R-:W-:Y:S09]  /*18820*/  HMMA.16816.F32 R56, R172, R116.reuse, R56 ;  /* 0x00000074ac38723c */ /* 0x082ff20000001838 */
[----:B------:R-:W-:Y:S01]  /*18830*/  MUFU.EX2 R190, R217 ;  /* 0x000000d900be7308 */ /* 0x000fe20000000800 */
[C---:B------:R-:W-:Y:S04]  /*18840*/  HMMA.16816.F32 R60, R112.reuse, R116, R60 ;  /* 0x00000074703c723c */ /* 0x040fe8000000183c */
[----:B--2---:R-:W-:Y:S04]  /*18850*/  FADD.FTZ R0, R2, R0 ;  /* 0x0000000002007221 */ /* 0x004fe80000010000 */
[-C--:B------:R-:W-:Y:S01]  /*18860*/  HMMA.16816.F32 R64, R112, R118.reuse, R64 ;  /* 0x000000767040723c */ /* 0x080fe20000001840 */
[----:B------:R-:W-:Y:S03]  /*18870*/  MUFU.EX2 R191, R216 ;  /* 0x000000d800bf7308 */ /* 0x000fe60000000800 */
[----:B------:R-:W-:Y:S04]  /*18880*/  FADD.FTZ R0, R108, R0 ;  /* 0x000000006c007221 */ /* 0x000fe80000010000 */
[C---:B------:R-:W-:Y:S01]  /*18890*/  HMMA.16816.F32 R68, R172.reuse, R118, R68 ;  /* 0x00000076ac44723c */ /* 0x040fe20000001844 */
[----:B------:R-:W1:Y:S02]  /*188a0*/  LDSM.16.MT88.4 R116, [R196+0x1800] ;  /* 0x00180000c474783b */ /* 0x000e640000004200 */
[----:B------:R-:W-:Y:S10]  /*188b0*/  MUFU.EX2 R185, R211 ;  /* 0x000000d300b97308 */ /* 0x000ff40000000800 */
[----:B------:R-:W2:Y:S10]  /*188c0*/  MUFU.EX2 R188, R195 ;  /* 0x000000c300bc7308 */ /* 0x000eb40000000800 */
[----:B------:R-:W-:Y:S10]  /*188d0*/  MUFU.EX2 R189, R193 ;  /* 0x000000c100bd7308 */ /* 0x000ff40000000800 */
[----:B------:R-:W3:Y:S01]  /*188e0*/  MUFU.EX2 R184, R213 ;  /* 0x000000d500b87308 */ /* 0x000ee20000000800 */
[----:B--2---:R-:W-:Y:S01]  /*188f0*/  F2FP.PACK_AB R176, R188, R185 ;  /* 0x000000b9bcb0723e */ /* 0x004fe200000000ff */
[-C--:B-1----:R-:W-:Y:S08]  /*18900*/  HMMA.16816.F32 R72, R172, R116.reuse, R72 ;  /* 0x00000074ac48723c */ /* 0x082ff00000001848 */
[----:B------:R-:W-:Y:S01]  /*18910*/  MUFU.EX2 R183, R194 ;  /* 0x000000c200b77308 */ /* 0x000fe20000000800 */
[C---:B------:R-:W-:Y:S09]  /*18920*/  HMMA.16816.F32 R76, R112.reuse, R116, R76 ;  /* 0x00000074704c723c */ /* 0x040ff2000000184c */
[----:B------:R-:W1:Y:S01]  /*18930*/  MUFU.EX2 R182, R212 ;  /* 0x000000d400b67308 */ /* 0x000e620000000800 */
[-C--:B------:R-:W-:Y:S03]  /*18940*/  HMMA.16816.F32 R80, R112, R118.reuse, R80 ;  /* 0x000000767050723c */ /* 0x080fe60000001850 */
[----:B---3--:R-:W-:Y:S06]  /*18950*/  F2FP.PACK_AB R178, R184, R189 ;  /* 0x000000bdb8b2723e */ /* 0x008fec00000000ff */
[----:B------:R-:W-:Y:S01]  /*18960*/  MUFU.EX2 R181, R214 ;  /* 0x000000d600b57308 */ /* 0x000fe20000000800 */
[C---:B------:R-:W-:Y:S01]  /*18970*/  HMMA.16816.F32 R84, R172.reuse, R118, R84 ;  /* 0x00000076ac54723c */ /* 0x040fe20000001854 */
[----:B------:R-:W2:Y:S08]  /*18980*/  LDSM.16.MT88.4 R116, [R197+0x1800] ;  /* 0x00180000c574783b */ /* 0x000eb00000004200 */
[----:B------:R-:W3:Y:S03]  /*18990*/  MUFU.EX2 R180, R215 ;  /* 0x000000d700b47308 */ /* 0x000ee60000000800 */
[----:B-1----:R-:W-:Y:S02]  /*189a0*/  F2FP.PACK_AB R177, R182, R183 ;  /* 0x000000b7b6b1723e */ /* 0x002fe400000000ff */
[----:B---3--:R-:W-:Y:S01]  /*189b0*/  F2FP.PACK_AB R179, R180, R181 ;  /* 0x000000b5b4b3723e */ /* 0x008fe200000000ff */
[-C--:B--2---:R-:W-:Y:S08]  /*189c0*/  HMMA.16816.F32 R88, R172, R116.reuse, R88 ;  /* 0x00000074ac58723c */ /* 0x084ff00000001858 */
        /* <DEDUP_REMOVED lines=9> */
[----:B------:R-:W-:Y:S01]  /*18a60*/  FADD.FTZ R0, R227, R132 ;  /* 0x00000084e3007221 */ /* 0x000fe20000010000 */
[----:B------:R-:W-:Y:S01]  /*18a70*/  F2FP.PACK_AB R115, R244, R243 ;  /* 0x000000f3f473723e */ /* 0x000fe200000000ff */
[----:B------:R-:W2:Y:S01]  /*18a80*/  LDL R227, [R1+0x28] ;  /* 0x0000280001e37983 */ /* 0x000ea20000100800 */
[----:B------:R-:W1:Y:S02]  /*18a90*/  MUFU.EX2 R132, R224 ;  /* 0x000000e000847308 */ /* 0x000e640000000800 */
[----:B------:R-:W-:Y:S01]  /*18aa0*/  F2FP.PACK_AB R118, R245, R242 ;  /* 0x000000f2f576723e */ /* 0x000fe200000000ff */
[----:B------:R-:W-:Y:S01]  /*18ab0*/  FADD.FTZ R106, R228, R0 ;  /* 0x00000000e46a7221 */ /* 0x000fe20000010000 */
[----:B------:R-:W-:Y:S01]  /*18ac0*/  F2FP.PACK_AB R119, R192, R237 ;  /* 0x000000edc077723e */ /* 0x000fe200000000ff */
[-C--:B------:R-:W-:Y:S05]  /*18ad0*/  HMMA.16816.F32 R8, R112, R120.reuse, R8 ;  /* 0x000000787008723c */ /* 0x080fea0000001808 */
[----:B------:R-:W-:Y:S01]  /*18ae0*/  F2FP.PACK_AB R173, R187, R186 ;  /* 0x000000babbad723e */ /* 0x000fe200000000ff */
[----:B------:R-:W3:Y:S01]  /*18af0*/  MUFU.EX2 R108, R226 ;  /* 0x000000e2006c7308 */ /* 0x000ee20000000800 */
[----:B------:R-:W-:Y:S01]  /*18b00*/  F2FP.PACK_AB R175, R191, R190 ;  /* 0x000000bebfaf723e */ /* 0x000fe200000000ff */
[C---:B------:R-:W-:Y:S08]  /*18b10*/  HMMA.16816.F32 R12, R116.reuse, R120, R12 ;  /* 0x00000078740c723c */ /* 0x040ff0000000180c */
[-C--:B------:R-:W-:Y:S01]  /*18b20*/  HMMA.16816.F32 R16, R116, R122.reuse, R16 ;  /* 0x0000007a7410723c */ /* 0x080fe20000001810 */
[----:B------:R-:W4:Y:S03]  /*18b30*/  MUFU.EX2 R107, R225 ;  /* 0x000000e1006b7308 */ /* 0x000f260000000800 */
[----:B-1----:R-:W-:Y:S04]  /*18b40*/  F2FP.PACK_AB R174, R109, R132 ;  /* 0x000000846dae723e */ /* 0x002fe800000000ff */
[C---:B------:R-:W-:Y:S01]  /*18b50*/  HMMA.16816.F32 R20, R112.reuse, R122, R20 ;  /* 0x0000007a7014723c */ /* 0x040fe20000001814 */
[----:B------:R-:W1:Y:S03]  /*18b60*/  LDSM.16.MT88.4 R120, [R197+0x1000] ;  /* 0x00100000c578783b */ /* 0x000e660000004200 */
[----:B---3--:R-:W-:Y:S04]  /*18b70*/  FADD.FTZ R0, R108, R2 ;  /* 0x000000026c007221 */ /* 0x008fe80000010000 */
[-C--:B------:R-:W-:Y:S04]  /*18b80*/  HMMA.16816.F32 R24, R112, R124.reuse, R24 ;  /* 0x0000007c7018723c */ /* 0x080fe80000001818 */
[----:B------:R-:W-:Y:S01]  /*18b90*/  FADD.FTZ R2, R247, R106 ;  /* 0x0000006af7027221 */ /* 0x000fe20000010000 */
[----:B------:R-:W-:Y:S03]  /*18ba0*/  MOV R106, R105 ;  /* 0x00000069006a7202 */ /* 0x000fe60000000f00 */
[C---:B------:R-:W-:Y:S04]  /*18bb0*/  HMMA.16816.F32 R28, R116.reuse, R124, R28 ;  /* 0x0000007c741c723c */ /* 0x040fe8000000181c */
[C---:B----4-:R-:W-:Y:S01]  /*18bc0*/  F2FP.PACK_AB R172, R107.reuse, R108 ;  /* 0x0000006c6bac723e */ /* 0x050fe200000000ff */
[----:B------:R-:W-:Y:S01]  /*18bd0*/  FADD.FTZ R0, R107, R0 ;  /* 0x000000006b007221 */ /* 0x000fe20000010000 */
[----:B------:R-:W-:Y:S01]  /*18be0*/  MOV R107, R104 ;  /* 0x00000068006b7202 */ /* 0x000fe20000000f00 */
[----:B------:R-:W-:Y:S01]  /*18bf0*/  FADD.FTZ R2, R239, R2 ;  /* 0x00000002ef027221 */ /* 0x000fe20000010000 */
[-C--:B------:R-:W-:Y:S04]  /*18c00*/  HMMA.16816.F32 R32, R116, R126.reuse, R32 ;  /* 0x0000007e7420723c */ /* 0x080fe80000001820 */
[----:B------:R-:W-:Y:S01]  /*18c10*/  FADD.FTZ R0, R132, R0 ;  /* 0x0000000084007221 */ /* 0x000fe20000010000 */
[----:B------:R-:W-:Y:S01]  /*18c20*/  MOV R108, R6 ;  /* 0x00000006006c7202 */ /* 0x000fe20000000f00 */
[----:B------:R-:W-:Y:S02]  /*18c30*/  FADD.FTZ R2, R238, R2 ;  /* 0x00000002ee027221 */ /* 0x000fe40000010000 */
[C---:B------:R-:W-:Y:S01]  /*18c40*/  HMMA.16816.F32 R36, R112.reuse, R126, R36 ;  /* 0x0000007e7024723c */ /* 0x040fe20000001824 */
[----:B------:R-:W3:Y:S03]  /*18c50*/  LDSM.16.MT88.4 R124, [R196+0x1c00] ;  /* 0x001c0000c47c783b */ /* 0x000ee60000004200 */
[----:B------:R-:W-:Y:S01]  /*18c60*/  FADD.FTZ R248, R109, R0 ;  /* 0x000000006df87221 */ /* 0x000fe20000010000 */
[----:B------:R-:W-:Y:S01]  /*18c70*/  MOV R109, R5 ;  /* 0x00000005006d7202 */ /* 0x000fe20000000f00 */
        /* <DEDUP_REMOVED lines=11> */
[----:B------:R-:W4:Y:S03]  /*18d30*/  LDSM.16.MT88.4 R128, [R197+0x1c00] ;  /* 0x001c0000c580783b */ /* 0x000f260000004200 */
        /* <DEDUP_REMOVED lines=23> */
[C---:B------:R-:W-:Y:S08]  /*18eb0*/  HMMA.16816.F32 R84, R112.reuse, R126, R84 ;  /* 0x0000007e7054723c */ /* 0x040ff00000001854 */
[-C--:B----4-:R-:W-:Y:S08]  /*18ec0*/  HMMA.16816.F32 R88, R112, R128.reuse, R88 ;  /* 0x000000807058723c */ /* 0x090ff00000001858 */
[C---:B------:R-:W-:Y:S08]  /*18ed0*/  HMMA.16816.F32 R92, R116.reuse, R128, R92 ;  /* 0x00000080745c723c */ /* 0x040ff0000000185c */
[-C--:B------:R-:W-:Y:S08]  /*18ee0*/  HMMA.16816.F32 R96, R116, R130.reuse, R96 ;  /* 0x000000827460723c */ /* 0x080ff00000001860 */
[----:B------:R-:W-:Y:S08]  /*18ef0*/  HMMA.16816.F32 R100, R112, R130, R100 ;  /* 0x000000827064723c */ /* 0x000ff00000001864 */
[-C--:B------:R-:W-:Y:S01]  /*18f00*/  HMMA.16816.F32 R140, R172, R144.reuse, R8 ;  /* 0x00000090ac8c723c */ /* 0x080fe20000001808 */
[----:B------:R-:W1:Y:S07]  /*18f10*/  LDSM.16.MT88.4 R8, [R197+0x1400] ;  /* 0x00140000c508783b */ /* 0x000e6e0000004200 */
[C---:B------:R-:W-:Y:S01]  /*18f20*/  HMMA.16816.F32 R132, R176.reuse, R144, R12 ;  /* 0x00000090b084723c */ /* 0x040fe2000000180c */
[----:B------:R-:W3:Y:S07]  /*18f30*/  LDSM.16.MT88.4 R12, [R196+0x2000] ;  /* 0x00200000c40c783b */ /* 0x000eee0000004200 */
[-C--:B------:R-:W-:Y:S01]  /*18f40*/  HMMA.16816.F32 R128, R176, R146.reuse, R16 ;  /* 0x00000092b080723c */ /* 0x080fe20000001810 */
[----:B------:R-:W4:Y:S07]  /*18f50*/  LDSM.16.MT88.4 R16, [R197+0x2000] ;  /* 0x00200000c510783b */ /* 0x000f2e0000004200 */
        /* <DEDUP_REMOVED lines=9> */
[-C--:B-1----:R-:W-:Y:S03]  /*18ff0*/  HMMA.16816.F32 R56, R172, R8.reuse, R56 ;  /* 0x00000008ac38723c */ /* 0x082fe60000001838 */
[C---:B--2---:R-:W-:Y:S05]  /*19000*/  ISETP.GT.AND P0, PT, R221.reuse, R227, PT ;  /* 0x000000e3dd00720c */ /* 0x044fea0003f04270 */
[C---:B------:R-:W-:Y:S04]  /*19010*/  HMMA.16816.F32 R60, R176.reuse, R8, R60 ;  /* 0x00000008b03c723c */ /* 0x040fe8000000183c */
[----:B------:R-:W-:Y:S04]  /*19020*/  IADD3 R221, R221, -0x1, RZ ;  /* 0xffffffffdddd7810 */ /* 0x000fe80007ffe0ff */
[-C--:B------:R-:W-:Y:S08]  /*19030*/  HMMA.16816.F32 R64, R176, R10.reuse, R64 ;  /* 0x0000000ab040723c */ /* 0x080ff00000001840 */
[C---:B------:R-:W-:Y:S08]  /*19040*/  HMMA.16816.F32 R68, R172.reuse, R10, R68 ;  /* 0x0000000aac44723c */ /* 0x040ff00000001844 */
[-C--:B---3--:R-:W-:Y:S08]  /*19050*/  HMMA.16816.F32 R72, R172, R12.reuse, R72 ;  /* 0x0000000cac48723c */ /* 0x088ff00000001848 */
[C---:B------:R-:W-:Y:S08]  /*19060*/  HMMA.16816.F32 R76, R176.reuse, R12, R76 ;  /* 0x0000000cb04c723c */ /* 0x040ff0000000184c */
[-C--:B------:R-:W-:Y:S08]  /*19070*/  HMMA.16816.F32 R80, R176, R14.reuse, R80 ;  /* 0x0000000eb050723c */ /* 0x080ff00000001850 */
[C---:B------:R-:W-:Y:S08]  /*19080*/  HMMA.16816.F32 R84, R172.reuse, R14, R84 ;  /* 0x0000000eac54723c */ /* 0x040ff00000001854 */
[-C--:B----4-:R-:W-:Y:S08]  /*19090*/  HMMA.16816.F32 R88, R172, R16.reuse, R88 ;  /* 0x00000010ac58723c */ /* 0x090ff00000001858 */
[C---:B------:R-:W-:Y:S08]  /*190a0*/  HMMA.16816.F32 R92, R176.reuse, R16, R92 ;  /* 0x00000010b05c723c */ /* 0x040ff0000000185c */
[-C--:B------:R-:W-:Y:S08]  /*190b0*/  HMMA.16816.F32 R96, R176, R18.reuse, R96 ;  /* 0x00000012b060723c */ /* 0x080ff00000001860 */
[----:B------:R-:W-:Y:S01]  /*190c0*/  HMMA.16816.F32 R100, R172, R18, R100 ;  /* 0x00000012ac64723c */ /* 0x000fe20000001864 */
[----:B------:R-:W-:-:S07]  /*190d0*/  @P0 BRA `(.L_x_1048) ;  /* 0xffffb86000000947 */ /* 0x000fce000383ffff */
.L_x_1015:
[----:B------:R-:W2:Y:S01]  /*190e0*/  LDL R0, [R1+0x58] ;  /* 0x0000580001007983 */ /* 0x000ea20000100800 */
[----:B-1----:R-:W-:-:S05]  /*190f0*/  IMAD.MOV.U32 R2, RZ, RZ, c[0x0][0x2c4] ;  /* 0x0000b100ff027624 */ /* 0x002fca00078e00ff */
[----:B------:R-:W-:Y:S01]  /*19100*/  ISETP.NE.AND P0, PT, R2, 0x1, PT ;  /* 0x000000010200780c */ /* 0x000fe20003f05270 */
[----:B------:R-:W-:Y:S01]  /*19110*/  IMAD.MOV.U32 R3, RZ, RZ, c[0x0][0x32c] ;  /* 0x0000cb00ff037624 */ /* 0x000fe200078e00ff */
[----:B--2---:R-:W-:-:S11]  /*19120*/  IADD3 R0, R0, 0x7f, RZ ;  /* 0x0000007f00007810 */ /* 0x004fd60007ffe0ff */
[----:B------:R-:W-:-:S05]  /*19130*/  @P0 IMAD.HI.U32 R2, R0, c[0x0][0x2c8], RZ ;  /* 0x0000b20000020a27 */ /* 0x000fca00078e00ff */
[----:B------:R-:W-:Y:S02]  /*19140*/  @P0 SHF.R.U32.HI R0, RZ, c[0x0][0x2cc], R2 ;  /* 0x0000b300ff000a19 */ /* 0x000fe40000011602 */
[----:B------:R-:W-:Y:S02]  /*19150*/  ISETP.GE.AND P0, PT, R3, 0x1, PT ;  /* 0x000000010300780c */ /* 0x000fe40003f06270 */
[----:B------:R-:W-:-:S05]  /*19160*/  IADD3 R2, R250, 0x1, -R249 ;  /* 0x00000001fa027810 */ /* 0x000fca0007ffe8f9 */
        /* <DEDUP_REMOVED lines=13> */
.L_x_1051:
[----:B------:R-:W-:-:S04]  /*19240*/  MOV R3, 0x1 ;  /* 0x0000000100037802 */ /* 0x000fc80000000f00 */
[----:B------:R-:W-:-:S13]  /*19250*/  ISETP.NE.AND P0, PT, R3, c[0x0][0x32c], PT ;  /* 0x0000cb0003007a0c */ /* 0x000fda0003f05270 */
[----:B------:R-:W-:-:S05]  /*19260*/  @P0 IMAD.HI.U32 R3, R0, c[0x0][0x330], RZ ;  /* 0x0000cc0000030a27 */ /* 0x000fca00078e00ff */
[----:B------:R-:W-:Y:S02]  /*19270*/  @P0 SHF.R.U32.HI R0, RZ, c[0x0][0x334], R3 ;  /* 0x0000cd00ff000a19 */ /* 0x000fe40000011603 */
.L_x_1052:
[----:B------:R-:W-:Y:S05]  /*19280*/  BSYNC B0 ;  /* 0x0000000000007941 */ /* 0x000fea0003800000 */
.L_x_1050:
[----:B------:R-:W-:-:S05]  /*19290*/  IMAD R0, R0, c[0x0][0x32c], RZ ;  /* 0x0000cb0000007a24 */ /* 0x000fca00078e02ff */
[----:B------:R-:W-:-:S03]  /*192a0*/  IMNMX R2, R2, R0, !PT ;  /* 0x0000000002027217 */ /* 0x000fc60007800200 */
.L_x_1049:
[----:B------:R-:W2:Y:S01]  /*192b0*/  LDL R3, [R1+0x20] ;  /* 0x0000200001037983 */ /* 0x000ea20000100800 */
[----:B------:R-:W-:-:S05]  /*192c0*/  IADD3 R2, R2, 0x2f, RZ ;  /* 0x0000002f02027810 */ /* 0x000fca0007ffe0ff */
[----:B------:R-:W-:-:S05]  /*192d0*/  IMAD.HI R2, R2, 0x2aaaaaab, RZ ;  /* 0x2aaaaaab02027827 */ /* 0x000fca00078e02ff */
[----:B------:R-:W-:-:S04]  /*192e0*/  SHF.R.U32.HI R0, RZ, 0x1f, R2 ;  /* 0x0000001fff007819 */ /* 0x000fc80000011602 */
[----:B------:R-:W-:-:S04]  /*192f0*/  LEA.HI.SX32 R0, R2, R0, 0x1d ;  /* 0x0000000002007211 */ /* 0x000fc800078feaff */
[----:B--2---:R-:W-:-:S04]  /*19300*/  IMNMX R246, R3, R0, !PT ;  /* 0x0000000003f67217 */ /* 0x004fc80007800200 */
[----:B------:R-:W-:-:S13]  /*19310*/  ISETP.GE.AND P0, PT, R221, R246, PT ;  /* 0x000000f6dd00720c */ /* 0x000fda0003f06270 */
[----:B------:R-:W-:Y:S05]  /*19320*/  @!P0 BRA `(.L_x_1053) ;  /* 0x0000328000008947 */ /* 0x000fea0003800000 */
.L_x_1066:
[----:B------:R-:W2:Y:S01]  /*19330*/  LDL R0, [R1+0x20] ;  /* 0x0000200001007983 */ /* 0x000ea20000100800 */
[----:B------:R-:W-:Y:S04]  /*19340*/  DEPBAR.LE SB0, 0x0 ;  /* 0x000080000000791a */ /* 0x000fe80000000000 */
[----:B------:R-:W-:Y:S01]  /*19350*/  WARPSYNC 0xffffffff ;  /* 0xffffffff00007948 */ /* 0x000fe20003800000 */
[----:B------:R-:W-:Y:S01]  /*19360*/  BAR.SYNC.DEFER_BLOCKING 0x0 ;  /* 0x0000000000007b1d */ /* 0x000fe20000010000 */
[----:B------:R-:W-:Y:S01]  /*19370*/  IMAD.MOV.U32 R107, RZ, RZ, R105 ;  /* 0x000000ffff6b7224 */ /* 0x000fe200078e0069 */
[----:B------:R-:W-:Y:S01]  /*19380*/  MOV R108, R104 ;  /* 0x00000068006c7202 */ /* 0x000fe20000000f00 */
[----:B------:R-:W-:Y:S03]  /*19390*/  IMAD.MOV.U32 R109, RZ, RZ, R6 ;  /* 0x000000ffff6d7224 */ /* 0x000fe600078e0006 */
[----:B------:R1:W3:Y:S01]  /*193a0*/  LDSM.16.M88.4 R52, [R198] ;  /* 0x00000000c634783b */ /* 0x0002e20000000200 */
[----:B------:R-:W-:Y:S03]  /*193b0*/  BSSY B0, `(.L_x_1054) ;  /* 0x0000043000007945 */ /* 0x000fe60003800000 */
[----:B------:R1:W4:Y:S04]  /*193c0*/  LDSM.16.M88.4 R48, [R198+0x1000] ;  /* 0x00100000c630783b */ /* 0x0003280000000200 */
        /* <DEDUP_REMOVED lines=28> */
.L_x_1202:
[----:B------:R-:W-:-:S05]  /*19590*/  BRA.DIV ~URZ, `(.L_x_1057) ;  /* 0x0000e5327f007947 */ /* 0x000fca000b800000 */
[----:B------:R3:W4:Y:S02]  /*195a0*/  SHFL.IDX PT, R0, R9, RZ, 0x1c1f ;  /* 0x001c1fff09007589 */ /* 0x00072400000e0000 */
.L_x_1203:
        /* <DEDUP_REMOVED lines=23> */
.L_x_1204:
        /* <DEDUP_REMOVED lines=12> */
.L_x_1055:
[----:B-1-34-:R-:W-:Y:S05]  /*197e0*/  BSYNC B0 ;  /* 0x0000000000007941 */ /* 0x01afea0003800000 */
.L_x_1054:
[----:B------:R-:W0:Y:S01]  /*197f0*/  LDGDEPBAR ;  /* 0x00000000000079af */ /* 0x000e220000000000 */
[----:B------:R-:W-:Y:S01]  /*19800*/  WARPSYNC 0xffffffff ;  /* 0xffffffff00007948 */ /* 0x000fe20003800000 */
[-C--:B--2---:R-:W-:Y:S01]  /*19810*/  HMMA.16816.F32 R8, R52, R20.reuse, RZ ;  /* 0x000000143408723c */ /* 0x084fe200000018ff */
[----:B------:R-:W-:Y:S05]  /*19820*/  BSSY B0, `(.L_x_1059) ;  /* 0x000011d000007945 */ /* 0x000fea0003800000 */
[----:B------:R-:W2:Y:S02]  /*19830*/  LDL R106, [R1+0x20] ;  /* 0x00002000016a7983 */ /* 0x000ea40000100800 */
        /* <DEDUP_REMOVED lines=25> */
[----:B------:R-:W3:Y:S07]  /*199d0*/  LDSM.16.M88.4 R184, [R198+0x3000] ;  /* 0x00300000c6b8783b */ /* 0x000eee0000000200 */
[----:B------:R-:W-:Y:S01]  /*199e0*/  HMMA.16816.F32 R52, R176, R194, R52 ;  /* 0x000000c2b034723c */ /* 0x000fe20000001834 */
[----:B------:R-:W4:Y:S03]  /*199f0*/  LDSM.16.M88.4 R176, [R171+0x1000] ;  /* 0x00100000abb0783b */ /* 0x000f260000000200 */
[----:B--2---:R-:W-:Y:S04]  /*19a00*/  ISETP.GT.AND P0, PT, R221, R106, PT ;  /* 0x0000006add00720c */ /* 0x004fe80003f04270 */
[-C--:B-1----:R-:W-:Y:S08]  /*19a10*/  HMMA.16816.F32 R8, R172, R180.reuse, R8 ;  /* 0x000000b4ac08723c */ /* 0x082ff00000001808 */
[C---:B---3--:R-:W-:Y:S08]  /*19a20*/  HMMA.16816.F32 R12, R184.reuse, R180, R12 ;  /* 0x000000b4b80c723c */ /* 0x048ff0000000180c */
        /* <DEDUP_REMOVED lines=172> */
[----:B------:R-:W1:Y:S02]  /*1a4f0*/  S2R R10, SR_TID.X ;  /* 0x00000000000a7919 */ /* 0x000e640000002100 */
[----:B-1----:R-:W-:Y:S04]  /*1a500*/  SHF.R.S32.HI R8, RZ, 0x1f, R10 ;  /* 0x0000001fff087819 */ /* 0x002fe8000001140a */
[----:B------:R-:W-:Y:S04]  /*1a510*/  LEA.HI R8, R8, R10, RZ, 0x2 ;  /* 0x0000000a08087211 */ /* 0x000fe800078f10ff */
[----:B------:R-:W-:Y:S04]  /*1a520*/  SHF.R.S32.HI R8, RZ, 0x2, R8 ;  /* 0x00000002ff087819 */ /* 0x000fe80000011408 */
[----:B------:R-:W-:Y:S01]  /*1a530*/  IADD3 R8, -R8, 0x30, RZ ;  /* 0x0000003008087810 */ /* 0x000fe20007ffe1ff */
[----:B--2---:R-:W-:Y:S01]  /*1a540*/  IMAD R2, R221, 0x30, R228 ;  /* 0x00000030dd027824 */ /* 0x004fe200078e02e4 */
[----:B---3--:R-:W-:Y:S04]  /*1a550*/  ISETP.GT.AND P1, PT, R223, 0x2f, PT ;  /* 0x0000002fdf00780c */ /* 0x008fe80003f24270 */
[----:B------:R-:W-:Y:S05]  /*1a560*/  IADD3 R2, R2, -0x30, R223 ;  /* 0xffffffd002027810 */ /* 0x000fea0007ffe0df */
[----:B------:R-:W-:Y:S04]  /*1a570*/  @P2 IMAD.HI.U32 R3, R2, c[0x0][0x2bc], RZ ;  /* 0x0000af0002032a27 */ /* 0x000fe800078e00ff */
[----:B------:R-:W-:Y:S01]  /*1a580*/  IMAD.MOV.U32 R0, RZ, RZ, R2 ;  /* 0x000000ffff007224 */ /* 0x000fe200078e0002 */
[----:B------:R-:W-:Y:S04]  /*1a590*/  @P2 SHF.R.U32.HI R0, RZ, c[0x0][0x2c0], R3 ;  /* 0x0000b000ff002a19 */ /* 0x000fe80000011603 */
[C---:B----4-:R-:W-:Y:S01]  /*1a5a0*/  @!P1 IADD3 R3, P0, R0.reuse, R226, RZ ;  /* 0x000000e200039210 */ /* 0x050fe20007f1e0ff */
[----:B------:R-:W-:Y:S03]  /*1a5b0*/  IMAD.MOV R4, RZ, RZ, -R0 ;  /* 0x000000ffff047224 */ /* 0x000fe600078e0a00 */
[----:B-----5:R-:W-:Y:S01]  /*1a5c0*/  @!P1 LEA.HI.X.SX32 R0, R0, R106, 0x1, P0 ;  /* 0x0000006a00009211 */ /* 0x020fe200000f0eff */
        /* <DEDUP_REMOVED lines=20> */
.L_x_1205:
[----:B------:R-:W-:-:S05]  /*1a710*/  BRA.DIV ~URZ, `(.L_x_1062) ;  /* 0x0000d5627f007947 */ /* 0x000fca000b800000 */
[----:B------:R3:W4:Y:S02]  /*1a720*/  SHFL.IDX PT, R0, R10, RZ, 0x1c1f ;  /* 0x001c1fff0a007589 */ /* 0x00072400000e0000 */
.L_x_1206:
        /* <DEDUP_REMOVED lines=24> */
.L_x_1207:
        /* <DEDUP_REMOVED lines=20> */
.L_x_1060:
[----:B--234-:R-:W-:Y:S05]  /*1a9f0*/  BSYNC B0 ;  /* 0x0000000000007941 */ /* 0x01cfea0003800000 */
.L_x_1059:
        /* <DEDUP_REMOVED lines=51> */
.L_x_1208:
        /* <DEDUP_REMOVED lines=15> */
.L_x_1209:
        /* <DEDUP_REMOVED lines=26> */
[C---:B--2---:R-:W-:Y:S01]  /*1afc0*/  F2FP.PACK_AB R172, R3.reuse, R2 ;  /* 0x0000000203ac723e */ /* 0x044fe200000000ff */
[----:B------:R-:W-:Y:S02]  /*1afd0*/  FFMA.FTZ R0, R4, R248, R2 ;  /* 0x000000f804007223 */ /* 0x000fe40000010002 */
[C---:B------:R-:W-:Y:S02]  /*1afe0*/  FMUL.FTZ R2, R104.reuse, c[0x0][0x2d0] ;  /* 0x0000b40068027a20 */ /* 0x040fe40000410000 */
        /* <DEDUP_REMOVED lines=55> */
[----:B-1----:R-:W-:Y:S01]  /*1b360*/  F2FP.PACK_AB R174, R13, R14 ;  /* 0x0000000e0dae723e */ /* 0x002fe200000000ff */
[----:B------:R-:W-:Y:S02]  /*1b370*/  FFMA.FTZ R191, R22, c[0x0][0x2d0], -R8 ;  /* 0x0000b40016bf7a23 */ /* 0x000fe40000010808 */
[C---:B------:R-:W-:Y:S02]  /*1b380*/  FMUL.FTZ R73, R4.reuse, R73 ;  /* 0x0000004904497220 */ /* 0x040fe40000410000 */
[C---:B------:R-:W-:Y:S02]  /*1b390*/  FMUL.FTZ R74, R3.reuse, R74 ;  /* 0x0000004a034a7220 */ /* 0x040fe40000410000 */
[----:B------:R-:W-:Y:S01]  /*1b3a0*/  FMUL.FTZ R75, R3, R75 ;  /* 0x0000004b034b7220 */ /* 0x000fe20000410000 */
[----:B------:R-:W1:Y:S01]  /*1b3b0*/  MUFU.EX2 R22, R10 ;  /* 0x0000000a00167308 */ /* 0x000e620000000800 */
[C---:B------:R-:W-:Y:S02]  /*1b3c0*/  FMUL.FTZ R84, R4.reuse, R84 ;  /* 0x0000005404547220 */ /* 0x040fe40000410000 */
[----:B------:R-:W-:Y:S02]  /*1b3d0*/  FMUL.FTZ R85, R4, R85 ;  /* 0x0000005504557220 */ /* 0x000fe40000410000 */
[C---:B--2---:R-:W-:Y:S02]  /*1b3e0*/  FADD.FTZ R0, -R106.reuse, R5 ;  /* 0x000000056a007221 */ /* 0x044fe40000010100 */
[----:B------:R-:W-:Y:S02]  /*1b3f0*/  FMUL.FTZ R5, R106, c[0x0][0x2d0] ;  /* 0x0000b4006a057a20 */ /* 0x000fe40000410000 */
[----:B------:R-:W-:Y:S01]  /*1b400*/  FMUL.FTZ R0, R0, c[0x0][0x2d0] ;  /* 0x0000b40000007a20 */ /* 0x000fe20000410000 */
[----:B------:R-:W-:Y:S01]  /*1b410*/  MUFU.EX2 R217, R36 ;  /* 0x0000002400d97308 */ /* 0x000fe20000000800 */
[--C-:B------:R-:W-:Y:S02]  /*1b420*/  FFMA.FTZ R8, R214, c[0x0][0x2d0], -R5.reuse ;  /* 0x0000b400d6087a23 */ /* 0x100fe40000010805 */
[----:B---3--:R-:W-:Y:S02]  /*1b430*/  FMUL.FTZ R16, R2, R128 ;  /* 0x0000008002107220 */ /* 0x008fe40000410000 */
[----:B----4-:R-:W-:Y:S02]  /*1b440*/  FADD.FTZ R9, R14, R12 ;  /* 0x0000000c0e097221 */ /* 0x010fe40000010000 */
[C---:B------:R-:W-:Y:S02]  /*1b450*/  FMUL.FTZ R17, R2.reuse, R129 ;  /* 0x0000008102117220 */ /* 0x040fe40000410000 */
[C---:B------:R-:W-:Y:S01]  /*1b460*/  FMUL.FTZ R28, R2.reuse, R124 ;  /* 0x0000007c021c7220 */ /* 0x040fe20000410000 */
[----:B------:R-:W2:Y:S01]  /*1b470*/  MUFU.EX2 R0, R0 ;  /* 0x0000000000007308 */ /* 0x000ea20000000800 */
[C---:B------:R-:W-:Y:S02]  /*1b480*/  FMUL.FTZ R29, R2.reuse, R125 ;  /* 0x0000007d021d7220 */ /* 0x040fe40000410000 */
[C---:B------:R-:W-:Y:S02]  /*1b490*/  FMUL.FTZ R32, R2.reuse, R120 ;  /* 0x0000007802207220 */ /* 0x040fe40000410000 */
[C---:B------:R-:W-:Y:S02]  /*1b4a0*/  FMUL.FTZ R44, R2.reuse, R116 ;  /* 0x00000074022c7220 */ /* 0x040fe40000410000 */
[C---:B------:R-:W-:Y:S02]  /*1b4b0*/  FMUL.FTZ R45, R2.reuse, R117 ;  /* 0x00000075022d7220 */ /* 0x040fe40000410000 */
[----:B------:R-:W-:Y:S01]  /*1b4c0*/  FFMA.FTZ R183, R33, c[0x0][0x2d0], -R5 ;  /* 0x0000b40021b77a23 */ /* 0x000fe20000010805 */
[----:B------:R-:W-:Y:S01]  /*1b4d0*/  MUFU.EX2 R244, R21 ;  /* 0x0000001500f47308 */ /* 0x000fe20000000800 */
[C---:B------:R-:W-:Y:S02]  /*1b4e0*/  FMUL.FTZ R33, R2.reuse, R121 ;  /* 0x0000007902217220 */ /* 0x040fe40000410000 */
[----:B------:R-:W-:Y:S02]  /*1b4f0*/  FADD.FTZ R188, R13, R9 ;  /* 0x000000090dbc7221 */ /* 0x000fe40000010000 */
[C---:B-----5:R-:W-:Y:S02]  /*1b500*/  FFMA.FTZ R9, R2.reuse, R238, R24 ;  /* 0x000000ee02097223 */ /* 0x060fe40000010018 */
[----:B------:R-:W-:Y:S01]  /*1b510*/  FMUL.FTZ R48, R2, R112 ;  /* 0x0000007002307220 */ /* 0x000fe20000410000 */
[----:B-1----:R-:W-:Y:S01]  /*1b520*/  F2FP.PACK_AB R112, R22, R24 ;  /* 0x000000181670723e */ /* 0x002fe200000000ff */
        /* <DEDUP_REMOVED lines=18> */
[C---:B--2---:R-:W-:Y:S01]  /*1b650*/  FMUL.FTZ R30, R0.reuse, R126 ;  /* 0x0000007e001e7220 */ /* 0x044fe20000410000 */
[----:B------:R-:W-:Y:S01]  /*1b660*/  MUFU.EX2 R2, R8 ;  /* 0x0000000800027308 */ /* 0x000fe20000000800 */
[C---:B------:R-:W-:Y:S02]  /*1b670*/  FMUL.FTZ R31, R0.reuse, R127 ;  /* 0x0000007f001f7220 */ /* 0x040fe40000410000 */
[C---:B------:R-:W-:Y:S01]  /*1b680*/  FMUL.FTZ R35, R0.reuse, R123 ;  /* 0x0000007b00237220 */ /* 0x040fe20000410000 */
[----:B------:R-:W-:Y:S01]  /*1b690*/  LDSM.16.MT88.4 R124, [R197+0x400] ;  /* 0x00040000c57c783b */ /* 0x000fe20000004200 */
[C---:B------:R-:W-:Y:S02]  /*1b6a0*/  FMUL.FTZ R46, R0.reuse, R118 ;  /* 0x00000076002e7220 */ /* 0x040fe40000410000 */
[----:B------:R-:W-:Y:S02]  /*1b6b0*/  FMUL.FTZ R47, R0, R119 ;  /* 0x00000077002f7220 */ /* 0x000fe40000410000 */
[--C-:B------:R-:W-:Y:S01]  /*1b6c0*/  FFMA.FTZ R20, R219, c[0x0][0x2d0], -R5.reuse ;  /* 0x0000b400db147a23 */ /* 0x100fe20000010805 */
[----:B------:R-:W-:Y:S01]  /*1b6d0*/  MUFU.EX2 R242, R177 ;  /* 0x000000b100f27308 */ /* 0x000fe20000000800 */
[--C-:B------:R-:W-:Y:S01]  /*1b6e0*/  FFMA.FTZ R176, R192, c[0x0][0x2d0], -R5.reuse ;  /* 0x0000b400c0b07a23 */ /* 0x100fe20000010805 */
[----:B------:R-:W-:Y:S01]  /*1b6f0*/  LDSM.16.MT88.4 R116, [R196+0xc00] ;  /* 0x000c0000c474783b */ /* 0x000fe20000004200 */
[--C-:B------:R-:W-:Y:S02]  /*1b700*/  FFMA.FTZ R192, R25, c[0x0][0x2d0], -R5.reuse ;  /* 0x0000b40019c07a23 */ /* 0x100fe40000010805 */
[--C-:B------:R-:W-:Y:S02]  /*1b710*/  FFMA.FTZ R181, R189, c[0x0][0x2d0], -R5.reuse ;  /* 0x0000b400bdb57a23 */ /* 0x100fe40000010805 */
[--C-:B------:R-:W-:Y:S02]  /*1b720*/  FFMA.FTZ R189, R26, c[0x0][0x2d0], -R5.reuse ;  /* 0x0000b4001abd7a23 */ /* 0x100fe40000010805 */
[--C-:B------:R-:W-:Y:S01]  /*1b730*/  FFMA.FTZ R182, R34, c[0x0][0x2d0], -R5.reuse ;  /* 0x0000b40022b67a23 */ /* 0x100fe20000010805 */
[----:B------:R-:W1:Y:S01]  /*1b740*/  MUFU.EX2 R214, R20 ;  /* 0x0000001400d67308 */ /* 0x000e620000000800 */
[C---:B------:R-:W-:Y:S02]  /*1b750*/  FMUL.FTZ R34, R0.reuse, R122 ;  /* 0x0000007a00227220 */ /* 0x040fe40000410000 */
[--C-:B------:R-:W-:Y:S01]  /*1b760*/  FFMA.FTZ R212, R19, c[0x0][0x2d0], -R5.reuse ;  /* 0x0000b40013d47a23 */ /* 0x100fe20000010805 */
[----:B------:R-:W-:Y:S01]  /*1b770*/  LDSM.16.MT88.4 R120, [R196+0x400] ;  /* 0x00040000c478783b */ /* 0x000fe20000004200 */
        /* <DEDUP_REMOVED lines=21> */
[----:B------:R-:W-:Y:S01]  /*1b8d0*/  FFMA.FTZ R132, R0, R239, R2 ;  /* 0x000000ef00847223 */ /* 0x000fe20000010002 */
[----:B------:R-:W-:Y:S01]  /*1b8e0*/  MUFU.EX2 R218, R183 ;  /* 0x000000b700da7308 */ /* 0x000fe20000000800 */
[--C-:B------:R-:W-:Y:S02]  /*1b8f0*/  FFMA.FTZ R11, R216, c[0x0][0x2d0], -R5.reuse ;  /* 0x0000b400d80b7a23 */ /* 0x100fe40000010805 */
[--C-:B------:R-:W-:Y:S02]  /*1b900*/  FFMA.FTZ R10, R215, c[0x0][0x2d0], -R5.reuse ;  /* 0x0000b400d70a7a23 */ /* 0x100fe40000010805 */
[----:B------:R-:W-:Y:S02]  /*1b910*/  FFMA.FTZ R5, R18, c[0x0][0x2d0], -R5 ;  /* 0x0000b40012057a23 */ /* 0x000fe40000010805 */
[----:B------:R-:W-:Y:S02]  /*1b920*/  FMUL.FTZ R18, R0, R130 ;  /* 0x0000008200127220 */ /* 0x000fe40000410000 */
[----:B------:R-:W-:Y:S01]  /*1b930*/  FADD.FTZ R134, R22, R9 ;  /* 0x0000000916867221 */ /* 0x000fe20000010000 */
[----:B------:R1:W2:Y:S01]  /*1b940*/  MUFU.EX2 R0, R27 ;  /* 0x0000001b00007308 */ /* 0x0002a20000000800 */
[C---:B------:R-:W-:Y:S01]  /*1b950*/  FMUL.FTZ R9, R4.reuse, R141 ;  /* 0x0000008d04097220 */ /* 0x040fe20000410000 */
[----:B------:R-:W-:Y:S01]  /*1b960*/  LDSM.16.MT88.4 R128, [R196+0x1000] ;  /* 0x00100000c480783b */ /* 0x000fe20000004200 */
[C---:B------:R-:W-:Y:S02]  /*1b970*/  FMUL.FTZ R8, R4.reuse, R140 ;  /* 0x0000008c04087220 */ /* 0x040fe40000410000 */
        /* <DEDUP_REMOVED lines=8> */
[----:B------:R-:W-:Y:S01]  /*1ba00*/  FMUL.FTZ R101, R4, R101 ;  /* 0x0000006504657220 */ /* 0x000fe20000410000 */
[----:B------:R4:W5:Y:S01]  /*1ba10*/  MUFU.EX2 R245, R10 ;  /* 0x0000000a00f57308 */ /* 0x0009620000000800 */
[C---:B------:R-:W-:Y:S02]  /*1ba20*/  FMUL.FTZ R102, R3.reuse, R102 ;  /* 0x0000006603667220 */ /* 0x040fe40000410000 */
[----:B------:R-:W-:Y:S01]  /*1ba30*/  FMUL.FTZ R103, R3, R103 ;  /* 0x0000006703677220 */ /* 0x000fe20000410000 */
[----:B-1----:R-:W1:Y:S01]  /*1ba40*/  LDSM.16.MT88.4 R24, [R196] ;  /* 0x00000000c418783b */ /* 0x002e620000004200 */
[----:B--2---:R-:W-:Y:S01]  /*1ba50*/  F2FP.PACK_AB R175, R217, R0 ;  /* 0x00000000d9af723e */ /* 0x004fe200000000ff */
[----:B------:R-:W-:Y:S02]  /*1ba60*/  FADD.FTZ R133, R0, R37 ;  /* 0x0000002500857221 */ /* 0x000fe40000010000 */
[C---:B------:R-:W-:Y:S02]  /*1ba70*/  FMUL.FTZ R37, R4.reuse, R153 ;  /* 0x0000009904257220 */ /* 0x040fe40000410000 */
[----:B------:R2:W2:Y:S01]  /*1ba80*/  MUFU.EX2 R216, R23 ;  /* 0x0000001700d87308 */ /* 0x0004a20000000800 */
[----:B------:R-:W-:Y:S01]  /*1ba90*/  FADD.FTZ R0, R107, R188 ;  /* 0x000000bc6b007221 */ /* 0x000fe20000010000 */
[----:B------:R-:W-:Y:S01]  /*1baa0*/  LDSM.16.MT88.4 R152, [R197+0x800] ;  /* 0x00080000c598783b */ /* 0x000fe20000004200 */
[C---:B------:R-:W-:Y:S02]  /*1bab0*/  FMUL.FTZ R88, R4.reuse, R88 ;  /* 0x0000005804587220 */ /* 0x040fe40000410000 */
[C---:B---3--:R-:W-:Y:S02]  /*1bac0*/  FMUL.FTZ R11, R3.reuse, R143 ;  /* 0x0000008f030b7220 */ /* 0x048fe40000410000 */
[----:B------:R-:W-:Y:S02]  /*1bad0*/  FMUL.FTZ R89, R4, R89 ;  /* 0x0000005904597220 */ /* 0x000fe40000410000 */
[C---:B------:R-:W-:Y:S01]  /*1bae0*/  FMUL.FTZ R90, R3.reuse, R90 ;  /* 0x0000005a035a7220 */ /* 0x040fe20000410000 */
[----:B------:R-:W-:Y:S01]  /*1baf0*/  MUFU.EX2 R140, R187 ;  /* 0x000000bb008c7308 */ /* 0x000fe20000000800 */
[C---:B------:R-:W-:Y:S02]  /*1bb00*/  FMUL.FTZ R91, R3.reuse, R91 ;  /* 0x0000005b035b7220 */ /* 0x040fe40000410000 */
[----:B----4-:R-:W-:Y:S01]  /*1bb10*/  FMUL.FTZ R10, R3, R142 ;  /* 0x0000008e030a7220 */ /* 0x010fe20000410000 */
[----:B-----5:R-:W-:Y:S06]  /*1bb20*/  F2FP.PACK_AB R115, R245, R215 ;  /* 0x000000d7f573723e */ /* 0x020fec00000000ff */
[----:B------:R-:W3:Y:S01]  /*1bb30*/  MUFU.EX2 R2, R223 ;  /* 0x000000df00027308 */ /* 0x000ee20000000800 */
[----:B--2---:R-:W-:Y:S01]  /*1bb40*/  FMUL.FTZ R23, R3, R147 ;  /* 0x0000009303177220 */ /* 0x004fe20000410000 */
[----:B------:R-:W-:Y:S01]  /*1bb50*/  F2FP.PACK_AB R114, R244, R216 ;  /* 0x000000d8f472723e */ /* 0x000fe200000000ff */
[----:B------:R-:W-:Y:S07]  /*1bb60*/  LDSM.16.MT88.4 R144, [R196+0x800] ;  /* 0x00080000c490783b */ /* 0x000fee0000004200 */
[----:B------:R-:W-:Y:S01]  /*1bb70*/  MUFU.EX2 R239, R186 ;  /* 0x000000ba00ef7308 */ /* 0x000fe20000000800 */
[-C--:B-1----:R-:W-:Y:S09]  /*1bb80*/  HMMA.16816.F32 R8, R172, R24.reuse, R8 ;  /* 0x00000018ac08723c */ /* 0x082ff20000001808 */
[----:B------:R-:W-:Y:S01]  /*1bb90*/  MUFU.EX2 R223, R181 ;  /* 0x000000b500df7308 */ /* 0x000fe20000000800 */
[C---:B------:R-:W-:Y:S04]  /*1bba0*/  HMMA.16816.F32 R12, R112.reuse, R24, R12 ;  /* 0x00000018700c723c */ /* 0x040fe8000000180c */
[----:B---3--:R-:W-:Y:S03]  /*1bbb0*/  FADD.FTZ R0, R2, R0 ;  /* 0x0000000002007221 */ /* 0x008fe60000010000 */
[C---:B------:R-:W-:Y:S01]  /*1bbc0*/  FMUL.FTZ R24, R4.reuse, R148 ;  /* 0x0000009404187220 */ /* 0x040fe20000410000 */
[-C--:B------:R-:W-:Y:S01]  /*1bbd0*/  HMMA.16816.F32 R16, R112, R26.reuse, R16 ;  /* 0x0000001a7010723c */ /* 0x080fe20000001810 */
[----:B------:R-:W-:Y:S03]  /*1bbe0*/  MUFU.EX2 R184, R226 ;  /* 0x000000e200b87308 */ /* 0x000fe60000000800 */
[C---:B------:R-:W-:Y:S02]  /*1bbf0*/  FMUL.FTZ R25, R4.reuse, R149 ;  /* 0x0000009504197220 */ /* 0x040fe40000410000 */
[----:B------:R-:W-:Y:S02]  /*1bc00*/  FADD.FTZ R0, R109, R0 ;  /* 0x000000006d007221 */ /* 0x000fe40000010000 */
        /* <DEDUP_REMOVED lines=50> */
[----:B------:R-:W-:Y:S01]  /*1bf30*/  F2FP.PACK_AB R114, R108, R109 ;  /* 0x0000006d6c72723e */ /* 0x000fe200000000ff */
        /* <DEDUP_REMOVED lines=102> */
[----:B------:R-:W-:-:S07]  /*1c5a0*/  @P0 BRA `(.L_x_1066) ;  /* 0xffffcd8000000947 */ /* 0x000fce000383ffff */
.L_x_1053:
[----:B------:R-:W2:Y:S02]  /*1c5b0*/  LDL R0, [R1+0x20] ;  /* 0x0000200001007983 */ /* 0x000ea40000100800 */
[----:B--2---:R-:W-:-:S13]  /*1c5c0*/  ISETP.GE.AND P0, PT, R221, R0, PT ;  /* 0x00000000dd00720c */ /* 0x004fda0003f06270 */
[----:B------:R-:W-:Y:S05]  /*1c5d0*/  @!P0 BRA `(.L_x_1067) ;  /* 0x000046a000008947 */ /* 0x000fea0003800000 */
[----:B------:R-:W-:Y:S01]  /*1c5e0*/  IMAD.MOV.U32 R107, RZ, RZ, R104 ;  /* 0x000000ffff6b7224 */ /* 0x000fe200078e0068 */
[----:B------:R-:W-:Y:S01]  /*1c5f0*/  MOV R109, R5 ;  /* 0x00000005006d7202 */ /* 0x000fe20000000f00 */
[----:B------:R-:W-:Y:S01]  /*1c600*/  IMAD.MOV.U32 R106, RZ, RZ, R105 ;  /* 0x000000ffff6a7224 */ /* 0x000fe200078e0069 */
[----:B------:R-:W-:Y:S02]  /*1c610*/  MOV R108, R6 ;  /* 0x00000006006c7202 */ /* 0x000fe40000000f00 */
.L_x_1099:
[----:B------:R-:W2:Y:S01]  /*1c620*/  LDL.64 R8, [R1+0x30] ;  /* 0x0000300001087983 */ /* 0x000ea20000100a00 */
[----:B------:R-:W-:Y:S04]  /*1c630*/  DEPBAR.LE SB0, 0x0 ;  /* 0x000080000000791a */ /* 0x000fe80000000000 */
[----:B------:R-:W3:Y:S01]  /*1c640*/  LDL R5, [R1+0x38] ;  /* 0x0000380001057983 */ /* 0x000ee20000100800 */
[----:B------:R-:W-:Y:S01]  /*1c650*/  WARPSYNC 0xffffffff ;  /* 0xffffffff00007948 */ /* 0x000fe20003800000 */
[----:B------:R-:W-:Y:S01]  /*1c660*/  SHF.R.S32.HI R0, RZ, 0x1f, R222 ;  /* 0x0000001fff007819 */ /* 0x000fe200000114de */
[----:B------:R-:W-:Y:S01]  /*1c670*/  IMAD.WIDE.U32 R2, R222, c[0x0][0x208], RZ ;  /* 0x00008200de027a25 */ /* 0x000fe200078e00ff */
[----:B------:R-:W-:Y:S01]  /*1c680*/  BAR.SYNC.DEFER_BLOCKING 0x0 ;  /* 0x0000000000007b1d */ /* 0x000fe20000010000 */
[----:B------:R-:W-:Y:S02]  /*1c690*/  SHF.R.S32.HI R4, RZ, 0x1f, R220 ;  /* 0x0000001fff047819 */ /* 0x000fe400000114dc */
[----:B------:R-:W-:Y:S03]  /*1c6a0*/  IMAD R0, R0, c[0x0][0x208], RZ ;  /* 0x0000820000007a24 */ /* 0x000fe600078e02ff */
[----:B------:R-:W-:Y:S02]  /*1c6b0*/  IMAD R4, R4, c[0x0][0x218], RZ ;  /* 0x0000860004047a24 */ /* 0x000fe400078e02ff */
[----:B------:R-:W-:Y:S02]  /*1c6c0*/  IMAD R0, R222, c[0x0][0x20c], R0 ;  /* 0x00008300de007a24 */ /* 0x000fe400078e0200 */
[C---:B------:R-:W-:Y:S03]  /*1c6d0*/  IMAD R4, R220.reuse, c[0x0][0x21c], R4 ;  /* 0x00008700dc047a24 */ /* 0x040fe600078e0204 */
[----:B------:R-:W-:Y:S05]  /*1c6e0*/  IADD3 R3, R3, R0, RZ ;  /* 0x0000000003037210 */ /* 0x000fea0007ffe0ff */
        /* <DEDUP_REMOVED lines=17> */
.L_x_1210:
[----:B------:R-:W3:Y:S01]  /*1c800*/  LDL.64 R4, [R1] ;  /* 0x0000000001047983 */ /* 0x000ee20000100a00 */
[----:B------:R-:W-:Y:S01]  /*1c810*/  ISETP.GE.AND P3, PT, R252, c[0x0][0x1d4], PT ;  /* 0x00007500fc007a0c */ /* 0x000fe20003f66270 */
[----:B------:R-:W-:Y:S02]  /*1c820*/  BSSY B0, `(.L_x_1069) ;  /* 0x0000022000007945 */ /* 0x000fe40003800000 */
[----:B------:R-:W4:Y:S04]  /*1c830*/  LDL R9, [R1+0x8] ;  /* 0x0000080001097983 */ /* 0x000f280000100800 */
[----:B------:R-:W5:Y:S04]  /*1c840*/  SHFL.IDX PT, R2, R8, RZ, 0x1c1f ;  /* 0x001c1fff08027589 */ /* 0x000f6800000e0000 */
[----:B------:R-:W1:Y:S01]  /*1c850*/  S2R R10, SR_TID.X ;  /* 0x00000000000a7919 */ /* 0x000e620000002100 */
[----:B----4-:R-:W-:Y:S02]  /*1c860*/  ISETP.GE.AND P2, PT, R9, c[0x0][0x1d4], PT ;  /* 0x0000750009007a0c */ /* 0x010fe40003f46270 */
[----:B---3--:R-:W-:Y:S02]  /*1c870*/  ISETP.GE.AND P4, PT, R4, c[0x0][0x1d4], PT ;  /* 0x0000750004007a0c */ /* 0x008fe40003f86270 */
[----:B-----5:R-:W-:Y:S02]  /*1c880*/  IADD3 R4, P0, R2, R234, RZ ;  /* 0x000000ea02047210 */ /* 0x020fe40007f1e0ff */
[----:B-1----:R-:W-:Y:S03]  /*1c890*/  ISETP.GT.AND P1, PT, R10, 0x3f, PT ;  /* 0x0000003f0a00780c */ /* 0x002fe60003f24270 */
[----:B--2---:R-:W-:Y:S06]  /*1c8a0*/  IMAD.X R5, R0, 0x1, R233, P0 ;  /* 0x0000000100057824 */ /* 0x004fec00000e06e9 */
[----:B------:R-:W-:Y:S01]  /*1c8b0*/  @!PT LDS RZ, [RZ] ;  /* 0x00000000fffff984 */ /* 0x000fe20000000800 */
[----:B------:R-:W-:Y:S01]  /*1c8c0*/  @!PT LDS RZ, [RZ] ;  /* 0x00000000fffff984 */ /* 0x000fe20000000800 */
[----:B------:R1:W-:Y:S02]  /*1c8d0*/  LDGSTS.E.BYPASS.LTC128B.128 [R210+0x1880], [R4.64], !P4 ;  /* 0x0188000004d27fae */ /* 0x0003e4000e101d48 */
[----:B-1----:R-:W-:Y:S05]  /*1c8e0*/  IADD3 R4, P0, R2, R236, RZ ;  /* 0x000000ec02047210 */ /* 0x002fea0007f1e0ff */
[----:B------:R-:W-:Y:S01]  /*1c8f0*/  IMAD.X R5, R0, 0x1, R235, P0 ;  /* 0x0000000100057824 */ /* 0x000fe200000e06eb */
[----:B------:R-:W-:Y:S04]  /*1c900*/  IADD3 R2, P0, R2, R232, RZ ;  /* 0x000000e802027210 */ /* 0x000fe80007f1e0ff */
[----:B------:R1:W-:Y:S01]  /*1c910*/  LDGSTS.E.BYPASS.LTC128B.128 [R210+0x2480], [R4.64], !P3 ;  /* 0x0248000004d27fae */ /* 0x0003e2000d901d48 */
[----:B------:R-:W-:Y:S05]  /*1c920*/  IMAD.X R3, R0, 0x1, R231, P0 ;  /* 0x0000000100037824 */ /* 0x000fea00000e06e7 */
[----:B------:R1:W-:Y:S01]  /*1c930*/  LDGSTS.E.BYPASS.LTC128B.128 [R210+0x3080], [R2.64], !P2 ;  /* 0x0308000002d27fae */ /* 0x0003e2000d101d48 */
[----:B------:R-:W-:-:S05]  /*1c940*/  @P1 BRA `(.L_x_1070) ;  /* 0x000000f000001947 */ /* 0x000fca0003800000 */
[----:B------:R-:W-:-:S05]  /*1c950*/  BRA.DIV ~URZ, `(.L_x_1071) ;  /* 0x0000b7027f007947 */ /* 0x000fca000b800000 */
[----:B-1----:R1:W2:Y:S04]  /*1c960*/  SHFL.IDX PT, R4, R6, 0x1, 0x1c1f ;  /* 0x003c1f0006047f89 */ /* 0x0022a800000e0000 */
[----:B------:R1:W3:Y:S02]  /*1c970*/  SHFL.IDX PT, R0, R8, 0x1, 0x1c1f ;  /* 0x003c1f0008007f89 */ /* 0x0002e400000e0000 */
.L_x_1211:
[----:B---3--:R-:W-:Y:S05]  /*1c980*/  IADD3 R2, P0, R0, R234, RZ ;  /* 0x000000ea00027210 */ /* 0x008fea0007f1e0ff */
[----:B--2---:R-:W-:Y:S05]  /*1c990*/  IMAD.X R3, R4, 0x1, R233, P0 ;  /* 0x0000000104037824 */ /* 0x004fea00000e06e9 */
[----:B------:R-:W-:Y:S01]  /*1c9a0*/  @!PT LDS RZ, [RZ] ;  /* 0x00000000fffff984 */ /* 0x000fe20000000800 */
[----:B------:R-:W-:Y:S01]  /*1c9b0*/  @!PT LDS RZ, [RZ] ;  /* 0x00000000fffff984 */ /* 0x000fe20000000800 */
[----:B------:R-:W-:Y:S01]  /*1c9c0*/  @!PT LDS RZ, [RZ] ;  /* 0x00000000fffff984 */ /* 0x000fe20000000800 */
[----:B------:R2:W-:Y:S02]  /*1c9d0*/  LDGSTS.E.BYPASS.LTC128B.128 [R210+0x2080], [R2.64], !P4 ;  /* 0x0208000002d27fae */ /* 0x0005e4000e101d48 */
[----:B--2---:R-:W-:Y:S05]  /*1c9e0*/  IADD3 R2, P0, R0, R236, RZ ;  /* 0x000000ec00027210 */ /* 0x004fea0007f1e0ff */
[----:B------:R-:W-:Y:S05]  /*1c9f0*/  IMAD.X R3, R4, 0x1, R235, P0 ;  /* 0x0000000104037824 */ /* 0x000fea00000e06eb */
[----:B------:R2:W-:Y:S02]  /*1ca00*/  LDGSTS.E.BYPASS.LTC128B.128 [R210+0x2c80], [R2.64], !P3 ;  /* 0x02c8000002d27fae */ /* 0x0005e4000d901d48 */
[----:B--2---:R-:W-:Y:S05]  /*1ca10*/  IADD3 R2, P0, R0, R232, RZ ;  /* 0x000000e800027210 */ /* 0x004fea0007f1e0ff */
[----:B------:R-:W-:Y:S05]  /*1ca20*/  IMAD.X R3, R4, 0x1, R231, P0 ;  /* 0x0000000104037824 */ /* 0x000fea00000e06e7 */
[----:B------:R2:W-:Y:S03]  /*1ca30*/  LDGSTS.E.BYPASS.LTC128B.128 [R210+0x3880], [R2.64], !P2 ;  /* 0x0388000002d27fae */ /* 0x0005e6000d101d48 */
.L_x_1070:
[----:B------:R-:W-:Y:S05]  /*1ca40*/  BSYNC B0 ;  /* 0x0000000000007941 */ /* 0x000fea0003800000 */
.L_x_1069:
[----:B------:R-:W0:Y:S01]  /*1ca50*/  LDGDEPBAR ;  /* 0x00000000000079af */ /* 0x000e220000000000 */
[----:B------:R-:W-:Y:S01]  /*1ca60*/  WARPSYNC 0xffffffff ;  /* 0xffffffff00007948 */ /* 0x000fe20003800000 */
[-C--:B-1----:R-:W-:Y:S01]  /*1ca70*/  HMMA.16816.F32 R8, R52, R20.reuse, RZ ;  /* 0x000000143408723c */ /* 0x082fe200000018ff */
        /* <DEDUP_REMOVED lines=88> */
[----:B--2---:R-:W-:Y:S04]  /*1d000*/  FMUL.FTZ R3, R14, c[0x0][0x320] ;  /* 0x0000c8000e037a20 */ /* 0x004fe80000410000 */
[----:B------:R-:W2:Y:S01]  /*1d010*/  MUFU.TANH R226, R3 ;  /* 0x0000000300e27308 */ /* 0x000ea20000002400 */
        /* <DEDUP_REMOVED lines=117> */
[----:B------:R-:W-:Y:S01]  /*1d770*/  SHF.R.S32.HI R9, RZ, 0x2, R9 ;  /* 0x00000002ff097819 */ /* 0x000fe20000011409 */
[----:B--2---:R-:W-:Y:S01]  /*1d780*/  IMAD R2, R221, 0x30, R227 ;  /* 0x00000030dd027824 */ /* 0x004fe200078e02e3 */
[----:B---3--:R-:W-:Y:S04]  /*1d790*/  ISETP.GT.AND P1, PT, R5, 0x2f, PT ;  /* 0x0000002f0500780c */ /* 0x008fe80003f24270 */
[----:B------:R-:W-:Y:S05]  /*1d7a0*/  IADD3 R2, R2, -0x30, R5 ;  /* 0xffffffd002027810 */ /* 0x000fea0007ffe005 */
        /* <DEDUP_REMOVED lines=8> */
[----:B------:R-:W-:Y:S03]  /*1d830*/  @!P1 LEA.HI.X R5, R3, c[0x0][0x2a4], R5, 0x2, P0 ;  /* 0x0000a90003059a11 */ /* 0x000fe600000f1405 */
[----:B------:R-:W-:Y:S01]  /*1d840*/  IMAD.WIDE.U32 R2, R222, c[0x0][0x1e0], RZ ;  /* 0x00007800de027a25 */ /* 0x000fe200078e00ff */
[----:B------:R-:W-:Y:S01]  /*1d850*/  SHF.R.S32.HI R0, RZ, 0x1f, R222 ;  /* 0x0000001fff007819 */ /* 0x000fe200000114de */
[----:B------:R1:W2:Y:S04]  /*1d860*/  @!P1 LDG.E R220, [R4.64] ;  /* 0x0000000804dc9981 */ /* 0x0002a8000c1e1900 */
[----:B------:R-:W-:Y:S04]  /*1d870*/  IMAD R0, R0, c[0x0][0x1e0], RZ ;  /* 0x0000780000007a24 */ /* 0x000fe800078e02ff */
[----:B------:R-:W-:Y:S04]  /*1d880*/  IMAD R0, R222, c[0x0][0x1e4], R0 ;  /* 0x00007900de007a24 */ /* 0x000fe800078e0200 */
[----:B------:R-:W-:Y:S01]  /*1d890*/  IMAD.IADD R3, R3, 0x1, R0 ;  /* 0x0000000103037824 */ /* 0x000fe200078e0200 */
[----:B-1----:R-:W-:Y:S02]  /*1d8a0*/  IADD3 R5, -R9, 0x30, RZ ;  /* 0x0000003009057810 */ /* 0x002fe40007ffe1ff */
[----:B--2---:R-:W-:Y:S01]  /*1d8b0*/  SHF.R.S32.HI R0, RZ, 0x1f, R220 ;  /* 0x0000001fff007819 */ /* 0x004fe200000114dc */
        /* <DEDUP_REMOVED lines=10> */
.L_x_1212:
[----:B------:R-:W-:-:S05]  /*1d960*/  BRA.DIV ~URZ, `(.L_x_1075) ;  /* 0x0000a8327f007947 */ /* 0x000fca000b800000 */
[----:B------:R3:W4:Y:S02]  /*1d970*/  SHFL.IDX PT, R0, R8, RZ, 0x1c1f ;  /* 0x001c1fff08007589 */ /* 0x00072400000e0000 */
.L_x_1213:
        /* <DEDUP_REMOVED lines=9> */
[----:B--2---:R-:W-:Y:S05]  /*1da10*/  @P0 IADD3 R2, P1, R0, R232, RZ ;  /* 0x000000e800020210 */ /* 0x004fea0007f3e0ff */
[----:B------:R-:W-:Y:S05]  /*1da20*/  @P0 IMAD.X R3, R4, 0x1, R231, P1 ;  /* 0x0000000104030824 */ /* 0x000fea00008e06e7 */
[----:B------:R2:W-:Y:S01]  /*1da30*/  @P0 LDGSTS.E.BYPASS.LTC128B.128 [R210+0x5480], [R2.64], !P2 ;  /* 0x0548000002d20fae */ /* 0x0005e2000d101d48 */
[----:B------:R-:W-:Y:S01]  /*1da40*/  ISETP.GE.AND P0, PT, R5, 0x21, PT ;  /* 0x000000210500780c */ /* 0x000fe20003f06270 */
[----:B------:R-:W-:-:S06]  /*1da50*/  BRA.DIV ~URZ, `(.L_x_1076) ;  /* 0x0000a7b27f007947 */ /* 0x000fcc000b800000 */
[----:B------:R4:W1:Y:S04]  /*1da60*/  SHFL.IDX PT, R4, R6, 0x1, 0x1c1f ;  /* 0x003c1f0006047f89 */ /* 0x00086800000e0000 */
[----:B------:R4:W2:Y:S02]  /*1da70*/  SHFL.IDX PT, R0, R8, 0x1, 0x1c1f ;  /* 0x003c1f0008007f89 */ /* 0x0008a400000e0000 */
.L_x_1214:
[----:B--2---:R-:W-:Y:S05]  /*1da80*/  @P0 IADD3 R2, P1, R0, R234, RZ ;  /* 0x000000ea00020210 */ /* 0x004fea0007f3e0ff */
[----:B-1----:R-:W-:Y:S05]  /*1da90*/  @P0 IMAD.X R3, R4, 0x1, R233, P1 ;  /* 0x0000000104030824 */ /* 0x002fea00008e06e9 */
[----:B------:R-:W-:Y:S01]  /*1daa0*/  @!PT LDS RZ, [RZ] ;  /* 0x00000000fffff984 */ /* 0x000fe20000000800 */
[----:B------:R-:W-:Y:S01]  /*1dab0*/  @!PT LDS RZ, [RZ] ;  /* 0x00000000fffff984 */ /* 0x000fe20000000800 */
[----:B------:R-:W-:Y:S01]  /*1dac0*/  @!PT LDS RZ, [RZ] ;  /* 0x00000000fffff984 */ /* 0x000fe20000000800 */
[----:B------:R1:W-:Y:S02]  /*1dad0*/  @P0 LDGSTS.E.BYPASS.LTC128B.128 [R210+0x4480], [R2.64], !P4 ;  /* 0x0448000002d20fae */ /* 0x0003e4000e101d48 */
[----:B-1----:R-:W-:Y:S05]  /*1dae0*/  @P0 IADD3 R2, P1, R0, R236, RZ ;  /* 0x000000ec00020210 */ /* 0x002fea0007f3e0ff */
[----:B------:R-:W-:Y:S05]  /*1daf0*/  @P0 IMAD.X R3, R4, 0x1, R235, P1 ;  /* 0x0000000104030824 */ /* 0x000fea00008e06eb */
[----:B------:R1:W-:Y:S02]  /*1db00*/  @P0 LDGSTS.E.BYPASS.LTC128B.128 [R210+0x5080], [R2.64], !P3 ;  /* 0x0508000002d20fae */ /* 0x0003e4000d901d48 */
[----:B-1----:R-:W-:Y:S05]  /*1db10*/  @P0 IADD3 R2, P1, R0, R232, RZ ;  /* 0x000000e800020210 */ /* 0x002fea0007f3e0ff */
[----:B------:R-:W-:Y:S05]  /*1db20*/  @P0 IMAD.X R3, R4, 0x1, R231, P1 ;  /* 0x0000000104030824 */ /* 0x000fea00008e06e7 */
[----:B------:R1:W-:Y:S03]  /*1db30*/  @P0 LDGSTS.E.BYPASS.LTC128B.128 [R210+0x5c80], [R2.64], !P2 ;  /* 0x05c8000002d20fae */ /* 0x0003e6000d101d48 */
.L_x_1073:
[----:B--234-:R-:W-:Y:S05]  /*1db40*/  BSYNC B0 ;  /* 0x0000000000007941 */ /* 0x01cfea0003800000 */
.L_x_1072:
        /* <DEDUP_REMOVED lines=15> */
.L_x_1215:
        /* <DEDUP_REMOVED lines=19> */
.L_x_1080:
[----:B------:R-:W-:Y:S04]  /*1dd70*/  MOV R9, 0x1 ;  /* 0x0000000100097802 */ /* 0x000fe80000000f00 */
[----:B------:R-:W-:Y:S11]  /*1dd80*/  ISETP.NE.AND P0, PT, R9, c[0x0][0x32c], PT ;  /* 0x0000cb0009007a0c */ /* 0x000ff60003f05270 */
[----:B------:R-:W-:Y:S02]  /*1dd90*/  @!UPT UIADD3 URZ, URZ, URZ, URZ ;  /* 0x0000003f3f3ff290 */ /* 0x000fe4000fffe03f */
[----:B------:R-:W-:Y:S05]  /*1dda0*/  @P0 IMAD.HI.U32 R9, R4, c[0x0][0x330], RZ ;  /* 0x0000cc0004090a27 */ /* 0x000fea00078e00ff */
[----:B------:R-:W-:Y:S02]  /*1ddb0*/  @P0 SHF.R.U32.HI R4, RZ, c[0x0][0x334], R9 ;  /* 0x0000cd00ff040a19 */ /* 0x000fe40000011609 */
.L_x_1081:
[----:B------:R-:W-:Y:S05]  /*1ddc0*/  BSYNC B0 ;  /* 0x0000000000007941 */ /* 0x000fea0003800000 */
.L_x_1079:
[----:B------:R-:W-:Y:S04]  /*1ddd0*/  IMAD.IADD R9, R0, 0x1, -R251 ;  /* 0x0000000100097824 */ /* 0x000fe800078e0afb */
[----:B------:R-:W-:Y:S05]  /*1dde0*/  IMAD R4, R4, c[0x0][0x32c], R9 ;  /* 0x0000cb0004047a24 */ /* 0x000fea00078e0209 */
[----:B------:R-:W-:Y:S02]  /*1ddf0*/  IMNMX R2, R2, R4, !PT ;  /* 0x0000000402027217 */ /* 0x000fe40007800200 */
[----:B------:R-:W-:Y:S04]  /*1de00*/  IADD3 R4, R4, c[0x0][0x32c], RZ ;  /* 0x0000cb0004047a10 */ /* 0x000fe80007ffe0ff */
[----:B------:R-:W-:Y:S02]  /*1de10*/  IMNMX R3, R3, R4, PT ;  /* 0x0000000403037217 */ /* 0x000fe40003800200 */
.L_x_1078:
        /* <DEDUP_REMOVED lines=63> */
.L_x_1216:
        /* <DEDUP_REMOVED lines=19> */
.L_x_1085:
[----:B------:R-:W-:Y:S04]  /*1e340*/  MOV R9, 0x1 ;  /* 0x0000000100097802 */ /* 0x000fe80000000f00 */
[----:B------:R-:W-:Y:S11]  /*1e350*/  ISETP.NE.AND P0, PT, R9, c[0x0][0x32c], PT ;  /* 0x0000cb0009007a0c */ /* 0x000ff60003f05270 */
[----:B------:R-:W-:Y:S02]  /*1e360*/  @!UPT UIADD3 URZ, URZ, URZ, URZ ;  /* 0x0000003f3f3ff290 */ /* 0x000fe4000fffe03f */
[----:B------:R-:W-:Y:S05]  /*1e370*/  @P0 IMAD.HI.U32 R9, R4, c[0x0][0x330], RZ ;  /* 0x0000cc0004090a27 */ /* 0x000fea00078e00ff */
[----:B------:R-:W-:Y:S02]  /*1e380*/  @P0 SHF.R.U32.HI R4, RZ, c[0x0][0x334], R9 ;  /* 0x0000cd00ff040a19 */ /* 0x000fe40000011609 */
.L_x_1086:
[----:B------:R-:W-:Y:S05]  /*1e390*/  BSYNC B0 ;  /* 0x0000000000007941 */ /* 0x000fea0003800000 */
.L_x_1084:
[----:B------:R-:W-:Y:S04]  /*1e3a0*/  IMAD.IADD R9, R0, 0x1, -R251 ;  /* 0x0000000100097824 */ /* 0x000fe800078e0afb */
[----:B------:R-:W-:Y:S05]  /*1e3b0*/  IMAD R4, R4, c[0x0][0x32c], R9 ;  /* 0x0000cb0004047a24 */ /* 0x000fea00078e0209 */
[----:B------:R-:W-:Y:S02]  /*1e3c0*/  IMNMX R2, R2, R4, !PT ;  /* 0x0000000402027217 */ /* 0x000fe40007800200 */
[----:B------:R-:W-:Y:S04]  /*1e3d0*/  IADD3 R4, R4, c[0x0][0x32c], RZ ;  /* 0x0000cb0004047a10 */ /* 0x000fe80007ffe0ff */
[----:B------:R-:W-:Y:S02]  /*1e3e0*/  IMNMX R3, R3, R4, PT ;  /* 0x0000000403037217 */ /* 0x000fe40003800200 */
.L_x_1083:
        /* <DEDUP_REMOVED lines=44> */
.L_x_1217:
        /* <DEDUP_REMOVED lines=19> */
.L_x_1090:
[----:B------:R-:W-:Y:S04]  /*1e7e0*/  MOV R9, 0x1 ;  /* 0x0000000100097802 */ /* 0x000fe80000000f00 */
[----:B------:R-:W-:Y:S11]  /*1e7f0*/  ISETP.NE.AND P0, PT, R9, c[0x0][0x32c], PT ;  /* 0x0000cb0009007a0c */ /* 0x000ff60003f05270 */
[----:B------:R-:W-:Y:S02]  /*1e800*/  @!UPT UIADD3 URZ, URZ, URZ, URZ ;  /* 0x0000003f3f3ff290 */ /* 0x000fe4000fffe03f */
[----:B------:R-:W-:Y:S05]  /*1e810*/  @P0 IMAD.HI.U32 R9, R4, c[0x0][0x330], RZ ;  /* 0x0000cc0004090a27 */ /* 0x000fea00078e00ff */
[----:B------:R-:W-:Y:S02]  /*1e820*/  @P0 SHF.R.U32.HI R4, RZ, c[0x0][0x334], R9 ;  /* 0x0000cd00ff040a19 */ /* 0x000fe40000011609 */
.L_x_1091:
[----:B------:R-:W-:Y:S05]  /*1e830*/  BSYNC B0 ;  /* 0x0000000000007941 */ /* 0x000fea0003800000 */
.L_x_1089:
[----:B------:R-:W-:Y:S04]  /*1e840*/  IMAD.IADD R9, R0, 0x1, -R251 ;  /* 0x0000000100097824 */ /* 0x000fe800078e0afb */
[----:B------:R-:W-:Y:S05]  /*1e850*/  IMAD R4, R4, c[0x0][0x32c], R9 ;  /* 0x0000cb0004047a24 */ /* 0x000fea00078e0209 */
[----:B------:R-:W-:Y:S02]  /*1e860*/  IMNMX R2, R2, R4, !PT ;  /* 0x0000000402027217 */ /* 0x000fe40007800200 */
[----:B------:R-:W-:Y:S04]  /*1e870*/  IADD3 R4, R4, c[0x0][0x32c], RZ ;  /* 0x0000cb0004047a10 */ /* 0x000fe80007ffe0ff */
[----:B------:R-:W-:Y:S02]  /*1e880*/  IMNMX R3, R3, R4, PT ;  /* 0x0000000403037217 */ /* 0x000fe40003800200 */
.L_x_1088:
        /* <DEDUP_REMOVED lines=44> */
.L_x_1218:
        /* <DEDUP_REMOVED lines=19> */
.L_x_1095:
[----:B--234-:R-:W-:Y:S04]  /*1ec80*/  MOV R5, 0x1 ;  /* 0x0000000100057802 */ /* 0x01cfe80000000f00 */
[----:B------:R-:W-:Y:S11]  /*1ec90*/  ISETP.NE.AND P0, PT, R5, c[0x0][0x32c], PT ;  /* 0x0000cb0005007a0c */ /* 0x000ff60003f05270 */
[----:B------:R-:W-:Y:S02]  /*1eca0*/  @!UPT UIADD3 URZ, URZ, URZ, URZ ;  /* 0x0000003f3f3ff290 */ /* 0x000fe4000fffe03f */
[----:B------:R-:W-:Y:S05]  /*1ecb0*/  @P0 IMAD.HI.U32 R5, R4, c[0x0][0x330], RZ ;  /* 0x0000cc0004050a27 */ /* 0x000fea00078e00ff */
[----:B------:R-:W-:Y:S02]  /*1ecc0*/  @P0 SHF.R.U32.HI R4, RZ, c[0x0][0x334], R5 ;  /* 0x0000cd00ff040a19 */ /* 0x000fe40000011605 */
.L_x_1096:
[----:B------:R-:W-:Y:S05]  /*1ecd0*/  BSYNC B0 ;  /* 0x0000000000007941 */ /* 0x000fea0003800000 */
.L_x_1094:
[----:B------:R-:W-:Y:S04]  /*1ece0*/  IMAD.IADD R0, R0, 0x1, -R251 ;  /* 0x0000000100007824 */ /* 0x000fe800078e0afb */
[----:B------:R-:W-:Y:S05]  /*1ecf0*/  IMAD R0, R4, c[0x0][0x32c], R0 ;  /* 0x0000cb0004007a24 */ /* 0x000fea00078e0200 */
[----:B------:R-:W-:Y:S02]  /*1ed00*/  IMNMX R2, R2, R0, !PT ;  /* 0x0000000002027217 */ /* 0x000fe40007800200 */
[----:B------:R-:W-:Y:S04]  /*1ed10*/  IADD3 R0, R0, c[0x0][0x32c], RZ ;  /* 0x0000cb0000007a10 */ /* 0x000fe80007ffe0ff */
[----:B------:R-:W-:Y:S02]  /*1ed20*/  IMNMX R3, R3, R0, PT ;  /* 0x0000000003037217 */ /* 0x000fe40003800200 */
.L_x_1093:
        /* <DEDUP_REMOVED lines=92> */
.L_x_1219:
        /* <DEDUP_REMOVED lines=15> */
.L_x_1220:
        /* <DEDUP_REMOVED lines=368> */
[----:B--2---:R-:W-:Y:S05]  /*20ae0*/  ISETP.GT.AND P0, PT, R221, R227, PT ;  /* 0x000000e3dd00720c */ /* 0x004fea0003f04270 */
        /* <DEDUP_REMOVED lines=10> */
[----:B------:R-:W-:Y:S01]  /*20b90*/  FADD.FTZ R2, R181, R0 ;  /* 0x00000000b5027221 */ /* 0x000fe20000010000 */
[----:B------:R-:W-:Y:S01]  /*20ba0*/  IADD3 R0, R221, -0x1, RZ ;  /* 0xffffffffdd007810 */ /* 0x000fe20007ffe0ff */
[C---:B------:R-:W-:Y:S04]  /*20bb0*/  HMMA.16816.F32 R76, R176.reuse, R12, R76 ;  /* 0x0000000cb04c723c */ /* 0x040fe8000000184c */
[----:B------:R-:W-:Y:S01]  /*20bc0*/  FADD.FTZ R237, R191, R4 ;  /* 0x00000004bfed7221 */ /* 0x000fe20000010000 */
[----:B------:R-:W-:Y:S01]  /*20bd0*/  MOV R221, R0 ;  /* 0x0000000000dd7202 */ /* 0x000fe20000000f00 */
[----:B------:R-:W-:Y:S02]  /*20be0*/  FADD.FTZ R238, R184, R3 ;  /* 0x00000003b8ee7221 */ /* 0x000fe40000010000 */
[-C--:B------:R-:W-:Y:S04]  /*20bf0*/  HMMA.16816.F32 R80, R176, R14.reuse, R80 ;  /* 0x0000000eb050723c */ /* 0x080fe80000001850 */
[----:B------:R-:W-:Y:S04]  /*20c00*/  FADD.FTZ R239, R180, R2 ;  /* 0x00000002b4ef7221 */ /* 0x000fe80000010000 */
[C---:B------:R-:W-:Y:S08]  /*20c10*/  HMMA.16816.F32 R84, R172.reuse, R14, R84 ;  /* 0x0000000eac54723c */ /* 0x040ff00000001854 */
[-C--:B----4-:R-:W-:Y:S08]  /*20c20*/  HMMA.16816.F32 R88, R172, R16.reuse, R88 ;  /* 0x00000010ac58723c */ /* 0x090ff00000001858 */
[C---:B------:R-:W-:Y:S08]  /*20c30*/  HMMA.16816.F32 R92, R176.reuse, R16, R92 ;  /* 0x00000010b05c723c */ /* 0x040ff0000000185c */
[-C--:B------:R-:W-:Y:S08]  /*20c40*/  HMMA.16816.F32 R96, R176, R18.reuse, R96 ;  /* 0x00000012b060723c */ /* 0x080ff00000001860 */
[----:B------:R-:W-:Y:S01]  /*20c50*/  HMMA.16816.F32 R100, R172, R18, R100 ;  /* 0x00000012ac64723c */ /* 0x000fe20000001864 */
[----:B------:R-:W-:Y:S07]  /*20c60*/  @!UPT UIADD3 URZ, URZ, URZ, URZ ;  /* 0x0000003f3f3ff290 */ /* 0x000fee000fffe03f */
[----:B------:R-:W-:-:S11]  /*20c70*/  @P0 BRA `(.L_x_1099) ;  /* 0xffffb9a000000947 */ /* 0x000fd6000383ffff */
.L_x_1067:
[----:B------:R-:W-:Y:S05]  /*20c80*/  BRA.DIV ~URZ, `(.L_x_1100) ;  /* 0x00007a427f007947 */ /* 0x000fea000b800000 */
[----:B------:R1:W2:Y:S02]  /*20c90*/  SHFL.BFLY PT, R0, R248, 0x2, 0x1f ;  /* 0x0c401f00f8007f89 */ /* 0x0002a400000e0000 */
.L_x_1221:
        /* <DEDUP_REMOVED lines=15> */
.L_x_1222:
[----:B------:R-:W-:Y:S01]  /*20d90*/  FSETP.NE.FTZ.AND P3, PT, R10, RZ, PT ;  /* 0x000000ff0a00720b */ /* 0x000fe20003f75000 */
[----:B------:R-:W-:Y:S01]  /*20da0*/  CS2R R2, SRZ ;  /* 0x0000000000027805 */ /* 0x000fe2000001ff00 */
[----:B------:R-:W-:Y:S01]  /*20db0*/  MOV R0, RZ ;  /* 0x000000ff00007202 */ /* 0x000fe20000000f00 */
[----:B-1----:R-:W-:Y:S01]  /*20dc0*/  FADD.FTZ R4, R12, R11 ;  /* 0x0000000b0c047221 */ /* 0x002fe20000010000 */
        /* <DEDUP_REMOVED lines=38> */
[----:B-1--4-:R-:W-:-:S02]  /*21030*/  @P2 FMUL.FTZ R11, R9, 0.69314718246459960938 ;  /* 0x3f317218090b2820 */ /* 0x012fc40000410000 */
        /* <DEDUP_REMOVED lines=17> */
[----:B------:R-:W-:Y:S02]  /*21150*/  FMUL.FTZ R45, R2, R61 ;  /* 0x0000003d022d7220 */ /* 0x000fe40000410000 */
        /* <DEDUP_REMOVED lines=11> */
[----:B------:R-:W-:Y:S01]  /*21210*/  FMUL.FTZ R75, R3, R103 ;  /* 0x00000067034b7220 */ /* 0x000fe20000410000 */
[----:B------:R-:W-:Y:S01]  /*21220*/  @P3 MOV R3, 0x3f317218 ;  /* 0x3f31721800033802 */ /* 0x000fe20000000f00 */
        /* <DEDUP_REMOVED lines=60> */
.L_x_922:
[----:B------:R2:W5:Y:S04]  /*215f0*/  LDL R6, [R1+0x80] ;  /* 0x0000800001067983 */ /* 0x0005680000100800 */
[----:B------:R-:W3:Y:S01]  /*21600*/  S2R R2, SR_TID.X ;  /* 0x0000000000027919 */ /* 0x000ee20000002100 */
[----:B------:R-:W-:Y:S01]  /*21610*/  BSSY B0, `(.L_x_1102) ;  /* 0x0000011000007945 */ /* 0x000fe20003800000 */
[----:B---3--:R-:W-:-:S13]  /*21620*/  LOP3.LUT P0, RZ, R2, 0x7f, RZ, 0xc0, !PT ;  /* 0x0000007f02ff7812 */ /* 0x008fda000780c0ff */
[----:B------:R-:W-:Y:S05]  /*21630*/  @P0 BRA `(.L_x_1103) ;  /* 0x000000e000000947 */ /* 0x000fea0003800000 */
[----:B--2---:R-:W2:Y:S01]  /*21640*/  S2R R4, SR_LANEID ;  /* 0x0000000000047919 */ /* 0x004ea20000000000 */
[----:B------:R-:W-:Y:S01]  /*21650*/  VOTEU.ANY UR4, UPT, PT ;  /* 0x0000000000047886 */ /* 0x000fe200038e0100 */
[----:B------:R-:W-:Y:S01]  /*21660*/  IMAD.MOV.U32 R5, RZ, RZ, c[0x0][0x564] ;  /* 0x00015900ff057624 */ /* 0x000fe200078e00ff */
[----:B-1----:R-:W2:Y:S08]  /*21670*/  FLO.U32 R3, UR4 ;  /* 0x0000000400037d00 */ /* 0x002eb000080e0000 */
        /* <DEDUP_REMOVED lines=9> */
[----:B------:R1:W-:Y:S02]  /*21710*/  STL [R1+0x80], R6 ;  /* 0x0000800601007387 */ /* 0x0003e40000100800 */
.L_x_1103:
[----:B--2---:R-:W-:Y:S05]  /*21720*/  BSYNC B0 ;  /* 0x0000000000007941 */ /* 0x004fea0003800000 */
.L_x_1102:
[----:B------:R-:W-:Y:S01]  /*21730*/  PRMT R0, R0, 0x9910, RZ ;  /* 0x0000991000007816 */ /* 0x000fe200000000ff */
[----:B------:R-:W-:Y:S01]  /*21740*/  BSSY B1, `(.L_x_1104) ;  /* 0x00003cc000017945 */ /* 0x000fe20003800000 */
[----:B-----5:R-:W-:Y:S02]  /*21750*/  IMAD.MOV.U32 R76, RZ, RZ, R6 ;  /* 0x000000ffff4c7224 */ /* 0x020fe400078e0006 */
[----:B------:R-:W-:-:S13]  /*21760*/  ISETP.NE.AND P0, PT, R0, RZ, PT ;  /* 0x000000ff0000720c */ /* 0x000fda0003f05270 */
[----:B------:R-:W-:Y:S05]  /*21770*/  @!P0 BRA `(.L_x_1105) ;  /* 0x00002ef000008947 */ /* 0x000fea0003800000 */
[----:B------:R-:W2:Y:S04]  /*21780*/  LDL R10, [R1+0x98] ;  /* 0x00009800010a7983 */ /* 0x000ea80000100800 */
[----:B------:R-:W3:Y:S04]  /*21790*/  LDL R9, [R1+0x9c] ;  /* 0x00009c0001097983 */ /* 0x000ee80000100800 */
[----:B------:R-:W4:Y:S04]  /*217a0*/  LDL R8, [R1+0xa4] ;  /* 0x0000a40001087983 */ /* 0x000f280000100800 */
[----:B------:R-:W4:Y:S04]  /*217b0*/  LDL R11, [R1+0xa0] ;  /* 0x0000a000010b7983 */ /* 0x000f280000100800 */
[----:B-1----:R-:W4:Y:S01]  /*217c0*/  LDL R6, [R1+0x8c] ;  /* 0x00008c0001067983 */ /* 0x002f220000100800 */
        /* <DEDUP_REMOVED lines=12> */
[----:B--2---:R1:W-:Y:S04]  /*21890*/  STS [R10+0x80], R0 ;  /* 0x000080000a007388 */ /* 0x0043e80000000800 */
[----:B------:R2:W-:Y:S04]  /*218a0*/  STS [R10+0x280], R3 ;  /* 0x000280030a007388 */ /* 0x0005e80000000800 */
[----:B---3--:R3:W-:Y:S01]  /*218b0*/  STS [R9], R2 ;  /* 0x0000000209007388 */ /* 0x0087e20000000800 */
[----:B-1----:R-:W-:-:S02]  /*218c0*/  F2FP.PACK_AB R0, R147, R146 ;  /* 0x000000929300723e */ /* 0x002fc400000000ff */
[----:B--2---:R-:W-:-:S03]  /*218d0*/  F2FP.PACK_AB R3, R35, R34 ;  /* 0x000000222303723e */ /* 0x004fc600000000ff */
[----:B------:R1:W-:Y:S01]  /*218e0*/  STS [R9+0x200], R0 ;  /* 0x0002000009007388 */ /* 0x0003e20000000800 */
[----:B---3--:R-:W-:-:S03]  /*218f0*/  F2FP.PACK_AB R2, R53, R52 ;  /* 0x000000343502723e */ /* 0x008fc600000000ff */
[----:B------:R2:W-:Y:S04]  /*21900*/  STS [R10+0x1080], R3 ;  /* 0x001080030a007388 */ /* 0x0005e80000000800 */
[----:B------:R3:W-:Y:S01]  /*21910*/  STS [R10+0x1280], R2 ;  /* 0x001280020a007388 */ /* 0x0007e20000000800 */
[----:B-1----:R-:W-:Y:S02]  /*21920*/  F2FP.PACK_AB R0, R37, R36 ;  /* 0x000000242500723e */ /* 0x002fe400000000ff */
[----:B--2---:R-:W-:-:S03]  /*21930*/  F2FP.PACK_AB R3, R149, R148 ;  /* 0x000000949503723e */ /* 0x004fc600000000ff */
[----:B------:R1:W-:Y:S01]  /*21940*/  STS [R9+0x1000], R0 ;  /* 0x0010000009007388 */ /* 0x0003e20000000800 */
[----:B---3--:R-:W-:-:S03]  /*21950*/  F2FP.PACK_AB R2, R151, R150 ;  /* 0x000000969702723e */ /* 0x008fc600000000ff */
[----:B------:R2:W-:Y:S04]  /*21960*/  STS [R9+0x1200], R4 ;  /* 0x0012000409007388 */ /* 0x0005e80000000800 */
[----:B----4-:R3:W-:Y:S04]  /*21970*/  STS [R8+0x80], R3 ;  /* 0x0000800308007388 */ /* 0x0107e80000000800 */
[----:B------:R4:W-:Y:S01]  /*21980*/  STS [R8+0x280], R2 ;  /* 0x0002800208007388 */ /* 0x0009e20000000800 */
[----:B-1----:R-:W-:Y:S02]  /*21990*/  F2FP.PACK_AB R0, R153, R152 ;  /* 0x000000989900723e */ /* 0x002fe400000000ff */
[----:B--2---:R-:W-:-:S03]  /*219a0*/  F2FP.PACK_AB R4, R39, R38 ;  /* 0x000000262704723e */ /* 0x004fc600000000ff */
[----:B------:R1:W-:Y:S01]  /*219b0*/  STS [R11], R0 ;  /* 0x000000000b007388 */ /* 0x0003e20000000800 */
        /* <DEDUP_REMOVED lines=69> */
[----:B-1----:R-:W-:-:S02]  /*21e10*/  F2FP.PACK_AB R2, R27, R26 ;  /* 0x0000001a1b02723e */ /* 0x002fc400000000ff */
[----:B--2---:R-:W-:-:S03]  /*21e20*/  F2FP.PACK_AB R0, R33, R32 ;  /* 0x000000202100723e */ /* 0x004fc600000000ff */
[----:B------:R-:W-:Y:S01]  /*21e30*/  STS [R11+0x5000], R2 ;  /* 0x005000020b007388 */ /* 0x000fe20000000800 */
[----:B---3--:R-:W-:-:S03]  /*21e40*/  IMAD.MOV.U32 R4, RZ, RZ, 0x4 ;  /* 0x00000004ff047424 */ /* 0x008fc600078e00ff */
[----:B------:R1:W-:Y:S01]  /*21e50*/  STS [R11+0x5200], R0 ;  /* 0x005200000b007388 */ /* 0x0003e20000000800 */
[----:B------:R-:W-:Y:S02]  /*21e60*/  IMAD.MOV.U32 R3, RZ, RZ, RZ ;  /* 0x000000ffff037224 */ /* 0x000fe400078e00ff */
[CC--:B------:R-:W-:Y:S01]  /*21e70*/  @P1 IMAD.WIDE R8, R6.reuse, R4.reuse, c[0x0][0x508] ;  /* 0x0001420006081625 */ /* 0x0c0fe200078e0204 */
[----:B------:R-:W-:Y:S03]  /*21e80*/  BAR.SYNC.DEFER_BLOCKING 0x1, 0x80 ;  /* 0x0042000000007b1d */ /* 0x000fe60000010000 */
[----:B------:R-:W-:-:S03]  /*21e90*/  IMAD.WIDE R4, R6, R4, c[0x0][0x500] ;  /* 0x0001400006047625 */ /* 0x000fc600078e0204 */
[----:B------:R2:W5:Y:S04]  /*21ea0*/  @P1 LDG.E R12, [R8.64] ;  /* 0x00000008080c1981 */ /* 0x000568000c1e1900 */
[----:B------:R2:W5:Y:S01]  /*21eb0*/  @P2 LDG.E R3, [R4.64] ;  /* 0x0000000804032981 */ /* 0x000562000c1e1900 */
[----:B----4-:R-:W-:-:S04]  /*21ec0*/  ISETP.NE.AND P0, PT, R10, RZ, PT ;  /* 0x000000ff0a00720c */ /* 0x010fc80003f05270 */
[----:B-1----:R-:W-:Y:S01]  /*21ed0*/  SEL R0, R10, c[0x0][0x3d4], P0 ;  /* 0x0000f5000a007a07 */ /* 0x002fe20000000000 */
[----:B------:R-:W-:Y:S05]  /*21ee0*/  @P1 BRA `(.L_x_1106) ;  /* 0x0000004000001947 */ /* 0x000fea0003800000 */
[----:B--2---:R-:W-:Y:S05]  /*21ef0*/  @!P2 BRA `(.L_x_1106) ;  /* 0x000000300000a947 */ /* 0x004fea0003800000 */
[----:B-----5:R1:W2:Y:S04]  /*21f00*/  LDG.E R12, [R4.64] ;  /* 0x00000008040c7981 */ /* 0x0202a8000c1e1900 */
[----:B-1----:R-:W2:Y:S02]  /*21f10*/  LDG.E R4, [R4.64+0x4] ;  /* 0x0000040804047981 */ /* 0x002ea4000c1e1900 */
[----:B--2---:R-:W-:Y:S02]  /*21f20*/  IADD3 R12, -R12, R4, RZ ;  /* 0x000000040c0c7210 */ /* 0x004fe40007ffe1ff */
.L_x_1106:
[----:B--2---:R-:W2:Y:S04]  /*21f30*/  LDL R4, [R1+0x7c] ;  /* 0x00007c0001047983 */ /* 0x004ea80000100800 */
[----:B------:R-:W3:Y:S04]  /*21f40*/  LDL.LU R5, [R1+0x88] ;  /* 0x0000880001057983 */ /* 0x000ee80000300800 */
[----:B------:R-:W2:Y:S04]  /*21f50*/  LDL R77, [R1+0x58] ;  /* 0x00005800014d7983 */ /* 0x000ea80000100800 */
[----:B------:R-:W4:Y:S04]  /*21f60*/  LDL R15, [R1+0xa8] ;  /* 0x0000a800010f7983 */ /* 0x000f280000100800 */
[----:B------:R-:W4:Y:S01]  /*21f70*/  LDL R78, [R1+0xe8] ;  /* 0x0000e800014e7983 */ /* 0x000f220000100800 */
[----:B------:R-:W-:Y:S01]  /*21f80*/  IMAD.MOV.U32 R13, RZ, RZ, 0x368 ;  /* 0x00000368ff0d7424 */ /* 0x000fe200078e00ff */
[----:B------:R-:W-:-:S04]  /*21f90*/  ISETP.GT.AND P2, PT, R0, 0x1, PT ;  /* 0x000000010000780c */ /* 0x000fc80003f44270 */
[----:B------:R-:W-:-:S04]  /*21fa0*/  SEL R13, R13, 0x328, P2 ;  /* 0x000003280d0d7807 */ /* 0x000fc80001000000 */
[----:B------:R-:W1:Y:S08]  /*21fb0*/  LDC.64 R8, c[0x0][R13+0x170] ;  /* 0x00005c000d087b82 */ /* 0x000e700000000a00 */
[----:B------:R-:W2:Y:S08]  /*21fc0*/  LDC.64 R16, c[0x0][R13+0x168] ;  /* 0x00005a000d107b82 */ /* 0x000eb00000000a00 */
[----:B------:R1:W2:Y:S08]  /*21fd0*/  LDC.64 R20, c[0x0][R13+0x178] ;  /* 0x00005e000d147b82 */ /* 0x0002b00000000a00 */
[----:B------:R1:W2:Y:S01]  /*21fe0*/  LDC.64 R18, c[0x0][R13+0x160] ;  /* 0x000058000d127b82 */ /* 0x0002a20000000a00 */
[----:B------:R-:W-:Y:S01]  /*21ff0*/  ISETP.NE.U32.AND P0, PT, RZ, c[0x0][0x500], PT ;  /* 0x00014000ff007a0c */ /* 0x000fe20003f05070 */
[----:B------:R-:W-:-:S03]  /*22000*/  IMAD.MOV.U32 R0, RZ, RZ, c[0x0][0x4e8] ;  /* 0x00013a00ff007624 */ /* 0x000fc600078e00ff */
[----:B------:R-:W-:Y:S02]  /*22010*/  ISETP.NE.AND.EX P0, PT, RZ, c[0x0][0x504], PT, P0 ;  /* 0x00014100ff007a0c */ /* 0x000fe40003f05300 */
[----:B------:R-:W-:Y:S02]  /*22020*/  ISETP.NE.AND P5, PT, R0, 0x1, PT ;  /* 0x000000010000780c */ /* 0x000fe40003fa5270 */
[----:B------:R-:W-:Y:S02]  /*22030*/  SHF.R.S32.HI R0, RZ, 0x1f, R6 ;  /* 0x0000001fff007819 */ /* 0x000fe40000011406 */
[----:B------:R-:W-:Y:S02]  /*22040*/  SEL R2, R6, RZ, !P0 ;  /* 0x000000ff06027207 */ /* 0x000fe40004000000 */
[----:B------:R-:W-:Y:S01]  /*22050*/  SEL R6, R0, RZ, !P0 ;  /* 0x000000ff00067207 */ /* 0x000fe20004000000 */
[----:B------:R-:W2:Y:S02]  /*22060*/  S2R R79, SR_TID.X ;  /* 0x00000000004f7919 */ /* 0x000ea40000002100 */
[----:B-1----:R-:W-:-:S04]  /*22070*/  IMAD R0, R9, R2, RZ ;  /* 0x0000000209007224 */ /* 0x002fc800078e02ff */
[C---:B------:R-:W-:Y:S02]  /*22080*/  IMAD R14, R8.reuse, R6, R0 ;  /* 0x00000006080e7224 */ /* 0x040fe400078e0200 */
[----:B------:R-:W-:-:S04]  /*22090*/  IMAD.WIDE.U32 R8, R8, R2, RZ ;  /* 0x0000000208087225 */ /* 0x000fc800078e00ff */
[----:B------:R-:W-:Y:S01]  /*220a0*/  IMAD.IADD R14, R9, 0x1, R14 ;  /* 0x00000001090e7824 */ /* 0x000fe200078e020e */
[----:B------:R-:W-:-:S04]  /*220b0*/  LOP3.LUT R209, R209, 0xfffffffd, RZ, 0xc0, !PT ;  /* 0xfffffffdd1d17812 */ /* 0x000fc800078ec0ff */
[----:B------:R-:W-:Y:S02]  /*220c0*/  LOP3.LUT R209, R209, 0xfffffffe, RZ, 0xc0, !PT ;  /* 0xfffffffed1d17812 */ /* 0x000fe400078ec0ff */
[----:B---3--:R-:W-:Y:S01]  /*220d0*/  LOP3.LUT R5, R5, 0xffff, RZ, 0xc0, !PT ;  /* 0x0000ffff05057812 */ /* 0x008fe200078ec0ff */
[----:B--2---:R-:W-:-:S04]  /*220e0*/  IMAD.IADD R4, R4, 0x1, R77 ;  /* 0x0000000104047824 */ /* 0x004fc800078e024d */
[----:B------:R-:W-:-:S04]  /*220f0*/  IMAD.WIDE.U32 R10, R16, R5, RZ ;  /* 0x00000005100a7225 */ /* 0x000fc800078e00ff */
[----:B------:R-:W-:-:S04]  /*22100*/  @P5 IMAD.HI.U32 R6, R4, c[0x0][0x4ec], RZ ;  /* 0x00013b0004065a27 */ /* 0x000fc800078e00ff */
[----:B------:R-:W-:Y:S01]  /*22110*/  IMAD.MOV.U32 R0, RZ, RZ, R4 ;  /* 0x000000ffff007224 */ /* 0x000fe200078e0004 */
[----:B------:R-:W-:Y:S01]  /*22120*/  @P5 SHF.R.U32.HI R0, RZ, c[0x0][0x4f0], R6 ;  /* 0x00013c00ff005a19 */ /* 0x000fe20000011606 */
[----:B------:R-:W-:Y:S01]  /*22130*/  IMAD R13, R17, R5, RZ ;  /* 0x00000005110d7224 */ /* 0x000fe200078e02ff */
[----:B----4-:R-:W-:Y:S02]  /*22140*/  SEL R6, R15, RZ, P2 ;  /* 0x000000ff0f067207 */ /* 0x010fe40001000000 */
[----:B-----5:R-:W-:Y:S01]  /*22150*/  IADD3 R15, P1, P0, R8, R10, R3 ;  /* 0x0000000a080f7210 */ /* 0x020fe2000783e003 */
        /* <DEDUP_REMOVED lines=36> */
[----:B---3--:R-:W-:-:S05]  /*223a0*/  IMAD.IADD R6, R78, 0x1, R77 ;  /* 0x000000014e067824 */ /* 0x008fca00078e024d */
        /* <DEDUP_REMOVED lines=18> */
[----:B------:R-:W2:Y:S04]  /*224d0*/  LDL R78, [R1+0x24] ;  /* 0x00002400014e7983 */ /* 0x000ea80000100800 */
[----:B------:R-:W3:Y:S01]  /*224e0*/  LDL R20, [R1+0x3c] ;  /* 0x00003c0001147983 */ /* 0x000ee20000100800 */
[----:B------:R-:W-:Y:S01]  /*224f0*/  IMAD R16, R16, c[0x0][0x3a0], RZ ;  /* 0x0000e80010107a24 */ /* 0x000fe200078e02ff */
[----:B------:R-:W-:Y:S01]  /*22500*/  SHF.R.S32.HI R4, RZ, 0x1f, R2 ;  /* 0x0000001fff047819 */ /* 0x000fe20000011402 */
[C---:B-1----:R-:W-:Y:S01]  /*22510*/  IMAD.WIDE.U32 R8, R3.reuse, c[0x0][0x3a0], RZ ;  /* 0x0000e80003087a25 */ /* 0x042fe200078e00ff */
[----:B------:R-:W1:Y:S03]  /*22520*/  S2R R12, SR_TID.X ;  /* 0x00000000000c7919 */ /* 0x000e660000002100 */
[----:B------:R-:W-:-:S02]  /*22530*/  IMAD R3, R3, c[0x0][0x3a4], R16 ;  /* 0x0000e90003037a24 */ /* 0x000fc400078e0210 */
[----:B------:R-:W-:-:S03]  /*22540*/  IMAD R10, R4, c[0x0][0x3f0], RZ ;  /* 0x0000fc00040a7a24 */ /* 0x000fc600078e02ff */
[----:B------:R-:W-:Y:S01]  /*22550*/  IADD3 R9, R9, R3, RZ ;  /* 0x0000000309097210 */ /* 0x000fe20007ffe0ff */
[----:B------:R-:W-:-:S04]  /*22560*/  IMAD R10, R2, c[0x0][0x3f4], R10 ;  /* 0x0000fd00020a7a24 */ /* 0x000fc800078e020a */
[----:B------:R-:W-:-:S04]  /*22570*/  IMAD.WIDE.U32 R8, R5, c[0x0][0x3e8], R8 ;  /* 0x0000fa0005087a25 */ /* 0x000fc800078e0008 */
[----:B------:R-:W-:Y:S01]  /*22580*/  IMAD R5, R5, c[0x0][0x3ec], R9 ;  /* 0x0000fb0005057a24 */ /* 0x000fe200078e0209 */
[----:B------:R-:W-:-:S05]  /*22590*/  MOV R4, R8 ;  /* 0x0000000800047202 */ /* 0x000fca0000000f00 */
[----:B------:R-:W-:Y:S01]  /*225a0*/  IMAD.WIDE.U32 R4, R2, c[0x0][0x3f0], R4 ;  /* 0x0000fc0002047a25 */ /* 0x000fe200078e0004 */
[----:B-1----:R-:W-:-:S04]  /*225b0*/  SHF.R.S32.HI R13, RZ, 0x1f, R12 ;  /* 0x0000001fff0d7819 */ /* 0x002fc8000001140c */
[----:B------:R-:W-:Y:S02]  /*225c0*/  IADD3 R5, R5, R10, RZ ;  /* 0x0000000a05057210 */ /* 0x000fe40007ffe0ff */
[----:B------:R-:W-:-:S04]  /*225d0*/  LEA.HI R13, R13, R12, RZ, 0x2 ;  /* 0x0000000c0d0d7211 */ /* 0x000fc800078f10ff */
[----:B------:R-:W-:Y:S02]  /*225e0*/  SHF.R.S32.HI R13, RZ, 0x2, R13 ;  /* 0x00000002ff0d7819 */ /* 0x000fe4000001140d */
[----:B--2---:R-:W-:Y:S02]  /*225f0*/  IADD3 R6, R78, R77, RZ ;  /* 0x0000004d4e067210 */ /* 0x004fe40007ffe0ff */
[----:B---3--:R-:W-:-:S03]  /*22600*/  SHF.L.U32 R9, R20, 0x1, RZ ;  /* 0x0000000114097819 */ /* 0x008fc600000006ff */
[----:B------:R-:W-:Y:S01]  /*22610*/  @P5 IMAD.HI.U32 R11, R6, c[0x0][0x4ec], RZ ;  /* 0x00013b00060b5a27 */ /* 0x000fe200078e00ff */
[----:B------:R-:W-:Y:S01]  /*22620*/  MOV R3, R6 ;  /* 0x0000000600037202 */ /* 0x000fe20000000f00 */
[----:B------:R1:W2:Y:S03]  /*22630*/  LDS.128 R24, [R9+0x80] ;  /* 0x0000800009187984 */ /* 0x0002a60000000c00 */
[----:B------:R-:W-:Y:S01]  /*22640*/  @P5 SHF.R.U32.HI R3, RZ, c[0x0][0x4f0], R11 ;  /* 0x00013c00ff035a19 */ /* 0x000fe2000001160b */
[----:B------:R1:W3:Y:S03]  /*22650*/  LDS.128 R36, [R9+0x880] ;  /* 0x0008800009247984 */ /* 0x0002e60000000c00 */
[----:B------:R-:W-:Y:S02]  /*22660*/  SHF.R.S32.HI R8, RZ, 0x1f, R3 ;  /* 0x0000001fff087819 */ /* 0x000fe40000011403 */
[----:B------:R-:W-:Y:S01]  /*22670*/  IADD3 R2, -R3, RZ, RZ ;  /* 0x000000ff03027210 */ /* 0x000fe20007ffe1ff */
[----:B------:R1:W4:Y:S02]  /*22680*/  LDS.128 R48, [R9+0x1080] ;  /* 0x0010800009307984 */ /* 0x0003240000000c00 */
[----:B------:R-:W-:-:S02]  /*22690*/  IMAD R8, R8, c[0x0][0x3e0], RZ ;  /* 0x0000f80008087a24 */ /* 0x000fc400078e02ff */
[----:B------:R1:W1:Y:S01]  /*226a0*/  LDS.128 R60, [R9+0x1880] ;  /* 0x00188000093c7984 */ /* 0x0002620000000c00 */
[----:B------:R-:W-:Y:S02]  /*226b0*/  IMAD R6, R2, c[0x0][0x4e8], R6 ;  /* 0x00013a0002067a24 */ /* 0x000fe400078e0206 */
[C---:B------:R-:W-:Y:S01]  /*226c0*/  IMAD R8, R3.reuse, c[0x0][0x3e4], R8 ;  /* 0x0000f90003087a24 */ /* 0x040fe200078e0208 */
[----:B------:R1:W1:Y:S01]  /*226d0*/  LDS.128 R20, [R9+0x2080] ;  /* 0x0020800009147984 */ /* 0x0002620000000c00 */
[----:B------:R-:W-:Y:S01]  /*226e0*/  IMAD.WIDE.U32 R2, R3, c[0x0][0x3e0], R4 ;  /* 0x0000f80003027a25 */ /* 0x000fe200078e0004 */
[----:B------:R-:W-:Y:S02]  /*226f0*/  SHF.R.S32.HI R4, RZ, 0x1f, R6 ;  /* 0x0000001fff047819 */ /* 0x000fe40000011406 */
[----:B------:R1:W1:Y:S02]  /*22700*/  LDS.128 R32, [R9+0x2880] ;  /* 0x0028800009207984 */ /* 0x0002640000000c00 */
[----:B------:R-:W-:Y:S01]  /*22710*/  IADD3 R3, R3, R8, RZ ;  /* 0x0000000803037210 */ /* 0x000fe20007ffe0ff */
[----:B------:R-:W-:Y:S01]  /*22720*/  IMAD R4, R4, c[0x0][0x3d8], RZ ;  /* 0x0000f60004047a24 */ /* 0x000fe200078e02ff */
[----:B------:R1:W1:Y:S03]  /*22730*/  LDS.128 R44, [R9+0x3080] ;  /* 0x00308000092c7984 */ /* 0x0002660000000c00 */
[C---:B------:R-:W-:Y:S01]  /*22740*/  IMAD.WIDE.U32 R2, R6.reuse, c[0x0][0x3d8], R2 ;  /* 0x0000f60006027a25 */ /* 0x040fe200078e0002 */
[----:B------:R1:W1:Y:S03]  /*22750*/  LDS.128 R56, [R9+0x3880] ;  /* 0x0038800009387984 */ /* 0x0002660000000c00 */
[----:B------:R-:W-:Y:S01]  /*22760*/  IMAD R6, R6, c[0x0][0x3dc], R4 ;  /* 0x0000f70006067a24 */ /* 0x000fe200078e0204 */
[----:B------:R1:W1:Y:S01]  /*22770*/  LDS.128 R16, [R9+0x4080] ;  /* 0x0040800009107984 */ /* 0x0002620000000c00 */
[----:B------:R-:W-:-:S02]  /*22780*/  LEA R12, P0, R2, c[0x0][0x380], 0x1 ;  /* 0x0000e000020c7a11 */ /* 0x000fc400078008ff */
[----:B------:R-:W-:Y:S01]  /*22790*/  IADD3 R4, R13, R77, RZ ;  /* 0x0000004d0d047210 */ /* 0x000fe20007ffe0ff */
[----:B------:R1:W1:Y:S01]  /*227a0*/  LDS.128 R28, [R9+0x4880] ;  /* 0x00488000091c7984 */ /* 0x0002620000000c00 */
[----:B------:R-:W-:-:S03]  /*227b0*/  IADD3 R3, R3, R6, RZ ;  /* 0x0000000603037210 */ /* 0x000fc60007ffe0ff */
[----:B------:R1:W1:Y:S01]  /*227c0*/  LDS.128 R40, [R9+0x5080] ;  /* 0x0050800009287984 */ /* 0x0002620000000c00 */
[----:B------:R-:W-:-:S03]  /*227d0*/  LEA.HI.X R5, R2, c[0x0][0x384], R3, 0x1, P0 ;  /* 0x0000e10002057a11 */ /* 0x000fc600000f0c03 */
[----:B------:R1:W1:Y:S01]  /*227e0*/  LDS.128 R52, [R9+0x5880] ;  /* 0x0058800009347984 */ /* 0x0002620000000c00 */
[----:B------:R-:W-:Y:S05]  /*227f0*/  BRA.DIV ~URZ, `(.L_x_1108) ;  /* 0x000061427f007947 */ /* 0x000fea000b800000 */
[----:B--23--:R2:W3:Y:S02]  /*22800*/  SHFL.IDX PT, R6, R5, RZ, 0x1c1f ;  /* 0x001c1fff05067589 */ /* 0x00c4e400000e0000 */
.L_x_1223:
[----:B------:R-:W-:Y:S05]  /*22810*/  BRA.DIV ~URZ, `(.L_x_1109) ;  /* 0x000061927f007947 */ /* 0x000fea000b800000 */
[----:B------:R2:W4:Y:S02]  /*22820*/  SHFL.IDX PT, R2, R12, RZ, 0x1c1f ;  /* 0x001c1fff0c027589 */ /* 0x00052400000e0000 */
.L_x_1224:
[----:B------:R-:W-:Y:S01]  /*22830*/  ISETP.GE.AND P0, PT, R4, R0, PT ;  /* 0x000000000400720c */ /* 0x000fe20003f06270 */
[----:B------:R-:W-:-:S12]  /*22840*/  BSSY B0, `(.L_x_1110) ;  /* 0x0000012000007945 */ /* 0x000fd80003800000 */
[----:B------:R-:W-:Y:S05]  /*22850*/  @P0 BRA `(.L_x_1111) ;  /* 0x0000010000000947 */ /* 0x000fea0003800000 */
[----:B------:R-:W5:Y:S04]  /*22860*/  LDL.64 R64, [R1] ;  /* 0x0000000001407983 */ /* 0x000f680000100a00 */
[----:B--2---:R-:W2:Y:S04]  /*22870*/  LDL R13, [R1+0x8] ;  /* 0x00000800010d7983 */ /* 0x004ea80000100800 */
[----:B----4-:R-:W4:Y:S04]  /*22880*/  LDL R15, [R1+0x94] ;  /* 0x00009400010f7983 */ /* 0x010f280000100800 */
[----:B---3--:R-:W3:Y:S01]  /*22890*/  LDL R14, [R1+0x90] ;  /* 0x00009000010e7983 */ /* 0x008ee20000100800 */
[----:B------:R-:W-:-:S13]  /*228a0*/  ISETP.GE.AND P1, PT, R252, c[0x0][0x3c8], PT ;  /* 0x0000f200fc007a0c */ /* 0x000fda0003f26270 */
[----:B------:R-:W-:Y:S02]  /*228b0*/  @!P1 LEA R8, P4, R252, R2, 0x1 ;  /* 0x00000002fc089211 */ /* 0x000fe400078808ff */
[----:B-----5:R-:W-:Y:S02]  /*228c0*/  ISETP.GE.AND P2, PT, R64, c[0x0][0x3c8], PT ;  /* 0x0000f20040007a0c */ /* 0x020fe40003f46270 */
[----:B--2---:R-:W-:Y:S02]  /*228d0*/  ISETP.GE.AND P0, PT, R13, c[0x0][0x3c8], PT ;  /* 0x0000f2000d007a0c */ /* 0x004fe40003f06270 */
[----:B-1--4-:R-:W-:-:S09]  /*228e0*/  @!P1 LEA.HI.X R9, R252, R6, R15, 0x1, P4 ;  /* 0x00000006fc099211 */ /* 0x012fd200020f0c0f */
[CC--:B------:R-:W-:Y:S02]  /*228f0*/  @!P2 LEA R10, P5, R64.reuse, R2.reuse, 0x1 ;  /* 0x00000002400aa211 */ /* 0x0c0fe400078a08ff */
[C---:B------:R-:W-:Y:S02]  /*22900*/  @!P0 LEA R2, P3, R13.reuse, R2, 0x1 ;  /* 0x000000020d028211 */ /* 0x040fe400078608ff */
[-C--:B------:R-:W-:Y:S02]  /*22910*/  @!P2 LEA.HI.X R11, R64, R6.reuse, R65, 0x1, P5 ;  /* 0x00000006400ba211 */ /* 0x080fe400028f0c41 */
[----:B---3--:R-:W-:-:S03]  /*22920*/  @!P0 LEA.HI.X R3, R13, R6, R14, 0x1, P3 ;  /* 0x000000060d038211 */ /* 0x008fc600018f0c0e */
[----:B------:R1:W-:Y:S04]  /*22930*/  @!P2 ST.E.128 [R10.64], R24 ;  /* 0x000000180a00a985 */ /* 0x0003e8000c101d08 */
[----:B------:R1:W-:Y:S04]  /*22940*/  @!P1 ST.E.128 [R8.64], R20 ;  /* 0x0000001408009985 */ /* 0x0003e8000c101d08 */
[----:B------:R1:W-:Y:S02]  /*22950*/  @!P0 ST.E.128 [R2.64], R16 ;  /* 0x0000001002008985 */ /* 0x0003e4000c101d08 */
.L_x_1111:
[----:B------:R-:W-:Y:S05]  /*22960*/  BSYNC B0 ;  /* 0x0000000000007941 */ /* 0x000fea0003800000 */
.L_x_1110:
[----:B------:R-:W-:Y:S05]  /*22970*/  BRA.DIV ~URZ, `(.L_x_1112) ;  /* 0x000060a27f007947 */ /* 0x000fea000b800000 */
[----:B---3--:R3:W2:Y:S04]  /*22980*/  SHFL.IDX PT, R6, R5, 0x1, 0x1c1f ;  /* 0x003c1f0005067f89 */ /* 0x0086a800000e0000 */
[----:B-1--4-:R3:W1:Y:S02]  /*22990*/  SHFL.IDX PT, R2, R12, 0x1, 0x1c1f ;  /* 0x003c1f000c027f89 */ /* 0x01266400000e0000 */
.L_x_1225:
[----:B------:R-:W-:Y:S01]  /*229a0*/  IADD3 R3, R4, 0x20, RZ ;  /* 0x0000002004037810 */ /* 0x000fe20007ffe0ff */
[----:B------:R-:W-:Y:S03]  /*229b0*/  BSSY B0, `(.L_x_1113) ;  /* 0x0000013000007945 */ /* 0x000fe60003800000 */
[----:B------:R-:W-:-:S13]  /*229c0*/  ISETP.GE.AND P0, PT, R3, R0, PT ;  /* 0x000000000300720c */ /* 0x000fda0003f06270 */
[----:B------:R-:W-:Y:S05]  /*229d0*/  @P0 BRA `(.L_x_1114) ;  /* 0x0000010000000947 */ /* 0x000fea0003800000 */
[----:B------:R-:W4:Y:S04]  /*229e0*/  LDL.64 R16, [R1] ;  /* 0x0000000001107983 */ /* 0x000f280000100a00 */
[----:B------:R-:W5:Y:S04]  /*229f0*/  LDL R13, [R1+0x8] ;  /* 0x00000800010d7983 */ /* 0x000f680000100800 */
[----:B---3--:R-:W3:Y:S04]  /*22a00*/  LDL R15, [R1+0x94] ;  /* 0x00009400010f7983 */ /* 0x008ee80000100800 */
[----:B--2---:R-:W2:Y:S01]  /*22a10*/  LDL R14, [R1+0x90] ;  /* 0x00009000010e7983 */ /* 0x004ea20000100800 */
[----:B------:R-:W-:-:S13]  /*22a20*/  ISETP.GE.AND P1, PT, R252, c[0x0][0x3c8], PT ;  /* 0x0000f200fc007a0c */ /* 0x000fda0003f26270 */
[----:B-1----:R-:W-:Y:S02]  /*22a30*/  @!P1 LEA R8, P4, R252, R2, 0x1 ;  /* 0x00000002fc089211 */ /* 0x002fe400078808ff */
[----:B----4-:R-:W-:Y:S02]  /*22a40*/  ISETP.GE.AND P2, PT, R16, c[0x0][0x3c8], PT ;  /* 0x0000f20010007a0c */ /* 0x010fe40003f46270 */
[----:B-----5:R-:W-:Y:S02]  /*22a50*/  ISETP.GE.AND P0, PT, R13, c[0x0][0x3c8], PT ;  /* 0x0000f2000d007a0c */ /* 0x020fe40003f06270 */
[----:B---3--:R-:W-:-:S09]  /*22a60*/  @!P1 LEA.HI.X R9, R252, R6, R15, 0x1, P4 ;  /* 0x00000006fc099211 */ /* 0x008fd200020f0c0f */
[CC--:B------:R-:W-:Y:S02]  /*22a70*/  @!P2 LEA R10, P5, R16.reuse, R2.reuse, 0x1 ;  /* 0x00000002100aa211 */ /* 0x0c0fe400078a08ff */
[C---:B------:R-:W-:Y:S02]  /*22a80*/  @!P0 LEA R2, P3, R13.reuse, R2, 0x1 ;  /* 0x000000020d028211 */ /* 0x040fe400078608ff */
[-C--:B------:R-:W-:Y:S02]  /*22a90*/  @!P2 LEA.HI.X R11, R16, R6.reuse, R17, 0x1, P5 ;  /* 0x00000006100ba211 */ /* 0x080fe400028f0c11 */
[----:B--2---:R-:W-:-:S03]  /*22aa0*/  @!P0 LEA.HI.X R3, R13, R6, R14, 0x1, P3 ;  /* 0x000000060d038211 */ /* 0x004fc600018f0c0e */
[----:B------:R1:W-:Y:S04]  /*22ab0*/  @!P2 ST.E.128 [R10.64], R36 ;  /* 0x000000240a00a985 */ /* 0x0003e8000c101d08 */
[----:B------:R1:W-:Y:S04]  /*22ac0*/  @!P1 ST.E.128 [R8.64], R32 ;  /* 0x0000002008009985 */ /* 0x0003e8000c101d08 */
[----:B------:R1:W-:Y:S02]  /*22ad0*/  @!P0 ST.E.128 [R2.64], R28 ;  /* 0x0000001c02008985 */ /* 0x0003e4000c101d08 */
.L_x_1114:
[----:B------:R-:W-:Y:S05]  /*22ae0*/  BSYNC B0 ;  /* 0x0000000000007941 */ /* 0x000fea0003800000 */
.L_x_1113:
[----:B------:R-:W-:Y:S05]  /*22af0*/  BRA.DIV ~URZ, `(.L_x_1115) ;  /* 0x00005ff27f007947 */ /* 0x000fea000b800000 */
[----:B--2---:R2:W4:Y:S02]  /*22b00*/  SHFL.IDX PT, R6, R5, 0x2, 0x1c1f ;  /* 0x005c1f0005067f89 */ /* 0x00452400000e0000 */
.L_x_1226:
[----:B------:R-:W-:Y:S05]  /*22b10*/  BRA.DIV ~URZ, `(.L_x_1116) ;  /* 0x000060427f007947 */ /* 0x000fea000b800000 */
[----:B-1----:R1:W2:Y:S02]  /*22b20*/  SHFL.IDX PT, R2, R12, 0x2, 0x1c1f ;  /* 0x005c1f000c027f89 */ /* 0x0022a400000e0000 */
.L_x_1227:
[----:B------:R-:W-:Y:S01]  /*22b30*/  IADD3 R3, R4, 0x40, RZ ;  /* 0x0000004004037810 */ /* 0x000fe20007ffe0ff */
[----:B------:R-:W-:Y:S03]  /*22b40*/  BSSY B0, `(.L_x_1117) ;  /* 0x0000013000007945 */ /* 0x000fe60003800000 */
[----:B------:R-:W-:-:S13]  /*22b50*/  ISETP.GE.AND P0, PT, R3, R0, PT ;  /* 0x000000000300720c */ /* 0x000fda0003f06270 */
[----:B------:R-:W-:Y:S05]  /*22b60*/  @P0 BRA `(.L_x_1118) ;  /* 0x0000010000000947 */ /* 0x000fea0003800000 */
[----:B------:R-:W5:Y:S04]  /*22b70*/  LDL.64 R16, [R1] ;  /* 0x0000000001107983 */ /* 0x000f680000100a00 */
[----:B---3--:R-:W3:Y:S04]  /*22b80*/  LDL R13, [R1+0x8] ;  /* 0x00000800010d7983 */ /* 0x008ee80000100800 */
[----:B----4-:R-:W4:Y:S04]  /*22b90*/  LDL R15, [R1+0x94] ;  /* 0x00009400010f7983 */ /* 0x010f280000100800 */
[----:B--2---:R-:W2:Y:S01]  /*22ba0*/  LDL R14, [R1+0x90] ;  /* 0x00009000010e7983 */ /* 0x004ea20000100800 */
[----:B------:R-:W-:-:S13]  /*22bb0*/  ISETP.GE.AND P1, PT, R252, c[0x0][0x3c8], PT ;  /* 0x0000f200fc007a0c */ /* 0x000fda0003f26270 */
[----:B------:R-:W-:Y:S02]  /*22bc0*/  @!P1 LEA R8, P4, R252, R2, 0x1 ;  /* 0x00000002fc089211 */ /* 0x000fe400078808ff */
[----:B-----5:R-:W-:Y:S02]  /*22bd0*/  ISETP.GE.AND P2, PT, R16, c[0x0][0x3c8], PT ;  /* 0x0000f20010007a0c */ /* 0x020fe40003f46270 */
[----:B---3--:R-:W-:Y:S02]  /*22be0*/  ISETP.GE.AND P0, PT, R13, c[0x0][0x3c8], PT ;  /* 0x0000f2000d007a0c */ /* 0x008fe40003f06270 */
[----:B----4-:R-:W-:-:S09]  /*22bf0*/  @!P1 LEA.HI.X R9, R252, R6, R15, 0x1, P4 ;  /* 0x00000006fc099211 */ /* 0x010fd200020f0c0f */
[CC--:B------:R-:W-:Y:S02]  /*22c00*/  @!P2 LEA R10, P5, R16.reuse, R2.reuse, 0x1 ;  /* 0x00000002100aa211 */ /* 0x0c0fe400078a08ff */
[C---:B------:R-:W-:Y:S02]  /*22c10*/  @!P0 LEA R2, P3, R13.reuse, R2, 0x1 ;  /* 0x000000020d028211 */ /* 0x040fe400078608ff */
[-C--:B------:R-:W-:Y:S02]  /*22c20*/  @!P2 LEA.HI.X R11, R16, R6.reuse, R17, 0x1, P5 ;  /* 0x00000006100ba211 */ /* 0x080fe400028f0c11 */
[----:B--2---:R-:W-:-:S03]  /*22c30*/  @!P0 LEA.HI.X R3, R13, R6, R14, 0x1, P3 ;  /* 0x000000060d038211 */ /* 0x004fc600018f0c0e */
[----:B------:R2:W-:Y:S04]  /*22c40*/  @!P2 ST.E.128 [R10.64], R48 ;  /* 0x000000300a00a985 */ /* 0x0005e8000c101d08 */
[----:B------:R2:W-:Y:S04]  /*22c50*/  @!P1 ST.E.128 [R8.64], R44 ;  /* 0x0000002c08009985 */ /* 0x0005e8000c101d08 */
[----:B------:R2:W-:Y:S02]  /*22c60*/  @!P0 ST.E.128 [R2.64], R40 ;  /* 0x0000002802008985 */ /* 0x0005e4000c101d08 */
.L_x_1118:
[----:B------:R-:W-:Y:S05]  /*22c70*/  BSYNC B0 ;  /* 0x0000000000007941 */ /* 0x000fea0003800000 */
.L_x_1117:
[----:B------:R-:W-:Y:S05]  /*22c80*/  BRA.DIV ~URZ, `(.L_x_1119) ;  /* 0x00005f427f007947 */ /* 0x000fea000b800000 */
[----:B--23--:R-:W2:Y:S04]  /*22c90*/  SHFL.IDX PT, R5, R5, 0x3, 0x1c1f ;  /* 0x007c1f0005057f89 */ /* 0x00cea800000e0000 */
[----:B------:R3:W1:Y:S02]  /*22ca0*/  SHFL.IDX PT, R2, R12, 0x3, 0x1c1f ;  /* 0x007c1f000c027f89 */ /* 0x00066400000e0000 */
.L_x_1228:
[----:B------:R-:W-:-:S04]  /*22cb0*/  IADD3 R3, R4, 0x60, RZ ;  /* 0x0000006004037810 */ /* 0x000fc80007ffe0ff */
[----:B------:R-:W-:-:S13]  /*22cc0*/  ISETP.GE.AND P0, PT, R3, R0, PT ;  /* 0x000000000300720c */ /* 0x000fda0003f06270 */
[----:B------:R-:W-:Y:S05]  /*22cd0*/  @P0 BRA `(.L_x_1120) ;  /* 0x0000272000000947 */ /* 0x000fea0003800000 */
[----:B------:R-:W5:Y:S04]  /*22ce0*/  LDL.64 R14, [R1] ;  /* 0x00000000010e7983 */ /* 0x000f680000100a00 */
[----:B-1-3--:R-:W3:Y:S04]  /*22cf0*/  LDL R12, [R1+0x94] ;  /* 0x00009400010c7983 */ /* 0x00aee80000100800 */
[----:B----4-:R-:W4:Y:S01]  /*22d00*/  LDL R6, [R1+0x8] ;  /* 0x0000080001067983 */ /* 0x010f220000100800 */
[----:B------:R-:W-:-:S13]  /*22d10*/  ISETP.GE.AND P0, PT, R252, c[0x0][0x3c8], PT ;  /* 0x0000f200fc007a0c */ /* 0x000fda0003f06270 */
[----:B------:R-:W-:Y:S02]  /*22d20*/  @!P0 LEA R8, P2, R252, R2, 0x1 ;  /* 0x00000002fc088211 */ /* 0x000fe400078408ff */
[----:B-----5:R-:W-:Y:S02]  /*22d30*/  ISETP.GE.AND P1, PT, R14, c[0x0][0x3c8], PT ;  /* 0x0000f2000e007a0c */ /* 0x020fe40003f26270 */
[----:B--23--:R-:W-:-:S11]  /*22d40*/  @!P0 LEA.HI.X R9, R252, R5, R12, 0x1, P2 ;  /* 0x00000005fc098211 */ /* 0x00cfd600010f0c0c */
[----:B------:R-:W-:-:S04]  /*22d50*/  @!P1 LEA R10, P3, R14, R2, 0x1 ;  /* 0x000000020e0a9211 */ /* 0x000fc800078608ff */
[----:B------:R-:W-:-:S05]  /*22d60*/  @!P1 LEA.HI.X R11, R14, R5, R15, 0x1, P3 ;  /* 0x000000050e0b9211 */ /* 0x000fca00018f0c0f */
[----:B------:R1:W-:Y:S04]  /*22d70*/  @!P1 ST.E.128 [R10.64], R60 ;  /* 0x0000003c0a009985 */ /* 0x0003e8000c101d08 */
[----:B------:R1:W-:Y:S01]  /*22d80*/  @!P0 ST.E.128 [R8.64], R56 ;  /* 0x0000003808008985 */ /* 0x0003e2000c101d08 */
[----:B----4-:R-:W-:-:S13]  /*22d90*/  ISETP.GE.AND P0, PT, R6, c[0x0][0x3c8], PT ;  /* 0x0000f20006007a0c */ /* 0x010fda0003f06270 */
[----:B------:R-:W-:Y:S05]  /*22da0*/  @P0 BRA `(.L_x_1120) ;  /* 0x0000265000000947 */ /* 0x000fea0003800000 */
[----:B------:R-:W2:Y:S01]  /*22db0*/  LDL R12, [R1+0x90] ;  /* 0x00009000010c7983 */ /* 0x000ea20000100800 */
[----:B------:R-:W-:-:S04]  /*22dc0*/  LEA R2, P0, R6, R2, 0x1 ;  /* 0x0000000206027211 */ /* 0x000fc800078008ff */
[----:B--2---:R-:W-:-:S05]  /*22dd0*/  LEA.HI.X R3, R6, R5, R12, 0x1, P0 ;  /* 0x0000000506037211 */ /* 0x004fca00000f0c0c */
[----:B------:R2:W-:Y:S01]  /*22de0*/  ST.E.128 [R2.64], R52 ;  /* 0x0000003402007985 */ /* 0x0005e2000c101d08 */
[----:B------:R-:W-:Y:S05]  /*22df0*/  BRA `(.L_x_1120) ;  /* 0x0000260000007947 */ /* 0x000fea0003800000 */
.L_x_1107:
[----:B-1----:R-:W2:Y:S01]  /*22e00*/  LDL.LU R10, [R1+0xa8] ;  /* 0x0000a800010a7983 */ /* 0x002ea20000300800 */
[----:B------:R-:W-:Y:S01]  /*22e10*/  IMAD R16, R16, c[0x0][0x408], RZ ;  /* 0x0001020010107a24 */ /* 0x000fe200078e02ff */
[----:B------:R-:W-:Y:S01]  /*22e20*/  SHF.R.S32.HI R0, RZ, 0x1f, R2 ;  /* 0x0000001fff007819 */ /* 0x000fe20000011402 */
[----:B------:R-:W-:-:S04]  /*22e30*/  IMAD.WIDE.U32 R8, R3, c[0x0][0x408], RZ ;  /* 0x0001020003087a25 */ /* 0x000fc800078e00ff */
[----:B------:R-:W-:Y:S02]  /*22e40*/  IMAD R3, R3, c[0x0][0x40c], R16 ;  /* 0x0001030003037a24 */ /* 0x000fe400078e0210 */
[----:B------:R-:W-:Y:S02]  /*22e50*/  IMAD R0, R0, c[0x0][0x440], RZ ;  /* 0x0001100000007a24 */ /* 0x000fe400078e02ff */
[----:B------:R-:W-:Y:S01]  /*22e60*/  @P5 IMAD.HI.U32 R6, R4, c[0x0][0x4ec], RZ ;  /* 0x00013b0004065a27 */ /* 0x000fe200078e00ff */
[----:B------:R-:W-:-:S05]  /*22e70*/  IADD3 R9, R9, R3, RZ ;  /* 0x0000000309097210 */ /* 0x000fca0007ffe0ff */
[----:B------:R-:W-:-:S04]  /*22e80*/  IMAD.WIDE.U32 R8, R5, c[0x0][0x438], R8 ;  /* 0x00010e0005087a25 */ /* 0x000fc800078e0008 */
        /* <DEDUP_REMOVED lines=24> */
.L_x_1229:
[----:B------:R-:W-:Y:S05]  /*23010*/  BRA.DIV ~URZ, `(.L_x_1122) ;  /* 0x00005cf27f007947 */ /* 0x000fea000b800000 */
[----:B------:R3:W4:Y:S02]  /*23020*/  SHFL.IDX PT, R0, R6, RZ, 0x1c1f ;  /* 0x001c1fff06007589 */ /* 0x00072400000e0000 */
.L_x_1230:
        /* <DEDUP_REMOVED lines=13> */
[----:B------:R-:W-:Y:S01]  /*23100*/  IADD3 R11, R251, 0x18, RZ ;  /* 0x00000018fb0b7810 */ /* 0x000fe20007ffe0ff */
        /* <DEDUP_REMOVED lines=14> */
[C---:B----4-:R-:W-:Y:S01]  /*231f0*/  @!P3 LEA R8, P0, R11.reuse, R0, 0x2 ;  /* 0x000000000b08b211 */ /* 0x050fe200078010ff */
        /* <DEDUP_REMOVED lines=55> */
.L_x_1124:
[----:B------:R-:W-:Y:S05]  /*23570*/  BSYNC B0 ;  /* 0x0000000000007941 */ /* 0x000fea0003800000 */
.L_x_1123:
[----:B------:R-:W-:Y:S05]  /*23580*/  BRA.DIV ~URZ, `(.L_x_1125) ;  /* 0x000057f27f007947 */ /* 0x000fea000b800000 */
[----:B--2---:R2:W1:Y:S04]  /*23590*/  SHFL.IDX PT, R4, R5, 0x1, 0x1c1f ;  /* 0x003c1f0005047f89 */ /* 0x00446800000e0000 */
[----:B----4-:R2:W4:Y:S02]  /*235a0*/  SHFL.IDX PT, R0, R6, 0x1, 0x1c1f ;  /* 0x003c1f0006007f89 */ /* 0x01052400000e0000 */
.L_x_1231:
        /* <DEDUP_REMOVED lines=34> */
[----:B------:R-:W-:Y:S02]  /*237d0*/  IADD3 R14, R251, 0x30, RZ ;  /* 0x00000030fb0e7810 */ /* 0x000fe40007ffe0ff */
[----:B----4-:R-:W-:Y:S01]  /*237e0*/  @!P5 LEA R8, P0, R11, R0, 0x2 ;  /* 0x000000000b08d211 */ /* 0x010fe200078010ff */
        /* <DEDUP_REMOVED lines=24> */
[C---:B------:R-:W-:Y:S01]  /*23970*/  IADD3 R16, R251.reuse, 0x50, RZ ;  /* 0x00000050fb107810 */ /* 0x040fe20007ffe0ff */
[----:B------:R5:W-:Y:S01]  /*23980*/  @!P0 ST.E.64 [R8.64], R140 ;  /* 0x0000008c08008985 */ /* 0x000be2000c101b08 */
[----:B------:R-:W-:Y:S02]  /*23990*/  IADD3 R14, R251, 0x58, RZ ;  /* 0x00000058fb0e7810 */ /* 0x000fe40007ffe0ff */
[----:B------:R-:W-:Y:S02]  /*239a0*/  ISETP.GE.AND P2, PT, R16, c[0x0][0x3c8], PT ;  /* 0x0000f20010007a0c */ /* 0x000fe40003f46270 */
[----:B-1----:R-:W-:-:S04]  /*239b0*/  @!P4 LEA R2, P1, R12, R0, 0x2 ;  /* 0x000000000c02c211 */ /* 0x002fc800078210ff */
[----:B------:R-:W-:Y:S02]  /*239c0*/  @!P4 LEA.HI.X R3, R12, R4, R13, 0x2, P1 ;  /* 0x000000040c03c211 */ /* 0x000fe400008f140d */
[----:B------:R-:W-:Y:S02]  /*239d0*/  @!P5 LEA R12, P0, R18, R0, 0x2 ;  /* 0x00000000120cd211 */ /* 0x000fe400078010ff */
[----:B------:R-:W-:Y:S01]  /*239e0*/  ISETP.GE.AND P1, PT, R14, c[0x0][0x3c8], PT ;  /* 0x0000f2000e007a0c */ /* 0x000fe20003f26270 */
[----:B------:R1:W-:Y:S01]  /*239f0*/  @!P4 ST.E.64 [R2.64], R142 ;  /* 0x0000008e0200c985 */ /* 0x0003e2000c101b08 */
[----:B------:R-:W-:Y:S02]  /*23a00*/  @!P5 LEA.HI.X R13, R18, R4, R19, 0x2, P0 ;  /* 0x00000004120dd211 */ /* 0x000fe400000f1413 */
[----:B----4-:R-:W-:-:S03]  /*23a10*/  @!P3 LEA R10, P0, R15, R0, 0x2 ;  /* 0x000000000f0ab211 */ /* 0x010fc600078010ff */
[----:B------:R4:W-:Y:S01]  /*23a20*/  @!P5 ST.E.64 [R12.64], R158 ;  /* 0x0000009e0c00d985 */ /* 0x0009e2000c101b08 */
[----:B------:R-:W-:Y:S02]  /*23a30*/  @!P3 LEA.HI.X R11, R15, R4, R17, 0x2, P0 ;  /* 0x000000040f0bb211 */ /* 0x000fe400000f1411 */
[C---:B------:R-:W-:Y:S02]  /*23a40*/  IADD3 R17, R251.reuse, 0x50, RZ ;  /* 0x00000050fb117810 */ /* 0x040fe40007ffe0ff */
[C---:B-----5:R-:W-:Y:S01]  /*23a50*/  @!P2 LEA R8, P0, R16.reuse, R0, 0x2 ;  /* 0x000000001008a211 */ /* 0x060fe200078010ff */
[----:B------:R4:W-:Y:S01]  /*23a60*/  @!P3 ST.E.64 [R10.64], R154 ;  /* 0x0000009a0a00b985 */ /* 0x0009e2000c101b08 */
[----:B------:R-:W-:Y:S02]  /*23a70*/  SHF.R.S32.HI R17, RZ, 0x1f, R17 ;  /* 0x0000001fff117819 */ /* 0x000fe40000011411 */
[----:B------:R-:W-:Y:S02]  /*23a80*/  IADD3 R15, R251, 0x58, RZ ;  /* 0x00000058fb0f7810 */ /* 0x000fe40007ffe0ff */
[----:B------:R-:W-:-:S02]  /*23a90*/  @!P2 LEA.HI.X R9, R16, R4, R17, 0x2, P0 ;  /* 0x000000041009a211 */ /* 0x000fc400000f1411 */
[----:B------:R-:W-:-:S03]  /*23aa0*/  SHF.R.S32.HI R15, RZ, 0x1f, R15 ;  /* 0x0000001fff0f7819 */ /* 0x000fc6000001140f */
[----:B------:R4:W-:Y:S01]  /*23ab0*/  @!P2 ST.E.64 [R8.64], R86 ;  /* 0x000000560800a985 */ /* 0x0009e2000c101b08 */
[----:B-1----:R-:W-:-:S04]  /*23ac0*/  @!P1 LEA R2, P0, R14, R0, 0x2 ;  /* 0x000000000e029211 */ /* 0x002fc800078010ff */
[----:B------:R-:W-:-:S05]  /*23ad0*/  @!P1 LEA.HI.X R3, R14, R4, R15, 0x2, P0 ;  /* 0x000000040e039211 */ /* 0x000fca00000f140f */
[----:B------:R4:W-:Y:S04]  /*23ae0*/  @!P1 ST.E.64 [R2.64], R74 ;  /* 0x0000004a02009985 */ /* 0x0009e8000c101b08 */
.L_x_1127:
[----:B------:R-:W-:Y:S05]  /*23af0*/  BSYNC B0 ;  /* 0x0000000000007941 */ /* 0x000fea0003800000 */
.L_x_1126:
[----:B------:R-:W-:Y:S05]  /*23b00*/  BRA.DIV ~URZ, `(.L_x_1128) ;  /* 0x000053427f007947 */ /* 0x000fea000b800000 */
[----:B-1----:R1:W2:Y:S02]  /*23b10*/  SHFL.IDX PT, R4, R5, 0x2, 0x1c1f ;  /* 0x005c1f0005047f89 */ /* 0x0022a400000e0000 */
.L_x_1232:
[----:B------:R-:W-:Y:S05]  /*23b20*/  BRA.DIV ~URZ, `(.L_x_1129) ;  /* 0x000053927f007947 */ /* 0x000fea000b800000 */
[----:B----4-:R4:W1:Y:S02]  /*23b30*/  SHFL.IDX PT, R0, R6, 0x2, 0x1c1f ;  /* 0x005c1f0006007f89 */ /* 0x01086400000e0000 */
.L_x_1233:
        /* <DEDUP_REMOVED lines=9> */
[C---:B------:R-:W-:Y:S02]  /*23bd0*/  IADD3 R9, R251.reuse, 0x8, RZ ;  /* 0x00000008fb097810 */ /* 0x040fe40007ffe0ff */
        /* <DEDUP_REMOVED lines=23> */
[C---:B------:R-:W-:Y:S02]  /*23d50*/  IADD3 R18, R251.reuse, 0x48, RZ ;  /* 0x00000048fb127810 */ /* 0x040fe40007ffe0ff */
        /* <DEDUP_REMOVED lines=51> */
.L_x_1131:
[----:B------:R-:W-:Y:S05]  /*24090*/  BSYNC B0 ;  /* 0x0000000000007941 */ /* 0x000fea0003800000 */
.L_x_1130:
[----:B------:R-:W-:Y:S05]  /*240a0*/  BRA.DIV ~URZ, `(.L_x_1132) ;  /* 0x00004e827f007947 */ /* 0x000fea000b800000 */
[----:B--2---:R2:W3:Y:S04]  /*240b0*/  SHFL.IDX PT, R4, R5, 0x3, 0x1c1f ;  /* 0x007c1f0005047f89 */ /* 0x0044e800000e0000 */
[----:B-1----:R2:W1:Y:S02]  /*240c0*/  SHFL.IDX PT, R0, R6, 0x3, 0x1c1f ;  /* 0x007c1f0006007f89 */ /* 0x00246400000e0000 */
.L_x_1234:
[----:B------:R-:W-:-:S13]  /*240d0*/  LOP3.LUT P0, RZ, R209, 0x2, RZ, 0xc0, !PT ;  /* 0x00000002d1ff7812 */ /* 0x000fda000780c0ff */
[----:B------:R-:W-:Y:S05]  /*240e0*/  @P0 BRA `(.L_x_1120) ;  /* 0x0000131000000947 */ /* 0x000fea0003800000 */
[C---:B------:R-:W-:Y:S02]  /*240f0*/  ISETP.GE.AND P4, PT, R251.reuse, c[0x0][0x3c8], PT ;  /* 0x0000f200fb007a0c */ /* 0x040fe40003f86270 */
[C---:B---3--:R-:W-:Y:S02]  /*24100*/  IADD3 R10, R251.reuse, 0x8, RZ ;  /* 0x00000008fb0a7810 */ /* 0x048fe40007ffe0ff */
[----:B------:R-:W-:Y:S02]  /*24110*/  IADD3 R13, R251, 0x18, RZ ;  /* 0x00000018fb0d7810 */ /* 0x000fe40007ffe0ff */
[----:B------:R-:W-:Y:S02]  /*24120*/  ISETP.GE.AND P3, PT, R10, c[0x0][0x3c8], PT ;  /* 0x0000f2000a007a0c */ /* 0x000fe40003f66270 */
[----:B------:R-:W-:Y:S02]  /*24130*/  ISETP.GE.AND P1, PT, R13, c[0x0][0x3c8], PT ;  /* 0x0000f2000d007a0c */ /* 0x000fe40003f26270 */
[----:B--2-4-:R-:W-:-:S02]  /*24140*/  IADD3 R6, R251, 0x10, RZ ;  /* 0x00000010fb067810 */ /* 0x014fc40007ffe0ff */
[----:B------:R-:W-:Y:S02]  /*24150*/  SHF.R.S32.HI R12, RZ, 0x1f, R251 ;  /* 0x0000001fff0c7819 */ /* 0x000fe400000114fb */
[C---:B-1----:R-:W-:Y:S02]  /*24160*/  @!P4 LEA R8, P6, R251.reuse, R0, 0x2 ;  /* 0x00000000fb08c211 */ /* 0x042fe400078c10ff */
[C---:B------:R-:W-:Y:S02]  /*24170*/  IADD3 R11, R251.reuse, 0x8, RZ ;  /* 0x00000008fb0b7810 */ /* 0x040fe40007ffe0ff */
[----:B------:R-:W-:Y:S02]  /*24180*/  ISETP.GE.AND P2, PT, R6, c[0x0][0x3c8], PT ;  /* 0x0000f20006007a0c */ /* 0x000fe40003f46270 */
[----:B------:R-:W-:Y:S02]  /*24190*/  @!P4 LEA.HI.X R9, R251, R4, R12, 0x2, P6 ;  /* 0x00000004fb09c211 */ /* 0x000fe400030f140c */
[----:B------:R-:W-:-:S02]  /*241a0*/  SHF.R.S32.HI R11, RZ, 0x1f, R11 ;  /* 0x0000001fff0b7819 */ /* 0x000fc4000001140b */
[C---:B------:R-:W-:Y:S01]  /*241b0*/  @!P3 LEA R2, P5, R10.reuse, R0, 0x2 ;  /* 0x000000000a02b211 */ /* 0x040fe200078a10ff */
[----:B------:R1:W-:Y:S01]  /*241c0*/  @!P4 ST.E.64 [R8.64], R52 ;  /* 0x000000340800c985 */ /* 0x0003e2000c101b08 */
[----:B------:R-:W-:Y:S02]  /*241d0*/  IADD3 R5, R251, 0x20, RZ ;  /* 0x00000020fb057810 */ /* 0x000fe40007ffe0ff */
[----:B------:R-:W-:Y:S02]  /*241e0*/  @!P3 LEA.HI.X R3, R10, R4, R11, 0x2, P5 ;  /* 0x000000040a03b211 */ /* 0x000fe400028f140b */
[----:B------:R-:W-:Y:S02]  /*241f0*/  ISETP.GE.AND P0, PT, R5, c[0x0][0x3c8], PT ;  /* 0x0000f20005007a0c */ /* 0x000fe40003f06270 */
[----:B------:R-:W-:Y:S01]  /*24200*/  IADD3 R14, R251, 0x10, RZ ;  /* 0x00000010fb0e7810 */ /* 0x000fe20007ffe0ff */
[----:B------:R2:W-:Y:S01]  /*24210*/  @!P3 ST.E.64 [R2.64], R28 ;  /* 0x0000001c0200b985 */ /* 0x0005e2000c101b08 */
[----:B------:R-:W-:-:S02]  /*24220*/  @!P2 LEA R10, P3, R6, R0, 0x2 ;  /* 0x00000000060aa211 */ /* 0x000fc400078610ff */
[----:B------:R-:W-:Y:S02]  /*24230*/  SHF.R.S32.HI R14, RZ, 0x1f, R14 ;  /* 0x0000001fff0e7819 */ /* 0x000fe4000001140e */
[C---:B------:R-:W-:Y:S02]  /*24240*/  IADD3 R15, R251.reuse, 0x28, RZ ;  /* 0x00000028fb0f7810 */ /* 0x040fe40007ffe0ff */
[----:B------:R-:W-:Y:S02]  /*24250*/  @!P2 LEA.HI.X R11, R6, R4, R14, 0x2, P3 ;  /* 0x00000004060ba211 */ /* 0x000fe400018f140e */
[C---:B------:R-:W-:Y:S02]  /*24260*/  IADD3 R6, R251.reuse, 0x20, RZ ;  /* 0x00000020fb067810 */ /* 0x040fe40007ffe0ff */
[----:B------:R-:W-:Y:S01]  /*24270*/  IADD3 R14, R251, 0x18, RZ ;  /* 0x00000018fb0e7810 */ /* 0x000fe20007ffe0ff */
[----:B------:R-:W-:Y:S01]  /*24280*/  @!P2 ST.E.64 [R10.64], R64 ;  /* 0x000000400a00a985 */ /* 0x000fe2000c101b08 */
[----:B------:R-:W-:-:S02]  /*24290*/  ISETP.GE.AND P5, PT, R15, c[0x0][0x3c8], PT ;  /* 0x0000f2000f007a0c */ /* 0x000fc40003fa6270 */
[----:B------:R-:W-:Y:S02]  /*242a0*/  IADD3 R12, R251, 0x30, RZ ;  /* 0x00000030fb0c7810 */ /* 0x000fe40007ffe0ff */
[----:B------:R-:W-:Y:S02]  /*242b0*/  SHF.R.S32.HI R6, RZ, 0x1f, R6 ;  /* 0x0000001fff067819 */ /* 0x000fe40000011406 */
[----:B------:R-:W-:Y:S02]  /*242c0*/  SHF.R.S32.HI R14, RZ, 0x1f, R14 ;  /* 0x0000001fff0e7819 */ /* 0x000fe4000001140e */
[----:B-1----:R-:W-:Y:S02]  /*242d0*/  @!P1 LEA R8, P4, R13, R0, 0x2 ;  /* 0x000000000d089211 */ /* 0x002fe400078810ff */
[C---:B------:R-:W-:Y:S02]  /*242e0*/  IADD3 R17, R251.reuse, 0x28, RZ ;  /* 0x00000028fb117810 */ /* 0x040fe40007ffe0ff */
[----:B------:R-:W-:-:S02]  /*242f0*/  IADD3 R16, R251, 0x40, RZ ;  /* 0x00000040fb107810 */ /* 0x000fc40007ffe0ff */
[----:B------:R-:W-:Y:S02]  /*24300*/  SHF.R.S32.HI R17, RZ, 0x1f, R17 ;  /* 0x0000001fff117819 */ /* 0x000fe40000011411 */
[----:B--2---:R-:W-:Y:S02]  /*24310*/  @!P0 LEA R2, P6, R5, R0, 0x2 ;  /* 0x0000000005028211 */ /* 0x004fe400078c10ff */
[----:B------:R-:W-:-:S03]  /*24320*/  ISETP.GE.AND P2, PT, R16, c[0x0][0x3c8], PT ;  /* 0x0000f20010007a0c */ /* 0x000fc60003f46270 */
[----:B------:R-:W-:Y:S02]  /*24330*/  P2R R3, PR, RZ, 0x10 ;  /* 0x00000010ff037803 */ /* 0x000fe40000000000 */
[----:B------:R-:W-:Y:S02]  /*24340*/  ISETP.GE.AND P4, PT, R12, c[0x0][0x3c8], PT ;  /* 0x0000f2000c007a0c */ /* 0x000fe40003f86270 */
[----:B------:R-:W-:Y:S02]  /*24350*/  ISETP.NE.AND P3, PT, R3, RZ, PT ;  /* 0x000000ff0300720c */ /* 0x000fe40003f65270 */
[-C--:B------:R-:W-:Y:S02]  /*24360*/  @!P0 LEA.HI.X R3, R5, R4.reuse, R6, 0x2, P6 ;  /* 0x0000000405038211 */ /* 0x080fe400030f1406 */
[----:B------:R-:W-:Y:S02]  /*24370*/  @!P1 LEA.HI.X R9, R13, R4, R14, 0x2, P3 ;  /* 0x000000040d099211 */ /* 0x000fe400018f140e */
[----:B------:R-:W-:-:S02]  /*24380*/  IADD3 R6, R251, 0x38, RZ ;  /* 0x00000038fb067810 */ /* 0x000fc40007ffe0ff */
[C---:B------:R-:W-:Y:S01]  /*24390*/  IADD3 R13, R251.reuse, 0x30, RZ ;  /* 0x00000030fb0d7810 */ /* 0x040fe20007ffe0ff */
[----:B------:R1:W-:Y:S01]  /*243a0*/  @!P1 ST.E.64 [R8.64], R58 ;  /* 0x0000003a08009985 */ /* 0x0003e2000c101b08 */
[----:B------:R-:W-:Y:S02]  /*243b0*/  ISETP.GE.AND P3, PT, R6, c[0x0][0x3c8], PT ;  /* 0x0000f20006007a0c */ /* 0x000fe40003f66270 */
[----:B------:R-:W-:Y:S01]  /*243c0*/  SHF.R.S32.HI R13, RZ, 0x1f, R13 ;  /* 0x0000001fff0d7819 */ /* 0x000fe2000001140d */
[----:B------:R2:W-:Y:S01]  /*243d0*/  @!P0 ST.E.64 [R2.64], R30 ;  /* 0x0000001e02008985 */ /* 0x0005e2000c101b08 */
[C---:B------:R-:W-:Y:S02]  /*243e0*/  IADD3 R14, R251.reuse, 0x48, RZ ;  /* 0x00000048fb0e7810 */ /* 0x040fe40007ffe0ff */
[----:B------:R-:W-:Y:S02]  /*243f0*/  IADD3 R5, R251, 0x50, RZ ;  /* 0x00000050fb057810 */ /* 0x000fe40007ffe0ff */
[----:B------:R-:W-:-:S02]  /*24400*/  ISETP.GE.AND P1, PT, R14, c[0x0][0x3c8], PT ;  /* 0x0000f2000e007a0c */ /* 0x000fc40003f26270 */
[----:B-1----:R-:W-:-:S04]  /*24410*/  @!P5 LEA R8, P0, R15, R0, 0x2 ;  /* 0x000000000f08d211 */ /* 0x002fc800078010ff */
[----:B------:R-:W-:Y:S02]  /*24420*/  @!P5 LEA.HI.X R9, R15, R4, R17, 0x2, P0 ;  /* 0x000000040f09d211 */ /* 0x000fe400000f1411 */
[C---:B--2---:R-:W-:Y:S02]  /*24430*/  @!P4 LEA R2, P6, R12.reuse, R0, 0x2 ;  /* 0x000000000c02c211 */ /* 0x044fe400078c10ff */
        /* <DEDUP_REMOVED lines=35> */
.L_x_1105:
[----:B------:R-:W2:Y:S04]  /*24670*/  LDL.LU R8, [R1+0x84] ;  /* 0x0000840001087983 */ /* 0x000ea80000300800 */
[----:B-1----:R-:W3:Y:S01]  /*24680*/  LDL R6, [R1+0x8c] ;  /* 0x00008c0001067983 */ /* 0x002ee20000100800 */
[----:B------:R-:W-:Y:S01]  /*24690*/  ISETP.NE.U32.AND P0, PT, RZ, c[0x0][0x508], PT ;  /* 0x00014200ff007a0c */ /* 0x000fe20003f05070 */
[----:B------:R-:W-:Y:S01]  /*246a0*/  IMAD.MOV.U32 R4, RZ, RZ, 0x4 ;  /* 0x00000004ff047424 */ /* 0x000fe200078e00ff */
[----:B------:R-:W-:Y:S01]  /*246b0*/  ISETP.NE.U32.AND P2, PT, RZ, c[0x0][0x500], PT ;  /* 0x00014000ff007a0c */ /* 0x000fe20003f45070 */
[----:B------:R-:W-:Y:S01]  /*246c0*/  IMAD.MOV.U32 R18, RZ, RZ, c[0x0][0x388] ;  /* 0x0000e200ff127624 */ /* 0x000fe200078e00ff */
[----:B------:R-:W-:Y:S01]  /*246d0*/  ISETP.NE.AND.EX P0, PT, RZ, c[0x0][0x50c], PT, P0 ;  /* 0x00014300ff007a0c */ /* 0x000fe20003f05300 */
[----:B------:R-:W-:Y:S01]  /*246e0*/  IMAD.MOV.U32 R0, RZ, RZ, RZ ;  /* 0x000000ffff007224 */ /* 0x000fe200078e00ff */
[----:B------:R-:W-:Y:S01]  /*246f0*/  ISETP.NE.AND.EX P2, PT, RZ, c[0x0][0x504], PT, P2 ;  /* 0x00014100ff007a0c */ /* 0x000fe20003f45320 */
[----:B---3--:R-:W-:-:S10]  /*24700*/  IMAD.WIDE R2, R6, R4, c[0x0][0x500] ;  /* 0x0001400006027625 */ /* 0x008fd400078e0204 */
[----:B------:R-:W-:Y:S02]  /*24710*/  @P0 IMAD.WIDE R4, R6, R4, c[0x0][0x508] ;  /* 0x0001420006040625 */ /* 0x000fe400078e0204 */
        /* <DEDUP_REMOVED lines=9> */
.L_x_1133:
        /* <DEDUP_REMOVED lines=10> */
[----:B------:R-:W2:Y:S01]  /*24850*/  LDL R4, [R1+0x58] ;  /* 0x0000580001047983 */ /* 0x000ea20000100800 */
[----:B------:R-:W-:Y:S01]  /*24860*/  IMAD R2, R18, c[0x0][0x4e8], RZ ;  /* 0x00013a0012027a24 */ /* 0x000fe200078e02ff */
[----:B--2---:R-:W-:-:S04]  /*24870*/  IADD3 R11, R4, R5, RZ ;  /* 0x00000005040b7210 */ /* 0x004fc80007ffe0ff */
        /* <DEDUP_REMOVED lines=23> */
[----:B------:R-:W-:-:S04]  /*249f0*/  IMAD.MOV R4, RZ, RZ, -R2 ;  /* 0x000000ffff047224 */ /* 0x000fc800078e0a02 */
[----:B------:R-:W-:Y:S01]  /*24a00*/  IMAD R4, R4, c[0x0][0x4e8], R11 ;  /* 0x00013a0004047a24 */ /* 0x000fe200078e020b */
[----:B------:R-:W-:Y:S02]  /*24a10*/  IADD3.X R11, R5, R13, R19, P1, P0 ;  /* 0x0000000d050b7210 */ /* 0x000fe40000fe0413 */
[----:B------:R-:W-:Y:S02]  /*24a20*/  SHF.R.S32.HI R5, RZ, 0x1f, R2 ;  /* 0x0000001fff057819 */ /* 0x000fe40000011402 */
[----:B--2---:R-:W-:-:S05]  /*24a30*/  SEL R6, R23, RZ, P2 ;  /* 0x000000ff17067207 */ /* 0x004fca0001000000 */
[-C--:B-----5:R-:W-:Y:S02]  /*24a40*/  IMAD R12, R17, R6.reuse, RZ ;  /* 0x00000006110c7224 */ /* 0x0a0fe400078e02ff */
[----:B------:R-:W-:Y:S01]  /*24a50*/  IMAD.WIDE.U32 R8, R16, R6, RZ ;  /* 0x0000000610087225 */ /* 0x000fe200078e00ff */
[----:B------:R-:W-:-:S04]  /*24a60*/  SHF.R.S32.HI R6, RZ, 0x1f, R4 ;  /* 0x0000001fff067819 */ /* 0x000fc80000011404 */
[----:B------:R-:W-:Y:S02]  /*24a70*/  IADD3 R9, R9, R12, RZ ;  /* 0x0000000c09097210 */ /* 0x000fe40007ffe0ff */
[----:B------:R-:W-:Y:S01]  /*24a80*/  IADD3 R8, P1, P0, R2, R21, R8 ;  /* 0x0000001502087210 */ /* 0x000fe2000783e008 */
[----:B------:R-:W-:-:S03]  /*24a90*/  IMAD R2, R15, R4, RZ ;  /* 0x000000040f027224 */ /* 0x000fc600078e02ff */
[----:B------:R-:W-:Y:S01]  /*24aa0*/  IADD3.X R9, R5, R11, R9, P1, P0 ;  /* 0x0000000b05097210 */ /* 0x000fe20000fe0409 */
[----:B------:R-:W-:Y:S02]  /*24ab0*/  IMAD.MOV.U32 R11, RZ, RZ, c[0x0][0x4a8] ;  /* 0x00012a00ff0b7624 */ /* 0x000fe400078e00ff */
[C---:B------:R-:W-:Y:S01]  /*24ac0*/  IMAD R2, R14.reuse, R6, R2 ;  /* 0x000000060e027224 */ /* 0x040fe200078e0202 */
[----:B------:R-:W-:Y:S01]  /*24ad0*/  MOV R6, c[0x0][0x4ac] ;  /* 0x00012b0000067a02 */ /* 0x000fe20000000f00 */
[----:B------:R-:W-:Y:S01]  /*24ae0*/  IMAD.WIDE.U32 R4, R14, R4, R8 ;  /* 0x000000040e047225 */ /* 0x000fe200078e0008 */
[----:B------:R-:W-:Y:S02]  /*24af0*/  SEL R8, R11, c[0x0][0x450], P2 ;  /* 0x000114000b087a07 */ /* 0x000fe40001000000 */
[----:B------:R-:W-:Y:S01]  /*24b00*/  SEL R6, R6, c[0x0][0x454], P2 ;  /* 0x0001150006067a07 */ /* 0x000fe20001000000 */
[----:B------:R-:W-:Y:S01]  /*24b10*/  IMAD.IADD R2, R5, 0x1, R2 ;  /* 0x0000000105027824 */ /* 0x000fe200078e0202 */
[----:B------:R-:W-:-:S04]  /*24b20*/  LEA R8, P0, R4, R8, 0x2 ;  /* 0x0000000804087211 */ /* 0x000fc800078010ff */
[----:B------:R-:W-:Y:S02]  /*24b30*/  LEA.HI.X R9, R4, R6, R2, 0x2, P0 ;  /* 0x0000000604097211 */ /* 0x000fe400000f1402 */
[----:B------:R-:W-:-:S05]  /*24b40*/  MOV R2, 0xff800000 ;  /* 0xff80000000027802 */ /* 0x000fca0000000f00 */
[----:B------:R1:W-:Y:S02]  /*24b50*/  STG.E [R8.64], R2 ;  /* 0x0000000208007986 */ /* 0x0003e4000c101908 */
.L_x_1135:
[----:B------:R-:W-:Y:S05]  /*24b60*/  BSYNC B0 ;  /* 0x0000000000007941 */ /* 0x000fea0003800000 */
.L_x_1134:
[----:B------:R-:W-:-:S13]  /*24b70*/  ISETP.GT.AND P0, PT, R20, 0x1, PT ;  /* 0x000000011400780c */ /* 0x000fda0003f04270 */
[----:B------:R-:W-:Y:S05]  /*24b80*/  @P0 BRA `(.L_x_1120) ;  /* 0x0000087000000947 */ /* 0x000fea0003800000 */
[----:B-1----:R-:W2:Y:S04]  /*24b90*/  LDL.LU R2, [R1+0x58] ;  /* 0x0000580001027983 */ /* 0x002ea80000300800 */
[----:B------:R-:W3:Y:S01]  /*24ba0*/  LDL R6, [R1+0x24] ;  /* 0x0000240001067983 */ /* 0x000ee20000100800 */
[----:B------:R-:W-:-:S03]  /*24bb0*/  MOV R4, c[0x0][0x4e8] ;  /* 0x00013a0000047a02 */ /* 0x000fc60000000f00 */
[----:B------:R-:W1:Y:S01]  /*24bc0*/  S2R R12, SR_TID.X ;  /* 0x00000000000c7919 */ /* 0x000e620000002100 */
[----:B------:R-:W-:Y:S01]  /*24bd0*/  ISETP.NE.AND P0, PT, R4, 0x1, PT ;  /* 0x000000010400780c */ /* 0x000fe20003f05270 */
[----:B------:R-:W-:Y:S01]  /*24be0*/  IMAD.WIDE.U32 R4, R0, c[0x0][0x3a0], RZ ;  /* 0x0000e80000047a25 */ /* 0x000fe200078e00ff */
[----:B-1----:R-:W-:-:S04]  /*24bf0*/  SHF.R.S32.HI R9, RZ, 0x1f, R12 ;  /* 0x0000001fff097819 */ /* 0x002fc8000001140c */
[----:B------:R-:W-:-:S04]  /*24c00*/  LEA.HI R9, R9, R12, RZ, 0x2 ;  /* 0x0000000c09097211 */ /* 0x000fc800078f10ff */
[----:B------:R-:W-:Y:S02]  /*24c10*/  SHF.R.S32.HI R9, RZ, 0x2, R9 ;  /* 0x00000002ff097819 */ /* 0x000fe40000011409 */
[----:B--2---:R-:W-:Y:S01]  /*24c20*/  MOV R11, R2 ;  /* 0x00000002000b7202 */ /* 0x004fe20000000f00 */
[----:B------:R-:W-:-:S03]  /*24c30*/  IMAD R2, R19, c[0x0][0x3a0], RZ ;  /* 0x0000e80013027a24 */ /* 0x000fc600078e02ff */
[-C--:B---3--:R-:W-:Y:S01]  /*24c40*/  IADD3 R6, R6, R11.reuse, RZ ;  /* 0x0000000b06067210 */ /* 0x088fe20007ffe0ff */
[----:B------:R-:W-:Y:S01]  /*24c50*/  IMAD R0, R0, c[0x0][0x3a4], R2 ;  /* 0x0000e90000007a24 */ /* 0x000fe200078e0202 */
[----:B------:R-:W-:Y:S01]  /*24c60*/  IADD3 R12, R9, R11, RZ ;  /* 0x0000000b090c7210 */ /* 0x000fe20007ffe0ff */
[----:B------:R-:W-:Y:S02]  /*24c70*/  IMAD R2, R22, c[0x0][0x3f0], RZ ;  /* 0x0000fc0016027a24 */ /* 0x000fe400078e02ff */
[----:B------:R-:W-:Y:S01]  /*24c80*/  @P0 IMAD.HI.U32 R8, R6, c[0x0][0x4ec], RZ ;  /* 0x00013b0006080a27 */ /* 0x000fe200078e00ff */
[----:B------:R-:W-:-:S03]  /*24c90*/  IADD3 R5, R5, R0, RZ ;  /* 0x0000000005057210 */ /* 0x000fc60007ffe0ff */
[----:B------:R-:W-:Y:S01]  /*24ca0*/  IMAD.MOV.U32 R0, RZ, RZ, R6 ;  /* 0x000000ffff007224 */ /* 0x000fe200078e0006 */
[----:B------:R-:W-:Y:S01]  /*24cb0*/  @P0 SHF.R.U32.HI R0, RZ, c[0x0][0x4f0], R8 ;  /* 0x00013c00ff000a19 */ /* 0x000fe20000011608 */
[----:B------:R-:W-:-:S04]  /*24cc0*/  IMAD.WIDE.U32 R4, R3, c[0x0][0x3e8], R4 ;  /* 0x0000fa0003047a25 */ /* 0x000fc800078e0004 */
[----:B------:R-:W-:Y:S01]  /*24cd0*/  IMAD R8, R10, c[0x0][0x3f4], R2 ;  /* 0x0000fd000a087a24 */ /* 0x000fe200078e0202 */
[----:B------:R-:W-:Y:S01]  /*24ce0*/  MOV R2, R4 ;  /* 0x0000000400027202 */ /* 0x000fe20000000f00 */
[----:B------:R-:W-:Y:S01]  /*24cf0*/  IMAD R3, R3, c[0x0][0x3ec], R5 ;  /* 0x0000fb0003037a24 */ /* 0x000fe200078e0205 */
[----:B------:R-:W-:Y:S02]  /*24d00*/  SHF.R.S32.HI R5, RZ, 0x1f, R0 ;  /* 0x0000001fff057819 */ /* 0x000fe40000011400 */
[----:B------:R-:W-:Y:S01]  /*24d10*/  IADD3 R4, -R0, RZ, RZ ;  /* 0x000000ff00047210 */ /* 0x000fe20007ffe1ff */
[----:B------:R-:W-:-:S04]  /*24d20*/  IMAD.WIDE.U32 R2, R10, c[0x0][0x3f0], R2 ;  /* 0x0000fc000a027a25 */ /* 0x000fc800078e0002 */
[----:B------:R-:W-:Y:S02]  /*24d30*/  IMAD R5, R5, c[0x0][0x3e0], RZ ;  /* 0x0000f80005057a24 */ /* 0x000fe400078e02ff */
[----:B------:R-:W-:Y:S02]  /*24d40*/  IMAD.IADD R3, R3, 0x1, R8 ;  /* 0x0000000103037824 */ /* 0x000fe400078e0208 */
        /* <DEDUP_REMOVED lines=13> */
.L_x_1235:
[----:B------:R-:W-:Y:S05]  /*24e20*/  BRA.DIV ~URZ, `(.L_x_1137) ;  /* 0x000042427f007947 */ /* 0x000fea000b800000 */
[----:B------:R3:W4:Y:S02]  /*24e30*/  SHFL.IDX PT, R0, R13, RZ, 0x1c1f ;  /* 0x001c1fff0d007589 */ /* 0x00072400000e0000 */
.L_x_1236:
[----:B------:R-:W-:Y:S01]  /*24e40*/  IMAD R6, R18, c[0x0][0x4e8], RZ ;  /* 0x00013a0012067a24 */ /* 0x000fe200078e02ff */
[----:B------:R-:W-:Y:S04]  /*24e50*/  BSSY B0, `(.L_x_1138) ;  /* 0x0000013000007945 */ /* 0x000fe80003800000 */
        /* <DEDUP_REMOVED lines=11> */
[-C--:B------:R-:W-:Y:S02]  /*24f10*/  @!P2 LEA R10, P5, R20, R0.reuse, 0x1 ;  /* 0x00000000140aa211 */ /* 0x080fe400078a08ff */
[----:B------:R-:W-:Y:S02]  /*24f20*/  @!P0 LEA R2, P3, R14, R0, 0x1 ;  /* 0x000000000e028211 */ /* 0x000fe400078608ff */
[-C--:B------:R-:W-:Y:S02]  /*24f30*/  @!P2 LEA.HI.X R11, R20, R4.reuse, R21, 0x1, P5 ;  /* 0x00000004140ba211 */ /* 0x080fe400028f0c15 */
[----:B--2---:R-:W-:-:S03]  /*24f40*/  @!P0 LEA.HI.X R3, R14, R4, R15, 0x1, P3 ;  /* 0x000000040e038211 */ /* 0x004fc600018f0c0f */
[----:B------:R2:W-:Y:S04]  /*24f50*/  @!P2 ST.E.128 [R10.64], RZ ;  /* 0x000000ff0a00a985 */ /* 0x0005e8000c101d08 */
[----:B------:R2:W-:Y:S04]  /*24f60*/  @!P1 ST.E.128 [R8.64], RZ ;  /* 0x000000ff08009985 */ /* 0x0005e8000c101d08 */
[----:B------:R2:W-:Y:S02]  /*24f70*/  @!P0 ST.E.128 [R2.64], RZ ;  /* 0x000000ff02008985 */ /* 0x0005e4000c101d08 */
.L_x_1139:
[----:B------:R-:W-:Y:S05]  /*24f80*/  BSYNC B0 ;  /* 0x0000000000007941 */ /* 0x000fea0003800000 */
.L_x_1138:
[----:B------:R-:W-:Y:S05]  /*24f90*/  BRA.DIV ~URZ, `(.L_x_1140) ;  /* 0x000041427f007947 */ /* 0x000fea000b800000 */
[----:B--2---:R2:W1:Y:S04]  /*24fa0*/  SHFL.IDX PT, R4, R5, 0x1, 0x1c1f ;  /* 0x003c1f0005047f89 */ /* 0x00446800000e0000 */
[----:B----4-:R2:W4:Y:S02]  /*24fb0*/  SHFL.IDX PT, R0, R13, 0x1, 0x1c1f ;  /* 0x003c1f000d007f89 */ /* 0x01052400000e0000 */
.L_x_1237:
[----:B------:R-:W-:Y:S01]  /*24fc0*/  IADD3 R2, R12, 0x20, RZ ;  /* 0x000000200c027810 */ /* 0x000fe20007ffe0ff */
[----:B------:R-:W-:Y:S03]  /*24fd0*/  BSSY B0, `(.L_x_1141) ;  /* 0x0000013000007945 */ /* 0x000fe60003800000 */
[----:B------:R-:W-:-:S13]  /*24fe0*/  ISETP.GE.AND P0, PT, R2, R6, PT ;  /* 0x000000060200720c */ /* 0x000fda0003f06270 */
[----:B------:R-:W-:Y:S05]  /*24ff0*/  @P0 BRA `(.L_x_1142) ;  /* 0x0000010000000947 */ /* 0x000fea0003800000 */
[----:B------:R-:W5:Y:S04]  /*25000*/  LDL.64 R18, [R1] ;  /* 0x0000000001127983 */ /* 0x000f680000100a00 */
[----:B--2---:R-:W2:Y:S04]  /*25010*/  LDL R14, [R1+0x8] ;  /* 0x00000800010e7983 */ /* 0x004ea80000100800 */
[----:B---3--:R-:W3:Y:S04]  /*25020*/  LDL R16, [R1+0x94] ;  /* 0x0000940001107983 */ /* 0x008ee80000100800 */
[----:B----4-:R-:W4:Y:S01]  /*25030*/  LDL R15, [R1+0x90] ;  /* 0x00009000010f7983 */ /* 0x010f220000100800 */
[----:B------:R-:W-:-:S13]  /*25040*/  ISETP.GE.AND P1, PT, R252, c[0x0][0x3c8], PT ;  /* 0x0000f200fc007a0c */ /* 0x000fda0003f26270 */
[----:B------:R-:W-:Y:S02]  /*25050*/  @!P1 LEA R8, P4, R252, R0, 0x1 ;  /* 0x00000000fc089211 */ /* 0x000fe400078808ff */
[----:B-----5:R-:W-:Y:S02]  /*25060*/  ISETP.GE.AND P2, PT, R18, c[0x0][0x3c8], PT ;  /* 0x0000f20012007a0c */ /* 0x020fe40003f46270 */
[----:B--2---:R-:W-:Y:S02]  /*25070*/  ISETP.GE.AND P0, PT, R14, c[0x0][0x3c8], PT ;  /* 0x0000f2000e007a0c */ /* 0x004fe40003f06270 */
[----:B-1-3--:R-:W-:-:S09]  /*25080*/  @!P1 LEA.HI.X R9, R252, R4, R16, 0x1, P4 ;  /* 0x00000004fc099211 */ /* 0x00afd200020f0c10 */
[-C--:B------:R-:W-:Y:S02]  /*25090*/  @!P2 LEA R10, P5, R18, R0.reuse, 0x1 ;  /* 0x00000000120aa211 */ /* 0x080fe400078a08ff */
[----:B------:R-:W-:Y:S02]  /*250a0*/  @!P0 LEA R2, P3, R14, R0, 0x1 ;  /* 0x000000000e028211 */ /* 0x000fe400078608ff */
[-C--:B------:R-:W-:Y:S02]  /*250b0*/  @!P2 LEA.HI.X R11, R18, R4.reuse, R19, 0x1, P5 ;  /* 0x00000004120ba211 */ /* 0x080fe400028f0c13 */
[----:B----4-:R-:W-:-:S03]  /*250c0*/  @!P0 LEA.HI.X R3, R14, R4, R15, 0x1, P3 ;  /* 0x000000040e038211 */ /* 0x010fc600018f0c0f */
[----:B------:R1:W-:Y:S04]  /*250d0*/  @!P2 ST.E.128 [R10.64], RZ ;  /* 0x000000ff0a00a985 */ /* 0x0003e8000c101d08 */
[----:B------:R1:W-:Y:S04]  /*250e0*/  @!P1 ST.E.128 [R8.64], RZ ;  /* 0x000000ff08009985 */ /* 0x0003e8000c101d08 */
[----:B------:R1:W-:Y:S02]  /*250f0*/  @!P0 ST.E.128 [R2.64], RZ ;  /* 0x000000ff02008985 */ /* 0x0003e4000c101d08 */
.L_x_1142:
[----:B------:R-:W-:Y:S05]  /*25100*/  BSYNC B0 ;  /* 0x0000000000007941 */ /* 0x000fea0003800000 */
.L_x_1141:
[----:B------:R-:W-:Y:S05]  /*25110*/  BRA.DIV ~URZ, `(.L_x_1143) ;  /* 0x000040927f007947 */ /* 0x000fea000b800000 */
[----:B-1----:R1:W2:Y:S02]  /*25120*/  SHFL.IDX PT, R4, R5, 0x2, 0x1c1f ;  /* 0x005c1f0005047f89 */ /* 0x0022a400000e0000 */
.L_x_1238:
[----:B------:R-:W-:Y:S05]  /*25130*/  BRA.DIV ~URZ, `(.L_x_1144) ;  /* 0x000040e27f007947 */ /* 0x000fea000b800000 */
[----:B----4-:R4:W1:Y:S02]  /*25140*/  SHFL.IDX PT, R0, R13, 0x2, 0x1c1f ;  /* 0x005c1f000d007f89 */ /* 0x01086400000e0000 */
.L_x_1239:
        /* <DEDUP_REMOVED lines=9> */
[----:B-1----:R-:W-:Y:S02]  /*251e0*/  @!P1 LEA R8, P4, R252, R0, 0x1 ;  /* 0x00000000fc089211 */ /* 0x002fe400078808ff */
        /* <DEDUP_REMOVED lines=10> */
.L_x_1146:
[----:B------:R-:W-:Y:S05]  /*25290*/  BSYNC B0 ;  /* 0x0000000000007941 */ /* 0x000fea0003800000 */
.L_x_1145:
[----:B------:R-:W-:Y:S05]  /*252a0*/  BRA.DIV ~URZ, `(.L_x_1147) ;  /* 0x00003fe27f007947 */ /* 0x000fea000b800000 */
[----:B--2---:R2:W3:Y:S04]  /*252b0*/  SHFL.IDX PT, R4, R5, 0x3, 0x1c1f ;  /* 0x007c1f0005047f89 */ /* 0x0044e800000e0000 */
[----:B-1----:R2:W1:Y:S02]  /*252c0*/  SHFL.IDX PT, R0, R13, 0x3, 0x1c1f ;  /* 0x007c1f000d007f89 */ /* 0x00246400000e0000 */
.L_x_1240:
[----:B------:R-:W-:-:S04]  /*252d0*/  IADD3 R12, R12, 0x60, RZ ;  /* 0x000000600c0c7810 */ /* 0x000fc80007ffe0ff */
[----:B------:R-:W-:-:S13]  /*252e0*/  ISETP.GE.AND P0, PT, R12, R6, PT ;  /* 0x000000060c00720c */ /* 0x000fda0003f06270 */
[----:B------:R-:W-:Y:S05]  /*252f0*/  @P0 BRA `(.L_x_1120) ;  /* 0x0000010000000947 */ /* 0x000fea0003800000 */
[----:B------:R-:W5:Y:S04]  /*25300*/  LDL.64 R16, [R1] ;  /* 0x0000000001107983 */ /* 0x000f680000100a00 */
[----:B--2---:R-:W2:Y:S04]  /*25310*/  LDL R5, [R1+0x8] ;  /* 0x0000080001057983 */ /* 0x004ea80000100800 */
[----:B----4-:R-:W4:Y:S04]  /*25320*/  LDL R14, [R1+0x94] ;  /* 0x00009400010e7983 */ /* 0x010f280000100800 */
[----:B---3--:R-:W3:Y:S01]  /*25330*/  LDL R13, [R1+0x90] ;  /* 0x00009000010d7983 */ /* 0x008ee20000100800 */
[----:B------:R-:W-:-:S13]  /*25340*/  ISETP.GE.AND P1, PT, R252, c[0x0][0x3c8], PT ;  /* 0x0000f200fc007a0c */ /* 0x000fda0003f26270 */
[----:B-1----:R-:W-:Y:S02]  /*25350*/  @!P1 LEA R8, P4, R252, R0, 0x1 ;  /* 0x00000000fc089211 */ /* 0x002fe400078808ff */
[----:B-----5:R-:W-:Y:S02]  /*25360*/  ISETP.GE.AND P2, PT, R16, c[0x0][0x3c8], PT ;  /* 0x0000f20010007a0c */ /* 0x020fe40003f46270 */
[----:B--2---:R-:W-:Y:S02]  /*25370*/  ISETP.GE.AND P0, PT, R5, c[0x0][0x3c8], PT ;  /* 0x0000f20005007a0c */ /* 0x004fe40003f06270 */
[----:B----4-:R-:W-:-:S09]  /*25380*/  @!P1 LEA.HI.X R9, R252, R4, R14, 0x1, P4 ;  /* 0x00000004fc099211 */ /* 0x010fd200020f0c0e */
[CC--:B------:R-:W-:Y:S02]  /*25390*/  @!P2 LEA R10, P5, R16.reuse, R0.reuse, 0x1 ;  /* 0x00000000100aa211 */ /* 0x0c0fe400078a08ff */
[C---:B------:R-:W-:Y:S02]  /*253a0*/  @!P0 LEA R2, P3, R5.reuse, R0, 0x1 ;  /* 0x0000000005028211 */ /* 0x040fe400078608ff */
[-C--:B------:R-:W-:Y:S02]  /*253b0*/  @!P2 LEA.HI.X R11, R16, R4.reuse, R17, 0x1, P5 ;  /* 0x00000004100ba211 */ /* 0x080fe400028f0c11 */
[----:B---3--:R-:W-:-:S03]  /*253c0*/  @!P0 LEA.HI.X R3, R5, R4, R13, 0x1, P3 ;  /* 0x0000000405038211 */ /* 0x008fc600018f0c0d */
[----:B------:R1:W-:Y:S04]  /*253d0*/  @!P2 ST.E.128 [R10.64], RZ ;  /* 0x000000ff0a00a985 */ /* 0x0003e8000c101d08 */
[----:B------:R1:W-:Y:S04]  /*253e0*/  @!P1 ST.E.128 [R8.64], RZ ;  /* 0x000000ff08009985 */ /* 0x0003e8000c101d08 */
[----:B------:R1:W-:Y:S02]  /*253f0*/  @!P0 ST.E.128 [R2.64], RZ ;  /* 0x000000ff02008985 */ /* 0x0003e4000c101d08 */
.L_x_1120:
[----:B------:R-:W-:Y:S05]  /*25400*/  BSYNC B1 ;  /* 0x0000000000017941 */ /* 0x000fea0003800000 */
.L_x_1104:
[----:B-1----:R-:W5:Y:S02]  /*25410*/  LDL R0, [R1+0xe4] ;  /* 0x0000e40001007983 */ /* 0x002f640000100800 */
[----:B-----5:R-:W-:-:S13]  /*25420*/  ISETP.NE.AND P0, PT, R0, RZ, PT ;  /* 0x000000ff0000720c */ /* 0x020fda0003f05270 */
[----:B------:R-:W-:Y:S01]  /*25430*/  @P0 WARPSYNC 0xffffffff ;  /* 0xffffffff00000948 */ /* 0x000fe20003800000 */
[----:B------:R-:W-:Y:S06]  /*25440*/  @P0 BAR.SYNC.DEFER_BLOCKING 0x5, 0x80 ;  /* 0x0142000000000b1d */ /* 0x000fec0000010000 */
[----:B---3--:R-:W1:Y:S04]  /*25450*/  @P0 LDS.128 R8, [0xc080] ;  /* 0x00c08000ff080984 */ /* 0x008e680000000c00 */
[----:B-1----:R1:W-:Y:S04]  /*25460*/  @P0 STL.64 [R1+0x80], R8 ;  /* 0x0000800801000387 */ /* 0x0023e80000100a00 */
[----:B------:R1:W-:Y:S04]  /*25470*/  @P0 STL.64 [R1+0x88], R10 ;  /* 0x0000880a01000387 */ /* 0x0003e80000100a00 */
[----:B------:R-:W-:Y:S06]  /*25480*/  @P0 BAR.ARV 0x4, 0x80 ;  /* 0x0102000000000b1d */ /* 0x000fec0000002000 */
[----:B------:R-:W-:Y:S05]  /*25490*/  @P0 BRA `(.L_x_1148) ;  /* 0x0000105000000947 */ /* 0x000fea0003800000 */
[----:B------:R-:W3:Y:S01]  /*254a0*/  S2R R0, SR_TID.X ;  /* 0x0000000000007919 */ /* 0x000ee20000002100 */
[----:B-1----:R-:W-:Y:S01]  /*254b0*/  IMAD.MOV.U32 R8, RZ, RZ, RZ ;  /* 0x000000ffff087224 */ /* 0x002fe200078e00ff */
[----:B--234-:R-:W-:-:S04]  /*254c0*/  LOP3.LUT R13, R0, 0x1f, RZ, 0xc0, !PT ;  /* 0x0000001f000d7812 */ /* 0x01cfc800078ec0ff */
[----:B------:R-:W-:Y:S01]  /*254d0*/  ISETP.NE.AND P6, PT, R13, 0x1f, PT ;  /* 0x0000001f0d00780c */ /* 0x000fe20003fc5270 */
[----:B------:R-:W-:Y:S10]  /*254e0*/  BRA.DIV ~URZ, `(.L_x_1149) ;  /* 0x00003e727f007947 */ /* 0x000ff4000b800000 */
[----:B------:R1:W2:Y:S02]  /*254f0*/  SHFL.IDX PT, R10, R76, RZ, 0x1f ;  /* 0x00001fff4c0a7589 */ /* 0x0002a400000e0000 */
.L_x_1241:
[----:B------:R-:W-:Y:S05]  /*25500*/  BRA.DIV ~URZ, `(.L_x_1150) ;  /* 0x00003ec27f007947 */ /* 0x000fea000b800000 */
[----:B------:R3:W4:Y:S02]  /*25510*/  SHFL.IDX PT, R9, R76, 0x1, 0x1f ;  /* 0x00201f004c097f89 */ /* 0x00072400000e0000 */
.L_x_1242:
[----:B------:R-:W5:Y:S01]  /*25520*/  LDL R0, [R1+0x8c] ;  /* 0x00008c0001007983 */ /* 0x000f620000100800 */
[----:B------:R-:W-:Y:S02]  /*25530*/  IMAD.MOV.U32 R6, RZ, RZ, RZ ;  /* 0x000000ffff067224 */ /* 0x000fe400078e00ff */
[----:B-----5:R-:W-:-:S05]  /*25540*/  IMAD.IADD R0, R0, 0x1, R13 ;  /* 0x0000000100007824 */ /* 0x020fca00078e020d */
[----:B------:R-:W-:-:S13]  /*25550*/  ISETP.GE.OR P0, PT, R0, c[0x0][0x53c], !P6 ;  /* 0x00014f0000007a0c */ /* 0x000fda0007706670 */
[----:B------:R-:W-:Y:S01]  /*25560*/  @!P0 MOV R2, 0x4 ;  /* 0x0000000400028802 */ /* 0x000fe20000000f00 */
[----:B------:R-:W-:-:S04]  /*25570*/  @!P0 IMAD.MOV.U32 R4, RZ, RZ, 0x4 ;  /* 0x00000004ff048424 */ /* 0x000fc800078e00ff */
        /* <DEDUP_REMOVED lines=13> */
.L_x_1243:
        /* <DEDUP_REMOVED lines=16> */
.L_x_1244:
[----:B---3--:R-:W-:Y:S01]  /*25750*/  IMAD R0, R0, c[0x0][0x538], RZ ;  /* 0x00014e0000007a24 */ /* 0x008fe200078e02ff */
[----:B------:R-:W-:Y:S04]  /*25760*/  BSSY B1, `(.L_x_1153) ;  /* 0x00000cf000017945 */ /* 0x000fe80003800000 */
[----:B----4-:R-:W-:-:S04]  /*25770*/  IADD3 R9, R0, R9, RZ ;  /* 0x0000000900097210 */ /* 0x010fc80007ffe0ff */
[----:B--2---:R-:W-:-:S13]  /*25780*/  ISETP.GT.AND P0, PT, R9, R10, PT ;  /* 0x0000000a0900720c */ /* 0x004fda0003f04270 */
[----:B------:R-:W-:Y:S05]  /*25790*/  @P0 BRA `(.L_x_1154) ;  /* 0x0000026000000947 */ /* 0x000fea0003800000 */
.L_x_1158:
[----:B------:R-:W2:Y:S02]  /*257a0*/  LDL.LU R0, [R1+0x8c] ;  /* 0x00008c0001007983 */ /* 0x000ea40000300800 */
[----:B--2---:R-:W-:-:S04]  /*257b0*/  IADD3 R0, R0, 0x1f, RZ ;  /* 0x0000001f00007810 */ /* 0x004fc80007ffe0ff */
[----:B------:R-:W-:-:S13]  /*257c0*/  ISETP.GE.AND P0, PT, R0, c[0x0][0x53c], PT ;  /* 0x00014f0000007a0c */ /* 0x000fda0003f06270 */
[----:B------:R-:W-:Y:S05]  /*257d0*/  @P0 BRA `(.L_x_1155) ;  /* 0x00000c2000000947 */ /* 0x000fea0003800000 */
[----:B------:R2:W-:Y:S01]  /*257e0*/  STL [R1+0x8c], R0 ;  /* 0x00008c0001007387 */ /* 0x0005e20000100800 */
[----:B------:R-:W-:Y:S02]  /*257f0*/  MOV R6, RZ ;  /* 0x000000ff00067202 */ /* 0x000fe40000000f00 */
[----:B------:R-:W-:Y:S02]  /*25800*/  MOV R8, RZ ;  /* 0x000000ff00087202 */ /* 0x000fe40000000f00 */
[----:B--2---:R-:W-:-:S04]  /*25810*/  IADD3 R0, R0, R13, RZ ;  /* 0x0000000d00007210 */ /* 0x004fc80007ffe0ff */
[----:B------:R-:W-:-:S13]  /*25820*/  ISETP.GE.OR P0, PT, R0, c[0x0][0x53c], !P6 ;  /* 0x00014f0000007a0c */ /* 0x000fda0007706670 */
[----:B-1----:R-:W-:Y:S02]  /*25830*/  @!P0 MOV R4, 0x4 ;  /* 0x0000000400048802 */ /* 0x002fe40000000f00 */
        /* <DEDUP_REMOVED lines=8> */
.L_x_1245:
        /* <DEDUP_REMOVED lines=16> */
.L_x_1246:
[----:B--2---:R-:W-:-:S05]  /*259c0*/  IMAD R0, R0, c[0x0][0x538], RZ ;  /* 0x00014e0000007a24 */ /* 0x004fca00078e02ff */
[----:B------:R-:W-:-:S04]  /*259d0*/  IADD3 R9, R0, R9, RZ ;  /* 0x0000000900097210 */ /* 0x000fc80007ffe0ff */
[----:B------:R-:W-:-:S13]  /*259e0*/  ISETP.GT.AND P0, PT, R9, R10, PT ;  /* 0x0000000a0900720c */ /* 0x000fda0003f04270 */
[----:B-1----:R-:W-:Y:S05]  /*259f0*/  @!P0 BRA `(.L_x_1158) ;  /* 0xfffffda000008947 */ /* 0x002fea000383ffff */
.L_x_1154:
[----:B------:R-:W-:-:S05]  /*25a00*/  IADD3 R9, -R0, R9, RZ ;  /* 0x0000000900097210 */ /* 0x000fca0007ffe1ff */
[----:B------:R-:W-:-:S05]  /*25a10*/  IMAD R0, R4, c[0x0][0x538], R9 ;  /* 0x00014e0004007a24 */ /* 0x000fca00078e0209 */
[----:B------:R-:W-:Y:S01]  /*25a20*/  ISETP.GT.AND P0, PT, R0, R10, PT ;  /* 0x0000000a0000720c */ /* 0x000fe20003f04270 */
[----:B------:R-:W-:-:S12]  /*25a30*/  BRA.DIV ~URZ, `(.L_x_1159) ;  /* 0x00003df27f007947 */ /* 0x000fd8000b800000 */
[----:B------:R-:W-:-:S03]  /*25a40*/  VOTE.ANY R11, PT, !P0 ;  /* 0x00000000000b7806 */ /* 0x000fc600040e0100 */
.L_x_1247:
[----:B------:R-:W2:Y:S01]  /*25a50*/  LDL.LU R0, [R1+0x8c] ;  /* 0x00008c0001007983 */ /* 0x000ea20000300800 */
[----:B------:R-:W2:Y:S02]  /*25a60*/  POPC R5, R11 ;  /* 0x0000000b00057309 */ /* 0x000ea40000000000 */
[----:B--2---:R-:W-:-:S05]  /*25a70*/  IADD3 R0, R5, R0, RZ ;  /* 0x0000000005007210 */ /* 0x004fca0007ffe0ff */
[----:B------:R2:W-:Y:S01]  /*25a80*/  STL [R1+0x8c], R0 ;  /* 0x00008c0001007387 */ /* 0x0005e20000100800 */
[----:B------:R-:W-:Y:S05]  /*25a90*/  BRA.DIV ~URZ, `(.L_x_1160) ;  /* 0x00003de27f007947 */ /* 0x000fea000b800000 */
[----:B------:R3:W4:Y:S04]  /*25aa0*/  SHFL.IDX PT, R6, R6, R5, 0x1f ;  /* 0x00001f0506067589 */ /* 0x00072800000e0000 */
[----:B--2---:R3:W2:Y:S02]  /*25ab0*/  SHFL.IDX PT, R0, R8, R5, 0x1f ;  /* 0x00001f0508007589 */ /* 0x0046a400000e0000 */
.L_x_1248:
[----:B------:R-:W-:Y:S01]  /*25ac0*/  ISETP.NE.AND P0, PT, R11, RZ, PT ;  /* 0x000000ff0b00720c */ /* 0x000fe20003f05270 */
[----:B------:R-:W-:-:S12]  /*25ad0*/  BSSY B0, `(.L_x_1161) ;  /* 0x0000005000007945 */ /* 0x000fd80003800000 */
[----:B------:R-:W-:Y:S05]  /*25ae0*/  @!P0 BRA `(.L_x_1162) ;  /* 0x0000003000008947 */ /* 0x000fea0003800000 */
[----:B---3--:R-:W-:Y:S01]  /*25af0*/  IADD3 R5, R5, -0x1, RZ ;  /* 0xffffffff05057810 */ /* 0x008fe20007ffe0ff */
[----:B------:R-:W-:Y:S05]  /*25b00*/  BRA.DIV ~URZ, `(.L_x_1163) ;  /* 0x00003e427f007947 */ /* 0x000fea000b800000 */
[----:B------:R3:W1:Y:S02]  /*25b10*/  SHFL.IDX PT, R12, R4, R5, 0x1f ;  /* 0x00001f05040c7589 */ /* 0x00066400000e0000 */
.L_x_1162:
[----:B------:R-:W-:Y:S05]  /*25b20*/  BSYNC B0 ;  /* 0x0000000000007941 */ /* 0x000fea0003800000 */
.L_x_1161:
[----:B-1----:R-:W-:Y:S01]  /*25b30*/  IMAD R2, R12, c[0x0][0x538], R9 ;  /* 0x00014e000c027a24 */ /* 0x002fe200078e0209 */
[----:B--2---:R-:W-:Y:S01]  /*25b40*/  ISETP.NE.AND P0, PT, R0, 0x1, PT ;  /* 0x000000010000780c */ /* 0x004fe20003f05270 */
[----:B------:R-:W-:Y:S03]  /*25b50*/  BSSY B0, `(.L_x_1164) ;  /* 0x0000086000007945 */ /* 0x000fe60003800000 */
[----:B------:R1:W-:Y:S01]  /*25b60*/  STL [R1+0x80], R2 ;  /* 0x0000800201007387 */ /* 0x0003e20000100800 */
[----:B------:R-:W-:-:S08]  /*25b70*/  IADD3 R9, -R2, R10, RZ ;  /* 0x0000000a02097210 */ /* 0x000fd00007ffe1ff */
[----:B------:R-:W-:Y:S05]  /*25b80*/  @!P0 BRA `(.L_x_1165) ;  /* 0x000003e000008947 */ /* 0x000fea0003800000 */
[-C--:B----4-:R-:W-:Y:S02]  /*25b90*/  IABS R3, R6.reuse ;  /* 0x0000000600037213 */ /* 0x090fe40000000000 */
[----:B------:R-:W-:Y:S02]  /*25ba0*/  IABS R11, R6 ;  /* 0x00000006000b7213 */ /* 0x000fe40000000000 */
[----:B-1----:R-:W1:Y:S08]  /*25bb0*/  I2F.RP R2, R3 ;  /* 0x0000000300027306 */ /* 0x002e700000209400 */
[----:B-1----:R-:W1:Y:S02]  /*25bc0*/  MUFU.RCP R2, R2 ;  /* 0x0000000200027308 */ /* 0x002e640000001000 */
[----:B-1----:R-:W-:-:S06]  /*25bd0*/  IADD3 R2, R2, 0xffffffe, RZ ;  /* 0x0ffffffe02027810 */ /* 0x002fcc0007ffe0ff */
[----:B---3--:R1:W2:Y:S02]  /*25be0*/  F2I.FTZ.U32.TRUNC.NTZ R5, R2 ;  /* 0x0000000200057305 */ /* 0x0082a4000021f000 */
[----:B-1----:R-:W-:Y:S01]  /*25bf0*/  IABS R2, R0 ;  /* 0x0000000000027213 */ /* 0x002fe20000000000 */
[----:B--2---:R-:W-:-:S04]  /*25c00*/  IMAD.MOV R4, RZ, RZ, -R5 ;  /* 0x000000ffff047224 */ /* 0x004fc800078e0a05 */
[----:B------:R-:W-:Y:S01]  /*25c10*/  IMAD.MOV.U32 R8, RZ, RZ, R2 ;  /* 0x000000ffff087224 */ /* 0x000fe200078e0002 */
[----:B------:R-:W-:Y:S01]  /*25c20*/  IABS R2, R9 ;  /* 0x0000000900027213 */ /* 0x000fe20000000000 */
[----:B------:R-:W-:Y:S02]  /*25c30*/  IMAD R10, R4, R3, RZ ;  /* 0x00000003040a7224 */ /* 0x000fe400078e02ff */
[----:B------:R-:W-:Y:S01]  /*25c40*/  IMAD.MOV.U32 R4, RZ, RZ, RZ ;  /* 0x000000ffff047224 */ /* 0x000fe200078e00ff */
[----:B------:R-:W1:Y:S03]  /*25c50*/  I2F.RP R12, R8 ;  /* 0x00000008000c7306 */ /* 0x000e660000209400 */
[----:B------:R-:W-:-:S04]  /*25c60*/  IMAD.HI.U32 R10, R5, R10, R4 ;  /* 0x0000000a050a7227 */ /* 0x000fc800078e0004 */
[----:B------:R-:W-:Y:S02]  /*25c70*/  IMAD.MOV.U32 R4, RZ, RZ, R2 ;  /* 0x000000ffff047224 */ /* 0x000fe400078e0002 */
[----:B------:R-:W-:-:S05]  /*25c80*/  IMAD.MOV R2, RZ, RZ, -R11 ;  /* 0x000000ffff027224 */ /* 0x000fca00078e0a0b */
[----:B------:R-:W-:Y:S01]  /*25c90*/  MOV R5, R2 ;  /* 0x0000000200057202 */ /* 0x000fe20000000f00 */
[----:B------:R-:W-:-:S04]  /*25ca0*/  IMAD.HI.U32 R2, R10, R4, RZ ;  /* 0x000000040a027227 */ /* 0x000fc800078e00ff */
[----:B------:R-:W-:Y:S02]  /*25cb0*/  IMAD R4, R2, R5, R4 ;  /* 0x0000000502047224 */ /* 0x000fe400078e0204 */
[----:B-1----:R-:W1:Y:S03]  /*25cc0*/  MUFU.RCP R5, R12 ;  /* 0x0000000c00057308 */ /* 0x002e660000001000 */
        /* <DEDUP_REMOVED lines=9> */
[----:B------:R-:W-:Y:S01]  /*25d60*/  @P2 IADD3 R2, R2, 0x1, RZ ;  /* 0x0000000102022810 */ /* 0x000fe20007ffe0ff */
[----:B-1----:R-:W-:-:S05]  /*25d70*/  IMAD.MOV R3, RZ, RZ, -R5 ;  /* 0x000000ffff037224 */ /* 0x002fca00078e0a05 */
[----:B------:R-:W-:Y:S01]  /*25d80*/  @!P1 IMAD.MOV R2, RZ, RZ, -R2 ;  /* 0x000000ffff029224 */ /* 0x000fe200078e0a02 */
[----:B------:R-:W-:Y:S02]  /*25d90*/  MOV R4, R3 ;  /* 0x0000000300047202 */ /* 0x000fe40000000f00 */
[----:B------:R-:W-:Y:S02]  /*25da0*/  @!P0 LOP3.LUT R2, RZ, R6, RZ, 0x33, !PT ;  /* 0x00000006ff028212 */ /* 0x000fe400078e33ff */
[----:B------:R-:W-:Y:S01]  /*25db0*/  IABS R3, R0 ;  /* 0x0000000000037213 */ /* 0x000fe20000000000 */
[----:B------:R-:W-:Y:S01]  /*25dc0*/  IMAD R10, R4, R8, RZ ;  /* 0x00000008040a7224 */ /* 0x000fe200078e02ff */
[----:B------:R-:W-:Y:S01]  /*25dd0*/  IABS R12, R2 ;  /* 0x00000002000c7213 */ /* 0x000fe20000000000 */
[----:B------:R-:W-:Y:S02]  /*25de0*/  IMAD.MOV.U32 R4, RZ, RZ, RZ ;  /* 0x000000ffff047224 */ /* 0x000fe400078e00ff */
[----:B------:R-:W-:-:S02]  /*25df0*/  IMAD.MOV R11, RZ, RZ, -R3 ;  /* 0x000000ffff0b7224 */ /* 0x000fc400078e0a03 */
[----:B------:R-:W-:-:S03]  /*25e00*/  IMAD.HI.U32 R3, R5, R10, R4 ;  /* 0x0000000a05037227 */ /* 0x000fc600078e0004 */
[----:B------:R-:W-:Y:S01]  /*25e10*/  MOV R5, R11 ;  /* 0x0000000b00057202 */ /* 0x000fe20000000f00 */
        /* <DEDUP_REMOVED lines=21> */
.L_x_1165:
[----:B------:R-:W2:Y:S01]  /*25f70*/  LDL R0, [R1+0x8c] ;  /* 0x00008c0001007983 */ /* 0x000ea20000100800 */
[----:B-1----:R-:W-:-:S04]  /*25f80*/  IMAD.MOV.U32 R2, RZ, RZ, 0x4 ;  /* 0x00000004ff027424 */ /* 0x002fc800078e00ff */
[----:B--2---:R-:W-:-:S05]  /*25f90*/  IMAD.WIDE R2, R0, R2, c[0x0][0x590] ;  /* 0x0001640000027625 */ /* 0x004fca00078e0202 */
[----:B---3--:R-:W2:Y:S02]  /*25fa0*/  LDG.E R4, [R2.64] ;  /* 0x0000000802047981 */ /* 0x008ea4000c1e1900 */
        /* <DEDUP_REMOVED lines=64> */
.L_x_1166:
[----:B------:R-:W-:Y:S05]  /*263b0*/  BSYNC B0 ;  /* 0x0000000000007941 */ /* 0x000fea0003800000 */
.L_x_1164:
[----:B------:R-:W-:-:S04]  /*263c0*/  LOP3.LUT R2, RZ, R2, RZ, 0x33, !PT ;  /* 0x00000002ff027212 */ /* 0x000fc800078e33ff */
[----:B-1----:R-:W-:-:S05]  /*263d0*/  IADD3 R0, R2, R6, RZ ;  /* 0x0000000602007210 */ /* 0x002fca0007ffe0ff */
[----:B------:R1:W-:Y:S01]  /*263e0*/  STL [R1+0x84], R0 ;  /* 0x0000840001007387 */ /* 0x0003e20000100800 */
[----:B------:R-:W-:Y:S05]  /*263f0*/  BRA `(.L_x_1167) ;  /* 0x0000005000007947 */ /* 0x000fea0003800000 */
.L_x_1155:
[----:B------:R-:W-:Y:S01]  /*26400*/  MOV R0, c[0x0][0x53c] ;  /* 0x00014f0000007a02 */ /* 0x000fe20000000f00 */
[----:B------:R2:W-:Y:S04]  /*26410*/  STL [R1+0x80], R10 ;  /* 0x0000800a01007387 */ /* 0x0005e80000100800 */
[----:B------:R2:W-:Y:S04]  /*26420*/  STL [R1+0x84], RZ ;  /* 0x000084ff01007387 */ /* 0x0005e80000100800 */
[----:B------:R2:W-:Y:S04]  /*26430*/  STL [R1+0x88], RZ ;  /* 0x000088ff01007387 */ /* 0x0005e80000100800 */
[----:B------:R2:W-:Y:S02]  /*26440*/  STL [R1+0x8c], R0 ;  /* 0x00008c0001007387 */ /* 0x0005e40000100800 */
.L_x_1167:
[----:B------:R-:W-:Y:S05]  /*26450*/  BSYNC B1 ;  /* 0x0000000000017941 */ /* 0x000fea0003800000 */
.L_x_1153:
[----:B------:R-:W3:Y:S04]  /*26460*/  LDL R8, [R1+0x80] ;  /* 0x0000800001087983 */ /* 0x000ee80000100800 */
[----:B------:R-:W3:Y:S04]  /*26470*/  LDL R9, [R1+0x84] ;  /* 0x0000840001097983 */ /* 0x000ee80000100800 */
[----:B--2---:R-:W3:Y:S04]  /*26480*/  LDL R10, [R1+0x88] ;  /* 0x00008800010a7983 */ /* 0x004ee80000100800 */
[----:B------:R-:W3:Y:S01]  /*26490*/  LDL R11, [R1+0x8c] ;  /* 0x00008c00010b7983 */ /* 0x000ee20000100800 */
[----:B------:R-:W-:Y:S03]  /*264a0*/  WARPSYNC 0xffffffff ;  /* 0xffffffff00007948 */ /* 0x000fe60003800000 */
[----:B------:R-:W-:Y:S01]  /*264b0*/  BAR.SYNC.DEFER_BLOCKING 0x4, 0x80 ;  /* 0x0102000000007b1d */ /* 0x000fe20000010000 */
[----:B------:R-:W-:-:S13]  /*264c0*/  ISETP.NE.AND P0, PT, R13, RZ, PT ;  /* 0x000000ff0d00720c */ /* 0x000fda0003f05270 */
[----:B---3--:R2:W-:Y:S04]  /*264d0*/  @!P0 STS.128 [0xc080], R8 ;  /* 0x00c08008ff008388 */ /* 0x0085e80000000c00 */
[----:B------:R-:W-:Y:S06]  /*264e0*/  BAR.ARV 0x5, 0x80 ;  /* 0x0142000000007b1d */ /* 0x000fec0000002000 */
.L_x_1148:
[----:B-1----:R-:W3:Y:S02]  /*264f0*/  LDL R0, [R1+0x8c] ;  /* 0x00008c0001007983 */ /* 0x002ee40000100800 */
[----:B---3--:R-:W-:-:S13]  /*26500*/  ISETP.GE.AND P0, PT, R0, c[0x0][0x53c], PT ;  /* 0x00014f0000007a0c */ /* 0x008fda0003f06270 */
[----:B--2-4-:R-:W-:Y:S01]  /*26510*/  @P0 CALL.REL.NOINC `(.L_x_1168) ;  /* 0x0000001000000944 */ /* 0x014fe20003c00000 */
[----:B------:R-:W-:Y:S05]  /*26520*/  BRA `(.L_x_1169) ;  /* 0xfffdbdd000007947 */ /* 0x000fea000383ffff */
.L_x_1168:
[----:B------:R-:W-:Y:S05]  /*26530*/  EXIT ;  /* 0x000000000000794d */ /* 0x000fea0003800000 */
.L_x_859:
[----:B------:R-:W-:Y:S01]  /*26540*/  IMAD.MOV.U32 R0, RZ, RZ, R5 ;  /* 0x000000ffff007224 */ /* 0x000fe200078e0005 */
[----:B------:R-:W-:Y:S02]  /*26550*/  MOV R3, 0x1 ;  /* 0x0000000100037802 */ /* 0x000fe40000000f00 */
[----:B------:R-:W-:Y:S02]  /*26560*/  MOV R2, 0x26580 ;  /* 0x0002658000027802 */ /* 0x000fe40000000f00 */
[----:B------:R-:W-:Y:S05]  /*26570*/  CALL.REL.NOINC `($__internal_15_$__cuda_sm70_shflsync_up_p) ;  /* 0x0000350000007944 */ /* 0x000fea0003c00000 */
[----:B------:R-:W-:Y:S01]  /*26580*/  MOV R0, R4 ;  /* 0x0000000400007202 */ /* 0x000fe20000000f00 */
[----:B------:R-:W-:Y:S05]  /*26590*/  BRA `(.L_x_1170) ;  /* 0xfffd9ec000007947 */ /* 0x000fea000383ffff */
.L_x_860:
[----:B------:R-:W-:Y:S01]  /*265a0*/  IMAD.MOV.U32 R0, RZ, RZ, R5 ;  /* 0x000000ffff007224 */ /* 0x000fe200078e0005 */
[----:B------:R-:W-:Y:S02]  /*265b0*/  MOV R3, 0x2 ;  /* 0x0000000200037802 */ /* 0x000fe40000000f00 */
[----:B------:R-:W-:Y:S02]  /*265c0*/  MOV R2, 0x265e0 ;  /* 0x000265e000027802 */ /* 0x000fe40000000f00 */
[----:B------:R-:W-:Y:S05]  /*265d0*/  CALL.REL.NOINC `($__internal_15_$__cuda_sm70_shflsync_up_p) ;  /* 0x000034a000007944 */ /* 0x000fea0003c00000 */
[----:B------:R-:W-:Y:S01]  /*265e0*/  SEL R4, R4, RZ, P4 ;  /* 0x000000ff04047207 */ /* 0x000fe20002000000 */
[----:B------:R-:W-:Y:S01]  /*265f0*/  IMAD.MOV.U32 R3, RZ, RZ, 0x4 ;  /* 0x00000004ff037424 */ /* 0x000fe200078e00ff */
[----:B------:R-:W-:-:S03]  /*26600*/  MOV R2, 0x26630 ;  /* 0x0002663000027802 */ /* 0x000fc60000000f00 */
[----:B------:R-:W-:Y:S02]  /*26610*/  IMAD.IADD R0, R5, 0x1, R4 ;  /* 0x0000000105007824 */ /* 0x000fe400078e0204 */
        /* <DEDUP_REMOVED lines=13> */
[----:B------:R-:W-:Y:S02]  /*266f0*/  MOV R228, 0x1f ;  /* 0x0000001f00e47802 */ /* 0x000fe40000000f00 */
[----:B------:R-:W-:Y:S01]  /*26700*/  MOV R3, 0x26740 ;  /* 0x0002674000037802 */ /* 0x000fe20000000f00 */
[----:B------:R-:W-:-:S04]  /*26710*/  IMAD.IADD R4, R0, 0x1, R4 ;  /* 0x0000000100047824 */ /* 0x000fc800078e0204 */
[----:B------:R-:W-:Y:S02]  /*26720*/  IMAD.MOV.U32 R227, RZ, RZ, R4 ;  /* 0x000000ffffe37224 */ /* 0x000fe400078e0004 */
[----:B------:R-:W-:Y:S05]  /*26730*/  CALL.REL.NOINC `($__internal_14_$__cuda_sm70_shflsync_idx_p) ;  /* 0x000032e000007944 */ /* 0x000fea0003c00000 */
[----:B------:R-:W-:Y:S01]  /*26740*/  MOV R0, R227 ;  /* 0x000000e300007202 */ /* 0x000fe20000000f00 */
[----:B------:R-:W-:Y:S05]  /*26750*/  BRA `(.L_x_1171) ;  /* 0xfffd9e0000007947 */ /* 0x000fea000383ffff */
.L_x_862:
[----:B------:R-:W-:Y:S02]  /*26760*/  SEL R0, RZ, 0x1, P0 ;  /* 0x00000001ff007807 */ /* 0x000fe40000000000 */
[----:B------:R-:W-:Y:S02]  /*26770*/  MOV R2, 0x26790 ;  /* 0x0002679000027802 */ /* 0x000fe40000000f00 */
[----:B------:R-:W-:Y:S05]  /*26780*/  CALL.REL.NOINC `($__internal_16_$__cuda_sm70_votesync_ballot) ;  /* 0x0000335000007944 */ /* 0x000fea0003c00000 */
[----:B------:R-:W-:Y:S01]  /*26790*/  MOV R7, R0 ;  /* 0x0000000000077202 */ /* 0x000fe20000000f00 */
[----:B------:R-:W-:Y:S05]  /*267a0*/  BRA `(.L_x_1172) ;  /* 0xfffd9e4000007947 */ /* 0x000fea000383ffff */
.L_x_863:
[----:B------:R-:W-:Y:S01]  /*267b0*/  IMAD.MOV.U32 R227, RZ, RZ, R9 ;  /* 0x000000ffffe37224 */ /* 0x000fe200078e0009 */
[----:B-1----:R-:W-:Y:S01]  /*267c0*/  MOV R2, R0 ;  /* 0x0000000000027202 */ /* 0x002fe20000000f00 */
[----:B------:R-:W-:Y:S01]  /*267d0*/  IMAD.MOV.U32 R228, RZ, RZ, 0x1f ;  /* 0x0000001fffe47424 */ /* 0x000fe200078e00ff */
[----:B------:R-:W-:Y:S02]  /*267e0*/  MOV R3, 0x26800 ;  /* 0x0002680000037802 */ /* 0x000fe40000000f00 */
[----:B------:R-:W-:Y:S05]  /*267f0*/  CALL.REL.NOINC `($__internal_14_$__cuda_sm70_shflsync_idx_p) ;  /* 0x0000322000007944 */ /* 0x000fea0003c00000 */
[----:B------:R-:W-:Y:S01]  /*26800*/  IMAD.MOV.U32 R12, RZ, RZ, R227 ;  /* 0x000000ffff0c7224 */ /* 0x000fe200078e00e3 */
[----:B------:R-:W-:Y:S01]  /*26810*/  MOV R227, R8 ;  /* 0x0000000800e37202 */ /* 0x000fe20000000f00 */
[----:B------:R-:W-:Y:S01]  /*26820*/  IMAD.MOV.U32 R5, RZ, RZ, RZ ;  /* 0x000000ffff057224 */ /* 0x000fe200078e00ff */
[----:B------:R-:W-:Y:S01]  /*26830*/  MOV R2, R0 ;  /* 0x0000000000027202 */ /* 0x000fe20000000f00 */
[----:B------:R-:W-:Y:S01]  /*26840*/  IMAD.MOV.U32 R228, RZ, RZ, 0x1f ;  /* 0x0000001fffe47424 */ /* 0x000fe200078e00ff */
[----:B------:R-:W-:-:S02]  /*26850*/  MOV R3, 0x26870 ;  /* 0x0002687000037802 */ /* 0x000fc40000000f00 */
[----:B------:R-:W-:Y:S05]  /*26860*/  CALL.REL.NOINC `($__internal_14_$__cuda_sm70_shflsync_idx_p) ;  /* 0x000031b000007944 */ /* 0x000fea0003c00000 */
[----:B------:R-:W-:Y:S01]  /*26870*/  MOV R9, R227 ;  /* 0x000000e300097202 */ /* 0x000fe20000000f00 */
[----:B------:R-:W-:Y:S05]  /*26880*/  BRA `(.L_x_1173) ;  /* 0xfffd9dd000007947 */ /* 0x000fea000383ffff */
.L_x_866:
[----:B------:R-:W-:Y:S01]  /*26890*/  IMAD.MOV.U32 R227, RZ, RZ, R4 ;  /* 0x000000ffffe37224 */ /* 0x000fe200078e0004 */
[----:B-1----:R-:W-:Y:S01]  /*268a0*/  MOV R2, R0 ;  /* 0x0000000000027202 */ /* 0x002fe20000000f00 */
[----:B------:R-:W-:Y:S01]  /*268b0*/  IMAD.MOV.U32 R228, RZ, RZ, 0x1f ;  /* 0x0000001fffe47424 */ /* 0x000fe200078e00ff */
[----:B------:R-:W-:-:S02]  /*268c0*/  MOV R3, 0x268e0 ;  /* 0x000268e000037802 */ /* 0x000fc40000000f00 */
[----:B---34-:R-:W-:Y:S05]  /*268d0*/  CALL.REL.NOINC `($__internal_14_$__cuda_sm70_shflsync_idx_p) ;  /* 0x0000314000007944 */ /* 0x018fea0003c00000 */
[----:B------:R-:W-:Y:S01]  /*268e0*/  MOV R5, R227 ;  /* 0x000000e300057202 */ /* 0x000fe20000000f00 */
[----:B------:R-:W-:Y:S05]  /*268f0*/  BRA `(.L_x_865) ;  /* 0xfffd9dc000007947 */ /* 0x000fea000383ffff */
.L_x_923:
[----:B------:R-:W-:Y:S01]  /*26900*/  IMAD.MOV.U32 R227, RZ, RZ, R6 ;  /* 0x000000ffffe37224 */ /* 0x000fe200078e0006 */
[----:B------:R-:W-:Y:S01]  /*26910*/  MOV R2, RZ ;  /* 0x000000ff00027202 */ /* 0x000fe20000000f00 */
[----:B------:R-:W-:Y:S01]  /*26920*/  IMAD.MOV.U32 R228, RZ, RZ, 0x1c1f ;  /* 0x00001c1fffe47424 */ /* 0x000fe200078e00ff */
[----:B------:R-:W-:-:S02]  /*26930*/  MOV R3, 0x26950 ;  /* 0x0002695000037802 */ /* 0x000fc40000000f00 */
[----:B-----5:R-:W-:Y:S05]  /*26940*/  CALL.REL.NOINC `($__internal_14_$__cuda_sm70_shflsync_idx_p) ;  /* 0x000030d000007944 */ /* 0x020fea0003c00000 */
[----:B------:R-:W-:Y:S01]  /*26950*/  MOV R4, R227 ;  /* 0x000000e300047202 */ /* 0x000fe20000000f00 */
[----:B------:R-:W-:Y:S05]  /*26960*/  BRA `(.L_x_1174) ;  /* 0xfffe281000007947 */ /* 0x000fea000383ffff */
.L_x_924:
[----:B------:R-:W-:Y:S01]  /*26970*/  IMAD.MOV.U32 R227, RZ, RZ, R12 ;  /* 0x000000ffffe37224 */ /* 0x000fe200078e000c */
[----:B------:R-:W-:Y:S01]  /*26980*/  MOV R2, RZ ;  /* 0x000000ff00027202 */ /* 0x000fe20000000f00 */
[----:B------:R-:W-:Y:S01]  /*26990*/  IMAD.MOV.U32 R228, RZ, RZ, 0x1c1f ;  /* 0x00001c1fffe47424 */ /* 0x000fe200078e00ff */
[----:B------:R-:W-:-:S02]  /*269a0*/  MOV R3, 0x269c0 ;  /* 0x000269c000037802 */ /* 0x000fc40000000f00 */
[----:B-12--5:R-:W-:Y:S05]  /*269b0*/  CALL.REL.NOINC `($__internal_14_$__cuda_sm70_shflsync_idx_p) ;  /* 0x0000306000007944 */ /* 0x026fea0003c00000 */
[----:B------:R-:W-:Y:S01]  /*269c0*/  MOV R0, R227 ;  /* 0x000000e300007202 */ /* 0x000fe20000000f00 */
[----:B------:R-:W-:Y:S05]  /*269d0*/  BRA `(.L_x_1175) ;  /* 0xfffe27c000007947 */ /* 0x000fea000383ffff */
.L_x_927:
[----:B------:R-:W-:Y:S01]  /*269e0*/  IMAD.MOV.U32 R227, RZ, RZ, R6 ;  /* 0x000000ffffe37224 */ /* 0x000fe200078e0006 */
[----:B--2---:R-:W-:Y:S01]  /*269f0*/  MOV R2, 0x1 ;  /* 0x0000000100027802 */ /* 0x004fe20000000f00 */
[----:B------:R-:W-:Y:S01]  /*26a00*/  IMAD.MOV.U32 R228, RZ, RZ, 0x1c1f ;  /* 0x00001c1fffe47424 */ /* 0x000fe200078e00ff */
[----:B------:R-:W-:-:S02]  /*26a10*/  MOV R3, 0x26a30 ;  /* 0x00026a3000037802 */ /* 0x000fc40000000f00 */
[----:B-1-345:R-:W-:Y:S05]  /*26a20*/  CALL.REL.NOINC `($__internal_14_$__cuda_sm70_shflsync_idx_p) ;  /* 0x00002ff000007944 */ /* 0x03afea0003c00000 */
[----:B------:R-:W-:Y:S01]  /*26a30*/  IMAD.MOV.U32 R4, RZ, RZ, R227 ;  /* 0x000000ffff047224 */ /* 0x000fe200078e00e3 */
[----:B------:R-:W-:Y:S01]  /*26a40*/  MOV R2, 0x1 ;  /* 0x0000000100027802 */ /* 0x000fe20000000f00 */
[----:B------:R-:W-:Y:S01]  /*26a50*/  IMAD.MOV.U32 R227, RZ, RZ, R12 ;  /* 0x000000ffffe37224 */ /* 0x000fe200078e000c */
[----:B------:R-:W-:-:S02]  /*26a60*/  MOV R228, 0x1c1f ;  /* 0x00001c1f00e47802 */ /* 0x000fc40000000f00 */
[----:B------:R-:W-:Y:S02]  /*26a70*/  MOV R3, 0x26a90 ;  /* 0x00026a9000037802 */ /* 0x000fe40000000f00 */
[----:B------:R-:W-:Y:S05]  /*26a80*/  CALL.REL.NOINC `($__internal_14_$__cuda_sm70_shflsync_idx_p) ;  /* 0x00002f9000007944 */ /* 0x000fea0003c00000 */
[----:B------:R-:W-:Y:S01]  /*26a90*/  MOV R0, R227 ;  /* 0x000000e300007202 */ /* 0x000fe20000000f00 */
[----:B------:R-:W-:Y:S05]  /*26aa0*/  BRA `(.L_x_1176) ;  /* 0xfffe289000007947 */ /* 0x000fea000383ffff */
.L_x_930:
[----:B------:R-:W-:Y:S01]  /*26ab0*/  IMAD.MOV.U32 R227, RZ, RZ, R6 ;  /* 0x000000ffffe37224 */ /* 0x000fe200078e0006 */
[----:B-1----:R-:W-:Y:S01]  /*26ac0*/  MOV R2, 0x2 ;  /* 0x0000000200027802 */ /* 0x002fe20000000f00 */
[----:B------:R-:W-:Y:S01]  /*26ad0*/  IMAD.MOV.U32 R228, RZ, RZ, 0x1c1f ;  /* 0x00001c1fffe47424 */ /* 0x000fe200078e00ff */
[----:B------:R-:W-:Y:S02]  /*26ae0*/  MOV R3, 0x26b00 ;  /* 0x00026b0000037802 */ /* 0x000fe40000000f00 */
[----:B--2345:R-:W-:Y:S05]  /*26af0*/  CALL.REL.NOINC `($__internal_14_$__cuda_sm70_shflsync_idx_p) ;  /* 0x00002f2000007944 */ /* 0x03cfea0003c00000 */
[----:B------:R-:W-:Y:S01]  /*26b00*/  MOV R4, R227 ;  /* 0x000000e300047202 */ /* 0x000fe20000000f00 */
[----:B------:R-:W-:Y:S05]  /*26b10*/  BRA `(.L_x_1177) ;  /* 0xfffe29b000007947 */ /* 0x000fea000383ffff */
.L_x_931:
[----:B------:R-:W-:Y:S01]  /*26b20*/  IMAD.MOV.U32 R227, RZ, RZ, R12 ;  /* 0x000000ffffe37224 */ /* 0x000fe200078e000c */
[----:B------:R-:W-:Y:S01]  /*26b30*/  MOV R2, 0x2 ;  /* 0x0000000200027802 */ /* 0x000fe20000000f00 */
[----:B------:R-:W-:Y:S01]  /*26b40*/  IMAD.MOV.U32 R228, RZ, RZ, 0x1c1f ;  /* 0x00001c1fffe47424 */ /* 0x000fe200078e00ff */
[----:B------:R-:W-:Y:S02]  /*26b50*/  MOV R3, 0x26b70 ;  /* 0x00026b7000037802 */ /* 0x000fe40000000f00 */
[----:B-12345:R-:W-:Y:S05]  /*26b60*/  CALL.REL.NOINC `($__internal_14_$__cuda_sm70_shflsync_idx_p) ;  /* 0x00002eb000007944 */ /* 0x03efea0003c00000 */
[----:B------:R-:W-:Y:S01]  /*26b70*/  MOV R0, R227 ;  /* 0x000000e300007202 */ /* 0x000fe20000000f00 */
[----:B------:R-:W-:Y:S05]  /*26b80*/  BRA `(.L_x_1178) ;  /* 0xfffe296000007947 */ /* 0x000fea000383ffff */
.L_x_934:
[----:B------:R-:W-:Y:S01]  /*26b90*/  IMAD.MOV.U32 R227, RZ, RZ, R6 ;  /* 0x000000ffffe37224 */ /* 0x000fe200078e0006 */
[----:B-1----:R-:W-:Y:S01]  /*26ba0*/  MOV R2, 0x3 ;  /* 0x0000000300027802 */ /* 0x002fe20000000f00 */
[----:B------:R-:W-:Y:S01]  /*26bb0*/  IMAD.MOV.U32 R228, RZ, RZ, 0x1c1f ;  /* 0x00001c1fffe47424 */ /* 0x000fe200078e00ff */
[----:B------:R-:W-:-:S02]  /*26bc0*/  MOV R3, 0x26be0 ;  /* 0x00026be000037802 */ /* 0x000fc40000000f00 */
[----:B--2345:R-:W-:Y:S05]  /*26bd0*/  CALL.REL.NOINC `($__internal_14_$__cuda_sm70_shflsync_idx_p) ;  /* 0x00002e4000007944 */ /* 0x03cfea0003c00000 */
        /* <DEDUP_REMOVED lines=8> */
.L_x_981:
[----:B------:R-:W-:Y:S01]  /*26c60*/  IMAD.MOV.U32 R227, RZ, RZ, R6 ;  /* 0x000000ffffe37224 */ /* 0x000fe200078e0006 */
[----:B--2---:R-:W-:Y:S01]  /*26c70*/  MOV R2, 0x1 ;  /* 0x0000000100027802 */ /* 0x004fe20000000f00 */
[----:B------:R-:W-:Y:S01]  /*26c80*/  IMAD.MOV.U32 R228, RZ, RZ, 0x1c1f ;  /* 0x00001c1fffe47424 */ /* 0x000fe200078e00ff */
[----:B------:R-:W-:Y:S02]  /*26c90*/  MOV R3, 0x26cb0 ;  /* 0x00026cb000037802 */ /* 0x000fe40000000f00 */
[----:B------:R-:W-:Y:S05]  /*26ca0*/  CALL.REL.NOINC `($__internal_14_$__cuda_sm70_shflsync_idx_p) ;  /* 0x00002d7000007944 */ /* 0x000fea0003c00000 */
[----:B------:R-:W-:Y:S01]  /*26cb0*/  IMAD.MOV.U32 R4, RZ, RZ, R227 ;  /* 0x000000ffff047224 */ /* 0x000fe200078e00e3 */
[----:B------:R-:W-:Y:S01]  /*26cc0*/  MOV R2, 0x1 ;  /* 0x0000000100027802 */ /* 0x000fe20000000f00 */
[----:B------:R-:W-:Y:S01]  /*26cd0*/  IMAD.MOV.U32 R227, RZ, RZ, R22 ;  /* 0x000000ffffe37224 */ /* 0x000fe200078e0016 */
[----:B------:R-:W-:Y:S02]  /*26ce0*/  MOV R228, 0x1c1f ;  /* 0x00001c1f00e47802 */ /* 0x000fe40000000f00 */
[----:B------:R-:W-:Y:S02]  /*26cf0*/  MOV R3, 0x26d10 ;  /* 0x00026d1000037802 */ /* 0x000fe40000000f00 */
[----:B------:R-:W-:Y:S05]  /*26d00*/  CALL.REL.NOINC `($__internal_14_$__cuda_sm70_shflsync_idx_p) ;  /* 0x00002d1000007944 */ /* 0x000fea0003c00000 */
[----:B------:R-:W-:Y:S01]  /*26d10*/  MOV R2, R227 ;  /* 0x000000e300027202 */ /* 0x000fe20000000f00 */
[----:B------:R-:W-:Y:S05]  /*26d20*/  BRA `(.L_x_1180) ;  /* 0xfffe9e4000007947 */ /* 0x000fea000383ffff */
.L_x_984:
[----:B------:R-:W-:Y:S01]  /*26d30*/  IMAD.MOV.U32 R227, RZ, RZ, R5 ;  /* 0x000000ffffe37224 */ /* 0x000fe200078e0005 */
[----:B------:R-:W-:Y:S01]  /*26d40*/  MOV R2, RZ ;  /* 0x000000ff00027202 */ /* 0x000fe20000000f00 */
[----:B------:R-:W-:Y:S01]  /*26d50*/  IMAD.MOV.U32 R228, RZ, RZ, 0x1c1f ;  /* 0x00001c1fffe47424 */ /* 0x000fe200078e00ff */
[----:B------:R-:W-:-:S02]  /*26d60*/  MOV R3, 0x26d80 ;  /* 0x00026d8000037802 */ /* 0x000fc40000000f00 */
[----:B------:R-:W-:Y:S05]  /*26d70*/  CALL.REL.NOINC `($__internal_14_$__cuda_sm70_shflsync_idx_p) ;  /* 0x00002ca000007944 */ /* 0x000fea0003c00000 */
[----:B------:R-:W-:Y:S01]  /*26d80*/  MOV R4, R227 ;  /* 0x000000e300047202 */ /* 0x000fe20000000f00 */
[----:B------:R-:W-:Y:S05]  /*26d90*/  BRA `(.L_x_1181) ;  /* 0xfffeade000007947 */ /* 0x000fea000383ffff */
.L_x_985:
[----:B------:R-:W-:Y:S01]  /*26da0*/  IMAD.MOV.U32 R227, RZ, RZ, R6 ;  /* 0x000000ffffe37224 */ /* 0x000fe200078e0006 */
[----:B------:R-:W-:Y:S01]  /*26db0*/  MOV R2, RZ ;  /* 0x000000ff00027202 */ /* 0x000fe20000000f00 */
[----:B------:R-:W-:Y:S01]  /*26dc0*/  IMAD.MOV.U32 R228, RZ, RZ, 0x1c1f ;  /* 0x00001c1fffe47424 */ /* 0x000fe200078e00ff */
[----:B------:R-:W-:-:S02]  /*26dd0*/  MOV R3, 0x26df0 ;  /* 0x00026df000037802 */ /* 0x000fc40000000f00 */
[----:B-12---:R-:W-:Y:S05]  /*26de0*/  CALL.REL.NOINC `($__internal_14_$__cuda_sm70_shflsync_idx_p) ;  /* 0x00002c3000007944 */ /* 0x006fea0003c00000 */
[----:B------:R-:W-:Y:S01]  /*26df0*/  MOV R0, R227 ;  /* 0x000000e300007202 */ /* 0x000fe20000000f00 */
[----:B------:R-:W-:Y:S05]  /*26e00*/  BRA `(.L_x_1182) ;  /* 0xfffead9000007947 */ /* 0x000fea000383ffff */
.L_x_988:
[----:B------:R-:W-:Y:S01]  /*26e10*/  IMAD.MOV.U32 R227, RZ, RZ, R5 ;  /* 0x000000ffffe37224 */ /* 0x000fe200078e0005 */
[----:B----4-:R-:W-:Y:S01]  /*26e20*/  MOV R2, 0x1 ;  /* 0x0000000100027802 */ /* 0x010fe20000000f00 */
[----:B------:R-:W-:Y:S01]  /*26e30*/  IMAD.MOV.U32 R228, RZ, RZ, 0x1c1f ;  /* 0x00001c1fffe47424 */ /* 0x000fe200078e00ff */
[----:B------:R-:W-:-:S03]  /*26e40*/  MOV R3, 0x26e60 ;  /* 0x00026e6000037802 */ /* 0x000fc60000000f00 */
[----:B-123--:R-:W-:Y:S05]  /*26e50*/  CALL.REL.NOINC `($__internal_14_$__cuda_sm70_shflsync_idx_p) ;  /* 0x00002bc000007944 */ /* 0x00efea0003c00000 */
        /* <DEDUP_REMOVED lines=8> */
.L_x_989:
[----:B------:R-:W-:Y:S01]  /*26ee0*/  IMAD.MOV.U32 R227, RZ, RZ, R4 ;  /* 0x000000ffffe37224 */ /* 0x000fe200078e0004 */
[----:B------:R-:W-:Y:S01]  /*26ef0*/  MOV R2, RZ ;  /* 0x000000ff00027202 */ /* 0x000fe20000000f00 */
[----:B------:R-:W-:Y:S01]  /*26f00*/  IMAD.MOV.U32 R228, RZ, RZ, 0x1c1f ;  /* 0x00001c1fffe47424 */ /* 0x000fe200078e00ff */
[----:B------:R-:W-:Y:S02]  /*26f10*/  MOV R3, 0x26f30 ;  /* 0x00026f3000037802 */ /* 0x000fe40000000f00 */
[----:B------:R-:W-:Y:S05]  /*26f20*/  CALL.REL.NOINC `($__internal_14_$__cuda_sm70_shflsync_idx_p) ;  /* 0x00002af000007944 */ /* 0x000fea0003c00000 */
[----:B------:R-:W-:Y:S01]  /*26f30*/  MOV R3, R227 ;  /* 0x000000e300037202 */ /* 0x000fe20000000f00 */
[----:B------:R-:W-:Y:S05]  /*26f40*/  BRA `(.L_x_1184) ;  /* 0xfffeb03000007947 */ /* 0x000fea000383ffff */
.L_x_994:
[----:B------:R-:W-:Y:S01]  /*26f50*/  IMAD.MOV.U32 R227, RZ, RZ, R4 ;  /* 0x000000ffffe37224 */ /* 0x000fe200078e0004 */
[----:B------:R-:W-:Y:S01]  /*26f60*/  MOV R2, 0x1 ;  /* 0x0000000100027802 */ /* 0x000fe20000000f00 */
[----:B------:R-:W-:Y:S01]  /*26f70*/  IMAD.MOV.U32 R228, RZ, RZ, 0x1c1f ;  /* 0x00001c1fffe47424 */ /* 0x000fe200078e00ff */
[----:B------:R-:W-:Y:S02]  /*26f80*/  MOV R3, 0x26fa0 ;  /* 0x00026fa000037802 */ /* 0x000fe40000000f00 */
[----:B-1----:R-:W-:Y:S05]  /*26f90*/  CALL.REL.NOINC `($__internal_14_$__cuda_sm70_shflsync_idx_p) ;  /* 0x00002a8000007944 */ /* 0x002fea0003c00000 */
[----:B------:R-:W-:Y:S01]  /*26fa0*/  MOV R3, R227 ;  /* 0x000000e300037202 */ /* 0x000fe20000000f00 */
[----:B------:R-:W-:Y:S05]  /*26fb0*/  BRA `(.L_x_1185) ;  /* 0xfffeb54000007947 */ /* 0x000fea000383ffff */
.L_x_999:
[----:B------:R-:W-:Y:S01]  /*26fc0*/  IMAD.MOV.U32 R227, RZ, RZ, R4 ;  /* 0x000000ffffe37224 */ /* 0x000fe200078e0004 */
[----:B------:R-:W-:Y:S01]  /*26fd0*/  MOV R2, 0x2 ;  /* 0x0000000200027802 */ /* 0x000fe20000000f00 */
[----:B------:R-:W-:Y:S01]  /*26fe0*/  IMAD.MOV.U32 R228, RZ, RZ, 0x1c1f ;  /* 0x00001c1fffe47424 */ /* 0x000fe200078e00ff */
[----:B------:R-:W-:-:S02]  /*26ff0*/  MOV R3, 0x27010 ;  /* 0x0002701000037802 */ /* 0x000fc40000000f00 */
[----:B-12---:R-:W-:Y:S05]  /*27000*/  CALL.REL.NOINC `($__internal_14_$__cuda_sm70_shflsync_idx_p) ;  /* 0x00002a1000007944 */ /* 0x006fea0003c00000 */
[----:B------:R-:W-:Y:S01]  /*27010*/  MOV R3, R227 ;  /* 0x000000e300037202 */ /* 0x000fe20000000f00 */
[----:B------:R-:W-:Y:S05]  /*27020*/  BRA `(.L_x_1186) ;  /* 0xfffeb93000007947 */ /* 0x000fea000383ffff */
.L_x_1004:
[----:B------:R-:W-:Y:S01]  /*27030*/  IMAD.MOV.U32 R227, RZ, RZ, R4 ;  /* 0x000000ffffe37224 */ /* 0x000fe200078e0004 */
[----:B------:R-:W-:Y:S01]  /*27040*/  MOV R2, 0x3 ;  /* 0x0000000300027802 */ /* 0x000fe20000000f00 */
[----:B------:R-:W-:Y:S01]  /*27050*/  IMAD.MOV.U32 R228, RZ, RZ, 0x1c1f ;  /* 0x00001c1fffe47424 */ /* 0x000fe200078e00ff */
[----:B------:R-:W-:-:S02]  /*27060*/  MOV R3, 0x27080 ;  /* 0x0002708000037802 */ /* 0x000fc40000000f00 */
[----:B-123--:R-:W-:Y:S05]  /*27070*/  CALL.REL.NOINC `($__internal_14_$__cuda_sm70_shflsync_idx_p) ;  /* 0x000029a000007944 */ /* 0x00efea0003c00000 */
[----:B------:R-:W-:Y:S01]  /*27080*/  MOV R3, R227 ;  /* 0x000000e300037202 */ /* 0x000fe20000000f00 */
[----:B------:R-:W-:Y:S05]  /*27090*/  BRA `(.L_x_1187) ;  /* 0xfffebd2000007947 */ /* 0x000fea000383ffff */
.L_x_1009:
[----:B------:R-:W-:Y:S02]  /*270a0*/  MOV R0, 0x2 ;  /* 0x0000000200007802 */ /* 0x000fe40000000f00 */
[----:B------:R-:W-:-:S02]  /*270b0*/  MOV R2, 0x270d0 ;  /* 0x000270d000027802 */ /* 0x000fc40000000f00 */
[----:B------:R-:W-:Y:S05]  /*270c0*/  CALL.REL.NOINC `($__internal_13_$__cuda_sm70_shflsync_bfly_p) ;  /* 0x000028f000007944 */ /* 0x000fea0003c00000 */
[----:B------:R-:W-:Y:S05]  /*270d0*/  BRA `(.L_x_1188) ;  /* 0xfffec40000007947 */ /* 0x000fea000383ffff */
.L_x_1010:
[----:B------:R-:W-:Y:S02]  /*270e0*/  MOV R0, 0x1 ;  /* 0x0000000100007802 */ /* 0x000fe40000000f00 */
[----:B------:R-:W-:-:S02]  /*270f0*/  MOV R2, 0x27110 ;  /* 0x0002711000027802 */ /* 0x000fc40000000f00 */
[----:B------:R-:W-:Y:S05]  /*27100*/  CALL.REL.NOINC `($__internal_13_$__cuda_sm70_shflsync_bfly_p) ;  /* 0x000028b000007944 */ /* 0x000fea0003c00000 */
[----:B------:R-:W-:Y:S01]  /*27110*/  FMNMX.FTZ R105, R4, R0, !PT ;  /* 0x0000000004697209 */ /* 0x000fe20007810000 */
[----:B------:R-:W-:Y:S01]  /*27120*/  IMAD.MOV.U32 R4, RZ, RZ, R5 ;  /* 0x000000ffff047224 */ /* 0x000fe200078e0005 */
[----:B------:R-:W-:Y:S01]  /*27130*/  MOV R2, 0x27160 ;  /* 0x0002716000027802 */ /* 0x000fe20000000f00 */
[----:B------:R-:W-:-:S02]  /*27140*/  IMAD.MOV.U32 R0, RZ, RZ, 0x2 ;  /* 0x00000002ff007424 */ /* 0x000fc400078e00ff */
[----:B------:R-:W-:Y:S05]  /*27150*/  CALL.REL.NOINC `($__internal_13_$__cuda_sm70_shflsync_bfly_p) ;  /* 0x0000286000007944 */ /* 0x000fea0003c00000 */
[----:B------:R-:W-:Y:S01]  /*27160*/  FMNMX.FTZ R5, R5, R0, !PT ;  /* 0x0000000005057209 */ /* 0x000fe20007810000 */
[----:B------:R-:W-:Y:S01]  /*27170*/  IMAD.MOV.U32 R0, RZ, RZ, 0x1 ;  /* 0x00000001ff007424 */ /* 0x000fe200078e00ff */
[----:B------:R-:W-:-:S03]  /*27180*/  MOV R2, 0x271b0 ;  /* 0x000271b000027802 */ /* 0x000fc60000000f00 */
[----:B------:R-:W-:Y:S02]  /*27190*/  IMAD.MOV.U32 R4, RZ, RZ, R5 ;  /* 0x000000ffff047224 */ /* 0x000fe400078e0005 */
[----:B------:R-:W-:Y:S05]  /*271a0*/  CALL.REL.NOINC `($__internal_13_$__cuda_sm70_shflsync_bfly_p) ;  /* 0x0000281000007944 */ /* 0x000fea0003c00000 */
[----:B------:R-:W-:Y:S01]  /*271b0*/  FMNMX.FTZ R104, R5, R0, !PT ;  /* 0x0000000005687209 */ /* 0x000fe20007810000 */
[----:B------:R-:W-:Y:S01]  /*271c0*/  IMAD.MOV.U32 R4, RZ, RZ, R6 ;  /* 0x000000ffff047224 */ /* 0x000fe200078e0006 */
[----:B------:R-:W-:Y:S01]  /*271d0*/  MOV R2, 0x27200 ;  /* 0x0002720000027802 */ /* 0x000fe20000000f00 */
[----:B------:R-:W-:Y:S02]  /*271e0*/  IMAD.MOV.U32 R0, RZ, RZ, 0x2 ;  /* 0x00000002ff007424 */ /* 0x000fe400078e00ff */
        /* <DEDUP_REMOVED lines=16> */
[----:B------:R-:W-:Y:S01]  /*272f0*/  MOV R9, R0 ;  /* 0x0000000000097202 */ /* 0x000fe20000000f00 */
[----:B------:R-:W-:Y:S05]  /*27300*/  BRA `(.L_x_1189) ;  /* 0xfffec2c000007947 */ /* 0x000fea000383ffff */
.L_x_1018:
[----:B------:R-:W-:Y:S01]  /*27310*/  MOV R2, RZ ;  /* 0x000000ff00027202 */ /* 0x000fe20000000f00 */
[----:B------:R-:W-:Y:S01]  /*27320*/  IMAD.MOV.U32 R227, RZ, RZ, R5 ;  /* 0x000000ffffe37224 */ /* 0x000fe200078e0005 */
[----:B------:R-:W-:Y:S01]  /*27330*/  MOV R3, 0x27360 ;  /* 0x0002736000037802 */ /* 0x000fe20000000f00 */
[----:B------:R-:W-:Y:S02]  /*27340*/  IMAD.MOV.U32 R228, RZ, RZ, 0x1c1f ;  /* 0x00001c1fffe47424 */ /* 0x000fe400078e00ff */
[----:B------:R-:W-:Y:S05]  /*27350*/  CALL.REL.NOINC `($__internal_14_$__cuda_sm70_shflsync_idx_p) ;  /* 0x000026c000007944 */ /* 0x000fea0003c00000 */
[----:B------:R-:W-:Y:S01]  /*27360*/  MOV R4, R227 ;  /* 0x000000e300047202 */ /* 0x000fe20000000f00 */
[----:B------:R-:W-:-:S05]  /*27370*/  BRA `(.L_x_1190) ;  /* 0xfffed7f000007947 */ /* 0x000fca000383ffff */
.L_x_1019:
[----:B------:R-:W-:Y:S01]  /*27380*/  MOV R2, RZ ;  /* 0x000000ff00027202 */ /* 0x000fe20000000f00 */
[----:B------:R-:W-:Y:S01]  /*27390*/  IMAD.MOV.U32 R227, RZ, RZ, R6 ;  /* 0x000000ffffe37224 */ /* 0x000fe200078e0006 */
[----:B------:R-:W-:Y:S01]  /*273a0*/  MOV R3, 0x273d0 ;  /* 0x000273d000037802 */ /* 0x000fe20000000f00 */
[----:B------:R-:W-:Y:S02]  /*273b0*/  IMAD.MOV.U32 R228, RZ, RZ, 0x1c1f ;  /* 0x00001c1fffe47424 */ /* 0x000fe400078e00ff */
[----:B-12---:R-:W-:Y:S05]  /*273c0*/  CALL.REL.NOINC `($__internal_14_$__cuda_sm70_shflsync_idx_p) ;  /* 0x0000265000007944 */ /* 0x006fea0003c00000 */
[----:B------:R-:W-:Y:S01]  /*273d0*/  MOV R0, R227 ;  /* 0x000000e300007202 */ /* 0x000fe20000000f00 */
[----:B------:R-:W-:-:S05]  /*273e0*/  BRA `(.L_x_1191) ;  /* 0xfffed7a000007947 */ /* 0x000fca000383ffff */
.L_x_1020:
[----:B-1----:R-:W-:Y:S01]  /*273f0*/  MOV R2, 0x1 ;  /* 0x0000000100027802 */ /* 0x002fe20000000f00 */
[----:B------:R-:W-:Y:S01]  /*27400*/  IMAD.MOV.U32 R227, RZ, RZ, R5 ;  /* 0x000000ffffe37224 */ /* 0x000fe200078e0005 */
[----:B------:R-:W-:Y:S01]  /*27410*/  MOV R3, 0x27440 ;  /* 0x0002744000037802 */ /* 0x000fe20000000f00 */
[----:B------:R-:W-:Y:S02]  /*27420*/  IMAD.MOV.U32 R228, RZ, RZ, 0x1c1f ;  /* 0x00001c1fffe47424 */ /* 0x000fe400078e00ff */
[----:B------:R-:W-:Y:S05]  /*27430*/  CALL.REL.NOINC `($__internal_14_$__cuda_sm70_shflsync_idx_p) ;  /* 0x000025e000007944 */ /* 0x000fea0003c00000 */
[----:B------:R-:W-:Y:S01]  /*27440*/  MOV R2, 0x1 ;  /* 0x0000000100027802 */ /* 0x000fe20000000f00 */
[----:B------:R-:W-:Y:S01]  /*27450*/  IMAD.MOV.U32 R4, RZ, RZ, R227 ;  /* 0x000000ffff047224 */ /* 0x000fe200078e00e3 */
[----:B------:R-:W-:Y:S01]  /*27460*/  MOV R228, 0x1c1f ;  /* 0x00001c1f00e47802 */ /* 0x000fe20000000f00 */
[----:B------:R-:W-:Y:S01]  /*27470*/  IMAD.MOV.U32 R227, RZ, RZ, R6 ;  /* 0x000000ffffe37224 */ /* 0x000fe200078e0006 */
[----:B------:R-:W-:Y:S02]  /*27480*/  MOV R3, 0x274a0 ;  /* 0x000274a000037802 */ /* 0x000fe40000000f00 */
[----:B------:R-:W-:Y:S05]  /*27490*/  CALL.REL.NOINC `($__internal_14_$__cuda_sm70_shflsync_idx_p) ;  /* 0x0000258000007944 */ /* 0x000fea0003c00000 */
[----:B------:R-:W-:Y:S01]  /*274a0*/  MOV R0, R227 ;  /* 0x000000e300007202 */ /* 0x000fe20000000f00 */
[----:B------:R-:W-:-:S05]  /*274b0*/  BRA `(.L_x_1192) ;  /* 0xfffed84000007947 */ /* 0x000fca000383ffff */
.L_x_1023:
[----:B------:R-:W-:Y:S01]  /*274c0*/  MOV R2, RZ ;  /* 0x000000ff00027202 */ /* 0x000fe20000000f00 */
[----:B------:R-:W-:Y:S01]  /*274d0*/  IMAD.MOV.U32 R227, RZ, RZ, R6 ;  /* 0x000000ffffe37224 */ /* 0x000fe200078e0006 */
[----:B------:R-:W-:Y:S01]  /*274e0*/  MOV R3, 0x27510 ;  /* 0x0002751000037802 */ /* 0x000fe20000000f00 */
[----:B------:R-:W-:Y:S02]  /*274f0*/  IMAD.MOV.U32 R228, RZ, RZ, 0x1c1f ;  /* 0x00001c1fffe47424 */ /* 0x000fe400078e00ff */
[----:B------:R-:W-:Y:S05]  /*27500*/  CALL.REL.NOINC `($__internal_14_$__cuda_sm70_shflsync_idx_p) ;  /* 0x0000251000007944 */ /* 0x000fea0003c00000 */
[----:B------:R-:W-:Y:S01]  /*27510*/  MOV R4, R227 ;  /* 0x000000e300047202 */ /* 0x000fe20000000f00 */
[----:B------:R-:W-:-:S05]  /*27520*/  BRA `(.L_x_1193) ;  /* 0xfffee7b000007947 */ /* 0x000fca000383ffff */
.L_x_1024:
[----:B------:R-:W-:Y:S01]  /*27530*/  MOV R2, RZ ;  /* 0x000000ff00027202 */ /* 0x000fe20000000f00 */
[----:B------:R-:W-:Y:S01]  /*27540*/  IMAD.MOV.U32 R227, RZ, RZ, R8 ;  /* 0x000000ffffe37224 */ /* 0x000fe200078e0008 */
[----:B------:R-:W-:Y:S01]  /*27550*/  MOV R3, 0x27580 ;  /* 0x0002758000037802 */ /* 0x000fe20000000f00 */
[----:B------:R-:W-:Y:S02]  /*27560*/  IMAD.MOV.U32 R228, RZ, RZ, 0x1c1f ;  /* 0x00001c1fffe47424 */ /* 0x000fe400078e00ff */
[----:B-12---:R-:W-:Y:S05]  /*27570*/  CALL.REL.NOINC `($__internal_14_$__cuda_sm70_shflsync_idx_p) ;  /* 0x000024a000007944 */ /* 0x006fea0003c00000 */
[----:B------:R-:W-:Y:S01]  /*27580*/  MOV R0, R227 ;  /* 0x000000e300007202 */ /* 0x000fe20000000f00 */
[----:B------:R-:W-:-:S05]  /*27590*/  BRA `(.L_x_1194) ;  /* 0xfffee76000007947 */ /* 0x000fca000383ffff */
.L_x_1025:
[----:B--2---:R-:W-:Y:S01]  /*275a0*/  MOV R2, 0x1 ;  /* 0x0000000100027802 */ /* 0x004fe20000000f00 */
[----:B------:R-:W-:Y:S01]  /*275b0*/  IMAD.MOV.U32 R227, RZ, RZ, R6 ;  /* 0x000000ffffe37224 */ /* 0x000fe200078e0006 */
[----:B------:R-:W-:Y:S01]  /*275c0*/  MOV R3, 0x275f0 ;  /* 0x000275f000037802 */ /* 0x000fe20000000f00 */
[----:B------:R-:W-:Y:S03]  /*275d0*/  IMAD.MOV.U32 R228, RZ, RZ, 0x1c1f ;  /* 0x00001c1fffe47424 */ /* 0x000fe600078e00ff */
[----:B-1-3--:R-:W-:Y:S05]  /*275e0*/  CALL.REL.NOINC `($__internal_14_$__cuda_sm70_shflsync_idx_p) ;  /* 0x0000243000007944 */ /* 0x00afea0003c00000 */
        /* <DEDUP_REMOVED lines=8> */
.L_x_1026:
[----:B------:R-:W-:Y:S01]  /*27670*/  MOV R2, RZ ;  /* 0x000000ff00027202 */ /* 0x000fe20000000f00 */
[----:B------:R-:W-:Y:S01]  /*27680*/  IMAD.MOV.U32 R227, RZ, RZ, R5 ;  /* 0x000000ffffe37224 */ /* 0x000fe200078e0005 */
[----:B------:R-:W-:Y:S01]  /*27690*/  MOV R3, 0x276c0 ;  /* 0x000276c000037802 */ /* 0x000fe20000000f00 */
[----:B------:R-:W-:Y:S02]  /*276a0*/  IMAD.MOV.U32 R228, RZ, RZ, 0x1c1f ;  /* 0x00001c1fffe47424 */ /* 0x000fe400078e00ff */
[----:B------:R-:W-:Y:S05]  /*276b0*/  CALL.REL.NOINC `($__internal_14_$__cuda_sm70_shflsync_idx_p) ;  /* 0x0000236000007944 */ /* 0x000fea0003c00000 */
[----:B------:R-:W-:Y:S01]  /*276c0*/  MOV R4, R227 ;  /* 0x000000e300047202 */ /* 0x000fe20000000f00 */
[----:B------:R-:W-:-:S05]  /*276d0*/  BRA `(.L_x_1196) ;  /* 0xfffee9e000007947 */ /* 0x000fca000383ffff */
.L_x_1031:
[----:B------:R-:W-:Y:S01]  /*276e0*/  MOV R2, 0x1 ;  /* 0x0000000100027802 */ /* 0x000fe20000000f00 */
[----:B------:R-:W-:Y:S01]  /*276f0*/  IMAD.MOV.U32 R227, RZ, RZ, R5 ;  /* 0x000000ffffe37224 */ /* 0x000fe200078e0005 */
[----:B------:R-:W-:Y:S01]  /*27700*/  MOV R3, 0x27730 ;  /* 0x0002773000037802 */ /* 0x000fe20000000f00 */
[----:B------:R-:W-:Y:S02]  /*27710*/  IMAD.MOV.U32 R228, RZ, RZ, 0x1c1f ;  /* 0x00001c1fffe47424 */ /* 0x000fe400078e00ff */
[----:B-1----:R-:W-:Y:S05]  /*27720*/  CALL.REL.NOINC `($__internal_14_$__cuda_sm70_shflsync_idx_p) ;  /* 0x000022f000007944 */ /* 0x002fea0003c00000 */
[----:B------:R-:W-:Y:S01]  /*27730*/  MOV R4, R227 ;  /* 0x000000e300047202 */ /* 0x000fe20000000f00 */
[----:B------:R-:W-:-:S05]  /*27740*/  BRA `(.L_x_1197) ;  /* 0xfffeef4000007947 */ /* 0x000fca000383ffff */
.L_x_1036:
[----:B------:R-:W-:Y:S01]  /*27750*/  MOV R2, 0x2 ;  /* 0x0000000200027802 */ /* 0x000fe20000000f00 */
[----:B------:R-:W-:Y:S01]  /*27760*/  IMAD.MOV.U32 R227, RZ, RZ, R5 ;  /* 0x000000ffffe37224 */ /* 0x000fe200078e0005 */
[----:B------:R-:W-:Y:S01]  /*27770*/  MOV R3, 0x277a0 ;  /* 0x000277a000037802 */ /* 0x000fe20000000f00 */
[----:B------:R-:W-:Y:S02]  /*27780*/  IMAD.MOV.U32 R228, RZ, RZ, 0x1c1f ;  /* 0x00001c1fffe47424 */ /* 0x000fe400078e00ff */
[----:B-12---:R-:W-:Y:S05]  /*27790*/  CALL.REL.NOINC `($__internal_14_$__cuda_sm70_shflsync_idx_p) ;  /* 0x0000228000007944 */ /* 0x006fea0003c00000 */
[----:B------:R-:W-:Y:S01]  /*277a0*/  MOV R4, R227 ;  /* 0x000000e300047202 */ /* 0x000fe20000000f00 */
[----:B------:R-:W-:-:S05]  /*277b0*/  BRA `(.L_x_1198) ;  /* 0xfffef37000007947 */ /* 0x000fca000383ffff */
.L_x_1041:
[----:B------:R-:W-:Y:S01]  /*277c0*/  MOV R2, 0x3 ;  /* 0x0000000300027802 */ /* 0x000fe20000000f00 */
[----:B------:R-:W-:Y:S01]  /*277d0*/  IMAD.MOV.U32 R227, RZ, RZ, R5 ;  /* 0x000000ffffe37224 */ /* 0x000fe200078e0005 */
[----:B------:R-:W-:Y:S01]  /*277e0*/  MOV R3, 0x27810 ;  /* 0x0002781000037802 */ /* 0x000fe20000000f00 */
[----:B------:R-:W-:Y:S02]  /*277f0*/  IMAD.MOV.U32 R228, RZ, RZ, 0x1c1f ;  /* 0x00001c1fffe47424 */ /* 0x000fe400078e00ff */
[----:B-123--:R-:W-:Y:S05]  /*27800*/  CALL.REL.NOINC `($__internal_14_$__cuda_sm70_shflsync_idx_p) ;  /* 0x0000221000007944 */ /* 0x00efea0003c00000 */
[----:B------:R-:W-:Y:S01]  /*27810*/  MOV R4, R227 ;  /* 0x000000e300047202 */ /* 0x000fe20000000f00 */
[----:B------:R-:W-:-:S05]  /*27820*/  BRA `(.L_x_1199) ;  /* 0xfffef7a000007947 */ /* 0x000fca000383ffff */
.L_x_1046:
[----:B------:R-:W-:Y:S02]  /*27830*/  MOV R0, 0x2 ;  /* 0x0000000200007802 */ /* 0x000fe40000000f00 */
[----:B------:R-:W-:Y:S02]  /*27840*/  MOV R2, 0x27860 ;  /* 0x0002786000027802 */ /* 0x000fe40000000f00 */
[----:B------:R-:W-:Y:S05]  /*27850*/  CALL.REL.NOINC `($__internal_13_$__cuda_sm70_shflsync_bfly_p) ;  /* 0x0000216000007944 */ /* 0x000fea0003c00000 */
[----:B------:R-:W-:-:S05]  /*27860*/  BRA `(.L_x_1200) ;  /* 0xfffeff0000007947 */ /* 0x000fca000383ffff */
.L_x_1047:
[----:B------:R-:W-:Y:S02]  /*27870*/  MOV R0, 0x1 ;  /* 0x0000000100007802 */ /* 0x000fe40000000f00 */
[----:B------:R-:W-:Y:S02]  /*27880*/  MOV R2, 0x278a0 ;  /* 0x000278a000027802 */ /* 0x000fe40000000f00 */
        /* <DEDUP_REMOVED lines=28> */
[----:B------:R-:W-:-:S05]  /*27a50*/  BRA `(.L_x_1201) ;  /* 0xfffefe0000007947 */ /* 0x000fca000383ffff */
.L_x_1056:
[----:B------:R-:W-:Y:S01]  /*27a60*/  MOV R2, RZ ;  /* 0x000000ff00027202 */ /* 0x000fe20000000f00 */
[----:B------:R-:W-:Y:S01]  /*27a70*/  IMAD.MOV.U32 R227, RZ, RZ, R8 ;  /* 0x000000ffffe37224 */ /* 0x000fe200078e0008 */
[----:B------:R-:W-:Y:S01]  /*27a80*/  MOV R3, 0x27ab0 ;  /* 0x00027ab000037802 */ /* 0x000fe20000000f00 */
[----:B------:R-:W-:Y:S02]  /*27a90*/  IMAD.MOV.U32 R228, RZ, RZ, 0x1c1f ;  /* 0x00001c1fffe47424 */ /* 0x000fe400078e00ff */
[----:B------:R-:W-:Y:S05]  /*27aa0*/  CALL.REL.NOINC `($__internal_14_$__cuda_sm70_shflsync_idx_p) ;  /* 0x00001f7000007944 */ /* 0x000fea0003c00000 */
[----:B------:R-:W-:Y:S01]  /*27ab0*/  MOV R4, R227 ;  /* 0x000000e300047202 */ /* 0x000fe20000000f00 */
[----:B------:R-:W-:-:S05]  /*27ac0*/  BRA `(.L_x_1202) ;  /* 0xffff1ac000007947 */ /* 0x000fca000383ffff */
.L_x_1057:
[----:B------:R-:W-:Y:S01]  /*27ad0*/  MOV R2, RZ ;  /* 0x000000ff00027202 */ /* 0x000fe20000000f00 */
[----:B------:R-:W-:Y:S01]  /*27ae0*/  IMAD.MOV.U32 R227, RZ, RZ, R9 ;  /* 0x000000ffffe37224 */ /* 0x000fe200078e0009 */
[----:B------:R-:W-:Y:S01]  /*27af0*/  MOV R3, 0x27b20 ;  /* 0x00027b2000037802 */ /* 0x000fe20000000f00 */
[----:B------:R-:W-:Y:S02]  /*27b00*/  IMAD.MOV.U32 R228, RZ, RZ, 0x1c1f ;  /* 0x00001c1fffe47424 */ /* 0x000fe400078e00ff */
[----:B-12---:R-:W-:Y:S05]  /*27b10*/  CALL.REL.NOINC `($__internal_14_$__cuda_sm70_shflsync_idx_p) ;  /* 0x00001f0000007944 */ /* 0x006fea0003c00000 */
[----:B------:R-:W-:Y:S01]  /*27b20*/  MOV R0, R227 ;  /* 0x000000e300007202 */ /* 0x000fe20000000f00 */
[----:B------:R-:W-:-:S05]  /*27b30*/  BRA `(.L_x_1203) ;  /* 0xffff1a7000007947 */ /* 0x000fca000383ffff */
.L_x_1058:
        /* <DEDUP_REMOVED lines=13> */
.L_x_1061:
[----:B------:R-:W-:Y:S01]  /*27c10*/  MOV R2, RZ ;  /* 0x000000ff00027202 */ /* 0x000fe20000000f00 */
[----:B------:R-:W-:Y:S01]  /*27c20*/  IMAD.MOV.U32 R227, RZ, RZ, R9 ;  /* 0x000000ffffe37224 */ /* 0x000fe200078e0009 */
[----:B------:R-:W-:Y:S01]  /*27c30*/  MOV R3, 0x27c60 ;  /* 0x00027c6000037802 */ /* 0x000fe20000000f00 */
[----:B------:R-:W-:Y:S02]  /*27c40*/  IMAD.MOV.U32 R228, RZ, RZ, 0x1c1f ;  /* 0x00001c1fffe47424 */ /* 0x000fe400078e00ff */
[----:B------:R-:W-:Y:S05]  /*27c50*/  CALL.REL.NOINC `($__internal_14_$__cuda_sm70_shflsync_idx_p) ;  /* 0x00001dc000007944 */ /* 0x000fea0003c00000 */
[----:B------:R-:W-:Y:S01]  /*27c60*/  MOV R4, R227 ;  /* 0x000000e300047202 */ /* 0x000fe20000000f00 */
[----:B------:R-:W-:-:S05]  /*27c70*/  BRA `(.L_x_1205) ;  /* 0xffff2a9000007947 */ /* 0x000fca000383ffff */
.L_x_1062:
[----:B------:R-:W-:Y:S01]  /*27c80*/  MOV R2, RZ ;  /* 0x000000ff00027202 */ /* 0x000fe20000000f00 */
[----:B------:R-:W-:Y:S01]  /*27c90*/  IMAD.MOV.U32 R227, RZ, RZ, R10 ;  /* 0x000000ffffe37224 */ /* 0x000fe200078e000a */
[----:B------:R-:W-:Y:S01]  /*27ca0*/  MOV R3, 0x27cd0 ;  /* 0x00027cd000037802 */ /* 0x000fe20000000f00 */
[----:B------:R-:W-:Y:S02]  /*27cb0*/  IMAD.MOV.U32 R228, RZ, RZ, 0x1c1f ;  /* 0x00001c1fffe47424 */ /* 0x000fe400078e00ff */
[----:B-12---:R-:W-:Y:S05]  /*27cc0*/  CALL.REL.NOINC `($__internal_14_$__cuda_sm70_shflsync_idx_p) ;  /* 0x00001d5000007944 */ /* 0x006fea0003c00000 */
[----:B------:R-:W-:Y:S01]  /*27cd0*/  MOV R0, R227 ;  /* 0x000000e300007202 */ /* 0x000fe20000000f00 */
[----:B------:R-:W-:-:S05]  /*27ce0*/  BRA `(.L_x_1206) ;  /* 0xffff2a4000007947 */ /* 0x000fca000383ffff */
.L_x_1063:
        /* <DEDUP_REMOVED lines=13> */
.L_x_1064:
[----:B------:R-:W-:Y:S02]  /*27dc0*/  MOV R0, 0x2 ;  /* 0x0000000200007802 */ /* 0x000fe40000000f00 */
[----:B------:R-:W-:Y:S02]  /*27dd0*/  MOV R2, 0x27df0 ;  /* 0x00027df000027802 */ /* 0x000fe40000000f00 */
[----:B------:R-:W-:Y:S05]  /*27de0*/  CALL.REL.NOINC `($__internal_13_$__cuda_sm70_shflsync_bfly_p) ;  /* 0x00001bd000007944 */ /* 0x000fea0003c00000 */
[----:B------:R-:W-:-:S05]  /*27df0*/  BRA `(.L_x_1208) ;  /* 0xffff2f3000007947 */ /* 0x000fca000383ffff */
.L_x_1065:
        /* <DEDUP_REMOVED lines=31> */
.L_x_1068:
[----:B-1--4-:R-:W-:Y:S01]  /*27ff0*/  MOV R2, RZ ;  /* 0x000000ff00027202 */ /* 0x012fe20000000f00 */
[----:B------:R-:W-:Y:S01]  /*28000*/  IMAD.MOV.U32 R227, RZ, RZ, R6 ;  /* 0x000000ffffe37224 */ /* 0x000fe200078e0006 */
[----:B------:R-:W-:Y:S01]  /*28010*/  MOV R3, 0x28040 ;  /* 0x0002804000037802 */ /* 0x000fe20000000f00 */
[----:B------:R-:W-:Y:S02]  /*28020*/  IMAD.MOV.U32 R228, RZ, RZ, 0x1c1f ;  /* 0x00001c1fffe47424 */ /* 0x000fe400078e00ff */
[----:B------:R-:W-:Y:S05]  /*28030*/  CALL.REL.NOINC `($__internal_14_$__cuda_sm70_shflsync_idx_p) ;  /* 0x000019e000007944 */ /* 0x000fea0003c00000 */
[----:B------:R-:W-:Y:S01]  /*28040*/  MOV R0, R227 ;  /* 0x000000e300007202 */ /* 0x000fe20000000f00 */
[----:B------:R-:W-:-:S05]  /*28050*/  BRA `(.L_x_1210) ;  /* 0xffff47a000007947 */ /* 0x000fca000383ffff */
.L_x_1071:
        /* <DEDUP_REMOVED lines=13> */
.L_x_1074:
[----:B------:R-:W-:Y:S01]  /*28130*/  MOV R2, RZ ;  /* 0x000000ff00027202 */ /* 0x000fe20000000f00 */
[----:B------:R-:W-:Y:S01]  /*28140*/  IMAD.MOV.U32 R227, RZ, RZ, R6 ;  /* 0x000000ffffe37224 */ /* 0x000fe200078e0006 */
[----:B------:R-:W-:Y:S01]  /*28150*/  MOV R3, 0x28180 ;  /* 0x0002818000037802 */ /* 0x000fe20000000f00 */
[----:B------:R-:W-:Y:S02]  /*28160*/  IMAD.MOV.U32 R228, RZ, RZ, 0x1c1f ;  /* 0x00001c1fffe47424 */ /* 0x000fe400078e00ff */
[----:B------:R-:W-:Y:S05]  /*28170*/  CALL.REL.NOINC `($__internal_14_$__cuda_sm70_shflsync_idx_p) ;  /* 0x000018a000007944 */ /* 0x000fea0003c00000 */
[----:B------:R-:W-:Y:S01]  /*28180*/  MOV R4, R227 ;  /* 0x000000e300047202 */ /* 0x000fe20000000f00 */
[----:B------:R-:W-:-:S05]  /*28190*/  BRA `(.L_x_1212) ;  /* 0xffff57c000007947 */ /* 0x000fca000383ffff */
.L_x_1075:
[----:B------:R-:W-:Y:S01]  /*281a0*/  MOV R2, RZ ;  /* 0x000000ff00027202 */ /* 0x000fe20000000f00 */
[----:B------:R-:W-:Y:S01]  /*281b0*/  IMAD.MOV.U32 R227, RZ, RZ, R8 ;  /* 0x000000ffffe37224 */ /* 0x000fe200078e0008 */
[----:B------:R-:W-:Y:S01]  /*281c0*/  MOV R3, 0x281f0 ;  /* 0x000281f000037802 */ /* 0x000fe20000000f00 */
[----:B------:R-:W-:Y:S02]  /*281d0*/  IMAD.MOV.U32 R228, RZ, RZ, 0x1c1f ;  /* 0x00001c1fffe47424 */ /* 0x000fe400078e00ff */
[----:B-12---:R-:W-:Y:S05]  /*281e0*/  CALL.REL.NOINC `($__internal_14_$__cuda_sm70_shflsync_idx_p) ;  /* 0x0000183000007944 */ /* 0x006fea0003c00000 */
[----:B------:R-:W-:Y:S01]  /*281f0*/  MOV R0, R227 ;  /* 0x000000e300007202 */ /* 0x000fe20000000f00 */
[----:B------:R-:W-:-:S05]  /*28200*/  BRA `(.L_x_1213) ;  /* 0xffff577000007947 */ /* 0x000fca000383ffff */
.L_x_1076:
        /* <DEDUP_REMOVED lines=13> */
.L_x_1077:
[----:B------:R-:W-:Y:S01]  /*282e0*/  MOV R2, RZ ;  /* 0x000000ff00027202 */ /* 0x000fe20000000f00 */
[----:B------:R-:W-:Y:S01]  /*282f0*/  IMAD.MOV.U32 R227, RZ, RZ, R5 ;  /* 0x000000ffffe37224 */ /* 0x000fe200078e0005 */
[----:B------:R-:W-:Y:S01]  /*28300*/  MOV R3, 0x28330 ;  /* 0x0002833000037802 */ /* 0x000fe20000000f00 */
[----:B------:R-:W-:Y:S02]  /*28310*/  IMAD.MOV.U32 R228, RZ, RZ, 0x1c1f ;  /* 0x00001c1fffe47424 */ /* 0x000fe400078e00ff */
[----:B------:R-:W-:Y:S05]  /*28320*/  CALL.REL.NOINC `($__internal_14_$__cuda_sm70_shflsync_idx_p) ;  /* 0x000016f000007944 */ /* 0x000fea0003c00000 */
[----:B------:R-:W-:Y:S01]  /*28330*/  MOV R4, R227 ;  /* 0x000000e300047202 */ /* 0x000fe20000000f00 */
[----:B------:R-:W-:-:S05]  /*28340*/  BRA `(.L_x_1215) ;  /* 0xffff58f000007947 */ /* 0x000fca000383ffff */
.L_x_1082:
[----:B------:R-:W-:Y:S01]  /*28350*/  MOV R2, 0x1 ;  /* 0x0000000100027802 */ /* 0x000fe20000000f00 */
[----:B------:R-:W-:Y:S01]  /*28360*/  IMAD.MOV.U32 R227, RZ, RZ, R5 ;  /* 0x000000ffffe37224 */ /* 0x000fe200078e0005 */
[----:B------:R-:W-:Y:S01]  /*28370*/  MOV R3, 0x283a0 ;  /* 0x000283a000037802 */ /* 0x000fe20000000f00 */
[----:B------:R-:W-:Y:S02]  /*28380*/  IMAD.MOV.U32 R228, RZ, RZ, 0x1c1f ;  /* 0x00001c1fffe47424 */ /* 0x000fe400078e00ff */
[----:B-1----:R-:W-:Y:S05]  /*28390*/  CALL.REL.NOINC `($__internal_14_$__cuda_sm70_shflsync_idx_p) ;  /* 0x0000168000007944 */ /* 0x002fea0003c00000 */
[----:B------:R-:W-:Y:S01]  /*283a0*/  MOV R4, R227 ;  /* 0x000000e300047202 */ /* 0x000fe20000000f00 */
[----:B------:R-:W-:-:S05]  /*283b0*/  BRA `(.L_x_1216) ;  /* 0xffff5e5000007947 */ /* 0x000fca000383ffff */
.L_x_1087:
[----:B------:R-:W-:Y:S01]  /*283c0*/  MOV R2, 0x2 ;  /* 0x0000000200027802 */ /* 0x000fe20000000f00 */
[----:B------:R-:W-:Y:S01]  /*283d0*/  IMAD.MOV.U32 R227, RZ, RZ, R5 ;  /* 0x000000ffffe37224 */ /* 0x000fe200078e0005 */
[----:B------:R-:W-:Y:S01]  /*283e0*/  MOV R3, 0x28410 ;  /* 0x0002841000037802 */ /* 0x000fe20000000f00 */
[----:B------:R-:W-:Y:S02]  /*283f0*/  IMAD.MOV.U32 R228, RZ, RZ, 0x1c1f ;  /* 0x00001c1fffe47424 */ /* 0x000fe400078e00ff */
[----:B-12---:R-:W-:Y:S05]  /*28400*/  CALL.REL.NOINC `($__internal_14_$__cuda_sm70_shflsync_idx_p) ;  /* 0x0000161000007944 */ /* 0x006fea0003c00000 */
[----:B------:R-:W-:Y:S01]  /*28410*/  MOV R4, R227 ;  /* 0x000000e300047202 */ /* 0x000fe20000000f00 */
[----:B------:R-:W-:-:S05]  /*28420*/  BRA `(.L_x_1217) ;  /* 0xffff628000007947 */ /* 0x000fca000383ffff */
.L_x_1092:
[----:B------:R-:W-:Y:S01]  /*28430*/  MOV R2, 0x3 ;  /* 0x0000000300027802 */ /* 0x000fe20000000f00 */
[----:B------:R-:W-:Y:S01]  /*28440*/  IMAD.MOV.U32 R227, RZ, RZ, R5 ;  /* 0x000000ffffe37224 */ /* 0x000fe200078e0005 */
[----:B------:R-:W-:Y:S01]  /*28450*/  MOV R3, 0x28480 ;  /* 0x0002848000037802 */ /* 0x000fe20000000f00 */
[----:B------:R-:W-:Y:S02]  /*28460*/  IMAD.MOV.U32 R228, RZ, RZ, 0x1c1f ;  /* 0x00001c1fffe47424 */ /* 0x000fe400078e00ff */
[----:B-123--:R-:W-:Y:S05]  /*28470*/  CALL.REL.NOINC `($__internal_14_$__cuda_sm70_shflsync_idx_p) ;  /* 0x000015a000007944 */ /* 0x00efea0003c00000 */
[----:B------:R-:W-:Y:S01]  /*28480*/  MOV R4, R227 ;  /* 0x000000e300047202 */ /* 0x000fe20000000f00 */
[----:B------:R-:W-:-:S05]  /*28490*/  BRA `(.L_x_1218) ;  /* 0xffff66b000007947 */ /* 0x000fca000383ffff */
.L_x_1097:
[----:B------:R-:W-:Y:S02]  /*284a0*/  MOV R0, 0x2 ;  /* 0x0000000200007802 */ /* 0x000fe40000000f00 */
[----:B------:R-:W-:Y:S02]  /*284b0*/  MOV R2, 0x284d0 ;  /* 0x000284d000027802 */ /* 0x000fe40000000f00 */
[----:B------:R-:W-:Y:S05]  /*284c0*/  CALL.REL.NOINC `($__internal_13_$__cuda_sm70_shflsync_bfly_p) ;  /* 0x000014f000007944 */ /* 0x000fea0003c00000 */
[----:B------:R-:W-:-:S05]  /*284d0*/  BRA `(.L_x_1219) ;  /* 0xffff6e1000007947 */ /* 0x000fca000383ffff */
.L_x_1098:
        /* <DEDUP_REMOVED lines=31> */
.L_x_1100:
[----:B------:R-:W-:Y:S01]  /*286d0*/  IMAD.MOV.U32 R4, RZ, RZ, R248 ;  /* 0x000000ffff047224 */ /* 0x000fe200078e00f8 */
[----:B------:R-:W-:-:S02]  /*286e0*/  MOV R0, 0x2 ;  /* 0x0000000200007802 */ /* 0x000fc40000000f00 */
[----:B------:R-:W-:Y:S02]  /*286f0*/  MOV R2, 0x28710 ;  /* 0x0002871000027802 */ /* 0x000fe40000000f00 */
[----:B------:R-:W-:Y:S05]  /*28700*/  CALL.REL.NOINC `($__internal_13_$__cuda_sm70_shflsync_bfly_p) ;  /* 0x000012b000007944 */ /* 0x000fea0003c00000 */
[----:B------:R-:W-:Y:S05]  /*28710*/  BRA `(.L_x_1221) ;  /* 0xffff858000007947 */ /* 0x000fea000383ffff */
.L_x_1101:
[----:B------:R-:W-:Y:S02]  /*28720*/  MOV R0, 0x1 ;  /* 0x0000000100007802 */ /* 0x000fe40000000f00 */
[----:B------:R-:W-:Y:S02]  /*28730*/  MOV R2, 0x28750 ;  /* 0x0002875000027802 */ /* 0x000fe40000000f00 */
[----:B-1----:R-:W-:Y:S05]  /*28740*/  CALL.REL.NOINC `($__internal_13_$__cuda_sm70_shflsync_bfly_p) ;  /* 0x0000127000007944 */ /* 0x002fea0003c00000 */
[----:B------:R-:W-:Y:S01]  /*28750*/  FADD.FTZ R10, R4, R0 ;  /* 0x00000000040a7221 */ /* 0x000fe20000010000 */
[----:B------:R-:W-:Y:S02]  /*28760*/  MOV R4, R237 ;  /* 0x000000ed00047202 */ /* 0x000fe40000000f00 */
[----:B------:R-:W-:Y:S02]  /*28770*/  MOV R0, 0x2 ;  /* 0x0000000200007802 */ /* 0x000fe40000000f00 */
[----:B------:R-:W-:Y:S02]  /*28780*/  MOV R2, 0x287a0 ;  /* 0x000287a000027802 */ /* 0x000fe40000000f00 */
[----:B------:R-:W-:Y:S05]  /*28790*/  CALL.REL.NOINC `($__internal_13_$__cuda_sm70_shflsync_bfly_p) ;  /* 0x0000122000007944 */ /* 0x000fea0003c00000 */
[----:B------:R-:W-:Y:S01]  /*287a0*/  FADD.FTZ R4, R237, R0 ;  /* 0x00000000ed047221 */ /* 0x000fe20000010000 */
[----:B------:R-:W-:Y:S02]  /*287b0*/  MOV R0, 0x1 ;  /* 0x0000000100007802 */ /* 0x000fe40000000f00 */
[----:B------:R-:W-:-:S02]  /*287c0*/  MOV R2, 0x287e0 ;  /* 0x000287e000027802 */ /* 0x000fc40000000f00 */
[----:B------:R-:W-:Y:S05]  /*287d0*/  CALL.REL.NOINC `($__internal_13_$__cuda_sm70_shflsync_bfly_p) ;  /* 0x000011e000007944 */ /* 0x000fea0003c00000 */
[----:B------:R-:W-:Y:S01]  /*287e0*/  FADD.FTZ R9, R4, R0 ;  /* 0x0000000004097221 */ /* 0x000fe20000010000 */
[----:B------:R-:W-:-:S02]  /*287f0*/  MOV R4, R238 ;  /* 0x000000ee00047202 */ /* 0x000fc40000000f00 */
[----:B------:R-:W-:Y:S02]  /*28800*/  MOV R0, 0x2 ;  /* 0x0000000200007802 */ /* 0x000fe40000000f00 */
[----:B------:R-:W-:Y:S02]  /*28810*/  MOV R2, 0x28830 ;  /* 0x0002883000027802 */ /* 0x000fe40000000f00 */
[----:B------:R-:W-:Y:S05]  /*28820*/  CALL.REL.NOINC `($__internal_13_$__cuda_sm70_shflsync_bfly_p) ;  /* 0x0000119000007944 */ /* 0x000fea0003c00000 */
[----:B------:R-:W-:Y:S01]  /*28830*/  FADD.FTZ R8, R238, R0 ;  /* 0x00000000ee087221 */ /* 0x000fe20000010000 */
[----:B------:R-:W-:Y:S02]  /*28840*/  MOV R0, 0x1 ;  /* 0x0000000100007802 */ /* 0x000fe40000000f00 */
[----:B------:R-:W-:Y:S02]  /*28850*/  MOV R2, 0x28880 ;  /* 0x0002888000027802 */ /* 0x000fe40000000f00 */
[----:B------:R-:W-:Y:S02]  /*28860*/  MOV R4, R8 ;  /* 0x0000000800047202 */ /* 0x000fe40000000f00 */
[----:B------:R-:W-:Y:S05]  /*28870*/  CALL.REL.NOINC `($__internal_13_$__cuda_sm70_shflsync_bfly_p) ;  /* 0x0000114000007944 */ /* 0x000fea0003c00000 */
[----:B------:R-:W-:Y:S01]  /*28880*/  FADD.FTZ R8, R8, R0 ;  /* 0x0000000008087221 */ /* 0x000fe20000010000 */
[----:B------:R-:W-:Y:S02]  /*28890*/  MOV R4, R239 ;  /* 0x000000ef00047202 */ /* 0x000fe40000000f00 */
[----:B------:R-:W-:-:S02]  /*288a0*/  MOV R0, 0x2 ;  /* 0x0000000200007802 */ /* 0x000fc40000000f00 */
[----:B------:R-:W-:Y:S02]  /*288b0*/  MOV R2, 0x288d0 ;  /* 0x000288d000027802 */ /* 0x000fe40000000f00 */
[----:B------:R-:W-:Y:S05]  /*288c0*/  CALL.REL.NOINC `($__internal_13_$__cuda_sm70_shflsync_bfly_p) ;  /* 0x000010f000007944 */ /* 0x000fea0003c00000 */
[----:B------:R-:W-:Y:S01]  /*288d0*/  FADD.FTZ R11, R239, R0 ;  /* 0x00000000ef0b7221 */ /* 0x000fe20000010000 */
[----:B------:R-:W-:Y:S02]  /*288e0*/  MOV R0, 0x1 ;  /* 0x0000000100007802 */ /* 0x000fe40000000f00 */
[----:B------:R-:W-:Y:S02]  /*288f0*/  MOV R2, 0x28920 ;  /* 0x0002892000027802 */ /* 0x000fe40000000f00 */
[----:B------:R-:W-:Y:S02]  /*28900*/  MOV R4, R11 ;  /* 0x0000000b00047202 */ /* 0x000fe40000000f00 */
[----:B------:R-:W-:Y:S05]  /*28910*/  CALL.REL.NOINC `($__internal_13_$__cuda_sm70_shflsync_bfly_p) ;  /* 0x000010a000007944 */ /* 0x000fea0003c00000 */
[----:B------:R-:W-:Y:S01]  /*28920*/  MOV R12, R0 ;  /* 0x00000000000c7202 */ /* 0x000fe20000000f00 */
[----:B------:R-:W-:Y:S05]  /*28930*/  BRA `(.L_x_1222) ;  /* 0xffff845000007947 */ /* 0x000fea000383ffff */
.L_x_1108:
[----:B--23--:R-:W-:Y:S01]  /*28940*/  IMAD.MOV.U32 R227, RZ, RZ, R5 ;  /* 0x000000ffffe37224 */ /* 0x00cfe200078e0005 */
[----:B------:R-:W-:Y:S01]  /*28950*/  MOV R2, RZ ;  /* 0x000000ff00027202 */ /* 0x000fe20000000f00 */
[----:B------:R-:W-:Y:S01]  /*28960*/  IMAD.MOV.U32 R228, RZ, RZ, 0x1c1f ;  /* 0x00001c1fffe47424 */ /* 0x000fe200078e00ff */
[----:B------:R-:W-:Y:S02]  /*28970*/  MOV R3, 0x28990 ;  /* 0x0002899000037802 */ /* 0x000fe40000000f00 */
[----:B-1--4-:R-:W-:Y:S05]  /*28980*/  CALL.REL.NOINC `($__internal_14_$__cuda_sm70_shflsync_idx_p) ;  /* 0x0000109000007944 */ /* 0x012fea0003c00000 */
[----:B------:R-:W-:Y:S01]  /*28990*/  MOV R6, R227 ;  /* 0x000000e300067202 */ /* 0x000fe20000000f00 */
[----:B------:R-:W-:Y:S05]  /*289a0*/  BRA `(.L_x_1223) ;  /* 0xffff9e6000007947 */ /* 0x000fea000383ffff */
.L_x_1109:
[----:B------:R-:W-:Y:S01]  /*289b0*/  IMAD.MOV.U32 R227, RZ, RZ, R12 ;  /* 0x000000ffffe37224 */ /* 0x000fe200078e000c */
[----:B------:R-:W-:Y:S01]  /*289c0*/  MOV R2, RZ ;  /* 0x000000ff00027202 */ /* 0x000fe20000000f00 */
[----:B------:R-:W-:Y:S01]  /*289d0*/  IMAD.MOV.U32 R228, RZ, RZ, 0x1c1f ;  /* 0x00001c1fffe47424 */ /* 0x000fe200078e00ff */
[----:B------:R-:W-:-:S02]  /*289e0*/  MOV R3, 0x28a00 ;  /* 0x00028a0000037802 */ /* 0x000fc40000000f00 */
[----:B-1234-:R-:W-:Y:S05]  /*289f0*/  CALL.REL.NOINC `($__internal_14_$__cuda_sm70_shflsync_idx_p) ;  /* 0x0000102000007944 */ /* 0x01efea0003c00000 */
[----:B------:R-:W-:Y:S01]  /*28a00*/  MOV R2, R227 ;  /* 0x000000e300027202 */ /* 0x000fe20000000f00 */
[----:B------:R-:W-:Y:S05]  /*28a10*/  BRA `(.L_x_1224) ;  /* 0xffff9e1000007947 */ /* 0x000fea000383ffff */
.L_x_1112:
[----:B------:R-:W-:Y:S01]  /*28a20*/  IMAD.MOV.U32 R227, RZ, RZ, R5 ;  /* 0x000000ffffe37224 */ /* 0x000fe200078e0005 */
[----:B-1--4-:R-:W-:Y:S01]  /*28a30*/  MOV R2, 0x1 ;  /* 0x0000000100027802 */ /* 0x012fe20000000f00 */
[----:B------:R-:W-:Y:S01]  /*28a40*/  IMAD.MOV.U32 R228, RZ, RZ, 0x1c1f ;  /* 0x00001c1fffe47424 */ /* 0x000fe200078e00ff */
[----:B------:R-:W-:-:S02]  /*28a50*/  MOV R3, 0x28a70 ;  /* 0x00028a7000037802 */ /* 0x000fc40000000f00 */
[----:B--23--:R-:W-:Y:S05]  /*28a60*/  CALL.REL.NOINC `($__internal_14_$__cuda_sm70_shflsync_idx_p) ;  /* 0x00000fb000007944 */ /* 0x00cfea0003c00000 */
        /* <DEDUP_REMOVED lines=8> */
.L_x_1115:
[----:B------:R-:W-:Y:S01]  /*28af0*/  IMAD.MOV.U32 R227, RZ, RZ, R5 ;  /* 0x000000ffffe37224 */ /* 0x000fe200078e0005 */
[----:B-1----:R-:W-:Y:S01]  /*28b00*/  MOV R2, 0x2 ;  /* 0x0000000200027802 */ /* 0x002fe20000000f00 */
[----:B------:R-:W-:Y:S01]  /*28b10*/  IMAD.MOV.U32 R228, RZ, RZ, 0x1c1f ;  /* 0x00001c1fffe47424 */ /* 0x000fe200078e00ff */
[----:B------:R-:W-:Y:S02]  /*28b20*/  MOV R3, 0x28b40 ;  /* 0x00028b4000037802 */ /* 0x000fe40000000f00 */
[----:B--23--:R-:W-:Y:S05]  /*28b30*/  CALL.REL.NOINC `($__internal_14_$__cuda_sm70_shflsync_idx_p) ;  /* 0x00000ee000007944 */ /* 0x00cfea0003c00000 */
[----:B------:R-:W-:Y:S01]  /*28b40*/  MOV R6, R227 ;  /* 0x000000e300067202 */ /* 0x000fe20000000f00 */
[----:B------:R-:W-:Y:S05]  /*28b50*/  BRA `(.L_x_1226) ;  /* 0xffff9fb000007947 */ /* 0x000fea000383ffff */
.L_x_1116:
[----:B------:R-:W-:Y:S01]  /*28b60*/  IMAD.MOV.U32 R227, RZ, RZ, R12 ;  /* 0x000000ffffe37224 */ /* 0x000fe200078e000c */
[----:B-1----:R-:W-:Y:S01]  /*28b70*/  MOV R2, 0x2 ;  /* 0x0000000200027802 */ /* 0x002fe20000000f00 */
[----:B------:R-:W-:Y:S01]  /*28b80*/  IMAD.MOV.U32 R228, RZ, RZ, 0x1c1f ;  /* 0x00001c1fffe47424 */ /* 0x000fe200078e00ff */
[----:B------:R-:W-:Y:S02]  /*28b90*/  MOV R3, 0x28bb0 ;  /* 0x00028bb000037802 */ /* 0x000fe40000000f00 */
[----:B--234-:R-:W-:Y:S05]  /*28ba0*/  CALL.REL.NOINC `($__internal_14_$__cuda_sm70_shflsync_idx_p) ;  /* 0x00000e7000007944 */ /* 0x01cfea0003c00000 */
[----:B------:R-:W-:Y:S01]  /*28bb0*/  MOV R2, R227 ;  /* 0x000000e300027202 */ /* 0x000fe20000000f00 */
[----:B------:R-:W-:Y:S05]  /*28bc0*/  BRA `(.L_x_1227) ;  /* 0xffff9f6000007947 */ /* 0x000fea000383ffff */
.L_x_1119:
[----:B------:R-:W-:Y:S01]  /*28bd0*/  IMAD.MOV.U32 R227, RZ, RZ, R5 ;  /* 0x000000ffffe37224 */ /* 0x000fe200078e0005 */
[----:B--2---:R-:W-:Y:S01]  /*28be0*/  MOV R2, 0x3 ;  /* 0x0000000300027802 */ /* 0x004fe20000000f00 */
[----:B------:R-:W-:Y:S01]  /*28bf0*/  IMAD.MOV.U32 R228, RZ, RZ, 0x1c1f ;  /* 0x00001c1fffe47424 */ /* 0x000fe200078e00ff */
[----:B------:R-:W-:-:S02]  /*28c00*/  MOV R3, 0x28c20 ;  /* 0x00028c2000037802 */ /* 0x000fc40000000f00 */
[----:B-1-34-:R-:W-:Y:S05]  /*28c10*/  CALL.REL.NOINC `($__internal_14_$__cuda_sm70_shflsync_idx_p) ;  /* 0x00000e0000007944 */ /* 0x01afea0003c00000 */
        /* <DEDUP_REMOVED lines=8> */
.L_x_1121:
[----:B------:R-:W-:Y:S01]  /*28ca0*/  IMAD.MOV.U32 R227, RZ, RZ, R5 ;  /* 0x000000ffffe37224 */ /* 0x000fe200078e0005 */
[----:B------:R-:W-:Y:S01]  /*28cb0*/  MOV R2, RZ ;  /* 0x000000ff00027202 */ /* 0x000fe20000000f00 */
[----:B------:R-:W-:Y:S01]  /*28cc0*/  IMAD.MOV.U32 R228, RZ, RZ, 0x1c1f ;  /* 0x00001c1fffe47424 */ /* 0x000fe200078e00ff */
[----:B------:R-:W-:Y:S02]  /*28cd0*/  MOV R3, 0x28cf0 ;  /* 0x00028cf000037802 */ /* 0x000fe40000000f00 */
[----:B------:R-:W-:Y:S05]  /*28ce0*/  CALL.REL.NOINC `($__internal_14_$__cuda_sm70_shflsync_idx_p) ;  /* 0x00000d3000007944 */ /* 0x000fea0003c00000 */
[----:B------:R-:W-:Y:S01]  /*28cf0*/  MOV R4, R227 ;  /* 0x000000e300047202 */ /* 0x000fe20000000f00 */
[----:B------:R-:W-:Y:S05]  /*28d00*/  BRA `(.L_x_1229) ;  /* 0xffffa30000007947 */ /* 0x000fea000383ffff */
.L_x_1122:
[----:B------:R-:W-:Y:S01]  /*28d10*/  IMAD.MOV.U32 R227, RZ, RZ, R6 ;  /* 0x000000ffffe37224 */ /* 0x000fe200078e0006 */
[----:B------:R-:W-:Y:S01]  /*28d20*/  MOV R2, RZ ;  /* 0x000000ff00027202 */ /* 0x000fe20000000f00 */
[----:B------:R-:W-:Y:S01]  /*28d30*/  IMAD.MOV.U32 R228, RZ, RZ, 0x1c1f ;  /* 0x00001c1fffe47424 */ /* 0x000fe200078e00ff */
[----:B------:R-:W-:Y:S02]  /*28d40*/  MOV R3, 0x28d60 ;  /* 0x00028d6000037802 */ /* 0x000fe40000000f00 */
[----:B-12---:R-:W-:Y:S05]  /*28d50*/  CALL.REL.NOINC `($__internal_14_$__cuda_sm70_shflsync_idx_p) ;  /* 0x00000cc000007944 */ /* 0x006fea0003c00000 */
[----:B------:R-:W-:Y:S01]  /*28d60*/  MOV R0, R227 ;  /* 0x000000e300007202 */ /* 0x000fe20000000f00 */
[----:B------:R-:W-:Y:S05]  /*28d70*/  BRA `(.L_x_1230) ;  /* 0xffffa2b000007947 */ /* 0x000fea000383ffff */
.L_x_1125:
[----:B------:R-:W-:Y:S01]  /*28d80*/  IMAD.MOV.U32 R227, RZ, RZ, R5 ;  /* 0x000000ffffe37224 */ /* 0x000fe200078e0005 */
[----:B----4-:R-:W-:Y:S01]  /*28d90*/  MOV R2, 0x1 ;  /* 0x0000000100027802 */ /* 0x010fe20000000f00 */
[----:B------:R-:W-:Y:S01]  /*28da0*/  IMAD.MOV.U32 R228, RZ, RZ, 0x1c1f ;  /* 0x00001c1fffe47424 */ /* 0x000fe200078e00ff */
[----:B------:R-:W-:-:S02]  /*28db0*/  MOV R3, 0x28dd0 ;  /* 0x00028dd000037802 */ /* 0x000fc40000000f00 */
        /* <DEDUP_REMOVED lines=9> */
.L_x_1128:
[----:B------:R-:W-:Y:S01]  /*28e50*/  IMAD.MOV.U32 R227, RZ, RZ, R5 ;  /* 0x000000ffffe37224 */ /* 0x000fe200078e0005 */
[----:B----4-:R-:W-:Y:S01]  /*28e60*/  MOV R2, 0x2 ;  /* 0x0000000200027802 */ /* 0x010fe20000000f00 */
[----:B------:R-:W-:Y:S01]  /*28e70*/  IMAD.MOV.U32 R228, RZ, RZ, 0x1c1f ;  /* 0x00001c1fffe47424 */ /* 0x000fe200078e00ff */
[----:B------:R-:W-:Y:S02]  /*28e80*/  MOV R3, 0x28ea0 ;  /* 0x00028ea000037802 */ /* 0x000fe40000000f00 */
[----:B-123--:R-:W-:Y:S05]  /*28e90*/  CALL.REL.NOINC `($__internal_14_$__cuda_sm70_shflsync_idx_p) ;  /* 0x00000b8000007944 */ /* 0x00efea0003c00000 */
[----:B------:R-:W-:Y:S01]  /*28ea0*/  MOV R4, R227 ;  /* 0x000000e300047202 */ /* 0x000fe20000000f00 */
[----:B------:R-:W-:Y:S05]  /*28eb0*/  BRA `(.L_x_1232) ;  /* 0xffffac6000007947 */ /* 0x000fea000383ffff */
.L_x_1129:
[----:B------:R-:W-:Y:S01]  /*28ec0*/  IMAD.MOV.U32 R227, RZ, RZ, R6 ;  /* 0x000000ffffe37224 */ /* 0x000fe200078e0006 */
[----:B----4-:R-:W-:Y:S01]  /*28ed0*/  MOV R2, 0x2 ;  /* 0x0000000200027802 */ /* 0x010fe20000000f00 */
[----:B------:R-:W-:Y:S01]  /*28ee0*/  IMAD.MOV.U32 R228, RZ, RZ, 0x1c1f ;  /* 0x00001c1fffe47424 */ /* 0x000fe200078e00ff */
[----:B------:R-:W-:Y:S02]  /*28ef0*/  MOV R3, 0x28f10 ;  /* 0x00028f1000037802 */ /* 0x000fe40000000f00 */
[----:B-123--:R-:W-:Y:S05]  /*28f00*/  CALL.REL.NOINC `($__internal_14_$__cuda_sm70_shflsync_idx_p) ;  /* 0x00000b1000007944 */ /* 0x00efea0003c00000 */
[----:B------:R-:W-:Y:S01]  /*28f10*/  MOV R0, R227 ;  /* 0x000000e300007202 */ /* 0x000fe20000000f00 */
[----:B------:R-:W-:Y:S05]  /*28f20*/  BRA `(.L_x_1233) ;  /* 0xffffac1000007947 */ /* 0x000fea000383ffff */
.L_x_1132:
[----:B------:R-:W-:Y:S01]  /*28f30*/  IMAD.MOV.U32 R227, RZ, RZ, R5 ;  /* 0x000000ffffe37224 */ /* 0x000fe200078e0005 */
[----:B---3--:R-:W-:Y:S01]  /*28f40*/  MOV R2, 0x3 ;  /* 0x0000000300027802 */ /* 0x008fe20000000f00 */
        /* <DEDUP_REMOVED lines=11> */
.L_x_1136:
[----:B------:R-:W-:Y:S01]  /*29000*/  IMAD.MOV.U32 R227, RZ, RZ, R5 ;  /* 0x000000ffffe37224 */ /* 0x000fe200078e0005 */
[----:B------:R-:W-:Y:S01]  /*29010*/  MOV R2, RZ ;  /* 0x000000ff00027202 */ /* 0x000fe20000000f00 */
[----:B------:R-:W-:Y:S01]  /*29020*/  IMAD.MOV.U32 R228, RZ, RZ, 0x1c1f ;  /* 0x00001c1fffe47424 */ /* 0x000fe200078e00ff */
[----:B------:R-:W-:Y:S02]  /*29030*/  MOV R3, 0x29050 ;  /* 0x0002905000037802 */ /* 0x000fe40000000f00 */
[----:B------:R-:W-:Y:S05]  /*29040*/  CALL.REL.NOINC `($__internal_14_$__cuda_sm70_shflsync_idx_p) ;  /* 0x000009d000007944 */ /* 0x000fea0003c00000 */
[----:B------:R-:W-:Y:S01]  /*29050*/  MOV R4, R227 ;  /* 0x000000e300047202 */ /* 0x000fe20000000f00 */
[----:B------:R-:W-:Y:S05]  /*29060*/  BRA `(.L_x_1235) ;  /* 0xffffbdb000007947 */ /* 0x000fea000383ffff */
.L_x_1137:
[----:B------:R-:W-:Y:S01]  /*29070*/  IMAD.MOV.U32 R227, RZ, RZ, R13 ;  /* 0x000000ffffe37224 */ /* 0x000fe200078e000d */
[----:B------:R-:W-:Y:S01]  /*29080*/  MOV R2, RZ ;  /* 0x000000ff00027202 */ /* 0x000fe20000000f00 */
[----:B------:R-:W-:Y:S01]  /*29090*/  IMAD.MOV.U32 R228, RZ, RZ, 0x1c1f ;  /* 0x00001c1fffe47424 */ /* 0x000fe200078e00ff */
[----:B------:R-:W-:Y:S02]  /*290a0*/  MOV R3, 0x290c0 ;  /* 0x000290c000037802 */ /* 0x000fe40000000f00 */
[----:B-12---:R-:W-:Y:S05]  /*290b0*/  CALL.REL.NOINC `($__internal_14_$__cuda_sm70_shflsync_idx_p) ;  /* 0x0000096000007944 */ /* 0x006fea0003c00000 */
[----:B------:R-:W-:Y:S01]  /*290c0*/  MOV R0, R227 ;  /* 0x000000e300007202 */ /* 0x000fe20000000f00 */
[----:B------:R-:W-:Y:S05]  /*290d0*/  BRA `(.L_x_1236) ;  /* 0xffffbd6000007947 */ /* 0x000fea000383ffff */
.L_x_1140:
        /* <DEDUP_REMOVED lines=13> */
.L_x_1143:
[----:B------:R-:W-:Y:S01]  /*291b0*/  IMAD.MOV.U32 R227, RZ, RZ, R5 ;  /* 0x000000ffffe37224 */ /* 0x000fe200078e0005 */
[----:B-1----:R-:W-:Y:S01]  /*291c0*/  MOV R2, 0x2 ;  /* 0x0000000200027802 */ /* 0x002fe20000000f00 */
[----:B------:R-:W-:Y:S01]  /*291d0*/  IMAD.MOV.U32 R228, RZ, RZ, 0x1c1f ;  /* 0x00001c1fffe47424 */ /* 0x000fe200078e00ff */
[----:B------:R-:W-:Y:S02]  /*291e0*/  MOV R3, 0x29200 ;  /* 0x0002920000037802 */ /* 0x000fe40000000f00 */
[----:B--234-:R-:W-:Y:S05]  /*291f0*/  CALL.REL.NOINC `($__internal_14_$__cuda_sm70_shflsync_idx_p) ;  /* 0x0000082000007944 */ /* 0x01cfea0003c00000 */
[----:B------:R-:W-:Y:S01]  /*29200*/  MOV R4, R227 ;  /* 0x000000e300047202 */ /* 0x000fe20000000f00 */
[----:B------:R-:W-:Y:S05]  /*29210*/  BRA `(.L_x_1238) ;  /* 0xffffbf1000007947 */ /* 0x000fea000383ffff */
.L_x_1144:
[----:B------:R-:W-:Y:S01]  /*29220*/  IMAD.MOV.U32 R227, RZ, RZ, R13 ;  /* 0x000000ffffe37224 */ /* 0x000fe200078e000d */
[----:B------:R-:W-:Y:S01]  /*29230*/  MOV R2, 0x2 ;  /* 0x0000000200027802 */ /* 0x000fe20000000f00 */
[----:B------:R-:W-:Y:S01]  /*29240*/  IMAD.MOV.U32 R228, RZ, RZ, 0x1c1f ;  /* 0x00001c1fffe47424 */ /* 0x000fe200078e00ff */
[----:B------:R-:W-:Y:S02]  /*29250*/  MOV R3, 0x29270 ;  /* 0x0002927000037802 */ /* 0x000fe40000000f00 */
[----:B-1234-:R-:W-:Y:S05]  /*29260*/  CALL.REL.NOINC `($__internal_14_$__cuda_sm70_shflsync_idx_p) ;  /* 0x000007b000007944 */ /* 0x01efea0003c00000 */
[----:B------:R-:W-:Y:S01]  /*29270*/  MOV R0, R227 ;  /* 0x000000e300007202 */ /* 0x000fe20000000f00 */
[----:B------:R-:W-:Y:S05]  /*29280*/  BRA `(.L_x_1239) ;  /* 0xffffbec000007947 */ /* 0x000fea000383ffff */
.L_x_1147:
[----:B------:R-:W-:Y:S01]  /*29290*/  IMAD.MOV.U32 R227, RZ, RZ, R5 ;  /* 0x000000ffffe37224 */ /* 0x000fe200078e0005 */
[----:B-1----:R-:W-:Y:S01]  /*292a0*/  MOV R2, 0x3 ;  /* 0x0000000300027802 */ /* 0x002fe20000000f00 */
[----:B------:R-:W-:Y:S01]  /*292b0*/  IMAD.MOV.U32 R228, RZ, RZ, 0x1c1f ;  /* 0x00001c1fffe47424 */ /* 0x000fe200078e00ff */
[----:B------:R-:W-:-:S02]  /*292c0*/  MOV R3, 0x292e0 ;  /* 0x000292e000037802 */ /* 0x000fc40000000f00 */
[----:B--234-:R-:W-:Y:S05]  /*292d0*/  CALL.REL.NOINC `($__internal_14_$__cuda_sm70_shflsync_idx_p) ;  /* 0x0000074000007944 */ /* 0x01cfea0003c00000 */
        /* <DEDUP_REMOVED lines=8> */
.L_x_1149:
[----:B------:R-:W-:Y:S01]  /*29360*/  IMAD.MOV.U32 R227, RZ, RZ, R76 ;  /* 0x000000ffffe37224 */ /* 0x000fe200078e004c */
[----:B------:R-:W-:Y:S01]  /*29370*/  MOV R2, RZ ;  /* 0x000000ff00027202 */ /* 0x000fe20000000f00 */
[----:B------:R-:W-:Y:S01]  /*29380*/  IMAD.MOV.U32 R228, RZ, RZ, 0x1f ;  /* 0x0000001fffe47424 */ /* 0x000fe200078e00ff */
[----:B------:R-:W-:Y:S02]  /*29390*/  MOV R3, 0x293b0 ;  /* 0x000293b000037802 */ /* 0x000fe40000000f00 */
[----:B------:R-:W-:Y:S05]  /*293a0*/  CALL.REL.NOINC `($__internal_14_$__cuda_sm70_shflsync_idx_p) ;  /* 0x0000067000007944 */ /* 0x000fea0003c00000 */
[----:B------:R-:W-:Y:S01]  /*293b0*/  MOV R10, R227 ;  /* 0x000000e3000a7202 */ /* 0x000fe20000000f00 */
[----:B------:R-:W-:Y:S05]  /*293c0*/  BRA `(.L_x_1241) ;  /* 0xffffc13000007947 */ /* 0x000fea000383ffff */
.L_x_1150:
[----:B------:R-:W-:Y:S01]  /*293d0*/  IMAD.MOV.U32 R227, RZ, RZ, R76 ;  /* 0x000000ffffe37224 */ /* 0x000fe200078e004c */
[----:B------:R-:W-:Y:S01]  /*293e0*/  MOV R2, 0x1 ;  /* 0x0000000100027802 */ /* 0x000fe20000000f00 */
[----:B------:R-:W-:Y:S01]  /*293f0*/  IMAD.MOV.U32 R228, RZ, RZ, 0x1f ;  /* 0x0000001fffe47424 */ /* 0x000fe200078e00ff */
[----:B------:R-:W-:Y:S02]  /*29400*/  MOV R3, 0x29420 ;  /* 0x0002942000037802 */ /* 0x000fe40000000f00 */
[----:B-12---:R-:W-:Y:S05]  /*29410*/  CALL.REL.NOINC `($__internal_14_$__cuda_sm70_shflsync_idx_p) ;  /* 0x0000060000007944 */ /* 0x006fea0003c00000 */
[----:B------:R-:W-:Y:S01]  /*29420*/  MOV R9, R227 ;  /* 0x000000e300097202 */ /* 0x000fe20000000f00 */
[----:B------:R-:W-:Y:S05]  /*29430*/  BRA `(.L_x_1242) ;  /* 0xffffc0e000007947 */ /* 0x000fea000383ffff */
.L_x_1151:
[----:B------:R-:W-:Y:S02]  /*29440*/  MOV R3, 0x1 ;  /* 0x0000000100037802 */ /* 0x000fe40000000f00 */
[----:B------:R-:W-:-:S02]  /*29450*/  MOV R2, 0x29470 ;  /* 0x0002947000027802 */ /* 0x000fc40000000f00 */
[----:B-1234-:R-:W-:Y:S05]  /*29460*/  CALL.REL.NOINC `($__internal_15_$__cuda_sm70_shflsync_up_p) ;  /* 0x0000061000007944 */ /* 0x01efea0003c00000 */
[----:B------:R-:W-:Y:S05]  /*29470*/  BRA `(.L_x_1243) ;  /* 0xffffc1d000007947 */ /* 0x000fea000383ffff */
.L_x_1152:
[----:B------:R-:W-:Y:S02]  /*29480*/  MOV R3, 0x2 ;  /* 0x0000000200037802 */ /* 0x000fe40000000f00 */
[----:B------:R-:W-:-:S02]  /*29490*/  MOV R2, 0x294b0 ;  /* 0x000294b000027802 */ /* 0x000fc40000000f00 */
[----:B--2-4-:R-:W-:Y:S05]  /*294a0*/  CALL.REL.NOINC `($__internal_15_$__cuda_sm70_shflsync_up_p) ;  /* 0x000005d000007944 */ /* 0x014fea0003c00000 */
        /* <DEDUP_REMOVED lines=24> */
.L_x_1156:
[----:B------:R-:W-:Y:S02]  /*29630*/  MOV R3, 0x1 ;  /* 0x0000000100037802 */ /* 0x000fe40000000f00 */
[----:B------:R-:W-:Y:S02]  /*29640*/  MOV R2, 0x29660 ;  /* 0x0002966000027802 */ /* 0x000fe40000000f00 */
[----:B------:R-:W-:Y:S05]  /*29650*/  CALL.REL.NOINC `($__internal_15_$__cuda_sm70_shflsync_up_p) ;  /* 0x0000042000007944 */ /* 0x000fea0003c00000 */
[----:B------:R-:W-:Y:S01]  /*29660*/  MOV R2, R4 ;  /* 0x0000000400027202 */ /* 0x000fe20000000f00 */
[----:B------:R-:W-:Y:S05]  /*29670*/  BRA `(.L_x_1245) ;  /* 0xffffc24000007947 */ /* 0x000fea000383ffff */
.L_x_1157:
        /* <DEDUP_REMOVED lines=27> */
.L_x_1159:
[----:B------:R-:W-:Y:S02]  /*29830*/  SEL R0, RZ, 0x1, P0 ;  /* 0x00000001ff007807 */ /* 0x000fe40000000000 */
[----:B------:R-:W-:Y:S02]  /*29840*/  MOV R2, 0x29860 ;  /* 0x0002986000027802 */ /* 0x000fe40000000f00 */
[----:B-1----:R-:W-:Y:S05]  /*29850*/  CALL.REL.NOINC `($__internal_16_$__cuda_sm70_votesync_ballot) ;  /* 0x0000028000007944 */ /* 0x002fea0003c00000 */
[----:B------:R-:W-:Y:S01]  /*29860*/  MOV R11, R0 ;  /* 0x00000000000b7202 */ /* 0x000fe20000000f00 */
[----:B------:R-:W-:Y:S05]  /*29870*/  BRA `(.L_x_1247) ;  /* 0xffffc1d000007947 */ /* 0x000fea000383ffff */
.L_x_1160:
[----:B------:R-:W-:Y:S01]  /*29880*/  IMAD.MOV.U32 R227, RZ, RZ, R6 ;  /* 0x000000ffffe37224 */ /* 0x000fe200078e0006 */
[----:B------:R-:W-:Y:S01]  /*29890*/  MOV R2, R5 ;  /* 0x0000000500027202 */ /* 0x000fe20000000f00 */
[----:B------:R-:W-:Y:S01]  /*298a0*/  IMAD.MOV.U32 R228, RZ, RZ, 0x1f ;  /* 0x0000001fffe47424 */ /* 0x000fe200078e00ff */
[----:B------:R-:W-:Y:S02]  /*298b0*/  MOV R3, 0x298d0 ;  /* 0x000298d000037802 */ /* 0x000fe40000000f00 */
[----:B-12---:R-:W-:Y:S05]  /*298c0*/  CALL.REL.NOINC `($__internal_14_$__cuda_sm70_shflsync_idx_p) ;  /* 0x0000015000007944 */ /* 0x006fea0003c00000 */
[----:B------:R-:W-:Y:S01]  /*298d0*/  IMAD.MOV.U32 R6, RZ, RZ, R227 ;  /* 0x000000ffff067224 */ /* 0x000fe200078e00e3 */
[----:B------:R-:W-:Y:S01]  /*298e0*/  MOV R2, R5 ;  /* 0x0000000500027202 */ /* 0x000fe20000000f00 */
[----:B------:R-:W-:Y:S01]  /*298f0*/  IMAD.MOV.U32 R227, RZ, RZ, R8 ;  /* 0x000000ffffe37224 */ /* 0x000fe200078e0008 */
[----:B------:R-:W-:-:S02]  /*29900*/  MOV R228, 0x1f ;  /* 0x0000001f00e47802 */ /* 0x000fc40000000f00 */
[----:B------:R-:W-:Y:S02]  /*29910*/  MOV R3, 0x29930 ;  /* 0x0002993000037802 */ /* 0x000fe40000000f00 */
[----:B------:R-:W-:Y:S05]  /*29920*/  CALL.REL.NOINC `($__internal_14_$__cuda_sm70_shflsync_idx_p) ;  /* 0x000000f000007944 */ /* 0x000fea0003c00000 */
[----:B------:R-:W-:Y:S01]  /*29930*/  MOV R0, R227 ;  /* 0x000000e300007202 */ /* 0x000fe20000000f00 */
[----:B------:R-:W-:Y:S05]  /*29940*/  BRA `(.L_x_1248) ;  /* 0xffffc17000007947 */ /* 0x000fea000383ffff */
.L_x_1163:
[----:B------:R-:W-:Y:S01]  /*29950*/  IMAD.MOV.U32 R227, RZ, RZ, R4 ;  /* 0x000000ffffe37224 */ /* 0x000fe200078e0004 */
[----:B------:R-:W-:Y:S01]  /*29960*/  MOV R2, R5 ;  /* 0x0000000500027202 */ /* 0x000fe20000000f00 */
[----:B------:R-:W-:Y:S01]  /*29970*/  IMAD.MOV.U32 R228, RZ, RZ, 0x1f ;  /* 0x0000001fffe47424 */ /* 0x000fe200078e00ff */
[----:B------:R-:W-:Y:S02]  /*29980*/  MOV R3, 0x299a0 ;  /* 0x000299a000037802 */ /* 0x000fe40000000f00 */
[----:B-12-4-:R-:W-:Y:S05]  /*29990*/  CALL.REL.NOINC `($__internal_14_$__cuda_sm70_shflsync_idx_p) ;  /* 0x0000008000007944 */ /* 0x016fea0003c00000 */
[----:B------:R-:W-:Y:S01]  /*299a0*/  MOV R12, R227 ;  /* 0x000000e3000c7202 */ /* 0x000fe20000000f00 */
[----:B------:R-:W-:Y:S05]  /*299b0*/  BRA `(.L_x_1162) ;  /* 0xffffc16000007947 */ /* 0x000fea000383ffff */
        .weak           $__internal_13_$__cuda_sm70_shflsync_bfly_p
        .type           $__internal_13_$__cuda_sm70_shflsync_bfly_p,@function
        .size           $__internal_13_$__cuda_sm70_shflsync_bfly_p,($__internal_14_$__cuda_sm70_shflsync_idx_p - $__internal_13_$__cuda_sm70_shflsync_bfly_p)
$__internal_13_$__cuda_sm70_shflsync_bfly_p:
[----:B------:R-:W-:Y:S02]  /*299c0*/  MOV R176, 0xffffffff ;  /* 0xffffffff00b07802 */ /* 0x000fe40000000f00 */
[----:B------:R-:W-:Y:S02]  /*299d0*/  MOV R3, 0x1f ;  /* 0x0000001f00037802 */ /* 0x000fe40000000f00 */
[----:B------:R-:W-:Y:S04]  /*299e0*/  WARPSYNC R176 ;  /* 0x000000b000007348 */ /* 0x000fe80003800000 */
[----:B------:R1:W2:Y:S02]  /*299f0*/  SHFL.BFLY PT, R0, R4, R0, R3 ;  /* 0x0c00000004007389 */ /* 0x0002a400000e0003 */
[----:B-1----:R-:W-:-:S04]  /*29a00*/  MOV R3, 0x0 ;  /* 0x0000000000037802 */ /* 0x002fc80000000f00 */
[----:B--2---:R-:W-:Y:S05]  /*29a10*/  RET.REL.NODEC R2 `(_ZN7cutlass13device_kernelIN5flash19enable_sm80_to_sm89INS1_16FlashAttnFwdSm80INS1_25CollectiveMainloopFwdSm80ILi4ELi1ELb0EN4cute5tupleIJNS5_1CILi128EEENS7_ILi48EEENS7_ILi96EEEEEELi96ENS_6half_tEfNS_4arch4Sm80ELb0ELb1ELb1ELb1ELb1ELb1ELb1ELb1EEENS1_21CollectiveEpilogueFwdINS6_IJS8_SA_S9_EEENS6_IJNS7_ILi1EEESI_SI_EEESC_SE_Li128ELb1ELb1ELb1ELb0EEENS1_36VarlenDynamicPersistentTileSchedulerILi128ELi48ELi128ELi128ELb1ELb1ELb0ELb1ELb0ELb1EEEEEEEEEvNT_6ParamsE) ;  /* 0xfffd65e002007950 */ /* 0x004fea0003c3ffff */
        .weak           $__internal_14_$__cuda_sm70_shflsync_idx_p
        .type           $__internal_14_$__cuda_sm70_shflsync_idx_p,@function
        .size           $__internal_14_$__cuda_sm70_shflsync_idx_p,($__internal_15_$__cuda_sm70_shflsync_up_p - $__internal_14_$__cuda_sm70_shflsync_idx_p)
$__internal_14_$__cuda_sm70_shflsync_idx_p:
[----:B------:R-:W-:-:S04]  /*29a20*/  MOV R229, 0xffffffff ;  /* 0xffffffff00e57802 */ /* 0x000fc80000000f00 */
[----:B------:R-:W-:Y:S04]  /*29a30*/  WARPSYNC R229 ;  /* 0x000000e500007348 */ /* 0x000fe80003800000 */
[----:B------:R1:W2:Y:S02]  /*29a40*/  SHFL.IDX PT, R227, R227, R2, R228 ;  /* 0x00000002e3e37389 */ /* 0x0002a400000e00e4 */
[----:B-1----:R-:W-:Y:S02]  /*29a50*/  MOV R2, R3 ;  /* 0x0000000300027202 */ /* 0x002fe40000000f00 */
[----:B------:R-:W-:-:S04]  /*29a60*/  MOV R3, 0x0 ;  /* 0x0000000000037802 */ /* 0x000fc80000000f00 */
[----:B--2---:R-:W-:Y:S05]  /*29a70*/  RET.REL.NODEC R2 `(_ZN7cutlass13device_kernelIN5flash19enable_sm80_to_sm89INS1_16FlashAttnFwdSm80INS1_25CollectiveMainloopFwdSm80ILi4ELi1ELb0EN4cute5tupleIJNS5_1CILi128EEENS7_ILi48EEENS7_ILi96EEEEEELi96ENS_6half_tEfNS_4arch4Sm80ELb0ELb1ELb1ELb1ELb1ELb1ELb1ELb1EEENS1_21CollectiveEpilogueFwdINS6_IJS8_SA_S9_EEENS6_IJNS7_ILi1EEESI_SI_EEESC_SE_Li128ELb1ELb1ELb1ELb0EEENS1_36VarlenDynamicPersistentTileSchedulerILi128ELi48ELi128ELi128ELb1ELb1ELb0ELb1ELb0ELb1EEEEEEEEEvNT_6ParamsE) ;  /* 0xfffd658002007950 */ /* 0x004fea0003c3ffff */
        .weak           $__internal_15_$__cuda_sm70_shflsync_up_p
        .type           $__internal_15_$__cuda_sm70_shflsync_up_p,@function
        .size           $__internal_15_$__cuda_sm70_shflsync_up_p,($__internal_16_$__cuda_sm70_votesync_ballot - $__internal_15_$__cuda_sm70_shflsync_up_p)
$__internal_15_$__cuda_sm70_shflsync_up_p:
[----:B------:R-:W-:Y:S02]  /*29a80*/  MOV R4, RZ ;  /* 0x000000ff00047202 */ /* 0x000fe40000000f00 */
[----:B------:R-:W-:-:S04]  /*29a90*/  MOV R11, 0xffffffff ;  /* 0xffffffff000b7802 */ /* 0x000fc80000000f00 */
[----:B------:R-:W-:Y:S04]  /*29aa0*/  WARPSYNC R11 ;  /* 0x0000000b00007348 */ /* 0x000fe80003800000 */
[----:B------:R1:W2:Y:S02]  /*29ab0*/  SHFL.UP PT, R4, R0, R3, R4 ;  /* 0x0400000300047389 */ /* 0x0002a400000e0004 */
[----:B-1----:R-:W-:-:S04]  /*29ac0*/  MOV R3, 0x0 ;  /* 0x0000000000037802 */ /* 0x002fc80000000f00 */
[----:B--2---:R-:W-:Y:S05]  /*29ad0*/  RET.REL.NODEC R2 `(_ZN7cutlass13device_kernelIN5flash19enable_sm80_to_sm89INS1_16FlashAttnFwdSm80INS1_25CollectiveMainloopFwdSm80ILi4ELi1ELb0EN4cute5tupleIJNS5_1CILi128EEENS7_ILi48EEENS7_ILi96EEEEEELi96ENS_6half_tEfNS_4arch4Sm80ELb0ELb1ELb1ELb1ELb1ELb1ELb1ELb1EEENS1_21CollectiveEpilogueFwdINS6_IJS8_SA_S9_EEENS6_IJNS7_ILi1EEESI_SI_EEESC_SE_Li128ELb1ELb1ELb1ELb0EEENS1_36VarlenDynamicPersistentTileSchedulerILi128ELi48ELi128ELi128ELb1ELb1ELb0ELb1ELb0ELb1EEEEEEEEEvNT_6ParamsE) ;  /* 0xfffd652002007950 */ /* 0x004fea0003c3ffff */
        .weak           $__internal_16_$__cuda_sm70_votesync_ballot
        .type           $__internal_16_$__cuda_sm70_votesync_ballot,@function
        .size           $__internal_16_$__cuda_sm70_votesync_ballot,(.L_x_3646 - $__internal_16_$__cuda_sm70_votesync_ballot)
$__internal_16_$__cuda_sm70_votesync_ballot:
[----:B------:R-:W-:Y:S01]  /*29ae0*/  ISETP.NE.U32.AND P0, PT, R0, 0x1, PT ;  /* 0x000000010000780c */ /* 0x000fe20003f05070 */
[----:B------:R-:W-:-:S04]  /*29af0*/  IMAD.MOV.U32 R3, RZ, RZ, -0x1 ;  /* 0xffffffffff037424 */ /* 0x000fc800078e00ff */
[----:B------:R-:W-:Y:S08]  /*29b00*/  WARPSYNC R3 ;  /* 0x0000000300007348 */ /* 0x000ff00003800000 */
[----:B------:R-:W-:-:S04]  /*29b10*/  VOTE.ANY R0, PT, !P0 ;  /* 0x0000000000007806 */ /* 0x000fc800040e0100 */
[----:B------:R-:W-:Y:S01]  /*29b20*/  LOP3.LUT R0, R0, R3, RZ, 0xc0, !PT ;  /* 0x0000000300007212 */ /* 0x000fe200078ec0ff */
[----:B------:R-:W-:-:S04]  /*29b30*/  IMAD.MOV.U32 R3, RZ, RZ, 0x0 ;  /* 0x00000000ff037424 */ /* 0x000fc800078e00ff */
[----:B------:R-:W-:Y:S05]  /*29b40*/  RET.REL.NODEC R2 `(_ZN7cutlass13device_kernelIN5flash19enable_sm80_to_sm89INS1_16FlashAttnFwdSm80INS1_25CollectiveMainloopFwdSm80ILi4ELi1ELb0EN4cute5tupleIJNS5_1CILi128EEENS7_ILi48EEENS7_ILi96EEEEEELi96ENS_6half_tEfNS_4arch4Sm80ELb0ELb1ELb1ELb1ELb1ELb1ELb1ELb1EEENS1_21CollectiveEpilogueFwdINS6_IJS8_SA_S9_EEENS6_IJNS7_ILi1EEESI_SI_EEESC_SE_Li128ELb1ELb1ELb1ELb0EEENS1_36VarlenDynamicPersistentTileSchedulerILi128ELi48ELi128ELi128ELb1ELb1ELb0ELb1ELb0ELb1EEEEEEEEEvNT_6ParamsE) ;  /* 0xfffd64b002007950 */ /* 0x000fea0003c3ffff */
.L_x_1249:
        /* <DEDUP_REMOVED lines=11> */
.L_x_3646:


//--------------------- .text._ZN7cutlass13device_kernelIN5flash19enable_sm80_to_sm89INS1_16FlashAttnFwdSm80INS1_25CollectiveMainloopFwdSm80ILi4ELi1ELb0EN4cute5tupleIJNS5_1CILi128EEENS7_ILi64EEENS7_ILi96EEEEEELi96ENS_6half_tEfNS_4arch4Sm80ELb1ELb0ELb1ELb0ELb1ELb0ELb1ELb1EEENS1_21CollectiveEpilogueFwdINS6_IJS8_SA_S9_EEENS6_IJNS7_ILi1EEESI_SI_EEESC_SE_Li128ELb0ELb1ELb1ELb0EEENS1_30DynamicPersistentTileSchedulerILi128ELi128ELb1ELb1ELb0EEEEEEEEEvNT_6ParamsE --------------------------
	.section	.text._ZN7cutlass13device_kernelIN5flash19enable_sm80_to_sm89INS1_16FlashAttnFwdSm80INS1_25CollectiveMainloopFwdSm80ILi4ELi1ELb0EN4cute5tupleIJNS5_1CILi128EEENS7_ILi64EEENS7_ILi96EEEEEELi96ENS_6half_tEfNS_4arch4Sm80ELb1ELb0ELb1ELb0ELb1ELb0ELb1ELb1EEENS1_21CollectiveEpilogueFwdINS6_IJS8_SA_S9_EEENS6_IJNS7_ILi1EEESI_SI_EEESC_SE_Li128ELb0ELb1ELb1ELb0EEENS1_30DynamicPersistentTileSchedulerILi128ELi128ELb1ELb1ELb0EEEEEEEEEvNT_6ParamsE,"ax",@progbits
	.sectioninfo	@"SHI_REGISTERS=255"
	.align	128
.text._ZN7cutlass13device_kernelIN5flash19enable_sm80_to_sm89INS1_16FlashAttnFwdSm80INS1_25CollectiveMainloopFwdSm80ILi4ELi1ELb0EN4cute5tupleIJNS5_1CILi128EEENS7_ILi64EEENS7_ILi96EEEEEELi96ENS_6half_tEfNS_4arch4Sm80ELb1ELb0ELb1ELb0ELb1ELb0ELb1ELb1EEENS1_21CollectiveEpilogueFwdINS6_IJS8_SA_S9_EEENS6_IJNS7_ILi1EEESI_SI_EEESC_SE_Li128ELb0ELb1ELb1ELb0EEENS1_30DynamicPersistentTileSchedulerILi128ELi128ELb1ELb1ELb0EEEEEEEEEvNT_6ParamsE:
        .type           _ZN7cutlass13device_kernelIN5flash19enable_sm80_to_sm89INS1_16FlashAttnFwdSm80INS1_25CollectiveMainloopFwdSm80ILi4ELi1ELb0EN4cute5tupleIJNS5_1CILi128EEENS7_ILi64EEENS7_ILi96EEEEEELi96ENS_6half_tEfNS_4arch4Sm80ELb1ELb0ELb1ELb0ELb1ELb0ELb1ELb1EEENS1_21CollectiveEpilogueFwdINS6_IJS8_SA_S9_EEENS6_IJNS7_ILi1EEESI_SI_EEESC_SE_Li128ELb0ELb1ELb1ELb0EEENS1_30DynamicPersistentTileSchedulerILi128ELi128ELb1ELb1ELb0EEEEEEEEEvNT_6ParamsE,@function
        .size           _ZN7cutlass13device_kernelIN5flash19enable_sm80_to_sm89INS1_16FlashAttnFwdSm80INS1_25CollectiveMainloopFwdSm80ILi4ELi1ELb0EN4cute5tupleIJNS5_1CILi128EEENS7_ILi64EEENS7_ILi96EEEEEELi96ENS_6half_tEfNS_4arch4Sm80ELb1ELb0ELb1ELb0ELb1ELb0ELb1ELb1EEENS1_21CollectiveEpilogueFwdINS6_IJS8_SA_S9_EEENS6_IJNS7_ILi1EEESI_SI_EEESC_SE_Li128ELb0ELb1ELb1ELb0EEENS1_30DynamicPersistentTileSchedulerILi128ELi128ELb1ELb1ELb0EEEEEEEEEvNT_6ParamsE,(.L_x_3651 - _ZN7cutlass13device_kernelIN5flash19enable_sm80_to_sm89INS1_16FlashAttnFwdSm80INS1_25CollectiveMainloopFwdSm80ILi4ELi1ELb0EN4cute5tupleIJNS5_1CILi128EEENS7_ILi64EEENS7_ILi96EEEEEELi96ENS_6half_tEfNS_4arch4Sm80ELb1ELb0ELb1ELb0ELb1ELb0ELb1ELb1EEENS1_21CollectiveEpilogueFwdINS6_IJS8_SA_S9_EEENS6_IJNS7_ILi1EEESI_SI_EEESC_SE_Li128ELb0ELb1ELb1ELb0EEENS1_30DynamicPersistentTileSchedulerILi128ELi128ELb1ELb1ELb0EEEEEEEEEvNT_6ParamsE)
        .other          _ZN7cutlass13device_kernelIN5flash19enable_sm80_to_sm89INS1_16FlashAttnFwdSm80INS1_25CollectiveMainloopFwdSm80ILi4ELi1ELb0EN4cute5tupleIJNS5_1CILi128EEENS7_ILi64EEENS7_ILi96EEEEEELi96ENS_6half_tEfNS_4arch4Sm80ELb1ELb0ELb1ELb0ELb1ELb0ELb1ELb1EEENS1_21CollectiveEpilogueFwdINS6_IJS8_SA_S9_EEENS6_IJNS7_ILi1EEESI_SI_EEESC_SE_Li128ELb0ELb1ELb1ELb0EEENS1_30DynamicPersistentTileSchedulerILi128ELi128ELb1ELb1ELb0EEEEEEEEEvNT_6ParamsE,@"STO_CUDA_ENTRY STV_DEFAULT"
_ZN7cutlass13device_kernelIN5flash19enable_sm80_to_sm89INS1_16FlashAttnFwdSm80INS1_25CollectiveMainloopFwdSm80ILi4ELi1ELb0EN4cute5tupleIJNS5_1CILi128EEENS7_ILi64EEENS7_ILi96EEEEEELi96ENS_6half_tEfNS_4arch4Sm80ELb1ELb0ELb1ELb0ELb1ELb0ELb1ELb1EEENS1_21CollectiveEpilogueFwdINS6_IJS8_SA_S9_EEENS6_IJNS7_ILi1EEESI_SI_EEESC_SE_Li128ELb0ELb1ELb1ELb0EEENS1_30DynamicPersistentTileSchedulerILi128ELi128ELb1ELb1ELb0EEEEEEEEEvNT_6ParamsE:
[----:B------:R-:W-:-:S03]  /*0000*/  MOV R1, c[0x0][0x28] ;  /* 0x00000a0000017a02 */ /* 0x000fc60000000f00 */
[----:B------:R-:W1:Y:S01]  /*0010*/  S2R R18, SR_TID.X ;  /* 0x0000000000127919 */ /* 0x000e620000002100 */
[----:B------:R-:W-:-:S03]  /*0020*/  IADD3 R1, R1, -0xc0, RZ ;  /* 0xffffff4001017810 */ /* 0x000fc60007ffe0ff */
[----:B------:R-:W2:Y:S01]  /*0030*/  S2R R15, SR_CTAID.X ;  /* 0x00000000000f7919 */ /* 0x000ea20000002500 */
[----:B-1----:R-:W-:-:S05]  /*0040*/  SHF.R.U32.HI R2, RZ, 0x5, R18 ;  /* 0x00000005ff027819 */ /* 0x002fca0000011612 */
[----:B------:R-:W1:Y:S02]  /*0050*/  SHFL.IDX PT, R0, R2, RZ, 0x1f ;  /* 0x00001fff02007589 */ /* 0x000e6400000e0000 */
[----:B-1----:R-:W-:Y:S02]  /*0060*/  ISETP.GE.AND P0, PT, R0, 0x1, PT ;  /* 0x000000010000780c */ /* 0x002fe40003f06270 */
[----:B------:R1:W-:Y:S11]  /*0070*/  STL [R1+0xb8], R0 ;  /* 0x0000b80001007387 */ /* 0x0003f60000100800 */
[----:B------:R-:W-:Y:S06]  /*0080*/  @P0 BAR.ARV 0x4, 0x80 ;  /* 0x0102000000000b1d */ /* 0x000fec0000002000 */
[----:B--2---:R-:W-:-:S13]  /*0090*/  ISETP.GE.AND P0, PT, R15, c[0x0][0x538], PT ;  /* 0x00014e000f007a0c */ /* 0x004fda0003f06270 */
[----:B------:R-:W-:Y:S05]  /*00a0*/  @P0 EXIT ;  /* 0x000000000000094d */ /* 0x000fea0003800000 */
[----:B-1----:R-:W-:Y:S01]  /*00b0*/  SHF.R.S32.HI R13, RZ, 0x1f, R18 ;  /* 0x0000001fff0d7819 */ /* 0x002fe20000011412 */
[----:B------:R-:W-:Y:S01]  /*00c0*/  IMAD.MOV.U32 R202, RZ, RZ, 0x20 ;  /* 0x00000020ffca7424 */ /* 0x000fe200078e00ff */
[----:B------:R-:W-:Y:S02]  /*00d0*/  ULDC.64 UR6, c[0x0][0x118] ;  /* 0x0000460000067ab9 */ /* 0x000fe40000000a00 */
[CC--:B------:R-:W-:Y:S02]  /*00e0*/  LEA.HI R3, R13.reuse, R18.reuse, RZ, 0x4 ;  /* 0x000000120d037211 */ /* 0x0c0fe400078f20ff */
[----:B------:R-:W-:Y:S02]  /*00f0*/  LEA.HI R14, R13, R18, RZ, 0x3 ;  /* 0x000000120d0e7211 */ /* 0x000fe400078f18ff */
[----:B------:R-:W-:Y:S02]  /*0100*/  SHF.R.S32.HI R2, RZ, 0x4, R3 ;  /* 0x00000004ff027819 */ /* 0x000fe40000011403 */
[----:B------:R-:W-:-:S02]  /*0110*/  LOP3.LUT R0, R3, 0xfffffff0, RZ, 0xc0, !PT ;  /* 0xfffffff003007812 */ /* 0x000fc400078ec0ff */
[----:B------:R-:W-:Y:S02]  /*0120*/  LEA.HI R3, R3, R2, RZ, 0x1 ;  /* 0x0000000203037211 */ /* 0x000fe400078f08ff */
[----:B------:R-:W-:Y:S01]  /*0130*/  LOP3.LUT R4, R14, 0xfffffff8, RZ, 0xc0, !PT ;  /* 0xfffffff80e047812 */ /* 0x000fe200078ec0ff */
[C---:B------:R-:W-:Y:S01]  /*0140*/  IMAD.IADD R0, R18.reuse, 0x1, -R0 ;  /* 0x0000000112007824 */ /* 0x040fe200078e0a00 */
[----:B------:R-:W-:Y:S02]  /*0150*/  LOP3.LUT R3, R3, 0xfffffffe, RZ, 0xc0, !PT ;  /* 0xfffffffe03037812 */ /* 0x000fe400078ec0ff */
[----:B------:R-:W-:Y:S01]  /*0160*/  LEA.HI R7, R13, R18, RZ, 0x2 ;  /* 0x000000120d077211 */ /* 0x000fe200078f10ff */
[----:B------:R-:W-:Y:S01]  /*0170*/  IMAD.IADD R4, R18, 0x1, -R4 ;  /* 0x0000000112047824 */ /* 0x000fe200078e0a04 */
[----:B------:R-:W-:Y:S01]  /*0180*/  LEA.HI R6, R0, R0, RZ, 0x1 ;  /* 0x0000000000067211 */ /* 0x000fe200078f08ff */
[----:B------:R-:W-:Y:S01]  /*0190*/  IMAD.IADD R10, R2, 0x1, -R3 ;  /* 0x00000001020a7824 */ /* 0x000fe200078e0a03 */
[----:B------:R-:W-:-:S02]  /*01a0*/  SHF.R.S32.HI R3, RZ, 0x1f, R0 ;  /* 0x0000001fff037819 */ /* 0x000fc40000011400 */
[----:B------:R-:W-:Y:S02]  /*01b0*/  LOP3.LUT R2, R6, 0x7fffffe, RZ, 0xc0, !PT ;  /* 0x07fffffe06027812 */ /* 0x000fe400078ec0ff */
[----:B------:R-:W-:Y:S02]  /*01c0*/  LEA.HI R12, R3, R0, RZ, 0x3 ;  /* 0x00000000030c7211 */ /* 0x000fe400078f18ff */
[----:B------:R-:W-:Y:S01]  /*01d0*/  LOP3.LUT R3, R7, 0xfffffffc, RZ, 0xc0, !PT ;  /* 0xfffffffc07037812 */ /* 0x000fe200078ec0ff */
[----:B------:R-:W-:Y:S01]  /*01e0*/  IMAD.IADD R201, R0, 0x1, -R2 ;  /* 0x0000000100c97824 */ /* 0x000fe200078e0a02 */
[----:B------:R-:W-:Y:S02]  /*01f0*/  SHF.R.S32.HI R0, RZ, 0x3, R14 ;  /* 0x00000003ff007819 */ /* 0x000fe4000001140e */
[----:B------:R-:W-:Y:S01]  /*0200*/  LEA.HI R9, R4, R4, RZ, 0x1 ;  /* 0x0000000404097211 */ /* 0x000fe200078f08ff */
[----:B------:R-:W-:Y:S01]  /*0210*/  IMAD.IADD R19, R18, 0x1, -R3 ;  /* 0x0000000112137824 */ /* 0x000fe200078e0a03 */
[----:B------:R-:W-:Y:S01]  /*0220*/  LEA.HI R5, R13, R18, RZ, 0x5 ;  /* 0x000000120d057211 */ /* 0x000fe200078f28ff */
[----:B------:R-:W-:Y:S01]  /*0230*/  IMAD.SHL.U32 R0, R0, 0x40, RZ ;  /* 0x0000004000007824 */ /* 0x000fe200078e00ff */
[----:B------:R-:W-:Y:S01]  /*0240*/  LOP3.LUT R2, R9, 0x3fffffe, RZ, 0xc0, !PT ;  /* 0x03fffffe09027812 */ /* 0x000fe200078ec0ff */
[----:B------:R-:W-:Y:S01]  /*0250*/  IMAD.SHL.U32 R240, R19, 0x8, RZ ;  /* 0x0000000813f07824 */ /* 0x000fe200078e00ff */
[----:B------:R-:W-:-:S02]  /*0260*/  SHF.R.S32.HI R11, RZ, 0x2, R7 ;  /* 0x00000002ff0b7819 */ /* 0x000fc40000011407 */
[----:B------:R-:W-:Y:S01]  /*0270*/  LOP3.LUT R0, R0, 0xc0, RZ, 0xc0, !PT ;  /* 0x000000c000007812 */ /* 0x000fe200078ec0ff */
[----:B------:R-:W-:Y:S01]  /*0280*/  IMAD.IADD R200, R4, 0x1, -R2 ;  /* 0x0000000104c87824 */ /* 0x000fe200078e0a02 */
[----:B------:R-:W-:Y:S02]  /*0290*/  LOP3.LUT R3, R5, 0xffffffe0, RZ, 0xc0, !PT ;  /* 0xffffffe005037812 */ /* 0x000fe400078ec0ff */
[----:B------:R-:W-:Y:S01]  /*02a0*/  SHF.R.U32.HI R4, RZ, 0x3, R0 ;  /* 0x00000003ff047819 */ /* 0x000fe20000011600 */
[----:B------:R-:W-:Y:S01]  /*02b0*/  IMAD R200, R10, 0x8, R200 ;  /* 0x000000080ac87824 */ /* 0x000fe200078e02c8 */
[----:B------:R-:W-:Y:S01]  /*02c0*/  LOP3.LUT R2, R0, 0x18, R240, 0xf8, !PT ;  /* 0x0000001800027812 */ /* 0x000fe200078ef8f0 */
[----:B------:R-:W-:Y:S01]  /*02d0*/  IMAD.IADD R17, R18, 0x1, -R3 ;  /* 0x0000000112117824 */ /* 0x000fe200078e0a03 */
[--C-:B------:R-:W-:Y:S02]  /*02e0*/  SHF.R.S32.HI R203, RZ, 0x5, R5.reuse ;  /* 0x00000005ffcb7819 */ /* 0x100fe40000011405 */
[----:B------:R-:W-:-:S02]  /*02f0*/  SHF.R.S32.HI R0, RZ, 0x1f, R5 ;  /* 0x0000001fff007819 */ /* 0x000fc40000011405 */
[----:B------:R-:W-:Y:S02]  /*0300*/  LEA.HI R5, R7, R11, RZ, 0x1 ;  /* 0x0000000b07057211 */ /* 0x000fe400078f08ff */
[----:B------:R-:W-:Y:S02]  /*0310*/  LOP3.LUT R7, R2, R4, RZ, 0x3c, !PT ;  /* 0x0000000402077212 */ /* 0x000fe400078e3cff */
[----:B------:R-:W-:Y:S02]  /*0320*/  LOP3.LUT R2, R5, 0x7fffffe, RZ, 0xc0, !PT ;  /* 0x07fffffe05027812 */ /* 0x000fe400078ec0ff */
[----:B------:R-:W-:Y:S02]  /*0330*/  LEA.HI R0, R0, R203, RZ, 0x2 ;  /* 0x000000cb00007211 */ /* 0x000fe400078f10ff */
[----:B------:R-:W-:Y:S01]  /*0340*/  SHF.R.S32.HI R8, RZ, 0x1f, R17 ;  /* 0x0000001fff087819 */ /* 0x000fe20000011411 */
[----:B------:R-:W-:Y:S01]  /*0350*/  IMAD.IADD R3, R11, 0x1, -R2 ;  /* 0x000000010b037824 */ /* 0x000fe200078e0a02 */
[----:B------:R-:W-:-:S02]  /*0360*/  LOP3.LUT R2, R0, 0xffffffc, RZ, 0xc0, !PT ;  /* 0x0ffffffc00027812 */ /* 0x000fc400078ec0ff */
[--C-:B------:R-:W-:Y:S01]  /*0370*/  SHF.R.S32.HI R5, RZ, 0x1, R6.reuse ;  /* 0x00000001ff057819 */ /* 0x100fe20000011406 */
[C---:B------:R-:W-:Y:S01]  /*0380*/  IMAD R0, R203.reuse, 0x8, R3 ;  /* 0x00000008cb007824 */ /* 0x040fe200078e0203 */
[----:B------:R-:W-:Y:S01]  /*0390*/  SHF.R.S32.HI R4, RZ, 0x1f, R6 ;  /* 0x0000001fff047819 */ /* 0x000fe20000011406 */
[----:B------:R-:W-:Y:S01]  /*03a0*/  IMAD.IADD R3, R203, 0x1, -R2 ;  /* 0x00000001cb037824 */ /* 0x000fe200078e0a02 */
[----:B------:R-:W-:Y:S01]  /*03b0*/  LEA.HI R11, R8, R17, RZ, 0x2 ;  /* 0x00000011080b7211 */ /* 0x000fe200078f10ff */
[----:B------:R-:W-:Y:S01]  /*03c0*/  IMAD.U32 R6, R0, 0x20, R7 ;  /* 0x0000002000067824 */ /* 0x000fe200078e0007 */
[----:B------:R-:W-:Y:S02]  /*03d0*/  LEA.HI R4, R4, R5, RZ, 0x2 ;  /* 0x0000000504047211 */ /* 0x000fe400078f10ff */
[----:B------:R-:W-:Y:S02]  /*03e0*/  SHF.R.S32.HI R2, RZ, 0x2, R11 ;  /* 0x00000002ff027819 */ /* 0x000fe4000001140b */
[----:B------:R-:W-:Y:S01]  /*03f0*/  LOP3.LUT R4, R4, 0xfffffffc, RZ, 0xc0, !PT ;  /* 0xfffffffc04047812 */ /* 0x000fe200078ec0ff */
[----:B------:R1:W-:Y:S01]  /*0400*/  STL [R1+0x80], R6 ;  /* 0x0000800601007387 */ /* 0x0003e20000100800 */
[----:B------:R-:W-:Y:S01]  /*0410*/  LEA.HI R0, R19, R19, RZ, 0x1 ;  /* 0x0000001313007211 */ /* 0x000fe200078f08ff */
[----:B------:R-:W-:Y:S01]  /*0420*/  IMAD R16, R3, 0x10, R2 ;  /* 0x0000001003107824 */ /* 0x000fe200078e0202 */
[----:B------:R-:W-:Y:S01]  /*0430*/  SHF.R.S32.HI R2, RZ, 0x1, R9 ;  /* 0x00000001ff027819 */ /* 0x000fe20000011409 */
[----:B------:R-:W-:Y:S01]  /*0440*/  IMAD.IADD R8, R5, 0x1, -R4 ;  /* 0x0000000105087824 */ /* 0x000fe200078e0a04 */
[C---:B------:R-:W-:Y:S01]  /*0450*/  LOP3.LUT R4, R0.reuse, 0x1ffffffe, RZ, 0xc0, !PT ;  /* 0x1ffffffe00047812 */ /* 0x040fe200078ec0ff */
[----:B------:R-:W-:Y:S01]  /*0460*/  IMAD.SHL.U32 R3, R0, 0x20, RZ ;  /* 0x0000002000037824 */ /* 0x000fe200078e00ff */
[C---:B------:R-:W-:Y:S01]  /*0470*/  LOP3.LUT P0, RZ, R2.reuse, 0x2, RZ, 0xc0, !PT ;  /* 0x0000000202ff7812 */ /* 0x040fe2000780c0ff */
[----:B------:R-:W-:Y:S01]  /*0480*/  IMAD.SHL.U32 R0, R2, 0x40, RZ ;  /* 0x0000004002007824 */ /* 0x000fe200078e00ff */
[----:B------:R-:W-:Y:S01]  /*0490*/  STL [R1+0xbc], R16 ;  /* 0x0000bc1001007387 */ /* 0x000fe20000100800 */
[----:B------:R-:W-:Y:S01]  /*04a0*/  IMAD.SHL.U32 R5, R12, 0x20, RZ ;  /* 0x000000200c057824 */ /* 0x000fe200078e00ff */
[----:B------:R-:W-:Y:S01]  /*04b0*/  LOP3.LUT R7, R3, 0xffffffc0, RZ, 0xc0, !PT ;  /* 0xffffffc003077812 */ /* 0x000fe200078ec0ff */
[----:B------:R-:W-:Y:S01]  /*04c0*/  IMAD.SHL.U32 R2, R8, 0x40, RZ ;  /* 0x0000004008027824 */ /* 0x000fe200078e00ff */
[----:B------:R-:W-:Y:S01]  /*04d0*/  LOP3.LUT R0, R0, 0xc0, RZ, 0xc0, !PT ;  /* 0x000000c000007812 */ /* 0x000fe200078ec0ff */
[----:B------:R-:W-:Y:S01]  /*04e0*/  IMAD.IADD R9, R19, 0x1, -R4 ;  /* 0x0000000113097824 */ /* 0x000fe200078e0a04 */
[----:B------:R-:W-:Y:S01]  /*04f0*/  LOP3.LUT R3, R5, 0xffffff00, RZ, 0xc0, !PT ;  /* 0xffffff0005037812 */ /* 0x000fe200078ec0ff */
[----:B------:R-:W-:Y:S01]  /*0500*/  STL [R1+0x7c], R15 ;  /* 0x00007c0f01007387 */ /* 0x000fe20000100800 */
[----:B------:R-:W-:Y:S01]  /*0510*/  LOP3.LUT R2, R2, 0xc0, RZ, 0xc0, !PT ;  /* 0x000000c002027812 */ /* 0x000fe200078ec0ff */
[----:B------:R-:W-:Y:S01]  /*0520*/  IMAD R7, R9, 0x8, R7 ;  /* 0x0000000809077824 */ /* 0x000fe200078e0207 */
[----:B------:R-:W-:Y:S01]  /*0530*/  LOP3.LUT R5, R0, 0x8, R14, 0xf8, !PT ;  /* 0x0000000800057812 */ /* 0x000fe200078ef80e */
[----:B------:R-:W-:Y:S01]  /*0540*/  IMAD R203, R203, 0x200, R3 ;  /* 0x00000200cbcb7824 */ /* 0x000fe200078e0203 */
[----:B------:R-:W-:-:S02]  /*0550*/  SHF.R.U32.HI R4, RZ, 0x3, R0 ;  /* 0x00000003ff047819 */ /* 0x000fc40000011600 */
[----:B------:R-:W-:Y:S01]  /*0560*/  SHF.R.U32.HI R0, RZ, 0x3, R2 ;  /* 0x00000003ff007819 */ /* 0x000fe20000011602 */
[----:B------:R-:W-:Y:S01]  /*0570*/  IMAD R203, R201, 0x20, R203 ;  /* 0x00000020c9cb7824 */ /* 0x000fe200078e02cb */
[----:B------:R-:W-:Y:S01]  /*0580*/  LOP3.LUT R4, R5, R4, RZ, 0x3c, !PT ;  /* 0x0000000405047212 */ /* 0x000fe200078e3cff */
[----:B-1----:R-:W-:Y:S01]  /*0590*/  IMAD.SHL.U32 R6, R10, 0x8, RZ ;  /* 0x000000080a067824 */ /* 0x002fe200078e00ff */
[----:B------:R-:W-:Y:S01]  /*05a0*/  LOP3.LUT P1, RZ, R8, 0x2, RZ, 0xc0, !PT ;  /* 0x0000000208ff7812 */ /* 0x000fe2000782c0ff */
[----:B------:R-:W-:Y:S01]  /*05b0*/  IMAD R201, R201, 0x20, R3 ;  /* 0x00000020c9c97824 */ /* 0x000fe200078e0203 */
[----:B------:R-:W-:Y:S01]  /*05c0*/  IADD3 R3, R240, 0x20, RZ ;  /* 0x00000020f0037810 */ /* 0x000fe20007ffe0ff */
[----:B------:R-:W-:Y:S01]  /*05d0*/  IMAD.U32 R200, R200, 0x20, R4 ;  /* 0x00000020c8c87824 */ /* 0x000fe200078e0004 */
[----:B------:R-:W-:Y:S02]  /*05e0*/  LOP3.LUT R6, R2, 0x8, R6, 0xf8, !PT ;  /* 0x0000000802067812 */ /* 0x000fe400078ef806 */
[----:B------:R-:W-:-:S02]  /*05f0*/  LEA.HI R2, R13, R18, RZ, 0x7 ;  /* 0x000000120d027211 */ /* 0x000fc400078f38ff */
[----:B------:R-:W-:Y:S02]  /*0600*/  LOP3.LUT R0, R6, R0, RZ, 0x3c, !PT ;  /* 0x0000000006007212 */ /* 0x000fe400078e3cff */
[----:B------:R-:W-:Y:S02]  /*0610*/  SHF.R.S32.HI R2, RZ, 0x7, R2 ;  /* 0x00000007ff027819 */ /* 0x000fe40000011402 */
[----:B------:R-:W-:Y:S01]  /*0620*/  IADD3 R2, R240, 0x40, RZ ;  /* 0x00000040f0027810 */ /* 0x000fe20007ffe0ff */
[C---:B------:R-:W-:Y:S01]  /*0630*/  IMAD.IADD R203, R0.reuse, 0x1, R203 ;  /* 0x0000000100cb7824 */ /* 0x040fe200078e02cb */
[----:B------:R-:W-:Y:S01]  /*0640*/  SHF.R.S32.HI R3, RZ, 0x1f, R3 ;  /* 0x0000001fff037819 */ /* 0x000fe20000011403 */
[----:B------:R-:W-:Y:S01]  /*0650*/  IMAD.IADD R201, R0, 0x1, R201 ;  /* 0x0000000100c97824 */ /* 0x000fe200078e02c9 */
[----:B------:R-:W-:Y:S01]  /*0660*/  LOP3.LUT R0, R11, 0x7ffffffc, RZ, 0xc0, !PT ;  /* 0x7ffffffc0b007812 */ /* 0x000fe200078ec0ff */
[----:B------:R-:W-:Y:S01]  /*0670*/  IMAD.IADD R3, R16, 0x1, R7 ;  /* 0x0000000110037824 */ /* 0x000fe200078e0207 */
[----:B------:R-:W-:-:S02]  /*0680*/  SHF.R.S32.HI R2, RZ, 0x1f, R2 ;  /* 0x0000001fff027819 */ /* 0x000fc40000011402 */
[----:B------:R-:W-:Y:S01]  /*0690*/  SHF.R.S32.HI R4, RZ, 0x1f, R240 ;  /* 0x0000001fff047819 */ /* 0x000fe200000114f0 */
[----:B------:R-:W-:Y:S01]  /*06a0*/  IMAD.IADD R0, R17, 0x1, -R0 ;  /* 0x0000000111007824 */ /* 0x000fe200078e0a00 */
[----:B------:R-:W-:Y:S02]  /*06b0*/  LEA R200, R200, 0x3100, 0x1 ;  /* 0x00003100c8c87811 */ /* 0x000fe400078e08ff */
[----:B------:R-:W-:Y:S01]  /*06c0*/  SEL R202, R202, 0xffffffe0, !P1 ;  /* 0xffffffe0caca7807 */ /* 0x000fe20004800000 */
[----:B------:R-:W-:Y:S01]  /*06d0*/  IMAD.SHL.U32 R0, R0, 0x2, RZ ;  /* 0x0000000200007824 */ /* 0x000fe200078e00ff */
[----:B------:R-:W-:Y:S02]  /*06e0*/  LEA R203, R203, 0x6100, 0x1 ;  /* 0x00006100cbcb7811 */ /* 0x000fe400078e08ff */
[----:B------:R-:W-:Y:S02]  /*06f0*/  IADD3 R205, R200, 0x20, RZ ;  /* 0x00000020c8cd7810 */ /* 0x000fe40007ffe0ff */
[----:B------:R-:W-:Y:S01]  /*0700*/  SHF.R.S32.HI R2, RZ, 0x1f, R0 ;  /* 0x0000001fff027819 */ /* 0x000fe20000011400 */
[----:B------:R-:W-:Y:S01]  /*0710*/  STL [R1+0x3c], R0 ;  /* 0x00003c0001007387 */ /* 0x000fe20000100800 */
[C---:B------:R-:W-:Y:S01]  /*0720*/  IADD3 R11, R0.reuse, 0x8, RZ ;  /* 0x00000008000b7810 */ /* 0x040fe20007ffe0ff */
[----:B------:R-:W-:Y:S01]  /*0730*/  IMAD.IADD R204, R203, 0x1, R202 ;  /* 0x00000001cbcc7824 */ /* 0x000fe200078e02ca */
[C---:B------:R-:W-:Y:S01]  /*0740*/  IADD3 R10, R0.reuse, 0x10, RZ ;  /* 0x00000010000a7810 */ /* 0x040fe20007ffe0ff */
[----:B------:R1:W-:Y:S01]  /*0750*/  STL [R1+0xb4], R3 ;  /* 0x0000b40301007387 */ /* 0x0003e20000100800 */
[----:B------:R-:W-:-:S02]  /*0760*/  IADD3 R9, R0, 0x18, RZ ;  /* 0x0000001800097810 */ /* 0x000fc40007ffe0ff */
[C---:B------:R-:W-:Y:S01]  /*0770*/  IADD3 R8, R0.reuse, 0x20, RZ ;  /* 0x0000002000087810 */ /* 0x040fe20007ffe0ff */
[----:B------:R2:W-:Y:S01]  /*0780*/  STL [R1+0xb0], R2 ;  /* 0x0000b00201007387 */ /* 0x0005e20000100800 */
[C---:B------:R-:W-:Y:S02]  /*0790*/  IADD3 R7, R0.reuse, 0x28, RZ ;  /* 0x0000002800077810 */ /* 0x040fe40007ffe0ff */
[C---:B------:R-:W-:Y:S01]  /*07a0*/  IADD3 R6, R0.reuse, 0x30, RZ ;  /* 0x0000003000067810 */ /* 0x040fe20007ffe0ff */
[----:B------:R3:W-:Y:S01]  /*07b0*/  STL [R1+0x74], R11 ;  /* 0x0000740b01007387 */ /* 0x0007e20000100800 */
[C---:B------:R-:W-:Y:S02]  /*07c0*/  IADD3 R5, R0.reuse, 0x38, RZ ;  /* 0x0000003800057810 */ /* 0x040fe40007ffe0ff */
[----:B------:R-:W-:Y:S01]  /*07d0*/  IADD3 R4, R0, 0x40, RZ ;  /* 0x0000004000047810 */ /* 0x000fe20007ffe0ff */
[----:B------:R4:W-:Y:S01]  /*07e0*/  STL [R1+0x70], R10 ;  /* 0x0000700a01007387 */ /* 0x0009e20000100800 */
[----:B------:R-:W-:-:S02]  /*07f0*/  LEA R201, R201, 0x100, 0x1 ;  /* 0x00000100c9c97811 */ /* 0x000fc400078e08ff */
[----:B------:R-:W-:Y:S01]  /*0800*/  @P0 IADD3 R205, R200, -0x20, RZ ;  /* 0xffffffe0c8cd0810 */ /* 0x000fe20007ffe0ff */
[----:B------:R5:W-:Y:S02]  /*0810*/  STL [R1+0x6c], R9 ;  /* 0x00006c0901007387 */ /* 0x000be40000100800 */
[----:B------:R-:W-:Y:S01]  /*0820*/  IMAD.IADD R202, R202, 0x1, R201 ;  /* 0x00000001caca7824 */ /* 0x000fe200078e02c9 */
[C---:B------:R-:W-:Y:S01]  /*0830*/  IADD3 R216, R205.reuse, 0x400, RZ ;  /* 0x00000400cdd87810 */ /* 0x040fe20007ffe0ff */
[----:B------:R5:W-:Y:S01]  /*0840*/  STL [R1+0x68], R8 ;  /* 0x0000680801007387 */ /* 0x000be20000100800 */
[C---:B------:R-:W-:Y:S02]  /*0850*/  IADD3 R215, R205.reuse, 0x800, RZ ;  /* 0x00000800cdd77810 */ /* 0x040fe40007ffe0ff */
[----:B------:R-:W-:Y:S01]  /*0860*/  IADD3 R214, R205, 0xc00, RZ ;  /* 0x00000c00cdd67810 */ /* 0x000fe20007ffe0ff */
[----:B------:R5:W-:Y:S01]  /*0870*/  STL [R1+0x64], R7 ;  /* 0x0000640701007387 */ /* 0x000be20000100800 */
[----:B-1----:R-:W-:-:S02]  /*0880*/  IADD3 R3, R0, 0x48, RZ ;  /* 0x0000004800037810 */ /* 0x002fc40007ffe0ff */
[C---:B------:R-:W-:Y:S01]  /*0890*/  IADD3 R213, R205.reuse, 0x1000, RZ ;  /* 0x00001000cdd57810 */ /* 0x040fe20007ffe0ff */
[----:B------:R1:W-:Y:S01]  /*08a0*/  STL [R1+0x60], R6 ;  /* 0x0000600601007387 */ /* 0x0003e20000100800 */
[C---:B--2---:R-:W-:Y:S02]  /*08b0*/  IADD3 R2, R0.reuse, 0x50, RZ ;  /* 0x0000005000027810 */ /* 0x044fe40007ffe0ff */
[----:B------:R-:W-:Y:S01]  /*08c0*/  IADD3 R0, R0, 0x58, RZ ;  /* 0x0000005800007810 */ /* 0x000fe20007ffe0ff */
[----:B------:R2:W-:Y:S01]  /*08d0*/  STL [R1+0x5c], R5 ;  /* 0x00005c0501007387 */ /* 0x0005e20000100800 */
[----:B---3--:R-:W-:Y:S02]  /*08e0*/  SHF.R.S32.HI R11, RZ, 0x1f, R11 ;  /* 0x0000001fff0b7819 */ /* 0x008fe4000001140b */
[----:B------:R-:W-:Y:S01]  /*08f0*/  IADD3 R212, R205, 0x1400, RZ ;  /* 0x00001400cdd47810 */ /* 0x000fe20007ffe0ff */
[----:B------:R3:W-:Y:S01]  /*0900*/  STL [R1+0x4c], R4 ;  /* 0x00004c0401007387 */ /* 0x0007e20000100800 */
[----:B----4-:R-:W-:-:S02]  /*0910*/  SHF.R.S32.HI R10, RZ, 0x1f, R10 ;  /* 0x0000001fff0a7819 */ /* 0x010fc4000001140a */
[C---:B------:R-:W-:Y:S01]  /*0920*/  IADD3 R211, R205.reuse, 0x1800, RZ ;  /* 0x00001800cdd37810 */ /* 0x040fe20007ffe0ff */
[----:B------:R4:W-:Y:S01]  /*0930*/  STL [R1+0x58], R3 ;  /* 0x0000580301007387 */ /* 0x0009e20000100800 */
[----:B-----5:R-:W-:Y:S02]  /*0940*/  SHF.R.S32.HI R9, RZ, 0x1f, R9 ;  /* 0x0000001fff097819 */ /* 0x020fe40000011409 */
[C---:B------:R-:W-:Y:S01]  /*0950*/  IADD3 R210, R205.reuse, 0x1c00, RZ ;  /* 0x00001c00cdd27810 */ /* 0x040fe20007ffe0ff */
[----:B------:R5:W-:Y:S01]  /*0960*/  STL [R1+0x54], R2 ;  /* 0x0000540201007387 */ /* 0x000be20000100800 */
[----:B------:R-:W-:Y:S02]  /*0970*/  SHF.R.S32.HI R8, RZ, 0x1f, R8 ;  /* 0x0000001fff087819 */ /* 0x000fe40000011408 */
[----:B------:R-:W-:Y:S01]  /*0980*/  IADD3 R209, R205, 0x2000, RZ ;  /* 0x00002000cdd17810 */ /* 0x000fe20007ffe0ff */
[----:B------:R-:W-:Y:S01]  /*0990*/  STL [R1+0xac], R11 ;  /* 0x0000ac0b01007387 */ /* 0x000fe20000100800 */
[----:B------:R-:W-:-:S02]  /*09a0*/  SHF.R.S32.HI R7, RZ, 0x1f, R7 ;  /* 0x0000001fff077819 */ /* 0x000fc40000011407 */
[C---:B------:R-:W-:Y:S01]  /*09b0*/  IADD3 R208, R205.reuse, 0x2400, RZ ;  /* 0x00002400cdd07810 */ /* 0x040fe20007ffe0ff */
[----:B------:R5:W-:Y:S01]  /*09c0*/  STL [R1+0x50], R0 ;  /* 0x0000500001007387 */ /* 0x000be20000100800 */
[----:B-1----:R-:W-:Y:S02]  /*09d0*/  SHF.R.S32.HI R6, RZ, 0x1f, R6 ;  /* 0x0000001fff067819 */ /* 0x002fe40000011406 */
[C---:B------:R-:W-:Y:S01]  /*09e0*/  IADD3 R207, R205.reuse, 0x2800, RZ ;  /* 0x00002800cdcf7810 */ /* 0x040fe20007ffe0ff */
[----:B------:R1:W-:Y:S01]  /*09f0*/  STL [R1+0xa8], R10 ;  /* 0x0000a80a01007387 */ /* 0x0003e20000100800 */
[----:B--2---:R-:W-:Y:S02]  /*0a00*/  SHF.R.S32.HI R5, RZ, 0x1f, R5 ;  /* 0x0000001fff057819 */ /* 0x004fe40000011405 */
[----:B------:R-:W-:Y:S01]  /*0a10*/  IADD3 R206, R205, 0x2c00, RZ ;  /* 0x00002c00cdce7810 */ /* 0x000fe20007ffe0ff */
[----:B------:R1:W-:Y:S01]  /*0a20*/  STL [R1+0xa4], R9 ;  /* 0x0000a40901007387 */ /* 0x0003e20000100800 */
[----:B---3--:R-:W-:-:S03]  /*0a30*/  SHF.R.S32.HI R4, RZ, 0x1f, R4 ;  /* 0x0000001fff047819 */ /* 0x008fc60000011404 */
[----:B------:R1:W-:Y:S01]  /*0a40*/  STL [R1+0xa0], R8 ;  /* 0x0000a00801007387 */ /* 0x0003e20000100800 */
[----:B----4-:R-:W-:-:S03]  /*0a50*/  SHF.R.S32.HI R3, RZ, 0x1f, R3 ;  /* 0x0000001fff037819 */ /* 0x010fc60000011403 */
[----:B------:R1:W-:Y:S01]  /*0a60*/  STL [R1+0x9c], R7 ;  /* 0x00009c0701007387 */ /* 0x0003e20000100800 */
[----:B-----5:R-:W-:-:S03]  /*0a70*/  SHF.R.S32.HI R2, RZ, 0x1f, R2 ;  /* 0x0000001fff027819 */ /* 0x020fc60000011402 */
[----:B------:R1:W-:Y:S04]  /*0a80*/  STL [R1+0x98], R6 ;  /* 0x0000980601007387 */ /* 0x0003e80000100800 */
[----:B------:R1:W-:Y:S01]  /*0a90*/  STL [R1+0x94], R5 ;  /* 0x0000940501007387 */ /* 0x0003e20000100800 */
[----:B------:R-:W-:-:S03]  /*0aa0*/  SHF.R.S32.HI R0, RZ, 0x1f, R0 ;  /* 0x0000001fff007819 */ /* 0x000fc60000011400 */
[----:B------:R1:W-:Y:S04]  /*0ab0*/  STL [R1+0x90], R4 ;  /* 0x0000900401007387 */ /* 0x0003e80000100800 */
[----:B------:R1:W-:Y:S04]  /*0ac0*/  STL [R1+0x8c], R3 ;  /* 0x00008c0301007387 */ /* 0x0003e80000100800 */
[----:B------:R1:W-:Y:S04]  /*0ad0*/  STL [R1+0x88], R2 ;  /* 0x0000880201007387 */ /* 0x0003e80000100800 */
[----:B------:R1:W-:Y:S02]  /*0ae0*/  STL [R1+0x84], R0 ;  /* 0x0000840001007387 */ /* 0x0003e40000100800 */
.L_x_1311:
[----:B-1----:R-:W2:Y:S01]  /*0af0*/  LDL R4, [R1+0x7c] ;  /* 0x00007c0001047983 */ /* 0x002ea20000100800 */
[----:B------:R-:W-:Y:S01]  /*0b00*/  IMAD.MOV.U32 R0, RZ, RZ, c[0x0][0x560] ;  /* 0x00015800ff007624 */ /* 0x000fe200078e00ff */
[----:B------:R-:W-:Y:S01]  /*0b10*/  YIELD ;  /* 0x0000000000007946 */ /* 0x000fe20003800000 */
[----:B------:R-:W-:Y:S03]  /*0b20*/  BSSY B0, `(.L_x_1250) ;  /* 0x0000016000007945 */ /* 0x000fe60003800000 */
[----:B------:R-:W-:-:S13]  /*0b30*/  ISETP.NE.AND P0, PT, R0, 0x1, PT ;  /* 0x000000010000780c */ /* 0x000fda0003f05270 */
[----:B--2---:R-:W-:Y:S01]  /*0b40*/  @P0 IMAD.HI.U32 R0, R4, c[0x0][0x564], RZ ;  /* 0x0001590004000a27 */ /* 0x004fe200078e00ff */
[----:B------:R-:W-:-:S04]  /*0b50*/  MOV R3, R4 ;  /* 0x0000000400037202 */ /* 0x000fc80000000f00 */
[----:B------:R-:W-:-:S04]  /*0b60*/  @P0 SHF.R.U32.HI R3, RZ, c[0x0][0x568], R0 ;  /* 0x00015a00ff030a19 */ /* 0x000fc80000011600 */
[----:B------:R-:W-:Y:S01]  /*0b70*/  ISETP.GE.AND P0, PT, R3, c[0x0][0x578], PT ;  /* 0x00015e0003007a0c */ /* 0x000fe20003f06270 */
[----:B------:R-:W-:-:S04]  /*0b80*/  IMAD.MOV R2, RZ, RZ, -R3 ;  /* 0x000000ffff027224 */ /* 0x000fc800078e0a03 */
[----:B------:R-:W-:-:S08]  /*0b90*/  IMAD R2, R2, c[0x0][0x560], R4 ;  /* 0x0001580002027a24 */ /* 0x000fd000078e0204 */
[----:B------:R-:W-:Y:S05]  /*0ba0*/  @!P0 BRA `(.L_x_1251) ;  /* 0x0000007000008947 */ /* 0x000fea0003800000 */
[----:B------:R-:W-:-:S04]  /*0bb0*/  MOV R0, c[0x0][0x56c] ;  /* 0x00015b0000007a02 */ /* 0x000fc80000000f00 */
[----:B------:R-:W-:Y:S02]  /*0bc0*/  ISETP.NE.AND P0, PT, R0, 0x1, PT ;  /* 0x000000010000780c */ /* 0x000fe40003f05270 */
[----:B------:R-:W-:-:S11]  /*0bd0*/  MOV R0, R2 ;  /* 0x0000000200007202 */ /* 0x000fd60000000f00 */
[----:B------:R-:W-:-:S05]  /*0be0*/  @P0 IMAD.HI.U32 R4, R2, c[0x0][0x570], RZ ;  /* 0x00015c0002040a27 */ /* 0x000fca00078e00ff */
[----:B------:R-:W-:-:S05]  /*0bf0*/  @P0 SHF.R.U32.HI R0, RZ, c[0x0][0x574], R4 ;  /* 0x00015d00ff000a19 */ /* 0x000fca0000011604 */
[----:B------:R-:W-:Y:S01]  /*0c00*/  IMAD R4, R0, c[0x0][0x56c], RZ ;  /* 0x00015b0000047a24 */ /* 0x000fe200078e02ff */
[----:B------:R-:W-:Y:S05]  /*0c10*/  BRA `(.L_x_1252) ;  /* 0x0000006000007947 */ /* 0x000fea0003800000 */
.L_x_1251:
[----:B------:R-:W-:-:S04]  /*0c20*/  MOV R0, c[0x0][0x554] ;  /* 0x0001550000007a02 */ /* 0x000fc80000000f00 */
[----:B------:R-:W-:Y:S02]  /*0c30*/  ISETP.NE.AND P0, PT, R0, 0x1, PT ;  /* 0x000000010000780c */ /* 0x000fe40003f05270 */
[----:B------:R-:W-:-:S11]  /*0c40*/  MOV R0, R2 ;  /* 0x0000000200007202 */ /* 0x000fd60000000f00 */
[----:B------:R-:W-:-:S05]  /*0c50*/  @P0 IMAD.HI.U32 R4, R2, c[0x0][0x558], RZ ;  /* 0x0001560002040a27 */ /* 0x000fca00078e00ff */
[----:B------:R-:W-:-:S05]  /*0c60*/  @P0 SHF.R.U32.HI R0, RZ, c[0x0][0x55c], R4 ;  /* 0x00015700ff000a19 */ /* 0x000fca0000011604 */
[----:B------:R-:W-:Y:S02]  /*0c70*/  IMAD R4, R0, c[0x0][0x554], RZ ;  /* 0x0001550000047a24 */ /* 0x000fe400078e02ff */
.L_x_1252:
[----:B------:R-:W-:Y:S05]  /*0c80*/  BSYNC B0 ;  /* 0x0000000000007941 */ /* 0x000fea0003800000 */
.L_x_1250:
[----:B------:R-:W-:Y:S01]  /*0c90*/  IMAD.MOV.U32 R5, RZ, RZ, c[0x0][0x548] ;  /* 0x00015200ff057624 */ /* 0x000fe200078e00ff */
[----:B------:R-:W-:Y:S01]  /*0ca0*/  ISETP.NE.U32.AND P0, PT, RZ, c[0x0][0x370], PT ;  /* 0x0000dc00ff007a0c */ /* 0x000fe20003f05070 */
[----:B------:R-:W-:Y:S02]  /*0cb0*/  IMAD.IADD R4, R2, 0x1, -R4 ;  /* 0x0000000102047824 */ /* 0x000fe400078e0a04 */
[----:B------:R-:W-:Y:S01]  /*0cc0*/  IMAD.MOV.U32 R6, RZ, RZ, RZ ;  /* 0x000000ffff067224 */ /* 0x000fe200078e00ff */
[----:B------:R-:W-:Y:S01]  /*0cd0*/  ISETP.NE.AND P1, PT, R5, 0x1, PT ;  /* 0x000000010500780c */ /* 0x000fe20003f25270 */
[----:B------:R-:W-:Y:S01]  /*0ce0*/  IMAD R4, R3, c[0x0][0x554], R4 ;  /* 0x0001550003047a24 */ /* 0x000fe200078e0204 */
[----:B------:R-:W-:-:S03]  /*0cf0*/  ISETP.NE.AND.EX P0, PT, RZ, c[0x0][0x374], PT, P0 ;  /* 0x0000dd00ff007a0c */ /* 0x000fc60003f05300 */
[----:B------:R-:W-:-:S08]  /*0d00*/  IMAD.MOV.U32 R11, RZ, RZ, R4 ;  /* 0x000000ffff0b7224 */ /* 0x000fd000078e0004 */
[----:B------:R-:W-:-:S04]  /*0d10*/  @P1 IMAD.HI.U32 R2, R4, c[0x0][0x54c], RZ ;  /* 0x0001530004021a27 */ /* 0x000fc800078e00ff */
[----:B------:R-:W-:Y:S01]  /*0d20*/  @P0 IMAD.MOV.U32 R3, RZ, RZ, 0x4 ;  /* 0x00000004ff030424 */ /* 0x000fe200078e00ff */
[----:B------:R-:W-:-:S05]  /*0d30*/  @P1 SHF.R.U32.HI R11, RZ, c[0x0][0x550], R2 ;  /* 0x00015400ff0b1a19 */ /* 0x000fca0000011602 */
[----:B------:R-:W-:Y:S01]  /*0d40*/  @P0 IMAD.WIDE R2, R11, R3, c[0x0][0x370] ;  /* 0x0000dc000b020625 */ /* 0x000fe200078e0203 */
[----:B------:R-:W-:Y:S04]  /*0d50*/  STL [R1+0x40], R11 ;  /* 0x0000400b01007387 */ /* 0x000fe80000100800 */
[----:B------:R1:W2:Y:S01]  /*0d60*/  @P0 LDG.E R6, [R2.64] ;  /* 0x0000000602060981 */ /* 0x0002a2000c1e1900 */
[----:B------:R-:W-:Y:S01]  /*0d70*/  IMAD.MOV.U32 R13, RZ, RZ, R0 ;  /* 0x000000ffff0d7224 */ /* 0x000fe200078e0000 */
[----:B------:R-:W-:Y:S01]  /*0d80*/  BSSY B0, `(.L_x_1253) ;  /* 0x0000044000007945 */ /* 0x000fe20003800000 */
[----:B------:R-:W-:-:S05]  /*0d90*/  IMAD.MOV.U32 R5, RZ, RZ, 0x40 ;  /* 0x00000040ff057424 */ /* 0x000fca00078e00ff */
[----:B------:R-:W-:Y:S01]  /*0da0*/  IADD3 R5, R5, -c[0x0][0x168], RZ ;  /* 0x80005a0005057a10 */ /* 0x000fe20007ffe0ff */
[----:B-1----:R-:W-:-:S05]  /*0db0*/  IMAD.MOV.U32 R2, RZ, RZ, c[0x0][0x53c] ;  /* 0x00014f00ff027624 */ /* 0x002fca00078e00ff */
[----:B------:R-:W-:Y:S02]  /*0dc0*/  ISETP.NE.AND P0, PT, R2, 0x1, PT ;  /* 0x000000010200780c */ /* 0x000fe40003f05270 */
[----:B------:R-:W-:-:S11]  /*0dd0*/  LOP3.LUT R2, R0, 0x1ffffff, RZ, 0x3c, !PT ;  /* 0x01ffffff00027812 */ /* 0x000fd600078e3cff */
[----:B------:R-:W-:Y:S01]  /*0de0*/  @P0 IMAD.HI.U32 R3, R0, c[0x0][0x540], RZ ;  /* 0x0001500000030a27 */ /* 0x000fe200078e00ff */
[----:B------:R-:W-:Y:S02]  /*0df0*/  IADD3 R0, R2, c[0x0][0x53c], RZ ;  /* 0x00014f0002007a10 */ /* 0x000fe40007ffe0ff */
[----:B------:R-:W-:Y:S02]  /*0e00*/  MOV R2, c[0x0][0x2c4] ;  /* 0x0000b10000027a02 */ /* 0x000fe40000000f00 */
[----:B------:R-:W-:Y:S02]  /*0e10*/  @P0 SHF.R.U32.HI R13, RZ, c[0x0][0x544], R3 ;  /* 0x00015100ff0d0a19 */ /* 0x000fe40000011603 */
[----:B------:R-:W-:Y:S01]  /*0e20*/  ISETP.NE.AND P3, PT, R2, 0x1, PT ;  /* 0x000000010200780c */ /* 0x000fe20003f65270 */
[----:B------:R-:W-:Y:S02]  /*0e30*/  IMAD.MOV.U32 R2, RZ, RZ, c[0x0][0x2ac] ;  /* 0x0000ab00ff027624 */ /* 0x000fe400078e00ff */
[----:B------:R-:W-:Y:S01]  /*0e40*/  IMAD R0, R13, c[0x0][0x53c], R0 ;  /* 0x00014f000d007a24 */ /* 0x000fe200078e0200 */
[----:B------:R-:W-:Y:S01]  /*0e50*/  STL [R1+0x48], R13 ;  /* 0x0000480d01007387 */ /* 0x000fe20000100800 */
[----:B------:R-:W-:-:S02]  /*0e60*/  IMAD R246, R2, c[0x0][0x1d0], RZ ;  /* 0x0000740002f67a24 */ /* 0x000fc400078e02ff */
[----:B------:R-:W-:Y:S02]  /*0e70*/  IMAD.SHL.U32 R14, R0, 0x80, RZ ;  /* 0x00000080000e7824 */ /* 0x000fe400078e00ff */
[----:B------:R-:W-:-:S03]  /*0e80*/  IMAD R2, R2, c[0x0][0x1d0], R5 ;  /* 0x0000740002027a24 */ /* 0x000fc600078e0205 */
[----:B------:R-:W-:Y:S01]  /*0e90*/  IADD3 R0, R14, 0x7f, RZ ;  /* 0x0000007f0e007810 */ /* 0x000fe20007ffe0ff */
[----:B------:R-:W-:Y:S04]  /*0ea0*/  STL [R1+0x78], R14 ;  /* 0x0000780e01007387 */ /* 0x000fe80000100800 */
[----:B------:R-:W-:-:S05]  /*0eb0*/  @P3 IMAD.HI.U32 R3, R0, c[0x0][0x2c8], RZ ;  /* 0x0000b20000033a27 */ /* 0x000fca00078e00ff */
[----:B------:R-:W-:Y:S02]  /*0ec0*/  @P3 SHF.R.U32.HI R0, RZ, c[0x0][0x2cc], R3 ;  /* 0x0000b300ff003a19 */ /* 0x000fe40000011603 */
[----:B------:R-:W-:Y:S02]  /*0ed0*/  IADD3 R3, R246, 0x3f, RZ ;  /* 0x0000003ff6037810 */ /* 0x000fe40007ffe0ff */
[----:B------:R-:W-:-:S04]  /*0ee0*/  IADD3 R0, R2, R0, RZ ;  /* 0x0000000002007210 */ /* 0x000fc80007ffe0ff */
[----:B------:R-:W-:-:S04]  /*0ef0*/  SHF.R.S32.HI R2, RZ, 0x1f, R0 ;  /* 0x0000001fff027819 */ /* 0x000fc80000011400 */
[----:B------:R-:W-:Y:S01]  /*0f00*/  LEA.HI R0, R2, R0, RZ, 0x6 ;  /* 0x0000000002007211 */ /* 0x000fe200078f30ff */
[----:B------:R-:W-:-:S03]  /*0f10*/  IMAD.MOV.U32 R2, RZ, RZ, RZ ;  /* 0x000000ffff027224 */ /* 0x000fc600078e00ff */
[----:B------:R-:W-:Y:S01]  /*0f20*/  SHF.R.S32.HI R0, RZ, 0x6, R0 ;  /* 0x00000006ff007819 */ /* 0x000fe20000011400 */
[----:B--2---:R1:W-:Y:S02]  /*0f30*/  STL [R1+0x10], R6 ;  /* 0x0000100601007387 */ /* 0x0043e40000100800 */
[----:B-1----:R-:W-:-:S04]  /*0f40*/  SHF.R.S32.HI R6, RZ, 0x1f, R3 ;  /* 0x0000001fff067819 */ /* 0x002fc80000011403 */
[----:B------:R-:W-:-:S04]  /*0f50*/  LEA.HI R6, R6, R3, RZ, 0x6 ;  /* 0x0000000306067211 */ /* 0x000fc800078f30ff */
[----:B------:R-:W-:-:S04]  /*0f60*/  SHF.R.S32.HI R6, RZ, 0x6, R6 ;  /* 0x00000006ff067819 */ /* 0x000fc80000011406 */
[----:B------:R-:W-:Y:S01]  /*0f70*/  IMNMX R6, R6, R0, PT ;  /* 0x0000000006067217 */ /* 0x000fe20003800200 */
[----:B------:R-:W-:-:S03]  /*0f80*/  IMAD.MOV R0, RZ, RZ, -R11 ;  /* 0x000000ffff007224 */ /* 0x000fc600078e0a0b */
[----:B------:R-:W-:Y:S01]  /*0f90*/  ISETP.GE.AND P0, PT, R6, 0x1, PT ;  /* 0x000000010600780c */ /* 0x000fe20003f06270 */
[----:B------:R-:W-:-:S05]  /*0fa0*/  IMAD R12, R0, c[0x0][0x548], R4 ;  /* 0x00015200000c7a24 */ /* 0x000fca00078e0204 */
[----:B------:R1:W-:Y:S07]  /*0fb0*/  STL [R1+0x44], R12 ;  /* 0x0000440c01007387 */ /* 0x0003ee0000100800 */
[----:B------:R-:W-:Y:S05]  /*0fc0*/  @!P0 BRA `(.L_x_1254) ;  /* 0x000001f000008947 */ /* 0x000fea0003800000 */
[----:B------:R-:W-:-:S04]  /*0fd0*/  SHF.R.U32.HI R0, RZ, 0x10, R13 ;  /* 0x00000010ff007819 */ /* 0x000fc8000001160d */
[----:B------:R-:W-:-:S04]  /*0fe0*/  ISETP.NE.AND P0, PT, R0, RZ, PT ;  /* 0x000000ff0000720c */ /* 0x000fc80003f05270 */
[----:B------:R-:W-:-:S04]  /*0ff0*/  SEL R0, R0, c[0x0][0x338], P0 ;  /* 0x0000ce0000007a07 */ /* 0x000fc80000000000 */
[-C--:B------:R-:W-:Y:S02]  /*1000*/  IABS R3, R0.reuse ;  /* 0x0000000000037213 */ /* 0x080fe40000000000 */
[----:B------:R-:W-:Y:S02]  /*1010*/  IADD3 R7, R0, -0x1, R6 ;  /* 0xffffffff00077810 */ /* 0x000fe40007ffe006 */
[----:B------:R-:W2:Y:S02]  /*1020*/  I2F.RP R4, R3 ;  /* 0x0000000300047306 */ /* 0x000ea40000209400 */
[----:B------:R-:W-:Y:S02]  /*1030*/  IABS R10, R7 ;  /* 0x00000007000a7213 */ /* 0x000fe40000000000 */
[----:B------:R-:W-:-:S04]  /*1040*/  LOP3.LUT R7, R7, R0, RZ, 0x3c, !PT ;  /* 0x0000000007077212 */ /* 0x000fc800078e3cff */
[----:B------:R-:W-:Y:S01]  /*1050*/  ISETP.GE.AND P0, PT, R7, RZ, PT ;  /* 0x000000ff0700720c */ /* 0x000fe20003f06270 */
        /* <DEDUP_REMOVED lines=18> */
[----:B------:R-:W-:-:S13]  /*1180*/  ISETP.GE.U32.AND P2, PT, R4, R3, PT ;  /* 0x000000030400720c */ /* 0x000fda0003f46070 */
[----:B------:R-:W-:-:S05]  /*1190*/  @P2 IADD3 R2, R2, 0x1, RZ ;  /* 0x0000000102022810 */ /* 0x000fca0007ffe0ff */
[----:B------:R-:W-:Y:S01]  /*11a0*/  @!P0 IMAD.MOV R2, RZ, RZ, -R2 ;  /* 0x000000ffff028224 */ /* 0x000fe200078e0a02 */
[----:B------:R-:W-:Y:S02]  /*11b0*/  @!P1 LOP3.LUT R2, RZ, R0, RZ, 0x33, !PT ;  /* 0x00000000ff029212 */ /* 0x000fe400078e33ff */
.L_x_1254:
[----:B------:R-:W-:Y:S05]  /*11c0*/  BSYNC B0 ;  /* 0x0000000000007941 */ /* 0x000fea0003800000 */
.L_x_1253:
[----:B------:R-:W-:Y:S01]  /*11d0*/  LOP3.LUT R0, R13, 0xffff, RZ, 0xc0, !PT ;  /* 0x0000ffff0d007812 */ /* 0x000fe200078ec0ff */
[----:B------:R-:W-:Y:S01]  /*11e0*/  CS2R R20, SRZ ;  /* 0x0000000000147805 */ /* 0x000fe2000001ff00 */
[----:B------:R-:W-:Y:S01]  /*11f0*/  CS2R R22, SRZ ;  /* 0x0000000000167805 */ /* 0x000fe2000001ff00 */
[----:B------:R-:W-:Y:S01]  /*1200*/  CS2R R94, SRZ ;  /* 0x00000000005e7805 */ /* 0x000fe2000001ff00 */
[----:B------:R-:W-:Y:S01]  /*1210*/  CS2R R92, SRZ ;  /* 0x00000000005c7805 */ /* 0x000fe2000001ff00 */
[----:B------:R-:W-:Y:S01]  /*1220*/  IMAD R3, R0, R2, RZ ;  /* 0x0000000200037224 */ /* 0x000fe200078e02ff */
[----:B------:R-:W-:Y:S01]  /*1230*/  PRMT R0, RZ, 0x7610, R0 ;  /* 0x00007610ff007816 */ /* 0x000fe20000000000 */
        /* <DEDUP_REMOVED lines=51> */
[----:B--2---:R-:W2:Y:S01]  /*1570*/  S2R R3, SR_TID.X ;  /* 0x0000000000037919 */ /* 0x004ea20000002100 */
[----:B------:R-:W-:-:S04]  /*1580*/  ISETP.NE.U32.AND P1, PT, RZ, c[0x0][0x340], PT ;  /* 0x0000d000ff007a0c */ /* 0x000fc80003f25070 */
[----:B------:R-:W-:-:S13]  /*1590*/  ISETP.NE.AND.EX P1, PT, RZ, c[0x0][0x344], PT, P1 ;  /* 0x0000d100ff007a0c */ /* 0x000fda0003f25310 */
[----:B------:R-:W-:Y:S01]  /*15a0*/  @P1 IMAD.MOV.U32 R2, RZ, RZ, 0x4 ;  /* 0x00000004ff021424 */ /* 0x000fe200078e00ff */
[--C-:B--2---:R-:W-:Y:S02]  /*15b0*/  SHF.R.S32.HI R4, RZ, 0x1f, R3.reuse ;  /* 0x0000001fff047819 */ /* 0x104fe40000011403 */
[----:B------:R-:W-:Y:S02]  /*15c0*/  SHF.R.S32.HI R5, RZ, 0x1f, R3 ;  /* 0x0000001fff057819 */ /* 0x000fe40000011403 */
[-C--:B------:R-:W-:Y:S02]  /*15d0*/  LEA.HI R4, R4, R3.reuse, RZ, 0x2 ;  /* 0x0000000304047211 */ /* 0x080fe400078f10ff */
[----:B------:R-:W-:Y:S02]  /*15e0*/  LEA.HI R5, R5, R3, RZ, 0x2 ;  /* 0x0000000305057211 */ /* 0x000fe400078f10ff */
[----:B------:R-:W-:Y:S02]  /*15f0*/  LOP3.LUT R4, R4, 0xfffffffc, RZ, 0xc0, !PT ;  /* 0xfffffffc04047812 */ /* 0x000fe400078ec0ff */
[----:B------:R-:W-:-:S03]  /*1600*/  SHF.R.S32.HI R5, RZ, 0x2, R5 ;  /* 0x00000002ff057819 */ /* 0x000fc60000011405 */
[----:B------:R-:W-:Y:S02]  /*1610*/  IMAD.IADD R4, R3, 0x1, -R4 ;  /* 0x0000000103047824 */ /* 0x000fe400078e0a04 */
[----:B------:R-:W-:-:S05]  /*1620*/  @P1 IMAD.WIDE R2, R11, R2, c[0x0][0x340] ;  /* 0x0000d0000b021625 */ /* 0x000fca00078e0202 */
[----:B------:R2:W5:Y:S01]  /*1630*/  @P1 LDG.E R13, [R2.64] ;  /* 0x00000006020d1981 */ /* 0x000562000c1e1900 */
[----:B------:R-:W-:Y:S02]  /*1640*/  SHF.R.S32.HI R18, RZ, 0x1f, R12 ;  /* 0x0000001fff127819 */ /* 0x000fe4000001140c */
[----:B------:R-:W-:Y:S02]  /*1650*/  LEA R4, R4, R5, 0x5 ;  /* 0x0000000504047211 */ /* 0x000fe400078e28ff */
[----:B------:R-:W-:Y:S01]  /*1660*/  SHF.R.S32.HI R6, RZ, 0x1f, R11 ;  /* 0x0000001fff067819 */ /* 0x000fe2000001140b */
[----:B------:R-:W-:Y:S01]  /*1670*/  IMAD R0, R18, c[0x0][0x1b8], RZ ;  /* 0x00006e0012007a24 */ /* 0x000fe200078e02ff */
[C---:B------:R-:W-:Y:S01]  /*1680*/  IADD3 R9, R240.reuse, 0x20, RZ ;  /* 0x00000020f0097810 */ /* 0x040fe20007ffe0ff */
[----:B------:R3:W-:Y:S01]  /*1690*/  STL [R1+0x4], R4 ;  /* 0x0000040401007387 */ /* 0x0007e20000100800 */
[----:B------:R-:W-:Y:S01]  /*16a0*/  IADD3 R8, R240, 0x40, RZ ;  /* 0x00000040f0087810 */ /* 0x000fe20007ffe0ff */
[----:B------:R-:W-:Y:S01]  /*16b0*/  IMAD R5, R12, c[0x0][0x1bc], R0 ;  /* 0x00006f000c057a24 */ /* 0x000fe200078e0200 */
[----:B------:R-:W-:-:S02]  /*16c0*/  ISETP.GE.AND P6, PT, R240, c[0x0][0x198], PT ;  /* 0x00006600f0007a0c */ /* 0x000fc40003fc6270 */
[----:B------:R-:W-:Y:S02]  /*16d0*/  ISETP.GE.AND P5, PT, R9, c[0x0][0x198], PT ;  /* 0x0000660009007a0c */ /* 0x000fe40003fa6270 */
[----:B------:R-:W-:Y:S02]  /*16e0*/  ISETP.GE.AND P4, PT, R8, c[0x0][0x198], PT ;  /* 0x0000660008007a0c */ /* 0x000fe40003f86270 */
[----:B------:R-:W-:Y:S01]  /*16f0*/  IADD3 R124, R233, -0x1, RZ ;  /* 0xffffffffe97c7810 */ /* 0x000fe20007ffe0ff */
[----:B--2---:R-:W-:-:S05]  /*1700*/  IMAD.WIDE.U32 R2, R12, c[0x0][0x1b8], RZ ;  /* 0x00006e000c027a25 */ /* 0x004fca00078e00ff */
[----:B------:R-:W-:Y:S01]  /*1710*/  IADD3 R3, R3, R5, RZ ;  /* 0x0000000503037210 */ /* 0x000fe20007ffe0ff */
[----:B------:R-:W-:Y:S02]  /*1720*/  IMAD R5, R6, c[0x0][0x1c0], RZ ;  /* 0x0000700006057a24 */ /* 0x000fe400078e02ff */
[----:B---3--:R-:W-:Y:S02]  /*1730*/  IMAD.IADD R4, R14, 0x1, R4 ;  /* 0x000000010e047824 */ /* 0x008fe400078e0204 */
[----:B------:R-:W-:Y:S02]  /*1740*/  IMAD R6, R11, c[0x0][0x1c4], R5 ;  /* 0x000071000b067a24 */ /* 0x000fe400078e0205 */
[----:B------:R-:W-:-:S04]  /*1750*/  @P3 IMAD.HI.U32 R7, R4, c[0x0][0x2c8], RZ ;  /* 0x0000b20004073a27 */ /* 0x000fc800078e00ff */
[----:B------:R-:W-:Y:S01]  /*1760*/  IMAD.MOV.U32 R0, RZ, RZ, R4 ;  /* 0x000000ffff007224 */ /* 0x000fe200078e0004 */
[----:B------:R-:W-:Y:S01]  /*1770*/  @P3 SHF.R.U32.HI R0, RZ, c[0x0][0x2cc], R7 ;  /* 0x0000b300ff003a19 */ /* 0x000fe20000011607 */
[----:B------:R-:W-:-:S03]  /*1780*/  IMAD.WIDE.U32 R2, R11, c[0x0][0x1c0], R2 ;  /* 0x000070000b027a25 */ /* 0x000fc600078e0002 */
[--C-:B------:R-:W-:Y:S01]  /*1790*/  SHF.R.S32.HI R7, RZ, 0x1f, R0.reuse ;  /* 0x0000001fff077819 */ /* 0x100fe20000011400 */
[----:B------:R-:W-:Y:S02]  /*17a0*/  IMAD.MOV R5, RZ, RZ, -R0 ;  /* 0x000000ffff057224 */ /* 0x000fe400078e0a00 */
[----:B------:R-:W-:Y:S02]  /*17b0*/  IMAD.IADD R3, R3, 0x1, R6 ;  /* 0x0000000103037824 */ /* 0x000fe400078e0206 */
[----:B------:R-:W-:Y:S02]  /*17c0*/  IMAD R4, R5, c[0x0][0x2c4], R4 ;  /* 0x0000b10005047a24 */ /* 0x000fe400078e0204 */
[----:B------:R-:W-:Y:S02]  /*17d0*/  IMAD R5, R7, c[0x0][0x1b0], RZ ;  /* 0x00006c0007057a24 */ /* 0x000fe400078e02ff */
[----:B------:R-:W-:-:S04]  /*17e0*/  IMAD.WIDE.U32 R2, R0, c[0x0][0x1b0], R2 ;  /* 0x00006c0000027a25 */ /* 0x000fc800078e0002 */
[----:B------:R-:W-:Y:S01]  /*17f0*/  IMAD R6, R0, c[0x0][0x1b4], R5 ;  /* 0x00006d0000067a24 */ /* 0x000fe200078e0205 */
[----:B------:R-:W-:-:S04]  /*1800*/  SHF.R.S32.HI R5, RZ, 0x1f, R4 ;  /* 0x0000001fff057819 */ /* 0x000fc80000011404 */
[----:B------:R-:W-:Y:S01]  /*1810*/  IADD3 R3, R3, R6, RZ ;  /* 0x0000000603037210 */ /* 0x000fe20007ffe0ff */
[----:B------:R-:W-:-:S04]  /*1820*/  IMAD R0, R5, c[0x0][0x1a8], RZ ;  /* 0x00006a0005007a24 */ /* 0x000fc800078e02ff */
[C---:B------:R-:W-:Y:S02]  /*1830*/  IMAD R0, R4.reuse, c[0x0][0x1ac], R0 ;  /* 0x00006b0004007a24 */ /* 0x040fe400078e0200 */
[----:B------:R-:W-:-:S04]  /*1840*/  IMAD.WIDE.U32 R2, R4, c[0x0][0x1a8], R2 ;  /* 0x00006a0004027a25 */ /* 0x000fc800078e0002 */
[----:B------:R-:W-:Y:S01]  /*1850*/  IMAD.IADD R10, R3, 0x1, R0 ;  /* 0x00000001030a7824 */ /* 0x000fe200078e0200 */
[----:B-1----:R-:W-:-:S04]  /*1860*/  LEA R12, P0, R2, c[0x0][0x160], 0x1 ;  /* 0x00005800020c7a11 */ /* 0x002fc800078008ff */
[----:B------:R-:W-:Y:S02]  /*1870*/  LEA.HI.X R10, R2, c[0x0][0x164], R10, 0x1, P0 ;  /* 0x00005900020a7a11 */ /* 0x000fe400000f0c0a */
[----:B------:R-:W-:Y:S01]  /*1880*/  @!P1 MOV R13, R11 ;  /* 0x0000000b000d9202 */ /* 0x000fe20000000f00 */
[----:B------:R-:W-:Y:S05]  /*1890*/  BRA.DIV ~URZ, `(.L_x_1256) ;  /* 0x0000f5b27f007947 */ /* 0x000fea000b800000 */
[----:B------:R1:W2:Y:S02]  /*18a0*/  SHFL.IDX PT, R4, R10, RZ, 0x1c1f ;  /* 0x001c1fff0a047589 */ /* 0x0002a400000e0000 */
.L_x_1312:
[----:B------:R-:W-:Y:S05]  /*18b0*/  BRA.DIV ~URZ, `(.L_x_1257) ;  /* 0x0000f6027f007947 */ /* 0x000fea000b800000 */
[----:B------:R3:W4:Y:S02]  /*18c0*/  SHFL.IDX PT, R0, R12, RZ, 0x1c1f ;  /* 0x001c1fff0c007589 */ /* 0x00072400000e0000 */
.L_x_1313:
[----:B---3--:R-:W3:Y:S04]  /*18d0*/  LDL R3, [R1+0x78] ;  /* 0x0000780001037983 */ /* 0x008ee80000100800 */
[----:B------:R-:W1:Y:S01]  /*18e0*/  S2R R5, SR_TID.X ;  /* 0x0000000000057919 */ /* 0x000e620000002100 */
[----:B------:R-:W-:-:S04]  /*18f0*/  IMAD.MOV.U32 R14, RZ, RZ, c[0x0][0x2c4] ;  /* 0x0000b100ff0e7624 */ /* 0x000fc800078e00ff */
[----:B------:R-:W-:Y:S01]  /*1900*/  IMAD R14, R14, c[0x0][0x168], RZ ;  /* 0x00005a000e0e7a24 */ /* 0x000fe200078e02ff */
[----:B-1----:R-:W-:-:S04]  /*1910*/  SHF.R.S32.HI R2, RZ, 0x1f, R5 ;  /* 0x0000001fff027819 */ /* 0x002fc80000011405 */
[----:B------:R-:W-:-:S04]  /*1920*/  LEA.HI R2, R2, R5, RZ, 0x2 ;  /* 0x0000000502027211 */ /* 0x000fc800078f10ff */
[----:B------:R-:W-:Y:S01]  /*1930*/  SHF.R.S32.HI R2, RZ, 0x2, R2 ;  /* 0x00000002ff027819 */ /* 0x000fe20000011402 */
[----:B------:R-:W-:Y:S04]  /*1940*/  BSSY B0, `(.L_x_1258) ;  /* 0x0000019000007945 */ /* 0x000fe80003800000 */
[----:B---3--:R-:W-:-:S05]  /*1950*/  IMAD.IADD R11, R2, 0x1, R3 ;  /* 0x00000001020b7824 */ /* 0x008fca00078e0203 */
[----:B------:R-:W-:-:S13]  /*1960*/  ISETP.GE.AND P0, PT, R11, R14, PT ;  /* 0x0000000e0b00720c */ /* 0x000fda0003f06270 */
[----:B------:R-:W-:Y:S05]  /*1970*/  @P0 BRA `(.L_x_1259) ;  /* 0x0000015000000947 */ /* 0x000fea0003800000 */
[----:B------:R-:W3:Y:S01]  /*1980*/  LDL R5, [R1+0x80] ;  /* 0x0000800001057983 */ /* 0x000ee20000100800 */
[C---:B------:R-:W-:Y:S02]  /*1990*/  IADD3 R17, R240.reuse, 0x20, RZ ;  /* 0x00000020f0117810 */ /* 0x040fe40007ffe0ff */
[C---:B------:R-:W-:Y:S02]  /*19a0*/  IADD3 R19, R240.reuse, 0x20, RZ ;  /* 0x00000020f0137810 */ /* 0x040fe40007ffe0ff */
[C---:B------:R-:W-:Y:S02]  /*19b0*/  IADD3 R15, R240.reuse, 0x40, RZ ;  /* 0x00000040f00f7810 */ /* 0x040fe40007ffe0ff */
[C---:B------:R-:W-:Y:S02]  /*19c0*/  IADD3 R16, R240.reuse, 0x40, RZ ;  /* 0x00000040f0107810 */ /* 0x040fe40007ffe0ff */
[----:B----4-:R-:W-:Y:S02]  /*19d0*/  LEA R8, P2, R240, R0, 0x1 ;  /* 0x00000000f0087211 */ /* 0x010fe400078408ff */
[----:B------:R-:W-:-:S02]  /*19e0*/  SHF.R.S32.HI R20, RZ, 0x1f, R240 ;  /* 0x0000001fff147819 */ /* 0x000fc400000114f0 */
[-C--:B------:R-:W-:Y:S02]  /*19f0*/  LEA R6, P1, R17, R0.reuse, 0x1 ;  /* 0x0000000011067211 */ /* 0x080fe400078208ff */
[----:B------:R-:W-:Y:S02]  /*1a00*/  SHF.R.S32.HI R19, RZ, 0x1f, R19 ;  /* 0x0000001fff137819 */ /* 0x000fe40000011413 */
[----:B------:R-:W-:Y:S02]  /*1a10*/  SHF.R.S32.HI R16, RZ, 0x1f, R16 ;  /* 0x0000001fff107819 */ /* 0x000fe40000011410 */
[----:B------:R-:W-:Y:S02]  /*1a20*/  LEA R2, P0, R15, R0, 0x1 ;  /* 0x000000000f027211 */ /* 0x000fe400078008ff */
[-C--:B--2---:R-:W-:Y:S02]  /*1a30*/  LEA.HI.X R9, R240, R4.reuse, R20, 0x1, P2 ;  /* 0x00000004f0097211 */ /* 0x084fe400010f0c14 */
[----:B------:R-:W-:-:S02]  /*1a40*/  LEA.HI.X R7, R17, R4, R19, 0x1, P1 ;  /* 0x0000000411077211 */ /* 0x000fc400008f0c13 */
        /* <DEDUP_REMOVED lines=8> */
.L_x_1259:
[----:B------:R-:W-:Y:S05]  /*1ad0*/  BSYNC B0 ;  /* 0x0000000000007941 */ /* 0x000fea0003800000 */
.L_x_1258:
[----:B------:R-:W-:Y:S05]  /*1ae0*/  BRA.DIV ~URZ, `(.L_x_1260) ;  /* 0x0000f4327f007947 */ /* 0x000fea000b800000 */
[----:B--2---:R2:W3:Y:S04]  /*1af0*/  SHFL.IDX PT, R4, R10, 0x1, 0x1c1f ;  /* 0x003c1f000a047f89 */ /* 0x0044e800000e0000 */
[----:B-1--4-:R2:W1:Y:S02]  /*1b00*/  SHFL.IDX PT, R0, R12, 0x1, 0x1c1f ;  /* 0x003c1f000c007f89 */ /* 0x01246400000e0000 */
.L_x_1314:
[----:B------:R-:W-:Y:S01]  /*1b10*/  IADD3 R2, R11, 0x20, RZ ;  /* 0x000000200b027810 */ /* 0x000fe20007ffe0ff */
[----:B------:R-:W-:Y:S03]  /*1b20*/  BSSY B0, `(.L_x_1261) ;  /* 0x0000018000007945 */ /* 0x000fe60003800000 */
[----:B------:R-:W-:-:S13]  /*1b30*/  ISETP.GE.AND P0, PT, R2, R14, PT ;  /* 0x0000000e0200720c */ /* 0x000fda0003f06270 */
[----:B------:R-:W-:Y:S05]  /*1b40*/  @P0 BRA `(.L_x_1262) ;  /* 0x0000015000000947 */ /* 0x000fea0003800000 */
[----:B------:R-:W4:Y:S01]  /*1b50*/  LDL R5, [R1+0x80] ;  /* 0x0000800001057983 */ /* 0x000f220000100800 */
[C---:B------:R-:W-:Y:S02]  /*1b60*/  IADD3 R17, R240.reuse, 0x20, RZ ;  /* 0x00000020f0117810 */ /* 0x040fe40007ffe0ff */
[C---:B------:R-:W-:Y:S02]  /*1b70*/  IADD3 R19, R240.reuse, 0x20, RZ ;  /* 0x00000020f0137810 */ /* 0x040fe40007ffe0ff */
[C---:B------:R-:W-:Y:S02]  /*1b80*/  IADD3 R15, R240.reuse, 0x40, RZ ;  /* 0x00000040f00f7810 */ /* 0x040fe40007ffe0ff */
[C---:B------:R-:W-:Y:S02]  /*1b90*/  IADD3 R16, R240.reuse, 0x40, RZ ;  /* 0x00000040f0107810 */ /* 0x040fe40007ffe0ff */
[----:B-1----:R-:W-:Y:S02]  /*1ba0*/  LEA R8, P2, R240, R0, 0x1 ;  /* 0x00000000f0087211 */ /* 0x002fe400078408ff */
[----:B------:R-:W-:-:S02]  /*1bb0*/  SHF.R.S32.HI R20, RZ, 0x1f, R240 ;  /* 0x0000001fff147819 */ /* 0x000fc400000114f0 */
[-C--:B------:R-:W-:Y:S02]  /*1bc0*/  LEA R6, P1, R17, R0.reuse, 0x1 ;  /* 0x0000000011067211 */ /* 0x080fe400078208ff */
[----:B------:R-:W-:Y:S02]  /*1bd0*/  SHF.R.S32.HI R19, RZ, 0x1f, R19 ;  /* 0x0000001fff137819 */ /* 0x000fe40000011413 */
[----:B------:R-:W-:Y:S02]  /*1be0*/  SHF.R.S32.HI R16, RZ, 0x1f, R16 ;  /* 0x0000001fff107819 */ /* 0x000fe40000011410 */
[----:B------:R-:W-:Y:S02]  /*1bf0*/  LEA R2, P0, R15, R0, 0x1 ;  /* 0x000000000f027211 */ /* 0x000fe400078008ff */
[-C--:B---3--:R-:W-:Y:S02]  /*1c00*/  LEA.HI.X R9, R240, R4.reuse, R20, 0x1, P2 ;  /* 0x00000004f0097211 */ /* 0x088fe400010f0c14 */
[----:B------:R-:W-:-:S02]  /*1c10*/  LEA.HI.X R7, R17, R4, R19, 0x1, P1 ;  /* 0x0000000411077211 */ /* 0x000fc400008f0c13 */
[----:B------:R-:W-:Y:S01]  /*1c20*/  LEA.HI.X R3, R15, R4, R16, 0x1, P0 ;  /* 0x000000040f037211 */ /* 0x000fe200000f0c10 */
[----:B----4-:R-:W-:-:S05]  /*1c30*/  IMAD.SHL.U32 R0, R5, 0x2, RZ ;  /* 0x0000000205007824 */ /* 0x010fca00078e00ff */
[----:B------:R-:W-:Y:S01]  /*1c40*/  @!PT LDS RZ, [RZ] ;  /* 0x00000000fffff984 */ /* 0x000fe20000000800 */
[----:B------:R-:W-:Y:S01]  /*1c50*/  @!PT LDS RZ, [RZ] ;  /* 0x00000000fffff984 */ /* 0x000fe20000000800 */
[----:B------:R-:W-:Y:S01]  /*1c60*/  @!PT LDS RZ, [RZ] ;  /* 0x00000000fffff984 */ /* 0x000fe20000000800 */
[----:B------:R1:W-:Y:S04]  /*1c70*/  LDGSTS.E.BYPASS.LTC128B.128 [R0+0x6900], [R8.64], !P6 ;  /* 0x0690000008007fae */ /* 0x0003e8000f101d46 */
[----:B------:R1:W-:Y:S04]  /*1c80*/  LDGSTS.E.BYPASS.LTC128B.128 [R0+0x8900], [R6.64], !P5 ;  /* 0x0890000006007fae */ /* 0x0003e8000e901d46 */
[----:B------:R1:W-:Y:S02]  /*1c90*/  LDGSTS.E.BYPASS.LTC128B.128 [R0+0xa900], [R2.64], !P4 ;  /* 0x0a90000002007fae */ /* 0x0003e4000e101d46 */
.L_x_1262:
[----:B------:R-:W-:Y:S05]  /*1ca0*/  BSYNC B0 ;  /* 0x0000000000007941 */ /* 0x000fea0003800000 */
.L_x_1261:
[----:B------:R-:W-:Y:S05]  /*1cb0*/  BRA.DIV ~URZ, `(.L_x_1263) ;  /* 0x0000f3227f007947 */ /* 0x000fea000b800000 */
[----:B---3--:R3:W4:Y:S02]  /*1cc0*/  SHFL.IDX PT, R4, R10, 0x2, 0x1c1f ;  /* 0x005c1f000a047f89 */ /* 0x00872400000e0000 */
.L_x_1315:
[----:B------:R-:W-:Y:S05]  /*1cd0*/  BRA.DIV ~URZ, `(.L_x_1264) ;  /* 0x0000f3727f007947 */ /* 0x000fea000b800000 */
[----:B-1----:R1:W2:Y:S02]  /*1ce0*/  SHFL.IDX PT, R0, R12, 0x2, 0x1c1f ;  /* 0x005c1f000c007f89 */ /* 0x0022a400000e0000 */
.L_x_1316:
[----:B------:R-:W-:Y:S01]  /*1cf0*/  IADD3 R2, R11, 0x40, RZ ;  /* 0x000000400b027810 */ /* 0x000fe20007ffe0ff */
[----:B------:R-:W-:Y:S03]  /*1d00*/  BSSY B0, `(.L_x_1265) ;  /* 0x0000018000007945 */ /* 0x000fe60003800000 */
[----:B------:R-:W-:-:S13]  /*1d10*/  ISETP.GE.AND P0, PT, R2, R14, PT ;  /* 0x0000000e0200720c */ /* 0x000fda0003f06270 */
[----:B------:R-:W-:Y:S05]  /*1d20*/  @P0 BRA `(.L_x_1266) ;  /* 0x0000015000000947 */ /* 0x000fea0003800000 */
[----:B---3--:R-:W3:Y:S01]  /*1d30*/  LDL R5, [R1+0x80] ;  /* 0x0000800001057983 */ /* 0x008ee20000100800 */
[C---:B------:R-:W-:Y:S02]  /*1d40*/  IADD3 R17, R240.reuse, 0x20, RZ ;  /* 0x00000020f0117810 */ /* 0x040fe40007ffe0ff */
[C---:B------:R-:W-:Y:S02]  /*1d50*/  IADD3 R19, R240.reuse, 0x20, RZ ;  /* 0x00000020f0137810 */ /* 0x040fe40007ffe0ff */
[C---:B------:R-:W-:Y:S02]  /*1d60*/  IADD3 R15, R240.reuse, 0x40, RZ ;  /* 0x00000040f00f7810 */ /* 0x040fe40007ffe0ff */
[C---:B------:R-:W-:Y:S02]  /*1d70*/  IADD3 R16, R240.reuse, 0x40, RZ ;  /* 0x00000040f0107810 */ /* 0x040fe40007ffe0ff */
[----:B--2---:R-:W-:Y:S02]  /*1d80*/  LEA R8, P2, R240, R0, 0x1 ;  /* 0x00000000f0087211 */ /* 0x004fe400078408ff */
[----:B------:R-:W-:-:S02]  /*1d90*/  SHF.R.S32.HI R20, RZ, 0x1f, R240 ;  /* 0x0000001fff147819 */ /* 0x000fc400000114f0 */
[-C--:B------:R-:W-:Y:S02]  /*1da0*/  LEA R6, P1, R17, R0.reuse, 0x1 ;  /* 0x0000000011067211 */ /* 0x080fe400078208ff */
[----:B------:R-:W-:Y:S02]  /*1db0*/  SHF.R.S32.HI R19, RZ, 0x1f, R19 ;  /* 0x0000001fff137819 */ /* 0x000fe40000011413 */
[----:B------:R-:W-:Y:S02]  /*1dc0*/  SHF.R.S32.HI R16, RZ, 0x1f, R16 ;  /* 0x0000001fff107819 */ /* 0x000fe40000011410 */
[----:B------:R-:W-:Y:S02]  /*1dd0*/  LEA R2, P0, R15, R0, 0x1 ;  /* 0x000000000f027211 */ /* 0x000fe400078008ff */
[-C--:B----4-:R-:W-:Y:S02]  /*1de0*/  LEA.HI.X R9, R240, R4.reuse, R20, 0x1, P2 ;  /* 0x00000004f0097211 */ /* 0x090fe400010f0c14 */
        /* <DEDUP_REMOVED lines=9> */
.L_x_1266:
[----:B------:R-:W-:Y:S05]  /*1e80*/  BSYNC B0 ;  /* 0x0000000000007941 */ /* 0x000fea0003800000 */
.L_x_1265:
[----:B------:R-:W-:Y:S05]  /*1e90*/  BRA.DIV ~URZ, `(.L_x_1267) ;  /* 0x0000f2127f007947 */ /* 0x000fea000b800000 */
[----:B----4-:R4:W1:Y:S04]  /*1ea0*/  SHFL.IDX PT, R4, R10, 0x3, 0x1c1f ;  /* 0x007c1f000a047f89 */ /* 0x01086800000e0000 */
[----:B--2---:R4:W2:Y:S02]  /*1eb0*/  SHFL.IDX PT, R0, R12, 0x3, 0x1c1f ;  /* 0x007c1f000c007f89 */ /* 0x0048a400000e0000 */
.L_x_1317:
[----:B-1--4-:R-:W4:Y:S01]  /*1ec0*/  LDL R12, [R1+0x80] ;  /* 0x00008000010c7983 */ /* 0x012f220000100800 */
[----:B------:R-:W-:Y:S01]  /*1ed0*/  IADD3 R11, R11, 0x60, RZ ;  /* 0x000000600b0b7810 */ /* 0x000fe20007ffe0ff */
[----:B-----5:R-:W-:Y:S01]  /*1ee0*/  IMAD.WIDE.U32 R166, R13, c[0x0][0x2b0], RZ ;  /* 0x0000ac000da67a25 */ /* 0x020fe200078e00ff */
[----:B------:R-:W-:-:S02]  /*1ef0*/  SHF.R.S32.HI R22, RZ, 0x1f, R240 ;  /* 0x0000001fff167819 */ /* 0x000fc400000114f0 */
[----:B------:R-:W-:Y:S02]  /*1f00*/  ISETP.GE.AND P2, PT, R11, R14, PT ;  /* 0x0000000e0b00720c */ /* 0x000fe40003f46270 */
[C---:B------:R-:W-:Y:S01]  /*1f10*/  IADD3 R20, R240.reuse, 0x20, RZ ;  /* 0x00000020f0147810 */ /* 0x040fe20007ffe0ff */
[----:B------:R1:W-:Y:S01]  /*1f20*/  STL.64 [R1+0x20], R166 ;  /* 0x000020a601007387 */ /* 0x0003e20000100a00 */
[C---:B------:R-:W-:Y:S02]  /*1f30*/  IADD3 R32, R240.reuse, 0x40, RZ ;  /* 0x00000040f0207810 */ /* 0x040fe40007ffe0ff */
[C---:B------:R-:W-:Y:S02]  /*1f40*/  IADD3 R21, R240.reuse, 0x20, RZ ;  /* 0x00000020f0157810 */ /* 0x040fe40007ffe0ff */
[----:B------:R-:W-:Y:S02]  /*1f50*/  IADD3 R19, R240, 0x40, RZ ;  /* 0x00000040f0137810 */ /* 0x000fe40007ffe0ff */
[----:B------:R-:W-:-:S02]  /*1f60*/  SHF.R.S32.HI R21, RZ, 0x1f, R21 ;  /* 0x0000001fff157819 */ /* 0x000fc40000011415 */
[----:B------:R-:W-:Y:S02]  /*1f70*/  SHF.R.S32.HI R19, RZ, 0x1f, R19 ;  /* 0x0000001fff137819 */ /* 0x000fe40000011413 */
[-C--:B--2---:R-:W-:Y:S02]  /*1f80*/  @!P2 LEA R8, P0, R240, R0.reuse, 0x1 ;  /* 0x00000000f008a211 */ /* 0x084fe400078008ff */
[----:B------:R-:W-:Y:S02]  /*1f90*/  @!P2 LEA R6, P1, R20, R0, 0x1 ;  /* 0x000000001406a211 */ /* 0x000fe400078208ff */
[----:B------:R-:W-:Y:S02]  /*1fa0*/  @!P2 LEA.HI.X R9, R240, R4, R22, 0x1, P0 ;  /* 0x00000004f009a211 */ /* 0x000fe400000f0c16 */
[----:B------:R-:W-:Y:S02]  /*1fb0*/  @!P2 LEA R2, P0, R32, R0, 0x1 ;  /* 0x000000002002a211 */ /* 0x000fe400078008ff */
[----:B------:R-:W-:-:S02]  /*1fc0*/  SHF.R.S32.HI R0, RZ, 0x1f, R13 ;  /* 0x0000001fff007819 */ /* 0x000fc4000001140d */
[-C--:B------:R-:W-:Y:S02]  /*1fd0*/  @!P2 LEA.HI.X R7, R20, R4.reuse, R21, 0x1, P1 ;  /* 0x000000041407a211 */ /* 0x080fe400008f0c15 */
[----:B------:R-:W-:Y:S01]  /*1fe0*/  @!P2 LEA.HI.X R3, R32, R4, R19, 0x1, P0 ;  /* 0x000000042003a211 */ /* 0x000fe200000f0c13 */
[----:B------:R-:W-:-:S04]  /*1ff0*/  IMAD R0, R0, c[0x0][0x2b0], RZ ;  /* 0x0000ac0000007a24 */ /* 0x000fc800078e02ff */
[----:B------:R-:W-:-:S04]  /*2000*/  IMAD R0, R13, c[0x0][0x2b4], R0 ;  /* 0x0000ad000d007a24 */ /* 0x000fc800078e0200 */
[----:B------:R-:W-:-:S05]  /*2010*/  IMAD.IADD R163, R167, 0x1, R0 ;  /* 0x00000001a7a37824 */ /* 0x000fca00078e0200 */
[----:B------:R1:W-:Y:S01]  /*2020*/  STL [R1+0x34], R163 ;  /* 0x000034a301007387 */ /* 0x0003e20000100800 */
[----:B----4-:R-:W-:-:S05]  /*2030*/  IMAD.SHL.U32 R217, R12, 0x2, RZ ;  /* 0x000000020cd97824 */ /* 0x010fca00078e00ff */
        /* <DEDUP_REMOVED lines=8> */
[----:B------:R-:W2:Y:S04]  /*20c0*/  LDL R168, [R1+0x4] ;  /* 0x0000040001a87983 */ /* 0x000ea80000100800 */
[----:B------:R-:W4:Y:S01]  /*20d0*/  LDL R169, [R1+0x10] ;  /* 0x0000100001a97983 */ /* 0x000f220000100800 */
[----:B------:R-:W-:-:S03]  /*20e0*/  MOV R0, c[0x0][0x2b8] ;  /* 0x0000ae0000007a02 */ /* 0x000fc60000000f00 */
[----:B------:R-:W5:Y:S01]  /*20f0*/  LDL R23, [R1+0x44] ;  /* 0x0000440001177983 */ /* 0x000f620000100800 */
[----:B------:R-:W-:Y:S02]  /*2100*/  ISETP.NE.AND P2, PT, R0, 0x1, PT ;  /* 0x000000010000780c */ /* 0x000fe40003f45270 */
[----:B------:R-:W-:Y:S01]  /*2110*/  MOV R232, RZ ;  /* 0x000000ff00e87202 */ /* 0x000fe20000000f00 */
[----:B------:R-:W-:Y:S01]  /*2120*/  BAR.SYNC.DEFER_BLOCKING 0x0 ;  /* 0x0000000000007b1d */ /* 0x000fe20000010000 */
[----:B-12---:R-:W-:-:S04]  /*2130*/  LEA R2, R124, R168, 0x6 ;  /* 0x000000a87c027211 */ /* 0x006fc800078e30ff */
[C---:B------:R-:W-:Y:S02]  /*2140*/  ISETP.GE.AND P1, PT, R2.reuse, R246, PT ;  /* 0x000000f60200720c */ /* 0x040fe40003f26270 */
[----:B----4-:R-:W-:Y:S02]  /*2150*/  IADD3 R2, R2, R169, RZ ;  /* 0x000000a902027210 */ /* 0x010fe40007ffe0ff */
[----:B------:R-:W-:-:S03]  /*2160*/  ISETP.GT.OR P1, PT, R168, 0x3f, P1 ;  /* 0x0000003fa800780c */ /* 0x000fc60000f24670 */
[----:B------:R-:W-:Y:S01]  /*2170*/  @P2 IMAD.HI.U32 R3, R2, c[0x0][0x2bc], RZ ;  /* 0x0000af0002032a27 */ /* 0x000fe200078e00ff */
[----:B------:R-:W-:-:S04]  /*2180*/  MOV R0, R2 ;  /* 0x0000000200007202 */ /* 0x000fc80000000f00 */
[----:B------:R-:W-:-:S05]  /*2190*/  @P2 SHF.R.U32.HI R0, RZ, c[0x0][0x2c0], R3 ;  /* 0x0000b000ff002a19 */ /* 0x000fca0000011603 */
[----:B------:R-:W-:-:S04]  /*21a0*/  @!P1 IADD3 R3, P0, R0, R166, RZ ;  /* 0x000000a600039210 */ /* 0x000fc80007f1e0ff */
[----:B------:R-:W-:Y:S02]  /*21b0*/  @!P1 LEA.HI.X.SX32 R5, R0, R163, 0x1, P0 ;  /* 0x000000a300059211 */ /* 0x000fe400000f0eff */
[----:B------:R-:W-:-:S04]  /*21c0*/  @!P1 LEA R4, P0, R3, c[0x0][0x2a0], 0x2 ;  /* 0x0000a80003049a11 */ /* 0x000fc800078010ff */
[----:B------:R-:W-:-:S05]  /*21d0*/  @!P1 LEA.HI.X R5, R3, c[0x0][0x2a4], R5, 0x2, P0 ;  /* 0x0000a90003059a11 */ /* 0x000fca00000f1405 */
[----:B------:R-:W2:Y:S01]  /*21e0*/  @!P1 LDG.E R232, [R4.64] ;  /* 0x0000000604e89981 */ /* 0x000ea2000c1e1900 */
[----:B------:R-:W-:-:S05]  /*21f0*/  IADD3 R0, -R0, RZ, RZ ;  /* 0x000000ff00007210 */ /* 0x000fca0007ffe1ff */
[----:B------:R-:W-:Y:S01]  /*2200*/  IMAD R234, R0, c[0x0][0x2b8], R2 ;  /* 0x0000ae0000ea7a24 */ /* 0x000fe200078e0202 */
[----:B------:R-:W1:Y:S04]  /*2210*/  S2R R15, SR_TID.X ;  /* 0x00000000000f7919 */ /* 0x000e680000002100 */
[----:B------:R-:W-:Y:S01]  /*2220*/  SHF.R.S32.HI R11, RZ, 0x1f, R234 ;  /* 0x0000001fff0b7819 */ /* 0x000fe200000114ea */
[----:B------:R-:W-:-:S04]  /*2230*/  IMAD.WIDE.U32 R2, R234, c[0x0][0x1e0], RZ ;  /* 0x00007800ea027a25 */ /* 0x000fc800078e00ff */
[----:B------:R-:W-:-:S04]  /*2240*/  IMAD R0, R11, c[0x0][0x1e0], RZ ;  /* 0x000078000b007a24 */ /* 0x000fc800078e02ff */
[----:B------:R-:W-:-:S05]  /*2250*/  IMAD R0, R234, c[0x0][0x1e4], R0 ;  /* 0x00007900ea007a24 */ /* 0x000fca00078e0200 */
[----:B------:R-:W-:Y:S01]  /*2260*/  IADD3 R3, R3, R0, RZ ;  /* 0x0000000003037210 */ /* 0x000fe20007ffe0ff */
[----:B------:R-:W-:Y:S02]  /*2270*/  IMAD R0, R18, c[0x0][0x1e8], RZ ;  /* 0x00007a0012007a24 */ /* 0x000fe400078e02ff */
[----:B-----5:R-:W-:-:S04]  /*2280*/  IMAD.WIDE.U32 R164, R23, c[0x0][0x1e8], RZ ;  /* 0x00007a0017a47a25 */ /* 0x020fc800078e00ff */
[----:B------:R-:W-:Y:S01]  /*2290*/  IMAD R0, R23, c[0x0][0x1ec], R0 ;  /* 0x00007b0017007a24 */ /* 0x000fe200078e0200 */
[----:B-1-3--:R-:W-:-:S04]  /*22a0*/  SHF.R.S32.HI R10, RZ, 0x1f, R15 ;  /* 0x0000001fff0a7819 */ /* 0x00afc8000001140f */
[----:B------:R-:W-:Y:S02]  /*22b0*/  IADD3 R162, R165, R0, RZ ;  /* 0x00000000a5a27210 */ /* 0x000fe40007ffe0ff */
[----:B------:R-:W-:Y:S01]  /*22c0*/  LEA.HI R10, R10, R15, RZ, 0x2 ;  /* 0x0000000f0a0a7211 */ /* 0x000fe200078f10ff */
[----:B------:R-:W-:-:S03]  /*22d0*/  IMAD R140, R124, -0x40, R246 ;  /* 0xffffffc07c8c7824 */ /* 0x000fc600078e02f6 */
[----:B------:R-:W-:-:S04]  /*22e0*/  SHF.R.S32.HI R10, RZ, 0x2, R10 ;  /* 0x00000002ff0a7819 */ /* 0x000fc8000001140a */
[----:B------:R-:W-:-:S04]  /*22f0*/  IADD3 R17, -R10, R140, RZ ;  /* 0x0000008c0a117210 */ /* 0x000fc80007ffe1ff */
[----:B------:R-:W-:-:S13]  /*2300*/  ISETP.GE.AND P4, PT, R17, 0x1, PT ;  /* 0x000000011100780c */ /* 0x000fda0003f86270 */
[----:B------:R-:W-:Y:S02]  /*2310*/  @P4 ISETP.GE.AND P1, PT, R240, c[0x0][0x1d4], PT ;  /* 0x00007500f0004a0c */ /* 0x000fe40003f26270 */
[----:B------:R-:W-:Y:S02]  /*2320*/  @P4 ISETP.GE.AND P5, PT, R20, c[0x0][0x1d4], PT ;  /* 0x0000750014004a0c */ /* 0x000fe40003fa6270 */
[----:B------:R-:W-:Y:S02]  /*2330*/  ISETP.GE.AND P6, PT, R17, 0x21, PT ;  /* 0x000000211100780c */ /* 0x000fe40003fc6270 */
[----:B------:R-:W-:Y:S02]  /*2340*/  SHF.L.U32 R161, R32, 0x1, RZ ;  /* 0x0000000120a17819 */ /* 0x000fe400000006ff */
[----:B------:R-:W-:Y:S02]  /*2350*/  SHF.L.U32 R160, R20, 0x1, RZ ;  /* 0x0000000114a07819 */ /* 0x000fe400000006ff */
[----:B------:R-:W-:-:S02]  /*2360*/  SHF.L.U64.HI R125, R240, 0x1, R22 ;  /* 0x00000001f07d7819 */ /* 0x000fc40000010216 */
[----:B------:R-:W-:Y:S02]  /*2370*/  SHF.L.U64.HI R126, R32, 0x1, R19 ;  /* 0x00000001207e7819 */ /* 0x000fe40000010213 */
[----:B------:R-:W-:Y:S02]  /*2380*/  SHF.L.U32 R159, R240, 0x1, RZ ;  /* 0x00000001f09f7819 */ /* 0x000fe400000006ff */
[----:B------:R-:W-:Y:S01]  /*2390*/  SHF.L.U64.HI R127, R20, 0x1, R21 ;  /* 0x00000001147f7819 */ /* 0x000fe20000010215 */
[----:B------:R-:W-:Y:S04]  /*23a0*/  STL.64 [R1+0x18], R164 ;  /* 0x000018a401007387 */ /* 0x000fe80000100a00 */
[----:B------:R-:W-:Y:S01]  /*23b0*/  STL [R1+0x30], R162 ;  /* 0x000030a201007387 */ /* 0x000fe20000100800 */
[----:B--2---:R-:W-:Y:S01]  /*23c0*/  SHF.R.S32.HI R16, RZ, 0x1f, R232 ;  /* 0x0000001fff107819 */ /* 0x004fe200000114e8 */
[----:B------:R-:W-:-:S04]  /*23d0*/  IMAD.WIDE.U32 R2, R232, c[0x0][0x1f0], R2 ;  /* 0x00007c00e8027a25 */ /* 0x000fc800078e0002 */
[----:B------:R-:W-:Y:S01]  /*23e0*/  IMAD R4, R16, c[0x0][0x1f0], RZ ;  /* 0x00007c0010047a24 */ /* 0x000fe200078e02ff */
[----:B------:R-:W-:-:S03]  /*23f0*/  IADD3 R0, P0, R2, R164, RZ ;  /* 0x000000a402007210 */ /* 0x000fc60007f1e0ff */
[----:B------:R-:W-:-:S05]  /*2400*/  IMAD R4, R232, c[0x0][0x1f4], R4 ;  /* 0x00007d00e8047a24 */ /* 0x000fca00078e0204 */
[----:B------:R-:W-:Y:S02]  /*2410*/  IADD3.X R3, R162, R3, R4, P0, !PT ;  /* 0x00000003a2037210 */ /* 0x000fe400007fe404 */
[----:B------:R-:W-:-:S04]  /*2420*/  LEA R2, P0, R0, c[0x0][0x1c8], 0x1 ;  /* 0x0000720000027a11 */ /* 0x000fc800078008ff */
[----:B------:R-:W-:Y:S02]  /*2430*/  LEA.HI.X R0, R0, c[0x0][0x1cc], R3, 0x1, P0 ;  /* 0x0000730000007a11 */ /* 0x000fe400000f0c03 */
[----:B------:R-:W1:Y:S04]  /*2440*/  SHFL.IDX PT, R3, R2, RZ, 0x1c1f ;  /* 0x001c1fff02037589 */ /* 0x000e6800000e0000 */
[----:B------:R-:W2:Y:S04]  /*2450*/  SHFL.IDX PT, R4, R0, RZ, 0x1c1f ;  /* 0x001c1fff00047589 */ /* 0x000ea800000e0000 */
[----:B------:R-:W3:Y:S04]  /*2460*/  SHFL.IDX PT, R2, R2, 0x1, 0x1c1f ;  /* 0x003c1f0002027f89 */ /* 0x000ee800000e0000 */
[----:B------:R4:W5:Y:S01]  /*2470*/  SHFL.IDX PT, R10, R0, 0x1, 0x1c1f ;  /* 0x003c1f00000a7f89 */ /* 0x00096200000e0000 */
[----:B-1----:R-:W-:-:S04]  /*2480*/  @P4 LEA R6, P0, R240, R3, 0x1 ;  /* 0x00000003f0064211 */ /* 0x002fc800078008ff */
[----:B--2---:R-:W-:Y:S02]  /*2490*/  @P4 LEA.HI.X R7, R240, R4, R22, 0x1, P0 ;  /* 0x00000004f0074211 */ /* 0x004fe400000f0c16 */
[----:B------:R-:W-:Y:S02]  /*24a0*/  @P4 LEA R8, P0, R20, R3, 0x1 ;  /* 0x0000000314084211 */ /* 0x000fe400078008ff */
[----:B----4-:R-:W-:-:S05]  /*24b0*/  @P4 SHF.L.U32 R0, R12, 0x1, RZ ;  /* 0x000000010c004819 */ /* 0x010fca00000006ff */
[----:B------:R1:W-:Y:S01]  /*24c0*/  @P4 LDGSTS.E.BYPASS.LTC128B.128 [R0+0x3100], [R6.64], !P1 ;  /* 0x0310000006004fae */ /* 0x0003e2000c901d46 */
[----:B------:R-:W-:Y:S02]  /*24d0*/  @P4 ISETP.GE.AND P1, PT, R32, c[0x0][0x1d4], PT ;  /* 0x0000750020004a0c */ /* 0x000fe40003f26270 */
[----:B------:R-:W-:-:S05]  /*24e0*/  @P4 LEA.HI.X R9, R20, R4, R21, 0x1, P0 ;  /* 0x0000000414094211 */ /* 0x000fca00000f0c15 */
[----:B------:R3:W-:Y:S01]  /*24f0*/  @P4 LDGSTS.E.BYPASS.LTC128B.128 [R0+0x4100], [R8.64], !P5 ;  /* 0x0410000008004fae */ /* 0x0007e2000e901d46 */
[----:B-1----:R-:W-:-:S04]  /*2500*/  @P4 LEA R6, P0, R32, R3, 0x1 ;  /* 0x0000000320064211 */ /* 0x002fc800078008ff */
[----:B------:R-:W-:Y:S02]  /*2510*/  @P4 LEA.HI.X R7, R32, R4, R19, 0x1, P0 ;  /* 0x0000000420074211 */ /* 0x000fe400000f0c13 */
[----:B---3--:R-:W-:-:S03]  /*2520*/  @P6 LEA R8, P0, R240, R2, 0x1 ;  /* 0x00000002f0086211 */ /* 0x008fc600078008ff */
[----:B------:R1:W-:Y:S01]  /*2530*/  @P4 LDGSTS.E.BYPASS.LTC128B.128 [R0+0x5100], [R6.64], !P1 ;  /* 0x0510000006004fae */ /* 0x0003e2000c901d46 */
[----:B------:R-:W-:Y:S02]  /*2540*/  @P6 ISETP.GE.AND P4, PT, R240, c[0x0][0x1d4], PT ;  /* 0x00007500f0006a0c */ /* 0x000fe40003f86270 */
[C---:B------:R-:W-:Y:S02]  /*2550*/  @P6 LEA R4, P5, R20.reuse, R2, 0x1 ;  /* 0x0000000214046211 */ /* 0x040fe400078a08ff */
[----:B------:R-:W-:Y:S02]  /*2560*/  @P6 ISETP.GE.AND P1, PT, R20, c[0x0][0x1d4], PT ;  /* 0x0000750014006a0c */ /* 0x000fe40003f26270 */
[-C--:B-----5:R-:W-:Y:S02]  /*2570*/  @P6 LEA.HI.X R9, R240, R10.reuse, R22, 0x1, P0 ;  /* 0x0000000af0096211 */ /* 0x0a0fe400000f0c16 */
[----:B------:R-:W-:Y:S02]  /*2580*/  @P6 ISETP.GE.AND P0, PT, R32, c[0x0][0x1d4], PT ;  /* 0x0000750020006a0c */ /* 0x000fe40003f06270 */
[----:B------:R-:W-:-:S02]  /*2590*/  @P6 LEA.HI.X R5, R20, R10, R21, 0x1, P5 ;  /* 0x0000000a14056211 */ /* 0x000fc400028f0c15 */
[----:B------:R-:W-:-:S04]  /*25a0*/  @P6 LEA R2, P5, R32, R2, 0x1 ;  /* 0x0000000220026211 */ /* 0x000fc800078a08ff */
[----:B------:R-:W-:Y:S02]  /*25b0*/  @P6 LEA.HI.X R3, R32, R10, R19, 0x1, P5 ;  /* 0x0000000a20036211 */ /* 0x000fe400028f0c13 */
[----:B-1----:R-:W-:-:S05]  /*25c0*/  @P6 SHF.L.U32 R0, R12, 0x1, RZ ;  /* 0x000000010c006819 */ /* 0x002fca00000006ff */
[----:B------:R1:W-:Y:S04]  /*25d0*/  @P6 LDGSTS.E.BYPASS.LTC128B.128 [R0+0x3900], [R8.64], !P4 ;  /* 0x0390000008006fae */ /* 0x0003e8000e101d46 */
[----:B------:R1:W-:Y:S04]  /*25e0*/  @P6 LDGSTS.E.BYPASS.LTC128B.128 [R0+0x4900], [R4.64], !P1 ;  /* 0x0490000004006fae */ /* 0x0003e8000c901d46 */
[----:B------:R1:W-:Y:S04]  /*25f0*/  @P6 LDGSTS.E.BYPASS.LTC128B.128 [R0+0x5900], [R2.64], !P0 ;  /* 0x0590000002006fae */ /* 0x0003e8000c101d46 */
[----:B------:R-:W0:Y:S01]  /*2600*/  LDGDEPBAR ;  /* 0x00000000000079af */ /* 0x000e220000000000 */
[----:B------:R-:W-:-:S04]  /*2610*/  IMAD.WIDE.U32 R6, R23, c[0x0][0x210], RZ ;  /* 0x0000840017067a25 */ /* 0x000fc800078e00ff */
[----:B-1----:R-:W-:Y:S01]  /*2620*/  IMAD R0, R11, c[0x0][0x208], RZ ;  /* 0x000082000b007a24 */ /* 0x002fe200078e02ff */
[----:B------:R-:W-:-:S04]  /*2630*/  DEPBAR.LE SB0, 0x1 ;  /* 0x000080400000791a */ /* 0x000fc80000000000 */
[----:B------:R-:W-:Y:S01]  /*2640*/  IMAD.WIDE.U32 R2, R234, c[0x0][0x208], RZ ;  /* 0x00008200ea027a25 */ /* 0x000fe200078e00ff */
[----:B------:R-:W-:-:S04]  /*2650*/  DEPBAR.LE SB0, 0x0 ;  /* 0x000080000000791a */ /* 0x000fc80000000000 */
[----:B------:R-:W-:Y:S01]  /*2660*/  IMAD R0, R234, c[0x0][0x20c], R0 ;  /* 0x00008300ea007a24 */ /* 0x000fe200078e0200 */
[----:B------:R-:W-:Y:S04]  /*2670*/  BAR.SYNC.DEFER_BLOCKING 0x0 ;  /* 0x0000000000007b1d */ /* 0x000fe80000010000 */
[----:B------:R-:W-:Y:S01]  /*2680*/  IADD3 R3, R3, R0, RZ ;  /* 0x0000000003037210 */ /* 0x000fe20007ffe0ff */
[----:B------:R-:W-:Y:S02]  /*2690*/  IMAD R0, R18, c[0x0][0x210], RZ ;  /* 0x0000840012007a24 */ /* 0x000fe400078e02ff */
[----:B------:R-:W-:Y:S02]  /*26a0*/  IMAD R4, R16, c[0x0][0x218], RZ ;  /* 0x0000860010047a24 */ /* 0x000fe400078e02ff */
[----:B------:R-:W-:-:S02]  /*26b0*/  IMAD R0, R23, c[0x0][0x214], R0 ;  /* 0x0000850017007a24 */ /* 0x000fc400078e0200 */
[----:B------:R-:W-:-:S03]  /*26c0*/  IMAD.WIDE.U32 R2, R232, c[0x0][0x218], R2 ;  /* 0x00008600e8027a25 */ /* 0x000fc600078e0002 */
[----:B------:R-:W-:Y:S01]  /*26d0*/  IADD3 R5, R7, R0, RZ ;  /* 0x0000000007057210 */ /* 0x000fe20007ffe0ff */
[----:B------:R-:W-:Y:S01]  /*26e0*/  IMAD R4, R232, c[0x0][0x21c], R4 ;  /* 0x00008700e8047a24 */ /* 0x000fe200078e0204 */
[----:B------:R-:W-:-:S04]  /*26f0*/  IADD3 R0, P0, R2, R6, RZ ;  /* 0x0000000602007210 */ /* 0x000fc80007f1e0ff */
[----:B------:R-:W-:Y:S02]  /*2700*/  IADD3.X R2, R5, R3, R4, P0, !PT ;  /* 0x0000000305027210 */ /* 0x000fe400007fe404 */
[C---:B------:R-:W-:Y:S01]  /*2710*/  LEA R3, P0, R0.reuse, c[0x0][0x1f8], 0x1 ;  /* 0x00007e0000037a11 */ /* 0x040fe200078008ff */
[----:B------:R-:W-:Y:S03]  /*2720*/  LDSM.16.M88.4 R12, [R203] ;  /* 0x00000000cb0c783b */ /* 0x000fe60000000200 */
[----:B------:R-:W-:Y:S02]  /*2730*/  LEA.HI.X R16, R0, c[0x0][0x1fc], R2, 0x1, P0 ;  /* 0x00007f0000107a11 */ /* 0x000fe400000f0c02 */
[----:B------:R-:W1:Y:S04]  /*2740*/  SHFL.IDX PT, R0, R3, RZ, 0x1c1f ;  /* 0x001c1fff03007589 */ /* 0x000e6800000e0000 */
[----:B------:R-:W2:Y:S04]  /*2750*/  SHFL.IDX PT, R2, R16, RZ, 0x1c1f ;  /* 0x001c1fff10027589 */ /* 0x000ea800000e0000 */
[----:B------:R-:W3:Y:S04]  /*2760*/  SHFL.IDX PT, R3, R3, 0x1, 0x1c1f ;  /* 0x003c1f0003037f89 */ /* 0x000ee800000e0000 */
[----:B------:R-:W4:Y:S04]  /*2770*/  SHFL.IDX PT, R16, R16, 0x1, 0x1c1f ;  /* 0x003c1f0010107f89 */ /* 0x000f2800000e0000 */
[----:B------:R-:W5:Y:S01]  /*2780*/  LDSM.16.M88.4 R44, [R200] ;  /* 0x00000000c82c783b */ /* 0x000f620000000200 */
[----:B------:R-:W-:-:S02]  /*2790*/  ISETP.GE.AND P5, PT, R240, c[0x0][0x1d4], PT ;  /* 0x00007500f0007a0c */ /* 0x000fc40003fa6270 */
[----:B------:R-:W-:Y:S01]  /*27a0*/  ISETP.GE.AND P4, PT, R20, c[0x0][0x1d4], PT ;  /* 0x0000750014007a0c */ /* 0x000fe20003f86270 */
[----:B------:R-:W5:Y:S01]  /*27b0*/  LDSM.16.M88.4 R8, [R203+0x1000] ;  /* 0x00100000cb08783b */ /* 0x000f620000000200 */
[----:B-1----:R-:W-:-:S03]  /*27c0*/  IADD3 R22, P6, R0, R161, RZ ;  /* 0x000000a100167210 */ /* 0x002fc60007fde0ff */
[----:B------:R-:W1:Y:S01]  /*27d0*/  LDSM.16.M88.4 R48, [R200+0x400] ;  /* 0x00040000c830783b */ /* 0x000e620000000200 */
[----:B------:R-:W-:Y:S02]  /*27e0*/  IADD3 R24, P0, R0, R160, RZ ;  /* 0x000000a000187210 */ /* 0x000fe40007f1e0ff */
[----:B--2---:R-:W-:Y:S01]  /*27f0*/  IADD3.X R23, R2, R126, RZ, P6, !PT ;  /* 0x0000007e02177210 */ /* 0x004fe200037fe4ff */
[----:B------:R-:W2:Y:S01]  /*2800*/  LDSM.16.M88.4 R40, [R200+0x800] ;  /* 0x00080000c828783b */ /* 0x000ea20000000200 */
[----:B------:R-:W-:Y:S02]  /*2810*/  IADD3 R26, P1, R0, R159, RZ ;  /* 0x0000009f001a7210 */ /* 0x000fe40007f3e0ff */
[----:B------:R-:W-:Y:S01]  /*2820*/  ISETP.LT.OR P6, PT, R17, 0x1, P5 ;  /* 0x000000011100780c */ /* 0x000fe20002fc1670 */
[----:B------:R-:W1:Y:S01]  /*2830*/  LDSM.16.M88.4 R28, [R200+0xc00] ;  /* 0x000c0000c81c783b */ /* 0x000e620000000200 */
[C---:B------:R-:W-:Y:S02]  /*2840*/  IADD3.X R25, R2.reuse, R127, RZ, P0, !PT ;  /* 0x0000007f02197210 */ /* 0x040fe400007fe4ff */
[----:B---3--:R-:W-:Y:S01]  /*2850*/  IADD3 R18, P0, R3, R160, RZ ;  /* 0x000000a003127210 */ /* 0x008fe20007f1e0ff */
[----:B------:R-:W-:Y:S01]  /*2860*/  LDSM.16.M88.4 R36, [R204] ;  /* 0x00000000cc24783b */ /* 0x000fe20000000200 */
[----:B------:R-:W-:-:S02]  /*2870*/  IADD3.X R27, R2, R125, RZ, P1, !PT ;  /* 0x0000007d021b7210 */ /* 0x000fc40000ffe4ff */
[----:B------:R-:W-:Y:S01]  /*2880*/  IADD3 R20, P1, R3, R159, RZ ;  /* 0x0000009f03147210 */ /* 0x000fe20007f3e0ff */
[----:B------:R-:W3:Y:S01]  /*2890*/  LDSM.16.M88.4 R52, [R205] ;  /* 0x00000000cd34783b */ /* 0x000ee20000000200 */
[C---:B----4-:R-:W-:Y:S02]  /*28a0*/  IADD3.X R19, R16.reuse, R127, RZ, P0, !PT ;  /* 0x0000007f10137210 */ /* 0x050fe400007fe4ff */
[C---:B------:R-:W-:Y:S01]  /*28b0*/  ISETP.LT.OR P0, PT, R17.reuse, 0x1, P4 ;  /* 0x000000011100780c */ /* 0x040fe20002701670 */
[----:B------:R-:W-:Y:S01]  /*28c0*/  STL.64 [R1+0x28], R6 ;  /* 0x0000280601007387 */ /* 0x000fe20000100a00 */
[----:B------:R-:W-:Y:S02]  /*28d0*/  IADD3.X R21, R16, R125, RZ, P1, !PT ;  /* 0x0000007d10157210 */ /* 0x000fe40000ffe4ff */
[----:B------:R-:W-:Y:S01]  /*28e0*/  ISETP.GE.AND P1, PT, R32, c[0x0][0x1d4], PT ;  /* 0x0000750020007a0c */ /* 0x000fe20003f26270 */
[----:B------:R-:W-:Y:S01]  /*28f0*/  STL [R1+0x38], R5 ;  /* 0x0000380501007387 */ /* 0x000fe20000100800 */
[----:B------:R-:W-:-:S03]  /*2900*/  ISETP.LT.OR P5, PT, R17, 0x21, P5 ;  /* 0x000000211100780c */ /* 0x000fc60002fa1670 */
[----:B------:R-:W4:Y:S04]  /*2910*/  LDSM.16.M88.4 R4, [R204+0x1000] ;  /* 0x00100000cc04783b */ /* 0x000f280000000200 */
[----:B------:R-:W-:Y:S04]  /*2920*/  LDSM.16.M88.4 R64, [R216] ;  /* 0x00000000d840783b */ /* 0x000fe80000000200 */
[----:B------:R-:W-:Y:S04]  /*2930*/  LDSM.16.M88.4 R84, [R215] ;  /* 0x00000000d754783b */ /* 0x000fe80000000200 */
[----:B------:R-:W-:Y:S01]  /*2940*/  LDSM.16.M88.4 R88, [R214] ;  /* 0x00000000d658783b */ /* 0x000fe20000000200 */
[----:B------:R-:W-:-:S03]  /*2950*/  ISETP.LT.OR P4, PT, R17, 0x21, P4 ;  /* 0x000000211100780c */ /* 0x000fc60002781670 */
[----:B------:R-:W-:Y:S01]  /*2960*/  @!PT LDS RZ, [RZ] ;  /* 0x00000000fffff984 */ /* 0x000fe20000000800 */
[----:B------:R-:W-:Y:S01]  /*2970*/  @!PT LDS RZ, [RZ] ;  /* 0x00000000fffff984 */ /* 0x000fe20000000800 */
[----:B------:R-:W-:Y:S01]  /*2980*/  @!PT LDS RZ, [RZ] ;  /* 0x00000000fffff984 */ /* 0x000fe20000000800 */
[----:B------:R1:W-:Y:S01]  /*2990*/  LDGSTS.E.BYPASS.LTC128B.128 [R217+0x100], [R26.64], !P6 ;  /* 0x001000001ad97fae */ /* 0x0003e2000f101d46 */
[C---:B------:R-:W-:Y:S02]  /*29a0*/  ISETP.LT.OR P6, PT, R17.reuse, 0x1, P1 ;  /* 0x000000011100780c */ /* 0x040fe40000fc1670 */
[----:B------:R-:W-:Y:S01]  /*29b0*/  ISETP.LT.OR P1, PT, R17, 0x21, P1 ;  /* 0x000000211100780c */ /* 0x000fe20000f21670 */
[----:B------:R1:W-:Y:S01]  /*29c0*/  LDGSTS.E.BYPASS.LTC128B.128 [R217+0x1100], [R24.64], !P0 ;  /* 0x0110000018d97fae */ /* 0x0003e2000c101d46 */
[----:B------:R-:W-:Y:S01]  /*29d0*/  IADD3 R2, P0, R3, R161, RZ ;  /* 0x000000a103027210 */ /* 0x000fe20007f1e0ff */
[----:B-----5:R-:W-:Y:S02]  /*29e0*/  HMMA.16816.F32 R56, R12, R44, RZ ;  /* 0x0000002c0c38723c */ /* 0x020fe400000018ff */
[----:B------:R-:W5:Y:S01]  /*29f0*/  LDL R170, [R1+0x8] ;  /* 0x0000080001aa7983 */ /* 0x000f620000100800 */
[----:B------:R-:W-:-:S05]  /*2a00*/  IADD3.X R3, R16, R126, RZ, P0, !PT ;  /* 0x0000007e10037210 */ /* 0x000fca00007fe4ff */
[----:B------:R2:W-:Y:S04]  /*2a10*/  LDGSTS.E.BYPASS.LTC128B.128 [R217+0x2100], [R22.64], !P6 ;  /* 0x0210000016d97fae */ /* 0x0005e8000f101d46 */
[----:B------:R2:W-:Y:S04]  /*2a20*/  LDGSTS.E.BYPASS.LTC128B.128 [R217+0x900], [R20.64], !P5 ;  /* 0x0090000014d97fae */ /* 0x0005e8000e901d46 */
[----:B------:R2:W-:Y:S04]  /*2a30*/  LDGSTS.E.BYPASS.LTC128B.128 [R217+0x1900], [R18.64], !P4 ;  /* 0x0190000012d97fae */ /* 0x0005e8000e101d46 */
[----:B------:R3:W-:Y:S04]  /*2a40*/  LDGSTS.E.BYPASS.LTC128B.128 [R217+0x2900], [R2.64], !P1 ;  /* 0x0290000002d97fae */ /* 0x0007e8000c901d46 */
[----:B------:R-:W-:Y:S04]  /*2a50*/  LDSM.16.M88.4 R60, [R200+0x1000] ;  /* 0x00100000c83c783b */ /* 0x000fe80000000200 */
[----:B------:R-:W3:Y:S01]  /*2a60*/  LDSM.16.M88.4 R32, [R203+0x2000] ;  /* 0x00200000cb20783b */ /* 0x000ee20000000200 */
[C---:B------:R-:W-:Y:S03]  /*2a70*/  HMMA.16816.F32 R76, R8.reuse, R44, RZ ;  /* 0x0000002c084c723c */ /* 0x040fe600000018ff */
[----:B-1----:R-:W-:Y:S04]  /*2a80*/  LDSM.16.M88.4 R24, [R204+0x2000] ;  /* 0x00200000cc18783b */ /* 0x002fe80000000200 */
[----:B------:R-:W0:Y:S01]  /*2a90*/  LDGDEPBAR ;  /* 0x00000000000079af */ /* 0x000e220000000000 */
[C---:B------:R-:W-:Y:S08]  /*2aa0*/  HMMA.16816.F32 R104, R8.reuse, R48, RZ ;  /* 0x000000300868723c */ /* 0x040ff000000018ff */
[C---:B--2---:R-:W-:Y:S08]  /*2ab0*/  HMMA.16816.F32 R100, R8.reuse, R40, RZ ;  /* 0x000000280864723c */ /* 0x044ff000000018ff */
[C---:B------:R-:W-:Y:S08]  /*2ac0*/  HMMA.16816.F32 R92, R8.reuse, R28, RZ ;  /* 0x0000001c085c723c */ /* 0x040ff000000018ff */
[C---:B------:R-:W-:Y:S08]  /*2ad0*/  HMMA.16816.F32 R96, R8.reuse, R46, RZ ;  /* 0x0000002e0860723c */ /* 0x040ff000000018ff */
[C---:B------:R-:W-:Y:S08]  /*2ae0*/  HMMA.16816.F32 R80, R8.reuse, R50, RZ ;  /* 0x000000320850723c */ /* 0x040ff000000018ff */
[C---:B------:R-:W-:Y:S08]  /*2af0*/  HMMA.16816.F32 R68, R8.reuse, R42, RZ ;  /* 0x0000002a0844723c */ /* 0x040ff000000018ff */
[----:B------:R-:W-:Y:S08]  /*2b00*/  HMMA.16816.F32 R20, R8, R30, RZ ;  /* 0x0000001e0814723c */ /* 0x000ff000000018ff */
[----:B---3--:R-:W-:Y:S08]  /*2b10*/  HMMA.16816.F32 R8, R36, R52, R56 ;  /* 0x000000342408723c */ /* 0x008ff00000001838 */
[C---:B------:R-:W-:Y:S08]  /*2b20*/  HMMA.16816.F32 R108, R12.reuse, R28, RZ ;  /* 0x0000001c0c6c723c */ /* 0x040ff000000018ff */
[C---:B------:R-:W-:Y:S01]  /*2b30*/  HMMA.16816.F32 R116, R12.reuse, R30, RZ ;  /* 0x0000001e0c74723c */ /* 0x040fe200000018ff */
[----:B------:R-:W1:Y:S07]  /*2b40*/  LDSM.16.M88.4 R28, [R203+0x3000] ;  /* 0x00300000cb1c783b */ /* 0x000e6e0000000200 */
[C---:B------:R-:W-:Y:S08]  /*2b50*/  HMMA.16816.F32 R16, R12.reuse, R48, RZ ;  /* 0x000000300c10723c */ /* 0x040ff000000018ff */
[C---:B------:R-:W-:Y:S08]  /*2b60*/  HMMA.16816.F32 R112, R12.reuse, R50, RZ ;  /* 0x000000320c70723c */ /* 0x040ff000000018ff */
[C---:B------:R-:W-:Y:S08]  /*2b70*/  HMMA.16816.F32 R48, R12.reuse, R40, RZ ;  /* 0x000000280c30723c */ /* 0x040ff000000018ff */
[C---:B------:R-:W-:Y:S01]  /*2b80*/  HMMA.16816.F32 R120, R12.reuse, R42, RZ ;  /* 0x0000002a0c78723c */ /* 0x040fe200000018ff */
[----:B------:R-:W2:Y:S07]  /*2b90*/  LDSM.16.M88.4 R40, [R213] ;  /* 0x00000000d528783b */ /* 0x000eae0000000200 */
[----:B------:R-:W-:Y:S01]  /*2ba0*/  HMMA.16816.F32 R72, R12, R46, RZ ;  /* 0x0000002e0c48723c */ /* 0x000fe200000018ff */
[----:B------:R-:W-:Y:S07]  /*2bb0*/  LDSM.16.M88.4 R44, [R200+0x2000] ;  /* 0x00200000c82c783b */ /* 0x000fee0000000200 */
[----:B----4-:R-:W-:Y:S08]  /*2bc0*/  HMMA.16816.F32 R12, R4, R52, R76 ;  /* 0x00000034040c723c */ /* 0x010ff0000000184c */
[----:B------:R-:W-:Y:S08]  /*2bd0*/  HMMA.16816.F32 R8, R32, R60, R8 ;  /* 0x0000003c2008723c */ /* 0x000ff00000001808 */
[C---:B------:R-:W-:Y:S01]  /*2be0*/  HMMA.16816.F32 R148, R4.reuse, R90, R20 ;  /* 0x0000005a0494723c */ /* 0x040fe20000001814 */
[----:B------:R-:W3:Y:S07]  /*2bf0*/  LDSM.16.M88.4 R20, [R204+0x3000] ;  /* 0x00300000cc14783b */ /* 0x000eee0000000200 */
[----:B------:R-:W-:Y:S08]  /*2c00*/  HMMA.16816.F32 R144, R4, R88, R92 ;  /* 0x000000580490723c */ /* 0x000ff0000000185c */
[-C--:B------:R-:W-:Y:S01]  /*2c10*/  HMMA.16816.F32 R92, R36, R64.reuse, R16 ;  /* 0x00000040245c723c */ /* 0x080fe20000001810 */
[----:B------:R-:W4:Y:S07]  /*2c20*/  LDSM.16.M88.4 R16, [R203+0x4000] ;  /* 0x00400000cb10783b */ /* 0x000f2e0000000200 */
[C---:B------:R-:W-:Y:S08]  /*2c30*/  HMMA.16816.F32 R104, R4.reuse, R64, R104 ;  /* 0x000000400468723c */ /* 0x040ff00000001868 */
[C---:B------:R-:W-:Y:S08]  /*2c40*/  HMMA.16816.F32 R132, R4.reuse, R84, R100 ;  /* 0x000000540484723c */ /* 0x040ff00000001864 */
[C---:B------:R-:W-:Y:S08]  /*2c50*/  HMMA.16816.F32 R76, R4.reuse, R54, R96 ;  /* 0x00000036044c723c */ /* 0x040ff00000001860 */
[C---:B------:R-:W-:Y:S08]  /*2c60*/  HMMA.16816.F32 R128, R4.reuse, R66, R80 ;  /* 0x000000420480723c */ /* 0x040ff00000001850 */
[----:B------:R-:W-:Y:S08]  /*2c70*/  HMMA.16816.F32 R136, R4, R86, R68 ;  /* 0x000000560488723c */ /* 0x000ff00000001844 */
[----:B-1----:R-:W-:Y:S01]  /*2c80*/  HMMA.16816.F32 R4, R28, R60, R12 ;  /* 0x0000003c1c04723c */ /* 0x002fe2000000180c */
[----:B------:R-:W1:Y:S07]  /*2c90*/  LDSM.16.M88.4 R12, [R203+0x5000] ;  /* 0x00500000cb0c783b */ /* 0x000e6e0000000200 */
[----:B------:R-:W-:Y:S08]  /*2ca0*/  HMMA.16816.F32 R72, R36, R54, R72 ;  /* 0x000000362448723c */ /* 0x000ff00000001848 */
[----:B--2---:R-:W-:Y:S01]  /*2cb0*/  HMMA.16816.F32 R56, R24, R40, R8 ;  /* 0x000000281838723c */ /* 0x004fe20000001808 */
[----:B------:R-:W-:Y:S07]  /*2cc0*/  LDSM.16.M88.4 R8, [R204+0x4000] ;  /* 0x00400000cc08783b */ /* 0x000fee0000000200 */
[----:B------:R-:W-:Y:S01]  /*2cd0*/  HMMA.16816.F32 R100, R36, R84, R48 ;  /* 0x000000542464723c */ /* 0x000fe20000001830 */
[----:B------:R-:W2:Y:S07]  /*2ce0*/  LDSM.16.M88.4 R48, [R209] ;  /* 0x00000000d130783b */ /* 0x000eae0000000200 */
[----:B---3--:R-:W-:Y:S01]  /*2cf0*/  HMMA.16816.F32 R52, R20, R40, R4 ;  /* 0x000000281434723c */ /* 0x008fe20000001804 */
[----:B------:R-:W-:Y:S07]  /*2d00*/  LDSM.16.M88.4 R4, [R204+0x5000] ;  /* 0x00500000cc04783b */ /* 0x000fee0000000200 */
[-C--:B------:R-:W-:Y:S08]  /*2d10*/  HMMA.16816.F32 R72, R32, R62.reuse, R72 ;  /* 0x0000003e2048723c */ /* 0x080ff00000001848 */
[----:B------:R-:W-:Y:S01]  /*2d20*/  HMMA.16816.F32 R76, R28, R62, R76 ;  /* 0x0000003e1c4c723c */ /* 0x000fe2000000184c */
[----:B------:R-:W-:Y:S07]  /*2d30*/  LDSM.16.M88.4 R60, [R212] ;  /* 0x00000000d43c783b */ /* 0x000fee0000000200 */
[----:B----4-:R-:W-:Y:S01]  /*2d40*/  HMMA.16816.F32 R68, R16, R44, R56 ;  /* 0x0000002c1044723c */ /* 0x010fe20000001838 */
[----:B------:R-:W3:Y:S07]  /*2d50*/  LDSM.16.M88.4 R56, [R200+0x1400] ;  /* 0x00140000c838783b */ /* 0x000eee0000000200 */
[----:B------:R-:W-:Y:S08]  /*2d60*/  HMMA.16816.F32 R96, R36, R66, R112 ;  /* 0x000000422460723c */ /* 0x000ff00000001870 */
[----:B-1----:R-:W-:Y:S08]  /*2d70*/  HMMA.16816.F32 R52, R12, R44, R52 ;  /* 0x0000002c0c34723c */ /* 0x002ff00000001834 */
[-C--:B------:R-:W-:Y:S08]  /*2d80*/  HMMA.16816.F32 R64, R24, R42.reuse, R72 ;  /* 0x0000002a1840723c */ /* 0x080ff00000001848 */
[----:B------:R-:W-:Y:S01]  /*2d90*/  HMMA.16816.F32 R72, R20, R42, R76 ;  /* 0x0000002a1448723c */ /* 0x000fe2000000184c */
[----:B------:R-:W1:Y:S07]  /*2da0*/  LDSM.16.M88.4 R40, [R200+0x2400] ;  /* 0x00240000c828783b */ /* 0x000e6e0000000200 */
[----:B--2---:R-:W-:Y:S08]  /*2db0*/  HMMA.16816.F32 R80, R8, R48, R68 ;  /* 0x000000300850723c */ /* 0x004ff00000001844 */
[----:B---3--:R-:W-:Y:S08]  /*2dc0*/  HMMA.16816.F32 R68, R32, R56, R92 ;  /* 0x000000382044723c */ /* 0x008ff0000000185c */
[----:B------:R-:W-:Y:S08]  /*2dd0*/  HMMA.16816.F32 R120, R36, R86, R120 ;  /* 0x000000562478723c */ /* 0x000ff00000001878 */
[----:B------:R-:W-:Y:S08]  /*2de0*/  HMMA.16816.F32 R84, R4, R48, R52 ;  /* 0x000000300454723c */ /* 0x000ff00000001834 */
[-C--:B------:R-:W-:Y:S08]  /*2df0*/  HMMA.16816.F32 R52, R16, R46.reuse, R64 ;  /* 0x0000002e1034723c */ /* 0x080ff00000001840 */
[----:B------:R-:W-:Y:S08]  /*2e00*/  HMMA.16816.F32 R64, R12, R46, R72 ;  /* 0x0000002e0c40723c */ /* 0x000ff00000001848 */
[C---:B------:R-:W-:Y:S08]  /*2e10*/  HMMA.16816.F32 R108, R36.reuse, R88, R108 ;  /* 0x00000058246c723c */ /* 0x040ff0000000186c */
[----:B------:R-:W-:Y:S08]  /*2e20*/  HMMA.16816.F32 R116, R36, R90, R116 ;  /* 0x0000005a2474723c */ /* 0x000ff00000001874 */
[----:B------:R-:W-:Y:S01]  /*2e30*/  HMMA.16816.F32 R36, R28, R56, R104 ;  /* 0x000000381c24723c */ /* 0x000fe20000001868 */
[----:B------:R-:W-:-:S04]  /*2e40*/  FMUL.FTZ R0, R80, c[0x0][0x320] ;  /* 0x0000c80050007a20 */ /* 0x000fc80000410000 */
[----:B------:R2:W3:Y:S03]  /*2e50*/  MUFU.TANH R152, R0 ;  /* 0x0000000000987308 */ /* 0x0004e60000002400 */
[----:B------:R-:W-:Y:S01]  /*2e60*/  HMMA.16816.F32 R68, R24, R60, R68 ;  /* 0x0000003c1844723c */ /* 0x000fe20000001844 */
[----:B--2---:R-:W-:-:S04]  /*2e70*/  FMUL.FTZ R0, R81, c[0x0][0x320] ;  /* 0x0000c80051007a20 */ /* 0x004fc80000410000 */
[----:B------:R2:W4:Y:S03]  /*2e80*/  MUFU.TANH R105, R0 ;  /* 0x0000000000697308 */ /* 0x0005260000002400 */
[----:B------:R-:W-:Y:S08]  /*2e90*/  HMMA.16816.F32 R88, R4, R50, R64 ;  /* 0x000000320458723c */ /* 0x000ff00000001840 */
[----:B------:R-:W-:Y:S01]  /*2ea0*/  HMMA.16816.F32 R64, R32, R58, R96 ;  /* 0x0000003a2040723c */ /* 0x000fe20000001860 */
[----:B--2---:R-:W-:-:S07]  /*2eb0*/  FMUL.FTZ R0, R82, c[0x0][0x320] ;  /* 0x0000c80052007a20 */ /* 0x004fce0000410000 */
[----:B------:R-:W-:Y:S01]  /*2ec0*/  HMMA.16816.F32 R44, R20, R60, R36 ;  /* 0x0000003c142c723c */ /* 0x000fe20000001824 */
[----:B------:R-:W2:Y:S01]  /*2ed0*/  LDSM.16.M88.4 R36, [R208] ;  /* 0x00000000d024783b */ /* 0x000ea20000000200 */
[----:B------:R1:W1:Y:S06]  /*2ee0*/  MUFU.TANH R158, R0 ;  /* 0x00000000009e7308 */ /* 0x00026c0000002400 */
[----:B------:R-:W-:Y:S01]  /*2ef0*/  HMMA.16816.F32 R76, R8, R50, R52 ;  /* 0x00000032084c723c */ /* 0x000fe20000001834 */
[----:B------:R-:W2:Y:S01]  /*2f00*/  LDSM.16.M88.4 R52, [R200+0x1800] ;  /* 0x00180000c834783b */ /* 0x000ea20000000200 */
[----:B-1----:R-:W-:-:S06]  /*2f10*/  FMUL.FTZ R0, R83, c[0x0][0x320] ;  /* 0x0000c80053007a20 */ /* 0x002fcc0000410000 */
[----:B------:R-:W-:Y:S01]  /*2f20*/  HMMA.16816.F32 R72, R28, R58, R128 ;  /* 0x0000003a1c48723c */ /* 0x000fe20000001880 */
[----:B------:R1:W1:Y:S02]  /*2f30*/  MUFU.TANH R157, R0 ;  /* 0x00000000009d7308 */ /* 0x0002640000002400 */
[----:B-1----:R-:W-:-:S06]  /*2f40*/  FMUL.FTZ R0, R84, c[0x0][0x320] ;  /* 0x0000c80054007a20 */ /* 0x002fcc0000410000 */
[----:B------:R1:W1:Y:S01]  /*2f50*/  MUFU.TANH R155, R0 ;  /* 0x00000000009b7308 */ /* 0x0002620000002400 */
[----:B------:R-:W-:Y:S01]  /*2f60*/  HMMA.16816.F32 R68, R16, R40, R68 ;  /* 0x000000281044723c */ /* 0x000fe20000001844 */
[----:B-1----:R-:W-:-:S06]  /*2f70*/  FMUL.FTZ R0, R85, c[0x0][0x320] ;  /* 0x0000c80055007a20 */ /* 0x002fcc0000410000 */
[----:B------:R1:W1:Y:S01]  /*2f80*/  MUFU.TANH R153, R0 ;  /* 0x0000000000997308 */ /* 0x0002620000002400 */
[----:B------:R-:W-:Y:S01]  /*2f90*/  HMMA.16816.F32 R56, R24, R62, R64 ;  /* 0x0000003e1838723c */ /* 0x000fe20000001840 */
[----:B-1----:R-:W-:-:S06]  /*2fa0*/  FMUL.FTZ R0, R86, c[0x0][0x320] ;  /* 0x0000c80056007a20 */ /* 0x002fcc0000410000 */
[----:B------:R1:W1:Y:S01]  /*2fb0*/  MUFU.TANH R156, R0 ;  /* 0x00000000009c7308 */ /* 0x0002620000002400 */
[----:B------:R-:W-:Y:S01]  /*2fc0*/  HMMA.16816.F32 R48, R12, R40, R44 ;  /* 0x000000280c30723c */ /* 0x000fe2000000182c */
[----:B------:R-:W2:Y:S01]  /*2fd0*/  LDSM.16.M88.4 R44, [R211] ;  /* 0x00000000d32c783b */ /* 0x000ea20000000200 */
[----:B-1----:R-:W-:-:S05]  /*2fe0*/  FMUL.FTZ R0, R87, c[0x0][0x320] ;  /* 0x0000c80057007a20 */ /* 0x002fca0000410000 */
[----:B------:R1:W1:Y:S01]  /*2ff0*/  MUFU.TANH R154, R0 ;  /* 0x00000000009a7308 */ /* 0x0002620000002400 */
[----:B------:R-:W-:Y:S01]  /*3000*/  HMMA.16816.F32 R64, R20, R62, R72 ;  /* 0x0000003e1440723c */ /* 0x000fe20000001848 */
[----:B-1----:R-:W-:-:S06]  /*3010*/  FMUL.FTZ R0, R76, c[0x0][0x320] ;  /* 0x0000c8004c007a20 */ /* 0x002fcc0000410000 */
[----:B------:R1:W1:Y:S02]  /*3020*/  MUFU.TANH R99, R0 ;  /* 0x0000000000637308 */ /* 0x0002640000002400 */
[----:B-1----:R-:W-:-:S06]  /*3030*/  FMUL.FTZ R0, R77, c[0x0][0x320] ;  /* 0x0000c8004d007a20 */ /* 0x002fcc0000410000 */
[----:B------:R1:W1:Y:S01]  /*3040*/  MUFU.TANH R98, R0 ;  /* 0x0000000000627308 */ /* 0x0002620000002400 */
[----:B------:R-:W-:Y:S01]  /*3050*/  HMMA.16816.F32 R60, R16, R42, R56 ;  /* 0x0000002a103c723c */ /* 0x000fe20000001838 */
[----:B------:R-:W3:Y:S01]  /*3060*/  LDSM.16.M88.4 R56, [R200+0x2800] ;  /* 0x00280000c838783b */ /* 0x000ee20000000200 */
[----:B-1----:R-:W-:-:S05]  /*3070*/  FMUL.FTZ R0, R78, c[0x0][0x320] ;  /* 0x0000c8004e007a20 */ /* 0x002fca0000410000 */
[----:B------:R1:W1:Y:S01]  /*3080*/  MUFU.TANH R143, R0 ;  /* 0x00000000008f7308 */ /* 0x0002620000002400 */
[----:B--2---:R-:W-:Y:S01]  /*3090*/  HMMA.16816.F32 R80, R4, R36, R48 ;  /* 0x000000240450723c */ /* 0x004fe20000001830 */
[----:B-1----:R-:W-:-:S07]  /*30a0*/  FMUL.FTZ R0, R79, c[0x0][0x320] ;  /* 0x0000c8004f007a20 */ /* 0x002fce0000410000 */
[----:B------:R-:W-:Y:S01]  /*30b0*/  HMMA.16816.F32 R76, R8, R36, R68 ;  /* 0x00000024084c723c */ /* 0x000fe20000001844 */
[----:B------:R1:W2:Y:S07]  /*30c0*/  MUFU.TANH R142, R0 ;  /* 0x00000000008e7308 */ /* 0x0002ae0000002400 */
[----:B------:R-:W-:Y:S01]  /*30d0*/  HMMA.16816.F32 R68, R32, R52, R100 ;  /* 0x000000342044723c */ /* 0x000fe20000001864 */
[----:B-1----:R-:W-:-:S04]  /*30e0*/  FMUL.FTZ R0, R88, c[0x0][0x320] ;  /* 0x0000c80058007a20 */ /* 0x002fc80000410000 */
[----:B------:R1:W1:Y:S03]  /*30f0*/  MUFU.TANH R128, R0 ;  /* 0x0000000000807308 */ /* 0x0002660000002400 */
[----:B------:R-:W-:Y:S08]  /*3100*/  HMMA.16816.F32 R48, R28, R52, R132 ;  /* 0x000000341c30723c */ /* 0x000ff00000001884 */
[----:B------:R-:W-:Y:S01]  /*3110*/  HMMA.16816.F32 R64, R12, R42, R64 ;  /* 0x0000002a0c40723c */ /* 0x000fe20000001840 */
[----:B-1----:R-:W-:-:S04]  /*3120*/  FMUL.FTZ R0, R89, c[0x0][0x320] ;  /* 0x0000c80059007a20 */ /* 0x002fc80000410000 */
[----:B------:R1:W1:Y:S03]  /*3130*/  MUFU.TANH R114, R0 ;  /* 0x0000000000727308 */ /* 0x0002660000002400 */
        /* <DEDUP_REMOVED lines=10> */
[----:B------:R-:W2:Y:S01]  /*31e0*/  LDSM.16.M88.4 R48, [R207] ;  /* 0x00000000cf30783b */ /* 0x000ea20000000200 */
[----:B-1----:R-:W-:-:S04]  /*31f0*/  FMUL.FTZ R0, R77, c[0x0][0x320] ;  /* 0x0000c8004d007a20 */ /* 0x002fc80000410000 */
[----:B------:R1:W1:Y:S02]  /*3200*/  MUFU.TANH R96, R0 ;  /* 0x0000000000607308 */ /* 0x0002640000002400 */
[----:B------:R-:W-:Y:S01]  /*3210*/  HMMA.16816.F32 R84, R4, R38, R64 ;  /* 0x000000260454723c */ /* 0x000fe20000001840 */
[----:B------:R-:W2:Y:S01]  /*3220*/  LDSM.16.M88.4 R36, [R200+0x1c00] ;  /* 0x001c0000c824783b */ /* 0x000ea20000000200 */
[----:B-1----:R-:W-:-:S04]  /*3230*/  FMUL.FTZ R0, R78, c[0x0][0x320] ;  /* 0x0000c8004e007a20 */ /* 0x002fc80000410000 */
[----:B------:R1:W1:Y:S02]  /*3240*/  MUFU.TANH R113, R0 ;  /* 0x0000000000717308 */ /* 0x0002640000002400 */
[----:B---3--:R-:W-:Y:S01]  /*3250*/  HMMA.16816.F32 R64, R16, R56, R68 ;  /* 0x000000381040723c */ /* 0x008fe20000001844 */
[----:B-1----:R-:W-:-:S05]  /*3260*/  FMUL.FTZ R0, R79, c[0x0][0x320] ;  /* 0x0000c8004f007a20 */ /* 0x002fca0000410000 */
[----:B------:R1:W3:Y:S02]  /*3270*/  MUFU.TANH R112, R0 ;  /* 0x0000000000707308 */ /* 0x0002e40000002400 */
[----:B------:R-:W-:Y:S01]  /*3280*/  HMMA.16816.F32 R68, R28, R54, R136 ;  /* 0x000000361c44723c */ /* 0x000fe20000001888 */
[----:B------:R-:W2:Y:S01]  /*3290*/  LDSM.16.M88.4 R52, [R210] ;  /* 0x00000000d234783b */ /* 0x000ea20000000200 */
[----:B-1----:R-:W-:-:S04]  /*32a0*/  FMUL.FTZ R0, R80, c[0x0][0x320] ;  /* 0x0000c80050007a20 */ /* 0x002fc80000410000 */
[----:B------:R1:W1:Y:S02]  /*32b0*/  MUFU.TANH R103, R0 ;  /* 0x0000000000677308 */ /* 0x0002640000002400 */
[----:B------:R-:W-:Y:S01]  /*32c0*/  HMMA.16816.F32 R60, R24, R46, R60 ;  /* 0x0000002e183c723c */ /* 0x000fe2000000183c */
[----:B-1----:R-:W-:-:S05]  /*32d0*/  FMUL.FTZ R0, R81, c[0x0][0x320] ;  /* 0x0000c80051007a20 */ /* 0x002fca0000410000 */
[----:B------:R1:W1:Y:S02]  /*32e0*/  MUFU.TANH R101, R0 ;  /* 0x0000000000657308 */ /* 0x0002640000002400 */
[----:B------:R-:W-:Y:S01]  /*32f0*/  HMMA.16816.F32 R40, R12, R56, R40 ;  /* 0x000000380c28723c */ /* 0x000fe20000001828 */
[----:B-1----:R-:W-:-:S05]  /*3300*/  FMUL.FTZ R0, R82, c[0x0][0x320] ;  /* 0x0000c80052007a20 */ /* 0x002fca0000410000 */
[----:B------:R1:W1:Y:S02]  /*3310*/  MUFU.TANH R104, R0 ;  /* 0x0000000000687308 */ /* 0x0002640000002400 */
[----:B-1----:R-:W-:-:S06]  /*3320*/  FMUL.FTZ R0, R83, c[0x0][0x320] ;  /* 0x0000c80053007a20 */ /* 0x002fcc0000410000 */
[----:B------:R1:W1:Y:S01]  /*3330*/  MUFU.TANH R102, R0 ;  /* 0x0000000000667308 */ /* 0x0002620000002400 */
[----:B--2---:R-:W-:Y:S01]  /*3340*/  HMMA.16816.F32 R76, R8, R48, R64 ;  /* 0x00000030084c723c */ /* 0x004fe20000001840 */
[----:B-1----:R-:W-:-:S06]  /*3350*/  FMUL.FTZ R0, R72, c[0x0][0x320] ;  /* 0x0000c80048007a20 */ /* 0x002fcc0000410000 */
[----:B------:R1:W2:Y:S01]  /*3360*/  MUFU.TANH R89, R0 ;  /* 0x0000000000597308 */ /* 0x0002a20000002400 */
[----:B------:R-:W-:Y:S01]  /*3370*/  HMMA.16816.F32 R68, R20, R46, R68 ;  /* 0x0000002e1444723c */ /* 0x000fe20000001844 */
[----:B-1----:R-:W-:-:S06]  /*3380*/  FMUL.FTZ R0, R73, c[0x0][0x320] ;  /* 0x0000c80049007a20 */ /* 0x002fcc0000410000 */
[----:B------:R1:W1:Y:S01]  /*3390*/  MUFU.TANH R88, R0 ;  /* 0x0000000000587308 */ /* 0x0002620000002400 */
[----:B------:R-:W-:Y:S08]  /*33a0*/  HMMA.16816.F32 R64, R32, R36, R108 ;  /* 0x000000242040723c */ /* 0x000ff0000000186c */
[----:B------:R-:W-:Y:S01]  /*33b0*/  HMMA.16816.F32 R44, R16, R58, R60 ;  /* 0x0000003a102c723c */ /* 0x000fe2000000183c */
[----:B-1----:R-:W-:-:S07]  /*33c0*/  FMUL.FTZ R0, R74, c[0x0][0x320] ;  /* 0x0000c8004a007a20 */ /* 0x002fce0000410000 */
[----:B------:R-:W-:Y:S01]  /*33d0*/  HMMA.16816.F32 R60, R32, R38, R116 ;  /* 0x00000026203c723c */ /* 0x000fe20000001874 */
[----:B------:R-:W-:Y:S01]  /*33e0*/  LDSM.16.M88.4 R32, [R206] ;  /* 0x00000000ce20783b */ /* 0x000fe20000000200 */
[----:B------:R1:W1:Y:S06]  /*33f0*/  MUFU.TANH R95, R0 ;  /* 0x00000000005f7308 */ /* 0x00026c0000002400 */
[----:B------:R-:W-:Y:S01]  /*3400*/  HMMA.16816.F32 R80, R4, R48, R40 ;  /* 0x000000300450723c */ /* 0x000fe20000001828 */
[----:B------:R-:W2:Y:S01]  /*3410*/  LDSM.16.M88.4 R40, [R200+0x2c00] ;  /* 0x002c0000c828783b */ /* 0x000ea20000000200 */
[----:B-----5:R-:W-:Y:S01]  /*3420*/  ISETP.GT.AND P0, PT, R124, R170, PT ;  /* 0x000000aa7c00720c */ /* 0x020fe20003f04270 */
[----:B------:R-:W-:-:S04]  /*3430*/  DEPBAR.LE SB0, 0x0 ;  /* 0x000080000000791a */ /* 0x000fc80000000000 */
[----:B-1----:R-:W-:Y:S02]  /*3440*/  FMUL.FTZ R0, R75, c[0x0][0x320] ;  /* 0x0000c8004b007a20 */ /* 0x002fe40000410000 */
[C---:B------:R-:W-:Y:S08]  /*3450*/  HMMA.16816.F32 R72, R28.reuse, R36, R144 ;  /* 0x000000241c48723c */ /* 0x040ff00000001890 */
[----:B------:R-:W-:Y:S01]  /*3460*/  HMMA.16816.F32 R28, R28, R38, R148 ;  /* 0x000000261c1c723c */ /* 0x000fe20000001894 */
[----:B------:R1:W1:Y:S02]  /*3470*/  MUFU.TANH R94, R0 ;  /* 0x00000000005e7308 */ /* 0x0002640000002400 */
[----:B-1----:R-:W-:-:S06]  /*3480*/  FMUL.FTZ R0, R84, c[0x0][0x320] ;  /* 0x0000c80054007a20 */ /* 0x002fcc0000410000 */
[----:B------:R1:W1:Y:S01]  /*3490*/  MUFU.TANH R92, R0 ;  /* 0x00000000005c7308 */ /* 0x0002620000002400 */
[----:B------:R-:W-:Y:S01]  /*34a0*/  HMMA.16816.F32 R68, R12, R58, R68 ;  /* 0x0000003a0c44723c */ /* 0x000fe20000001844 */
[----:B-1----:R-:W-:-:S06]  /*34b0*/  FMUL.FTZ R0, R85, c[0x0][0x320] ;  /* 0x0000c80055007a20 */ /* 0x002fcc0000410000 */
[----:B------:R1:W1:Y:S01]  /*34c0*/  MUFU.TANH R90, R0 ;  /* 0x00000000005a7308 */ /* 0x0002620000002400 */
[-C--:B------:R-:W-:Y:S08]  /*34d0*/  HMMA.16816.F32 R56, R24, R52.reuse, R64 ;  /* 0x000000341838723c */ /* 0x080ff00000001840 */
[----:B------:R-:W-:Y:S01]  /*34e0*/  HMMA.16816.F32 R64, R20, R52, R72 ;  /* 0x000000341440723c */ /* 0x000fe20000001848 */
[----:B-1----:R-:W-:-:S07]  /*34f0*/  FMUL.FTZ R0, R86, c[0x0][0x320] ;  /* 0x0000c80056007a20 */ /* 0x002fce0000410000 */
[-C--:B------:R-:W-:Y:S01]  /*3500*/  HMMA.16816.F32 R24, R24, R54.reuse, R60 ;  /* 0x000000361818723c */ /* 0x080fe2000000183c */
[----:B------:R1:W1:Y:S07]  /*3510*/  MUFU.TANH R93, R0 ;  /* 0x00000000005d7308 */ /* 0x00026e0000002400 */
[----:B------:R-:W-:Y:S01]  /*3520*/  HMMA.16816.F32 R52, R20, R54, R28 ;  /* 0x000000361434723c */ /* 0x000fe2000000181c */
[----:B-1----:R-:W-:-:S04]  /*3530*/  FMUL.FTZ R0, R87, c[0x0][0x320] ;  /* 0x0000c80057007a20 */ /* 0x002fc80000410000 */
[----:B------:R1:W1:Y:S02]  /*3540*/  MUFU.TANH R91, R0 ;  /* 0x00000000005b7308 */ /* 0x0002640000002400 */
[----:B-1----:R-:W-:-:S06]  /*3550*/  FMUL.FTZ R0, R76, c[0x0][0x320] ;  /* 0x0000c8004c007a20 */ /* 0x002fcc0000410000 */
[----:B------:R1:W1:Y:S01]  /*3560*/  MUFU.TANH R84, R0 ;  /* 0x0000000000547308 */ /* 0x0002620000002400 */
[----:B--2---:R-:W-:Y:S01]  /*3570*/  HMMA.16816.F32 R36, R12, R40, R64 ;  /* 0x000000280c24723c */ /* 0x004fe20000001840 */
[----:B-1----:R-:W-:-:S06]  /*3580*/  FMUL.FTZ R0, R77, c[0x0][0x320] ;  /* 0x0000c8004d007a20 */ /* 0x002fcc0000410000 */
[----:B------:R1:W2:Y:S03]  /*3590*/  MUFU.TANH R49, R0 ;  /* 0x0000000000317308 */ /* 0x0002a60000002400 */
[----:B------:R-:W-:Y:S01]  /*35a0*/  HMMA.16816.F32 R12, R12, R42, R52 ;  /* 0x0000002a0c0c723c */ /* 0x000fe20000001834 */
[----:B-1----:R-:W-:-:S04]  /*35b0*/  FMUL.FTZ R0, R78, c[0x0][0x320] ;  /* 0x0000c8004e007a20 */ /* 0x002fc80000410000 */
[----:B------:R1:W1:Y:S02]  /*35c0*/  MUFU.TANH R87, R0 ;  /* 0x0000000000577308 */ /* 0x0002640000002400 */
[----:B-1----:R-:W-:Y:S02]  /*35d0*/  FMUL.FTZ R0, R79, c[0x0][0x320] ;  /* 0x0000c8004f007a20 */ /* 0x002fe40000410000 */
[----:B------:R-:W-:Y:S08]  /*35e0*/  HMMA.16816.F32 R76, R8, R50, R44 ;  /* 0x00000032084c723c */ /* 0x000ff0000000182c */
[C---:B------:R-:W-:Y:S08]  /*35f0*/  HMMA.16816.F32 R44, R16.reuse, R40, R56 ;  /* 0x00000028102c723c */ /* 0x040ff00000001838 */
[----:B------:R-:W-:Y:S01]  /*3600*/  HMMA.16816.F32 R16, R16, R42, R24 ;  /* 0x0000002a1010723c */ /* 0x000fe20000001818 */
[----:B------:R1:W1:Y:S07]  /*3610*/  MUFU.TANH R86, R0 ;  /* 0x0000000000567308 */ /* 0x00026e0000002400 */
[----:B------:R-:W-:Y:S08]  /*3620*/  HMMA.16816.F32 R68, R4, R50, R68 ;  /* 0x000000320444723c */ /* 0x000ff00000001844 */
[----:B------:R-:W-:Y:S01]  /*3630*/  HMMA.16816.F32 R44, R8, R32, R44 ;  /* 0x00000020082c723c */ /* 0x000fe2000000182c */
[----:B-1----:R-:W-:-:S07]  /*3640*/  FMUL.FTZ R0, R80, c[0x0][0x320] ;  /* 0x0000c80050007a20 */ /* 0x002fce0000410000 */
[----:B------:R-:W-:Y:S08]  /*3650*/  HMMA.16816.F32 R20, R4, R32, R36 ;  /* 0x000000200414723c */ /* 0x000ff00000001824 */
[-C--:B------:R-:W-:Y:S08]  /*3660*/  HMMA.16816.F32 R8, R8, R34.reuse, R16 ;  /* 0x000000220808723c */ /* 0x080ff00000001810 */
[----:B------:R-:W-:Y:S01]  /*3670*/  HMMA.16816.F32 R4, R4, R34, R12 ;  /* 0x000000220404723c */ /* 0x000fe2000000180c */
[----:B------:R1:W1:Y:S01]  /*3680*/  MUFU.TANH R85, R0 ;  /* 0x0000000000557308 */ /* 0x0002620000002400 */
[----:B------:R-:W-:-:S02]  /*3690*/  FMUL.FTZ R77, R77, c[0x0][0x320] ;  /* 0x0000c8004d4d7a20 */ /* 0x000fc40000410000 */
[----:B------:R-:W-:Y:S02]  /*36a0*/  FMUL.FTZ R78, R78, c[0x0][0x320] ;  /* 0x0000c8004e4e7a20 */ /* 0x000fe40000410000 */
[----:B-1----:R-:W-:-:S04]  /*36b0*/  FMUL.FTZ R0, R81, c[0x0][0x320] ;  /* 0x0000c80051007a20 */ /* 0x002fc80000410000 */
[----:B------:R1:W1:Y:S01]  /*36c0*/  MUFU.TANH R80, R0 ;  /* 0x0000000000507308 */ /* 0x0002620000002400 */
[----:B------:R-:W-:Y:S02]  /*36d0*/  FMUL.FTZ R79, R79, c[0x0][0x320] ;  /* 0x0000c8004f4f7a20 */ /* 0x000fe40000410000 */
[----:B------:R-:W-:Y:S02]  /*36e0*/  FMUL.FTZ R68, R68, c[0x0][0x320] ;  /* 0x0000c80044447a20 */ /* 0x000fe40000410000 */
[----:B------:R-:W-:Y:S02]  /*36f0*/  FMUL.FTZ R69, R69, c[0x0][0x320] ;  /* 0x0000c80045457a20 */ /* 0x000fe40000410000 */
[----:B------:R-:W-:Y:S02]  /*3700*/  FMUL.FTZ R70, R70, c[0x0][0x320] ;  /* 0x0000c80046467a20 */ /* 0x000fe40000410000 */
[----:B-1----:R-:W-:-:S04]  /*3710*/  FMUL.FTZ R0, R82, c[0x0][0x320] ;  /* 0x0000c80052007a20 */ /* 0x002fc80000410000 */
[----:B------:R1:W1:Y:S01]  /*3720*/  MUFU.TANH R72, R0 ;  /* 0x0000000000487308 */ /* 0x0002620000002400 */
[----:B------:R-:W-:Y:S02]  /*3730*/  FMUL.FTZ R71, R71, c[0x0][0x320] ;  /* 0x0000c80047477a20 */ /* 0x000fe40000410000 */
[----:B------:R-:W-:Y:S02]  /*3740*/  FMUL.FTZ R44, R44, c[0x0][0x320] ;  /* 0x0000c8002c2c7a20 */ /* 0x000fe40000410000 */
[----:B------:R-:W-:Y:S02]  /*3750*/  FMUL.FTZ R45, R45, c[0x0][0x320] ;  /* 0x0000c8002d2d7a20 */ /* 0x000fe40000410000 */
[----:B------:R-:W-:Y:S02]  /*3760*/  FMUL.FTZ R46, R46, c[0x0][0x320] ;  /* 0x0000c8002e2e7a20 */ /* 0x000fe40000410000 */
[----:B------:R-:W-:Y:S02]  /*3770*/  FMUL.FTZ R47, R47, c[0x0][0x320] ;  /* 0x0000c8002f2f7a20 */ /* 0x000fe40000410000 */
[----:B------:R-:W-:-:S02]  /*3780*/  FMUL.FTZ R20, R20, c[0x0][0x320] ;  /* 0x0000c80014147a20 */ /* 0x000fc40000410000 */
[----:B-1----:R-:W-:Y:S02]  /*3790*/  FMUL.FTZ R0, R83, c[0x0][0x320] ;  /* 0x0000c80053007a20 */ /* 0x002fe40000410000 */
[----:B------:R-:W-:Y:S02]  /*37a0*/  FMUL.FTZ R21, R21, c[0x0][0x320] ;  /* 0x0000c80015157a20 */ /* 0x000fe40000410000 */
[----:B------:R1:W1:Y:S01]  /*37b0*/  MUFU.TANH R50, R0 ;  /* 0x0000000000327308 */ /* 0x0002620000002400 */
[----:B------:R-:W-:Y:S02]  /*37c0*/  FMUL.FTZ R22, R22, c[0x0][0x320] ;  /* 0x0000c80016167a20 */ /* 0x000fe40000410000 */
[----:B------:R-:W-:Y:S02]  /*37d0*/  FMUL.FTZ R23, R23, c[0x0][0x320] ;  /* 0x0000c80017177a20 */ /* 0x000fe40000410000 */
[----:B------:R-:W-:Y:S02]  /*37e0*/  FMUL.FTZ R8, R8, c[0x0][0x320] ;  /* 0x0000c80008087a20 */ /* 0x000fe40000410000 */
[----:B------:R-:W-:-:S02]  /*37f0*/  FMUL.FTZ R9, R9, c[0x0][0x320] ;  /* 0x0000c80009097a20 */ /* 0x000fc40000410000 */
[----:B------:R-:W-:Y:S02]  /*3800*/  FMUL.FTZ R10, R10, c[0x0][0x320] ;  /* 0x0000c8000a0a7a20 */ /* 0x000fe40000410000 */
[----:B------:R-:W-:Y:S02]  /*3810*/  FMUL.FTZ R11, R11, c[0x0][0x320] ;  /* 0x0000c8000b0b7a20 */ /* 0x000fe40000410000 */
[----:B------:R-:W-:Y:S02]  /*3820*/  FMUL.FTZ R4, R4, c[0x0][0x320] ;  /* 0x0000c80004047a20 */ /* 0x000fe40000410000 */
[----:B------:R-:W-:Y:S02]  /*3830*/  FMUL.FTZ R5, R5, c[0x0][0x320] ;  /* 0x0000c80005057a20 */ /* 0x000fe40000410000 */
[----:B-1----:R-:W-:Y:S02]  /*3840*/  FMUL.FTZ R0, R76, c[0x0][0x320] ;  /* 0x0000c8004c007a20 */ /* 0x002fe40000410000 */
[----:B------:R-:W-:-:S02]  /*3850*/  FMUL.FTZ R6, R6, c[0x0][0x320] ;  /* 0x0000c80006067a20 */ /* 0x000fc40000410000 */
[----:B------:R-:W-:Y:S01]  /*3860*/  FMUL.FTZ R7, R7, c[0x0][0x320] ;  /* 0x0000c80007077a20 */ /* 0x000fe20000410000 */
[----:B------:R1:W1:Y:S08]  /*3870*/  MUFU.TANH R48, R0 ;  /* 0x0000000000307308 */ /* 0x0002700000002400 */
[----:B------:R-:W1:Y:S08]  /*3880*/  MUFU.TANH R77, R77 ;  /* 0x0000004d004d7308 */ /* 0x000e700000002400 */
        /* <DEDUP_REMOVED lines=10> */
[----:B------:R1:W1:Y:S08]  /*3930*/  MUFU.TANH R38, R20 ;  /* 0x0000001400267308 */ /* 0x0002700000002400 */
        /* <DEDUP_REMOVED lines=10> */
[----:B------:R1:W1:Y:S01]  /*39e0*/  MUFU.TANH R42, R7 ;  /* 0x00000007002a7308 */ /* 0x0002620000002400 */
[----:B------:R-:W-:Y:S01]  /*39f0*/  BSSY B0, `(.L_x_1268) ;  /* 0x000004c000007945 */ /* 0x000fe20003800000 */
[----:B------:R-:W-:Y:S01]  /*3a00*/  BAR.SYNC.DEFER_BLOCKING 0x0 ;  /* 0x0000000000007b1d */ /* 0x000fe20000010000 */
[----:B------:R-:W-:-:S05]  /*3a10*/  ISETP.GT.AND P1, PT, R168, 0x3f, PT ;  /* 0x0000003fa800780c */ /* 0x000fca0003f24270 */
[----:B------:R-:W-:Y:S05]  /*3a20*/  @!P0 BRA `(.L_x_1269) ;  /* 0x0000048000008947 */ /* 0x000fea0003800000 */
[----:B--234-:R-:W-:Y:S01]  /*3a30*/  IMAD R2, R124, 0x40, R169 ;  /* 0x000000407c027824 */ /* 0x01cfe200078e02a9 */
[----:B------:R-:W-:-:S04]  /*3a40*/  MOV R232, RZ ;  /* 0x000000ff00e87202 */ /* 0x000fc80000000f00 */
[----:B------:R-:W-:-:S05]  /*3a50*/  IADD3 R2, R2, -0x40, R168 ;  /* 0xffffffc002027810 */ /* 0x000fca0007ffe0a8 */
[----:B------:R-:W-:-:S04]  /*3a60*/  @P2 IMAD.HI.U32 R3, R2, c[0x0][0x2bc], RZ ;  /* 0x0000af0002032a27 */ /* 0x000fc800078e00ff */
[----:B-1----:R-:W-:Y:S01]  /*3a70*/  IMAD.MOV.U32 R0, RZ, RZ, R2 ;  /* 0x000000ffff007224 */ /* 0x002fe200078e0002 */
[----:B------:R-:W-:-:S04]  /*3a80*/  @P2 SHF.R.U32.HI R0, RZ, c[0x0][0x2c0], R3 ;  /* 0x0000b000ff002a19 */ /* 0x000fc80000011603 */
[----:B------:R-:W-:-:S04]  /*3a90*/  @!P1 IADD3 R3, P0, R0, R166, RZ ;  /* 0x000000a600039210 */ /* 0x000fc80007f1e0ff */
[----:B------:R-:W-:Y:S02]  /*3aa0*/  @!P1 LEA.HI.X.SX32 R5, R0, R163, 0x1, P0 ;  /* 0x000000a300059211 */ /* 0x000fe400000f0eff */
[----:B------:R-:W-:-:S04]  /*3ab0*/  @!P1 LEA R4, P0, R3, c[0x0][0x2a0], 0x2 ;  /* 0x0000a80003049a11 */ /* 0x000fc800078010ff */
[----:B------:R-:W-:-:S05]  /*3ac0*/  @!P1 LEA.HI.X R5, R3, c[0x0][0x2a4], R5, 0x2, P0 ;  /* 0x0000a90003059a11 */ /* 0x000fca00000f1405 */
[----:B------:R-:W2:Y:S01]  /*3ad0*/  @!P1 LDG.E R232, [R4.64] ;  /* 0x0000000604e89981 */ /* 0x000ea2000c1e1900 */
[----:B------:R-:W-:-:S04]  /*3ae0*/  IMAD.MOV R0, RZ, RZ, -R0 ;  /* 0x000000ffff007224 */ /* 0x000fc800078e0a00 */
[----:B------:R-:W-:-:S04]  /*3af0*/  IMAD R234, R0, c[0x0][0x2b8], R2 ;  /* 0x0000ae0000ea7a24 */ /* 0x000fc800078e0202 */
[----:B------:R-:W-:Y:S01]  /*3b00*/  IMAD.WIDE.U32 R2, R234, c[0x0][0x1e0], RZ ;  /* 0x00007800ea027a25 */ /* 0x000fe200078e00ff */
[----:B------:R-:W-:-:S05]  /*3b10*/  SHF.R.S32.HI R0, RZ, 0x1f, R234 ;  /* 0x0000001fff007819 */ /* 0x000fca00000114ea */
[----:B------:R-:W-:-:S04]  /*3b20*/  IMAD R0, R0, c[0x0][0x1e0], RZ ;  /* 0x0000780000007a24 */ /* 0x000fc800078e02ff */
[----:B------:R-:W-:-:S05]  /*3b30*/  IMAD R0, R234, c[0x0][0x1e4], R0 ;  /* 0x00007900ea007a24 */ /* 0x000fca00078e0200 */
[----:B------:R-:W-:Y:S02]  /*3b40*/  IADD3 R3, R3, R0, RZ ;  /* 0x0000000003037210 */ /* 0x000fe40007ffe0ff */
        /* <DEDUP_REMOVED lines=10> */
.L_x_1318:
[----:B------:R-:W-:Y:S05]  /*3bf0*/  BRA.DIV ~URZ, `(.L_x_1271) ;  /* 0x0000d5e27f007947 */ /* 0x000fea000b800000 */
[----:B------:R-:W3:Y:S01]  /*3c00*/  SHFL.IDX PT, R0, R13, RZ, 0x1c1f ;  /* 0x001c1fff0d007589 */ /* 0x000ee200000e0000 */
[C---:B------:R-:W-:Y:S02]  /*3c10*/  IADD3 R2, R240.reuse, 0x20, RZ ;  /* 0x00000020f0027810 */ /* 0x040fe40007ffe0ff */
[----:B------:R-:W-:Y:S02]  /*3c20*/  IADD3 R5, R240, 0x40, RZ ;  /* 0x00000040f0057810 */ /* 0x000fe40007ffe0ff */
[----:B------:R-:W-:Y:S02]  /*3c30*/  ISETP.GE.AND P4, PT, R2, c[0x0][0x1d4], PT ;  /* 0x0000750002007a0c */ /* 0x000fe40003f86270 */
[----:B------:R-:W-:Y:S02]  /*3c40*/  ISETP.GE.AND P5, PT, R240, c[0x0][0x1d4], PT ;  /* 0x00007500f0007a0c */ /* 0x000fe40003fa6270 */
[----:B------:R-:W-:-:S02]  /*3c50*/  SEL R11, RZ, 0x10, P4 ;  /* 0x00000010ff0b7807 */ /* 0x000fc40002000000 */
[----:B------:R-:W-:Y:S02]  /*3c60*/  SEL R12, RZ, 0x10, P5 ;  /* 0x00000010ff0c7807 */ /* 0x000fe40002800000 */
[C---:B---3--:R-:W-:Y:S02]  /*3c70*/  IADD3 R6, P0, R0.reuse, R159, RZ ;  /* 0x0000009f00067210 */ /* 0x048fe40007f1e0ff */
[----:B------:R-:W-:-:S03]  /*3c80*/  IADD3 R2, P6, R0, R160, RZ ;  /* 0x000000a000027210 */ /* 0x000fc60007fde0ff */
[C---:B--2---:R-:W-:Y:S01]  /*3c90*/  IMAD.X R7, R4.reuse, 0x1, R125, P0 ;  /* 0x0000000104077824 */ /* 0x044fe200000e067d */
[----:B------:R-:W-:Y:S01]  /*3ca0*/  ISETP.GE.AND P0, PT, R5, c[0x0][0x1d4], PT ;  /* 0x0000750005007a0c */ /* 0x000fe20003f06270 */
[----:B------:R-:W-:Y:S01]  /*3cb0*/  IMAD.X R3, R4, 0x1, R127, P6 ;  /* 0x0000000104037824 */ /* 0x000fe200030e067f */
[----:B------:R-:W-:Y:S02]  /*3cc0*/  IADD3 R8, P6, R0, R161, RZ ;  /* 0x000000a100087210 */ /* 0x000fe40007fde0ff */
[----:B------:R-:W-:Y:S01]  /*3cd0*/  @!PT LDS RZ, [RZ] ;  /* 0x00000000fffff984 */ /* 0x000fe20000000800 */
[----:B------:R-:W-:Y:S01]  /*3ce0*/  @!PT LDS RZ, [RZ] ;  /* 0x00000000fffff984 */ /* 0x000fe20000000800 */
[----:B------:R2:W-:Y:S03]  /*3cf0*/  LDGSTS.E.BYPASS.LTC128B.128 [R217+0x3100], [R6.64], !P5 ;  /* 0x0310000006d97fae */ /* 0x0005e6000e901d46 */
[----:B------:R-:W-:Y:S01]  /*3d00*/  IMAD.X R9, R4, 0x1, R126, P6 ;  /* 0x0000000104097824 */ /* 0x000fe200030e067e */
[----:B------:R2:W-:Y:S04]  /*3d10*/  LDGSTS.E.BYPASS.LTC128B.128 [R217+0x4100], [R2.64], !P4 ;  /* 0x0410000002d97fae */ /* 0x0005e8000e101d46 */
[----:B------:R-:W3:Y:S04]  /*3d20*/  SHFL.IDX PT, R0, R13, 0x1, 0x1c1f ;  /* 0x003c1f000d007f89 */ /* 0x000ee800000e0000 */
[----:B------:R2:W-:Y:S04]  /*3d30*/  LDGSTS.E.BYPASS.LTC128B.128 [R217+0x5100], [R8.64], !P0 ;  /* 0x0510000008d97fae */ /* 0x0005e8000c101d46 */
[----:B------:R4:W1:Y:S02]  /*3d40*/  SHFL.IDX PT, R4, R10, 0x1, 0x1c1f ;  /* 0x003c1f000a047f89 */ /* 0x00086400000e0000 */
[----:B-1--4-:R-:W-:-:S02]  /*3d50*/  SEL R10, RZ, 0x10, P0 ;  /* 0x00000010ff0a7807 */ /* 0x012fc40000000000 */
.L_x_1319:
[----:B--23--:R-:W-:Y:S02]  /*3d60*/  IADD3 R8, -R12, 0x10, RZ ;  /* 0x000000100c087810 */ /* 0x00cfe40007ffe1ff */
[----:B------:R-:W-:-:S02]  /*3d70*/  IADD3 R2, -R11, 0x10, RZ ;  /* 0x000000100b027810 */ /* 0x000fc40007ffe1ff */
[----:B------:R-:W-:Y:S02]  /*3d80*/  LOP3.LUT R8, R8, 0xf, RZ, 0xc0, !PT ;  /* 0x0000000f08087812 */ /* 0x000fe400078ec0ff */
[----:B------:R-:W-:Y:S02]  /*3d90*/  IADD3 R3, -R10, 0x10, RZ ;  /* 0x000000100a037810 */ /* 0x000fe40007ffe1ff */
[----:B------:R-:W-:Y:S02]  /*3da0*/  LOP3.LUT R6, R2, 0xf, RZ, 0xc0, !PT ;  /* 0x0000000f02067812 */ /* 0x000fe400078ec0ff */
[-C--:B------:R-:W-:Y:S02]  /*3db0*/  IADD3 R8, P4, P0, R8, R0.reuse, R159 ;  /* 0x0000000008087210 */ /* 0x080fe4000789e09f */
[----:B------:R-:W-:Y:S02]  /*3dc0*/  LOP3.LUT R2, R3, 0xf, RZ, 0xc0, !PT ;  /* 0x0000000f03027812 */ /* 0x000fe400078ec0ff */
[----:B------:R-:W-:-:S02]  /*3dd0*/  IADD3 R6, P6, P5, R6, R0, R160 ;  /* 0x0000000006067210 */ /* 0x000fc40007dde0a0 */
[----:B------:R-:W-:Y:S02]  /*3de0*/  IADD3.X R9, RZ, R4, R125, P4, P0 ;  /* 0x00000004ff097210 */ /* 0x000fe400027e047d */
[----:B------:R-:W-:Y:S02]  /*3df0*/  IADD3 R2, P4, P0, R2, R0, R161 ;  /* 0x0000000002027210 */ /* 0x000fe4000789e0a1 */
[-C--:B------:R-:W-:Y:S02]  /*3e00*/  IADD3.X R7, RZ, R4.reuse, R127, P6, P5 ;  /* 0x00000004ff077210 */ /* 0x080fe400037ea47f */
[----:B------:R-:W-:Y:S02]  /*3e10*/  ISETP.NE.U32.AND P6, PT, R12, RZ, PT ;  /* 0x000000ff0c00720c */ /* 0x000fe40003fc5070 */
[----:B------:R-:W-:Y:S02]  /*3e20*/  ISETP.NE.U32.AND P5, PT, R11, RZ, PT ;  /* 0x000000ff0b00720c */ /* 0x000fe40003fa5070 */
[----:B------:R-:W-:-:S02]  /*3e30*/  IADD3.X R3, RZ, R4, R126, P4, P0 ;  /* 0x00000004ff037210 */ /* 0x000fc400027e047e */
[----:B------:R-:W-:-:S07]  /*3e40*/  ISETP.NE.U32.AND P0, PT, R10, RZ, PT ;  /* 0x000000ff0a00720c */ /* 0x000fce0003f05070 */
[----:B------:R-:W-:Y:S01]  /*3e50*/  @!PT LDS RZ, [RZ] ;  /* 0x00000000fffff984 */ /* 0x000fe20000000800 */
[----:B------:R-:W-:Y:S01]  /*3e60*/  @!PT LDS RZ, [RZ] ;  /* 0x00000000fffff984 */ /* 0x000fe20000000800 */
[----:B------:R-:W-:Y:S01]  /*3e70*/  @!PT LDS RZ, [RZ] ;  /* 0x00000000fffff984 */ /* 0x000fe20000000800 */
[----:B------:R1:W-:Y:S04]  /*3e80*/  LDGSTS.E.BYPASS.LTC128B.128.ZFILL [R217+0x3900], [R8.64], P6 ;  /* 0x0390000008d97fae */ /* 0x0003e8000b141d46 */
[----:B------:R1:W-:Y:S04]  /*3e90*/  LDGSTS.E.BYPASS.LTC128B.128.ZFILL [R217+0x4900], [R6.64], P5 ;  /* 0x0490000006d97fae */ /* 0x0003e8000a941d46 */
[----:B------:R1:W-:Y:S02]  /*3ea0*/  LDGSTS.E.BYPASS.LTC128B.128.ZFILL [R217+0x5900], [R2.64], P0 ;  /* 0x0590000002d97fae */ /* 0x0003e40008141d46 */
.L_x_1269:
[----:B--234-:R-:W-:Y:S05]  /*3eb0*/  BSYNC B0 ;  /* 0x0000000000007941 */ /* 0x01cfea0003800000 */
.L_x_1268:
[----:B-1----:R-:W2:Y:S04]  /*3ec0*/  LDL R3, [R1+0x78] ;  /* 0x0000780001037983 */ /* 0x002ea80000100800 */
[----:B------:R-:W2:Y:S04]  /*3ed0*/  LDL R2, [R1+0xb4] ;  /* 0x0000b40001027983 */ /* 0x000ea80000100800 */
[----:B------:R-:W3:Y:S01]  /*3ee0*/  LDL R5, [R1+0x3c] ;  /* 0x00003c0001057983 */ /* 0x000ee20000100800 */
[----:B------:R-:W-:-:S03]  /*3ef0*/  MOV R0, 0x1 ;  /* 0x0000000100007802 */ /* 0x000fc60000000f00 */
[----:B------:R-:W0:Y:S02]  /*3f00*/  LDGDEPBAR ;  /* 0x00000000000079af */ /* 0x000e240000000000 */
[----:B------:R-:W-:Y:S01]  /*3f10*/  IMAD R0, R124, -0x40, R0 ;  /* 0xffffffc07c007824 */ /* 0x000fe200078e0200 */
[----:B--2---:R-:W-:Y:S02]  /*3f20*/  IADD3 R4, R2, R3, RZ ;  /* 0x0000000302047210 */ /* 0x004fe40007ffe0ff */
[----:B------:R-:W-:Y:S02]  /*3f30*/  MOV R3, c[0x0][0x2ac] ;  /* 0x0000ab0000037a02 */ /* 0x000fe40000000f00 */
[----:B---3--:R-:W-:Y:S01]  /*3f40*/  IADD3 R7, -R5, R140, RZ ;  /* 0x0000008c05077210 */ /* 0x008fe20007ffe1ff */
[----:B------:R-:W-:Y:S01]  /*3f50*/  @P3 IMAD.HI.U32 R2, R4, c[0x0][0x2c8], RZ ;  /* 0x0000b20004023a27 */ /* 0x000fe200078e00ff */
[----:B------:R1:W-:Y:S03]  /*3f60*/  STL [R1], R4 ;  /* 0x0000000401007387 */ /* 0x0003e60000100800 */
[----:B------:R-:W-:-:S05]  /*3f70*/  IMAD R0, R3, c[0x0][0x1d0], R0 ;  /* 0x0000740003007a24 */ /* 0x000fca00078e0200 */
[----:B------:R-:W-:Y:S02]  /*3f80*/  IADD3 R6, R0, -c[0x0][0x168], -R5 ;  /* 0x80005a0000067a10 */ /* 0x000fe40007ffe805 */
[----:B-1----:R-:W-:Y:S01]  /*3f90*/  @P3 SHF.R.U32.HI R4, RZ, c[0x0][0x2cc], R2 ;  /* 0x0000b300ff043a19 */ /* 0x002fe20000011602 */
[----:B------:R-:W-:Y:S05]  /*3fa0*/  BRA.DIV ~URZ, `(.L_x_1272) ;  /* 0x0000d4827f007947 */ /* 0x000fea000b800000 */
[----:B------:R1:W2:Y:S02]  /*3fb0*/  SHFL.IDX PT, R0, R4, RZ, 0x1c1f ;  /* 0x001c1fff04007589 */ /* 0x0002a400000e0000 */
.L_x_1320:
[----:B--2---:R-:W-:-:S05]  /*3fc0*/  IMAD.IADD R0, R6, 0x1, R0 ;  /* 0x0000000106007824 */ /* 0x004fca00078e0200 */
[----:B------:R-:W-:-:S04]  /*3fd0*/  IMNMX R0, R7, R0, PT ;  /* 0x0000000007007217 */ /* 0x000fc80003800200 */
[C---:B------:R-:W-:Y:S02]  /*3fe0*/  ISETP.GT.AND P6, PT, R0.reuse, RZ, PT ;  /* 0x000000ff0000720c */ /* 0x040fe40003fc4270 */
[C---:B------:R-:W-:Y:S02]  /*3ff0*/  ISETP.GT.AND P5, PT, R0.reuse, 0x1, PT ;  /* 0x000000010000780c */ /* 0x040fe40003fa4270 */
[C---:B------:R-:W-:Y:S02]  /*4000*/  ISETP.GT.AND P4, PT, R0.reuse, 0x8, PT ;  /* 0x000000080000780c */ /* 0x040fe40003f84270 */
[----:B------:R-:W-:Y:S02]  /*4010*/  ISETP.GT.AND P0, PT, R0, 0x9, PT ;  /* 0x000000090000780c */ /* 0x000fe40003f04270 */
        /* <DEDUP_REMOVED lines=16> */
[----:B------:R-:W-:Y:S02]  /*4120*/  FSEL R98, R84, -INF , P6 ;  /* 0xff80000054627808 */ /* 0x000fe40003000000 */
[----:B------:R-:W-:Y:S02]  /*4130*/  FSEL R100, R49, -INF , P5 ;  /* 0xff80000031647808 */ /* 0x000fe40002800000 */
[----:B------:R-:W-:Y:S02]  /*4140*/  FSEL R106, R48, -INF , P4 ;  /* 0xff800000306a7808 */ /* 0x000fe40002000000 */
[----:B------:R-:W-:-:S02]  /*4150*/  FSEL R107, R77, -INF , P0 ;  /* 0xff8000004d6b7808 */ /* 0x000fc40000000000 */
[C---:B------:R-:W-:Y:S02]  /*4160*/  ISETP.GT.AND P6, PT, R0.reuse, 0x30, PT ;  /* 0x000000300000780c */ /* 0x040fe40003fc4270 */
[C---:B------:R-:W-:Y:S02]  /*4170*/  ISETP.GT.AND P5, PT, R0.reuse, 0x31, PT ;  /* 0x000000310000780c */ /* 0x040fe40003fa4270 */
[C---:B------:R-:W-:Y:S02]  /*4180*/  ISETP.GT.AND P4, PT, R0.reuse, 0x38, PT ;  /* 0x000000380000780c */ /* 0x040fe40003f84270 */
[----:B------:R-:W-:Y:S02]  /*4190*/  ISETP.GT.AND P0, PT, R0, 0x39, PT ;  /* 0x000000390000780c */ /* 0x000fe40003f04270 */
[----:B------:R-:W-:Y:S02]  /*41a0*/  FSEL R105, R44, -INF , P6 ;  /* 0xff8000002c697808 */ /* 0x000fe40003000000 */
[----:B------:R-:W-:-:S02]  /*41b0*/  FSEL R99, R45, -INF , P5 ;  /* 0xff8000002d637808 */ /* 0x000fc40002800000 */
[----:B------:R-:W-:Y:S02]  /*41c0*/  FSEL R97, R17, -INF , P4 ;  /* 0xff80000011617808 */ /* 0x000fe40002000000 */
[----:B------:R-:W-:Y:S01]  /*41d0*/  FSEL R96, R15, -INF , P0 ;  /* 0xff8000000f607808 */ /* 0x000fe20000000000 */
[----:B------:R-:W-:Y:S05]  /*41e0*/  BRA.DIV ~URZ, `(.L_x_1273) ;  /* 0x0000d2a27f007947 */ /* 0x000fea000b800000 */
[----:B------:R-:W2:Y:S04]  /*41f0*/  SHFL.IDX PT, R2, R4, 0x2, 0x1c1f ;  /* 0x005c1f0004027f89 */ /* 0x000ea800000e0000 */
[----:B------:R-:W3:Y:S04]  /*4200*/  SHFL.IDX PT, R3, R4, 0x1, 0x1c1f ;  /* 0x003c1f0004037f89 */ /* 0x000ee800000e0000 */
[----:B------:R4:W5:Y:S01]  /*4210*/  SHFL.IDX PT, R0, R4, 0x3, 0x1c1f ;  /* 0x007c1f0004007f89 */ /* 0x00096200000e0000 */
[----:B--2---:R-:W-:-:S02]  /*4220*/  IMAD.IADD R2, R6, 0x1, R2 ;  /* 0x0000000106027824 */ /* 0x004fc400078e0202 */
[----:B---3--:R-:W-:-:S03]  /*4230*/  IMAD.IADD R3, R6, 0x1, R3 ;  /* 0x0000000106037824 */ /* 0x008fc600078e0203 */
[----:B------:R-:W-:Y:S02]  /*4240*/  IMNMX R2, R7, R2, PT ;  /* 0x0000000207027217 */ /* 0x000fe40003800200 */
[----:B-1--4-:R-:W-:Y:S01]  /*4250*/  FMNMX.FTZ R4, R8, R10, !PT ;  /* 0x0000000a08047209 */ /* 0x012fe20007810000 */
[----:B-----5:R-:W-:Y:S01]  /*4260*/  IMAD.IADD R0, R6, 0x1, R0 ;  /* 0x0000000106007824 */ /* 0x020fe200078e0200 */
[C---:B------:R-:W-:Y:S02]  /*4270*/  ISETP.GT.AND P6, PT, R2.reuse, RZ, PT ;  /* 0x000000ff0200720c */ /* 0x040fe40003fc4270 */
        /* <DEDUP_REMOVED lines=27> */
[----:B------:R-:W-:Y:S02]  /*4430*/  IMNMX R3, R7, R3, PT ;  /* 0x0000000307037217 */ /* 0x000fe40003800200 */
[----:B------:R-:W-:Y:S02]  /*4440*/  FSEL R129, R38, -INF , P6 ;  /* 0xff80000026817808 */ /* 0x000fe40003000000 */
[----:B------:R-:W-:Y:S02]  /*4450*/  FSEL R128, R37, -INF , P5 ;  /* 0xff80000025807808 */ /* 0x000fe40002800000 */
[----:B------:R-:W-:Y:S02]  /*4460*/  FSEL R127, R31, -INF , P4 ;  /* 0xff8000001f7f7808 */ /* 0x000fe40002000000 */
[----:B------:R-:W-:Y:S02]  /*4470*/  FSEL R126, R28, -INF , P0 ;  /* 0xff8000001c7e7808 */ /* 0x000fe40000000000 */
[----:B------:R-:W-:-:S02]  /*4480*/  ISETP.GT.AND P6, PT, R3, RZ, PT ;  /* 0x000000ff0300720c */ /* 0x000fc40003fc4270 */
[C---:B------:R-:W-:Y:S02]  /*4490*/  ISETP.GT.AND P5, PT, R3.reuse, 0x1, PT ;  /* 0x000000010300780c */ /* 0x040fe40003fa4270 */
[C---:B------:R-:W-:Y:S02]  /*44a0*/  ISETP.GT.AND P4, PT, R3.reuse, 0x8, PT ;  /* 0x000000080300780c */ /* 0x040fe40003f84270 */
[----:B------:R-:W-:Y:S02]  /*44b0*/  ISETP.GT.AND P0, PT, R3, 0x9, PT ;  /* 0x000000090300780c */ /* 0x000fe40003f04270 */
[----:B------:R-:W-:Y:S02]  /*44c0*/  FSEL R9, R158, -INF , P6 ;  /* 0xff8000009e097808 */ /* 0x000fe40003000000 */
[----:B------:R-:W-:Y:S02]  /*44d0*/  FSEL R11, R157, -INF , P5 ;  /* 0xff8000009d0b7808 */ /* 0x000fe40002800000 */
[----:B------:R-:W-:-:S02]  /*44e0*/  FSEL R13, R143, -INF , P4 ;  /* 0xff8000008f0d7808 */ /* 0x000fc40002000000 */
[----:B------:R-:W-:Y:S02]  /*44f0*/  FSEL R15, R142, -INF , P0 ;  /* 0xff8000008e0f7808 */ /* 0x000fe40000000000 */
[C---:B------:R-:W-:Y:S02]  /*4500*/  ISETP.GT.AND P6, PT, R3.reuse, 0x10, PT ;  /* 0x000000100300780c */ /* 0x040fe40003fc4270 */
[C---:B------:R-:W-:Y:S02]  /*4510*/  ISETP.GT.AND P5, PT, R3.reuse, 0x11, PT ;  /* 0x000000110300780c */ /* 0x040fe40003fa4270 */
[C---:B------:R-:W-:Y:S02]  /*4520*/  ISETP.GT.AND P4, PT, R3.reuse, 0x18, PT ;  /* 0x000000180300780c */ /* 0x040fe40003f84270 */
[----:B------:R-:W-:Y:S02]  /*4530*/  ISETP.GT.AND P0, PT, R3, 0x19, PT ;  /* 0x000000190300780c */ /* 0x000fe40003f04270 */
[----:B------:R-:W-:-:S02]  /*4540*/  FSEL R17, R113, -INF , P6 ;  /* 0xff80000071117808 */ /* 0x000fc40003000000 */
[----:B------:R-:W-:Y:S02]  /*4550*/  FSEL R19, R112, -INF , P5 ;  /* 0xff80000070137808 */ /* 0x000fe40002800000 */
[----:B------:R-:W-:Y:S02]  /*4560*/  FSEL R21, R95, -INF , P4 ;  /* 0xff8000005f157808 */ /* 0x000fe40002000000 */
[----:B------:R-:W-:Y:S02]  /*4570*/  FSEL R24, R94, -INF , P0 ;  /* 0xff8000005e187808 */ /* 0x000fe40000000000 */
[C---:B------:R-:W-:Y:S02]  /*4580*/  ISETP.GT.AND P6, PT, R3.reuse, 0x20, PT ;  /* 0x000000200300780c */ /* 0x040fe40003fc4270 */
[C---:B------:R-:W-:Y:S02]  /*4590*/  ISETP.GT.AND P5, PT, R3.reuse, 0x21, PT ;  /* 0x000000210300780c */ /* 0x040fe40003fa4270 */
[----:B------:R-:W-:-:S02]  /*45a0*/  ISETP.GT.AND P4, PT, R3, 0x28, PT ;  /* 0x000000280300780c */ /* 0x000fc40003f84270 */
[----:B------:R-:W-:Y:S02]  /*45b0*/  ISETP.GT.AND P0, PT, R3, 0x29, PT ;  /* 0x000000290300780c */ /* 0x000fe40003f04270 */
[----:B------:R-:W-:Y:S02]  /*45c0*/  FSEL R116, R87, -INF , P6 ;  /* 0xff80000057747808 */ /* 0x000fe40003000000 */
[----:B------:R-:W-:Y:S02]  /*45d0*/  FSEL R120, R86, -INF , P5 ;  /* 0xff80000056787808 */ /* 0x000fe40002800000 */
[----:B------:R-:W-:Y:S02]  /*45e0*/  FSEL R119, R78, -INF , P4 ;  /* 0xff8000004e777808 */ /* 0x000fe40002000000 */
[----:B------:R-:W-:Y:S02]  /*45f0*/  FSEL R118, R79, -INF , P0 ;  /* 0xff8000004f767808 */ /* 0x000fe40000000000 */
[----:B------:R-:W-:-:S02]  /*4600*/  ISETP.GT.AND P6, PT, R3, 0x30, PT ;  /* 0x000000300300780c */ /* 0x000fc40003fc4270 */
[C---:B------:R-:W-:Y:S02]  /*4610*/  ISETP.GT.AND P5, PT, R3.reuse, 0x31, PT ;  /* 0x000000310300780c */ /* 0x040fe40003fa4270 */
[C---:B------:R-:W-:Y:S02]  /*4620*/  ISETP.GT.AND P4, PT, R3.reuse, 0x38, PT ;  /* 0x000000380300780c */ /* 0x040fe40003f84270 */
[----:B------:R-:W-:Y:S02]  /*4630*/  ISETP.GT.AND P0, PT, R3, 0x39, PT ;  /* 0x000000390300780c */ /* 0x000fe40003f04270 */
[----:B------:R-:W-:Y:S02]  /*4640*/  IMNMX R0, R7, R0, PT ;  /* 0x0000000007007217 */ /* 0x000fe40003800200 */
[----:B------:R-:W-:Y:S02]  /*4650*/  FSEL R117, R46, -INF , P6 ;  /* 0xff8000002e757808 */ /* 0x000fe40003000000 */
[----:B------:R-:W-:-:S02]  /*4660*/  FSEL R123, R47, -INF , P5 ;  /* 0xff8000002f7b7808 */ /* 0x000fc40002800000 */
[----:B------:R-:W-:Y:S02]  /*4670*/  FSEL R122, R34, -INF , P4 ;  /* 0xff800000227a7808 */ /* 0x000fe40002000000 */
[----:B------:R-:W-:Y:S02]  /*4680*/  FSEL R121, R32, -INF , P0 ;  /* 0xff80000020797808 */ /* 0x000fe40000000000 */
        /* <DEDUP_REMOVED lines=24> */
[----:B------:R-:W-:Y:S02]  /*4810*/  FMNMX.FTZ R2, R12, R4, !PT ;  /* 0x000000040c027209 */ /* 0x000fe40007810000 */
[C---:B------:R-:W-:Y:S02]  /*4820*/  ISETP.GT.AND P6, PT, R0.reuse, 0x30, PT ;  /* 0x000000300000780c */ /* 0x040fe40003fc4270 */
[C---:B------:R-:W-:Y:S02]  /*4830*/  ISETP.GT.AND P5, PT, R0.reuse, 0x31, PT ;  /* 0x000000310000780c */ /* 0x040fe40003fa4270 */
[----:B------:R-:W-:-:S02]  /*4840*/  ISETP.GT.AND P4, PT, R0, 0x38, PT ;  /* 0x000000380000780c */ /* 0x000fc40003f84270 */
[----:B------:R-:W-:Y:S02]  /*4850*/  ISETP.GT.AND P0, PT, R0, 0x39, PT ;  /* 0x000000390000780c */ /* 0x000fe40003f04270 */
        /* <DEDUP_REMOVED lines=42> */
[----:B------:R-:W-:Y:S02]  /*4b00*/  FSEL R112, R41, -INF , P6 ;  /* 0xff80000029707808 */ /* 0x000fe40003000000 */
[----:B------:R-:W-:Y:S02]  /*4b10*/  FMNMX.FTZ R0, R105, R0, !PT ;  /* 0x0000000069007209 */ /* 0x000fe40007810000 */
[----:B------:R-:W-:Y:S02]  /*4b20*/  FMNMX.FTZ R103, R117, R103, !PT ;  /* 0x0000006775677209 */ /* 0x000fe40007810000 */
[----:B------:R-:W-:Y:S02]  /*4b30*/  FMNMX.FTZ R3, R114, R3, !PT ;  /* 0x0000000372037209 */ /* 0x000fe40007810000 */
[----:B------:R-:W-:-:S02]  /*4b40*/  FMNMX.FTZ R2, R128, R2, !PT ;  /* 0x0000000280027209 */ /* 0x000fc40007810000 */
[----:B------:R-:W-:Y:S02]  /*4b50*/  FSEL R111, R39, -INF , P5 ;  /* 0xff800000276f7808 */ /* 0x000fe40002800000 */
[----:B------:R-:W-:Y:S02]  /*4b60*/  FMNMX.FTZ R0, R99, R0, !PT ;  /* 0x0000000063007209 */ /* 0x000fe40007810000 */
[----:B------:R-:W-:Y:S02]  /*4b70*/  FMNMX.FTZ R103, R123, R103, !PT ;  /* 0x000000677b677209 */ /* 0x000fe40007810000 */
[----:B------:R-:W-:Y:S02]  /*4b80*/  FMNMX.FTZ R3, R112, R3, !PT ;  /* 0x0000000370037209 */ /* 0x000fe40007810000 */
[----:B------:R-:W-:Y:S02]  /*4b90*/  FMNMX.FTZ R2, R127, R2, !PT ;  /* 0x000000027f027209 */ /* 0x000fe40007810000 */
[----:B------:R-:W-:-:S02]  /*4ba0*/  FSEL R110, R36, -INF , P4 ;  /* 0xff800000246e7808 */ /* 0x000fc40002000000 */
[----:B------:R-:W-:Y:S02]  /*4bb0*/  FMNMX.FTZ R0, R97, R0, !PT ;  /* 0x0000000061007209 */ /* 0x000fe40007810000 */
[----:B------:R-:W-:Y:S02]  /*4bc0*/  FMNMX.FTZ R103, R122, R103, !PT ;  /* 0x000000677a677209 */ /* 0x000fe40007810000 */
[----:B------:R-:W-:Y:S02]  /*4bd0*/  FMNMX.FTZ R3, R111, R3, !PT ;  /* 0x000000036f037209 */ /* 0x000fe40007810000 */
[----:B------:R-:W-:Y:S02]  /*4be0*/  FMNMX.FTZ R102, R126, R2, !PT ;  /* 0x000000027e667209 */ /* 0x000fe40007810000 */
[----:B------:R-:W-:Y:S02]  /*4bf0*/  FMNMX.FTZ R0, R96, R0, !PT ;  /* 0x0000000060007209 */ /* 0x000fe40007810000 */
[----:B------:R-:W-:Y:S01]  /*4c00*/  FMNMX.FTZ R103, R121, R103, !PT ;  /* 0x0000006779677209 */ /* 0x000fe20007810000 */
[----:B------:R-:W1:Y:S01]  /*4c10*/  SHFL.BFLY PT, R5, R102, 0x2, 0x1f ;  /* 0x0c401f0066057f89 */ /* 0x000e6200000e0000 */
[----:B------:R-:W-:-:S02]  /*4c20*/  FSEL R108, R42, -INF , P0 ;  /* 0xff8000002a6c7808 */ /* 0x000fc40000000000 */
[----:B------:R-:W-:Y:S01]  /*4c30*/  FMNMX.FTZ R2, R110, R3, !PT ;  /* 0x000000036e027209 */ /* 0x000fe20007810000 */
[----:B------:R-:W2:Y:S03]  /*4c40*/  SHFL.BFLY PT, R4, R0, 0x2, 0x1f ;  /* 0x0c401f0000047f89 */ /* 0x000ea600000e0000 */
[----:B------:R-:W-:Y:S01]  /*4c50*/  FMNMX.FTZ R2, R108, R2, !PT ;  /* 0x000000026c027209 */ /* 0x000fe20007810000 */
        /* <DEDUP_REMOVED lines=8> */
[----:B------:R-:W3:Y:S04]  /*4ce0*/  SHFL.BFLY PT, R3, R103, 0x1, 0x1f ;  /* 0x0c201f0067037f89 */ /* 0x000ee800000e0000 */
[----:B------:R4:W4:Y:S01]  /*4cf0*/  SHFL.BFLY PT, R101, R6, 0x1, 0x1f ;  /* 0x0c201f0006657f89 */ /* 0x00092200000e0000 */
[----:B-1----:R-:W-:Y:S02]  /*4d00*/  FMNMX.FTZ R102, R102, R4, !PT ;  /* 0x0000000466667209 */ /* 0x002fe40007810000 */
[----:B--2---:R-:W-:Y:S02]  /*4d10*/  FMNMX.FTZ R104, R0, R104, !PT ;  /* 0x0000006800687209 */ /* 0x004fe40007810000 */
[----:B---3--:R-:W-:-:S03]  /*4d20*/  FMNMX.FTZ R103, R103, R3, !PT ;  /* 0x0000000367677209 */ /* 0x008fc60007810000 */
.L_x_1321:
[C---:B------:R-:W-:Y:S01]  /*4d30*/  FMUL.FTZ R4, R104.reuse, c[0x0][0x2d0] ;  /* 0x0000b40068047a20 */ /* 0x040fe20000410000 */
[----:B------:R-:W-:Y:S01]  /*4d40*/  FSETP.NEU.FTZ.AND P0, PT, R104, -INF , PT ;  /* 0xff8000006800780b */ /* 0x000fe20003f1d000 */
[----:B------:R-:W2:Y:S01]  /*4d50*/  LDL R247, [R1+0x78] ;  /* 0x0000780001f77983 */ /* 0x000ea20000100800 */
[----:B------:R-:W-:Y:S01]  /*4d60*/  FMUL.FTZ R3, R103, c[0x0][0x2d0] ;  /* 0x0000b40067037a20 */ /* 0x000fe20000410000 */
[----:B----4-:R-:W-:Y:S01]  /*4d70*/  FMNMX.FTZ R101, R101, R6, !PT ;  /* 0x0000000665657209 */ /* 0x010fe20007810000 */
[----:B------:R-:W-:Y:S01]  /*4d80*/  WARPSYNC 0xffffffff ;  /* 0xffffffff00007948 */ /* 0x000fe20003800000 */
[----:B------:R-:W-:Y:S01]  /*4d90*/  FSEL R4, R4, RZ, P0 ;  /* 0x000000ff04047208 */ /* 0x000fe20000000000 */
[----:B------:R-:W-:Y:S01]  /*4da0*/  LDSM.16.MT88.4 R36, [R201] ;  /* 0x00000000c924783b */ /* 0x000fe20000004200 */
[----:B------:R-:W-:-:S03]  /*4db0*/  FSETP.NEU.FTZ.AND P0, PT, R103, -INF , PT ;  /* 0xff8000006700780b */ /* 0x000fc60003f1d000 */
[--C-:B------:R-:W-:Y:S01]  /*4dc0*/  FFMA.FTZ R0, R8, c[0x0][0x2d0], -R4.reuse ;  /* 0x0000b40008007a23 */ /* 0x100fe20000010804 */
[----:B------:R-:W-:Y:S01]  /*4dd0*/  FSEL R3, R3, RZ, P0 ;  /* 0x000000ff03037208 */ /* 0x000fe20000000000 */
[--C-:B------:R-:W-:Y:S01]  /*4de0*/  FFMA.FTZ R2, R20, c[0x0][0x2d0], -R4.reuse ;  /* 0x0000b40014027a23 */ /* 0x100fe20000010804 */
[----:B------:R-:W-:Y:S01]  /*4df0*/  FSETP.NEU.FTZ.AND P0, PT, R102, -INF , PT ;  /* 0xff8000006600780b */ /* 0x000fe20003f1d000 */
[----:B------:R1:W-:Y:S01]  /*4e00*/  MUFU.EX2 R189, R0 ;  /* 0x0000000000bd7308 */ /* 0x0003e20000000800 */
[----:B------:R-:W3:Y:S01]  /*4e10*/  LDSM.16.MT88.4 R48, [R202] ;  /* 0x00000000ca30783b */ /* 0x000ee20000004200 */
[----:B------:R-:W-:Y:S02]  /*4e20*/  FFMA.FTZ R5, R21, c[0x0][0x2d0], -R3 ;  /* 0x0000b40015057a23 */ /* 0x000fe40000010803 */
[--C-:B------:R-:W-:Y:S01]  /*4e30*/  FFMA.FTZ R105, R105, c[0x0][0x2d0], -R4.reuse ;  /* 0x0000b40069697a23 */ /* 0x100fe20000010804 */
[----:B------:R-:W4:Y:S01]  /*4e40*/  LDSM.16.MT88.4 R56, [R201+0x1000] ;  /* 0x00100000c938783b */ /* 0x000f220000004200 */
[----:B------:R-:W-:-:S02]  /*4e50*/  FFMA.FTZ R99, R99, c[0x0][0x2d0], -R4 ;  /* 0x0000b40063637a23 */ /* 0x000fc40000010804 */
[----:B------:R5:W-:Y:S01]  /*4e60*/  MUFU.EX2 R241, R2 ;  /* 0x0000000200f17308 */ /* 0x000be20000000800 */
[----:B------:R-:W-:Y:S01]  /*4e70*/  LDSM.16.MT88.4 R68, [R202+0x2000] ;  /* 0x00200000ca44783b */ /* 0x000fe20000004200 */
[----:B------:R-:W-:-:S03]  /*4e80*/  FFMA.FTZ R97, R97, c[0x0][0x2d0], -R4 ;  /* 0x0000b40061617a23 */ /* 0x000fc60000010804 */
[----:B------:R-:W-:Y:S01]  /*4e90*/  LDSM.16.MT88.4 R64, [R201+0x2000] ;  /* 0x00200000c940783b */ /* 0x000fe20000004200 */
[----:B-1----:R-:W-:Y:S02]  /*4ea0*/  FFMA.FTZ R0, R10, c[0x0][0x2d0], -R4 ;  /* 0x0000b4000a007a23 */ /* 0x002fe40000010804 */
[----:B------:R1:W-:Y:S01]  /*4eb0*/  MUFU.EX2 R236, R5 ;  /* 0x0000000500ec7308 */ /* 0x0003e20000000800 */
[----:B-----5:R-:W-:-:S07]  /*4ec0*/  FMUL.FTZ R2, R102, c[0x0][0x2d0] ;  /* 0x0000b40066027a20 */ /* 0x020fce0000410000 */
[----:B------:R5:W3:Y:S01]  /*4ed0*/  MUFU.EX2 R188, R0 ;  /* 0x0000000000bc7308 */ /* 0x000ae20000000800 */
[----:B------:R-:W-:Y:S02]  /*4ee0*/  FSEL R2, R2, RZ, P0 ;  /* 0x000000ff02027208 */ /* 0x000fe40000000000 */
[----:B------:R-:W-:-:S05]  /*4ef0*/  FSETP.NEU.FTZ.AND P0, PT, R101, -INF , PT ;  /* 0xff8000006500780b */ /* 0x000fca0003f1d000 */
[----:B------:R-:W-:Y:S01]  /*4f00*/  MUFU.EX2 R105, R105 ;  /* 0x0000006900697308 */ /* 0x000fe20000000800 */
[----:B-1----:R-:W-:Y:S02]  /*4f10*/  FFMA.FTZ R5, R30, c[0x0][0x2d0], -R2 ;  /* 0x0000b4001e057a23 */ /* 0x002fe40000010802 */
[----:B-----5:R-:W-:-:S05]  /*4f20*/  FFMA.FTZ R0, R12, c[0x0][0x2d0], -R4 ;  /* 0x0000b4000c007a23 */ /* 0x020fca0000010804 */
[----:B------:R1:W-:Y:S01]  /*4f30*/  MUFU.EX2 R229, R5 ;  /* 0x0000000500e57308 */ /* 0x0003e20000000800 */
[----:B---3--:R-:W-:-:S07]  /*4f40*/  F2FP.PACK_AB R20, R188, R189 ;  /* 0x000000bdbc14723e */ /* 0x008fce00000000ff */
[----:B------:R3:W-:Y:S01]  /*4f50*/  MUFU.EX2 R191, R0 ;  /* 0x0000000000bf7308 */ /* 0x0007e20000000800 */
[----:B-1----:R-:W-:-:S07]  /*4f60*/  FFMA.FTZ R5, R33, c[0x0][0x2d0], -R2 ;  /* 0x0000b40021057a23 */ /* 0x002fce0000010802 */
[----:B------:R-:W-:Y:S01]  /*4f70*/  MUFU.EX2 R230, R5 ;  /* 0x0000000500e67308 */ /* 0x000fe20000000800 */
[----:B---3--:R-:W-:-:S07]  /*4f80*/  FFMA.FTZ R0, R14, c[0x0][0x2d0], -R4 ;  /* 0x0000b4000e007a23 */ /* 0x008fce0000010804 */
[----:B------:R1:W3:Y:S02]  /*4f90*/  MUFU.EX2 R192, R0 ;  /* 0x0000000000c07308 */ /* 0x0002e40000000800 */
[----:B-1----:R-:W-:-:S06]  /*4fa0*/  FFMA.FTZ R0, R16, c[0x0][0x2d0], -R4 ;  /* 0x0000b40010007a23 */ /* 0x002fcc0000010804 */
[----:B------:R1:W-:Y:S02]  /*4fb0*/  MUFU.EX2 R238, R0 ;  /* 0x0000000000ee7308 */ /* 0x0003e40000000800 */
[----:B-1----:R-:W-:-:S06]  /*4fc0*/  FFMA.FTZ R0, R18, c[0x0][0x2d0], -R4 ;  /* 0x0000b40012007a23 */ /* 0x002fcc0000010804 */
[----:B------:R1:W5:Y:S02]  /*4fd0*/  MUFU.EX2 R239, R0 ;  /* 0x0000000000ef7308 */ /* 0x0003640000000800 */
[----:B-1----:R-:W-:Y:S01]  /*4fe0*/  FFMA.FTZ R0, R22, c[0x0][0x2d0], -R4 ;  /* 0x0000b40016007a23 */ /* 0x002fe20000010804 */
[----:B---3--:R-:W-:Y:S02]  /*4ff0*/  F2FP.PACK_AB R22, R192, R191 ;  /* 0x000000bfc016723e */ /* 0x008fe400000000ff */
[----:B-----5:R-:W-:-:S03]  /*5000*/  F2FP.PACK_AB R12, R239, R238 ;  /* 0x000000eeef0c723e */ /* 0x020fc600000000ff */
        /* <DEDUP_REMOVED lines=17> */
[----:B------:R1:W3:Y:S02]  /*5120*/  MUFU.EX2 R237, R0 ;  /* 0x0000000000ed7308 */ /* 0x0002e40000000800 */
[----:B-1----:R-:W-:Y:S01]  /*5130*/  FFMA.FTZ R0, R23, c[0x0][0x2d0], -R2 ;  /* 0x0000b40017007a23 */ /* 0x002fe20000010802 */
[----:B------:R-:W-:Y:S02]  /*5140*/  F2FP.PACK_AB R23, R190, R163 ;  /* 0x000000a3be17723e */ /* 0x000fe400000000ff */
[----:B---3--:R-:W-:-:S03]  /*5150*/  F2FP.PACK_AB R15, R237, R236 ;  /* 0x000000eced0f723e */ /* 0x008fc600000000ff */
[----:B------:R1:W-:Y:S02]  /*5160*/  MUFU.EX2 R147, R0 ;  /* 0x0000000000937308 */ /* 0x0003e40000000800 */
[C---:B------:R-:W-:Y:S08]  /*5170*/  HMMA.16816.F32 R84, R20.reuse, R48, RZ ;  /* 0x000000301454723c */ /* 0x040ff000000018ff */
[----:B----4-:R-:W-:Y:S01]  /*5180*/  HMMA.16816.F32 R80, R20, R56, RZ ;  /* 0x000000381450723c */ /* 0x010fe200000018ff */
[----:B-1----:R-:W-:-:S04]  /*5190*/  FFMA.FTZ R0, R25, c[0x0][0x2d0], -R2 ;  /* 0x0000b40019007a23 */ /* 0x002fc80000010802 */
[----:B------:R1:W3:Y:S03]  /*51a0*/  MUFU.EX2 R146, R0 ;  /* 0x0000000000927308 */ /* 0x0002e60000000800 */
[----:B------:R-:W-:Y:S01]  /*51b0*/  HMMA.16816.F32 R44, R20, R36, RZ ;  /* 0x00000024142c723c */ /* 0x000fe200000018ff */
[----:B-1----:R-:W-:Y:S01]  /*51c0*/  FFMA.FTZ R0, R26, c[0x0][0x2d0], -R2 ;  /* 0x0000b4001a007a23 */ /* 0x002fe20000010802 */
[----:B---3--:R-:W-:-:S03]  /*51d0*/  F2FP.PACK_AB R16, R146, R147 ;  /* 0x000000939210723e */ /* 0x008fc600000000ff */
[----:B------:R1:W-:Y:S02]  /*51e0*/  MUFU.EX2 R160, R0 ;  /* 0x0000000000a07308 */ /* 0x0003e40000000800 */
[--C-:B-1----:R-:W-:Y:S02]  /*51f0*/  FFMA.FTZ R0, R27, c[0x0][0x2d0], -R2.reuse ;  /* 0x0000b4001b007a23 */ /* 0x102fe40000010802 */
[----:B------:R-:W1:Y:S04]  /*5200*/  LDSM.16.MT88.4 R24, [R201+0x1400] ;  /* 0x00140000c918783b */ /* 0x000e680000004200 */
[----:B------:R3:W4:Y:S02]  /*5210*/  MUFU.EX2 R227, R0 ;  /* 0x0000000000e37308 */ /* 0x0007240000000800 */
[----:B---3--:R-:W-:Y:S01]  /*5220*/  FFMA.FTZ R0, R29, c[0x0][0x2d0], -R2 ;  /* 0x0000b4001d007a23 */ /* 0x008fe20000010802 */
[----:B----4-:R-:W-:-:S05]  /*5230*/  F2FP.PACK_AB R18, R227, R160 ;  /* 0x000000a0e312723e */ /* 0x010fca00000000ff */
[----:B------:R3:W4:Y:S02]  /*5240*/  MUFU.EX2 R228, R0 ;  /* 0x0000000000e47308 */ /* 0x0007240000000800 */
[----:B---3--:R-:W-:Y:S01]  /*5250*/  FMUL.FTZ R0, R101, c[0x0][0x2d0] ;  /* 0x0000b40065007a20 */ /* 0x008fe20000410000 */
[----:B----4-:R-:W-:Y:S01]  /*5260*/  F2FP.PACK_AB R8, R229, R228 ;  /* 0x000000e4e508723e */ /* 0x010fe200000000ff */
[----:B-1----:R-:W-:Y:S03]  /*5270*/  HMMA.16816.F32 R156, R12, R24, R80 ;  /* 0x000000180c9c723c */ /* 0x002fe60000001850 */
[----:B------:R-:W-:-:S05]  /*5280*/  FSEL R0, R0, RZ, P0 ;  /* 0x000000ff00007208 */ /* 0x000fca0000000000 */
[--C-:B------:R-:W-:Y:S02]  /*5290*/  FFMA.FTZ R5, R7, c[0x0][0x2d0], -R0.reuse ;  /* 0x0000b40007057a23 */ /* 0x100fe40000010800 */
[--C-:B------:R-:W-:Y:S02]  /*52a0*/  FFMA.FTZ R6, R35, c[0x0][0x2d0], -R0.reuse ;  /* 0x0000b40023067a23 */ /* 0x100fe40000010800 */
[----:B------:R1:W-:Y:S08]  /*52b0*/  MUFU.EX2 R145, R5 ;  /* 0x0000000500917308 */ /* 0x0003f00000000800 */
[----:B------:R-:W-:Y:S01]  /*52c0*/  MUFU.EX2 R226, R6 ;  /* 0x0000000600e27308 */ /* 0x000fe20000000800 */
[----:B-1----:R-:W-:-:S07]  /*52d0*/  FFMA.FTZ R5, R28, c[0x0][0x2d0], -R0 ;  /* 0x0000b4001c057a23 */ /* 0x002fce0000010800 */
[----:B------:R1:W3:Y:S02]  /*52e0*/  MUFU.EX2 R144, R5 ;  /* 0x0000000500907308 */ /* 0x0002e40000000800 */
[--C-:B-1----:R-:W-:Y:S01]  /*52f0*/  FFMA.FTZ R5, R31, c[0x0][0x2d0], -R0.reuse ;  /* 0x0000b4001f057a23 */ /* 0x102fe20000010800 */
[----:B---3--:R-:W-:Y:S01]  /*5300*/  F2FP.PACK_AB R17, R144, R145 ;  /* 0x000000919011723e */ /* 0x008fe200000000ff */
[----:B------:R-:W1:Y:S04]  /*5310*/  LDSM.16.MT88.4 R28, [R202+0x400] ;  /* 0x00040000ca1c783b */ /* 0x000e680000004200 */
[----:B------:R3:W-:Y:S02]  /*5320*/  MUFU.EX2 R223, R5 ;  /* 0x0000000500df7308 */ /* 0x0007e40000000800 */
[----:B---3--:R-:W-:-:S06]  /*5330*/  FFMA.FTZ R5, R32, c[0x0][0x2d0], -R0 ;  /* 0x0000b40020057a23 */ /* 0x008fcc0000010800 */
[----:B------:R3:W4:Y:S02]  /*5340*/  MUFU.EX2 R225, R5 ;  /* 0x0000000500e17308 */ /* 0x0007240000000800 */
[----:B---3--:R-:W-:Y:S01]  /*5350*/  FFMA.FTZ R5, R40, c[0x0][0x2d0], -R2 ;  /* 0x0000b40028057a23 */ /* 0x008fe20000010802 */
[----:B----4-:R-:W-:Y:S01]  /*5360*/  F2FP.PACK_AB R19, R225, R223 ;  /* 0x000000dfe113723e */ /* 0x010fe200000000ff */
[----:B------:R-:W3:Y:S01]  /*5370*/  LDSM.16.MT88.4 R40, [R201+0x400] ;  /* 0x00040000c928783b */ /* 0x000ee20000004200 */
[----:B-1----:R-:W-:Y:S03]  /*5380*/  HMMA.16816.F32 R148, R12, R28, R84 ;  /* 0x0000001c0c94723c */ /* 0x002fe60000001854 */
[----:B------:R1:W4:Y:S05]  /*5390*/  MUFU.EX2 R245, R5 ;  /* 0x0000000500f57308 */ /* 0x00032a0000000800 */
[C---:B------:R-:W-:Y:S07]  /*53a0*/  HMMA.16816.F32 R76, R16.reuse, R48, RZ ;  /* 0x00000030104c723c */ /* 0x040fee00000018ff */
[----:B------:R-:W-:Y:S01]  /*53b0*/  FFMA.FTZ R49, R96, c[0x0][0x2d0], -R4 ;  /* 0x0000b40060317a23 */ /* 0x000fe20000010804 */
[C---:B------:R-:W-:Y:S01]  /*53c0*/  HMMA.16816.F32 R72, R16.reuse, R56, RZ ;  /* 0x000000381048723c */ /* 0x040fe200000018ff */
[--C-:B-1----:R-:W-:Y:S01]  /*53d0*/  FFMA.FTZ R5, R34, c[0x0][0x2d0], -R0.reuse ;  /* 0x0000b40022057a23 */ /* 0x102fe20000010800 */
[----:B----4-:R-:W-:Y:S01]  /*53e0*/  F2FP.PACK_AB R10, R245, R230 ;  /* 0x000000e6f50a723e */ /* 0x010fe200000000ff */
[----:B------:R-:W1:Y:S02]  /*53f0*/  LDSM.16.MT88.4 R32, [R202+0x1000] ;  /* 0x00100000ca20783b */ /* 0x000e640000004200 */
[----:B------:R4:W5:Y:S03]  /*5400*/  MUFU.EX2 R224, R5 ;  /* 0x0000000500e07308 */ /* 0x0009660000000800 */
[-C--:B------:R-:W-:Y:S05]  /*5410*/  HMMA.16816.F32 R80, R16, R64.reuse, RZ ;  /* 0x000000401050723c */ /* 0x080fea00000018ff */
[----:B------:R-:W-:Y:S03]  /*5420*/  MUFU.EX2 R49, R49 ;  /* 0x0000003100317308 */ /* 0x000fe60000000800 */
[----:B------:R-:W-:Y:S01]  /*5430*/  HMMA.16816.F32 R84, R20, R64, RZ ;  /* 0x000000401454723c */ /* 0x000fe200000018ff */
[----:B----4-:R-:W-:Y:S01]  /*5440*/  FFMA.FTZ R5, R52, c[0x0][0x2d0], -R0 ;  /* 0x0000b40034057a23 */ /* 0x010fe20000010800 */
[----:B-----5:R-:W-:-:S06]  /*5450*/  F2FP.PACK_AB R9, R226, R224 ;  /* 0x000000e0e209723e */ /* 0x020fcc00000000ff */
[----:B------:R-:W-:Y:S01]  /*5460*/  HMMA.16816.F32 R52, R16, R36, RZ ;  /* 0x000000241034723c */ /* 0x000fe200000018ff */
[----:B------:R4:W-:Y:S07]  /*5470*/  MUFU.EX2 R244, R5 ;  /* 0x0000000500f47308 */ /* 0x0009ee0000000800 */
[----:B---3--:R-:W-:Y:S01]  /*5480*/  HMMA.16816.F32 R140, R12, R40, R44 ;  /* 0x000000280c8c723c */ /* 0x008fe2000000182c */
[----:B------:R-:W-:Y:S01]  /*5490*/  LDSM.16.MT88.4 R44, [R202+0x1400] ;  /* 0x00140000ca2c783b */ /* 0x000fe20000004200 */
[----:B----4-:R-:W-:-:S03]  /*54a0*/  FFMA.FTZ R5, R60, c[0x0][0x2d0], -R0 ;  /* 0x0000b4003c057a23 */ /* 0x010fc60000010800 */
[----:B------:R-:W3:Y:S03]  /*54b0*/  LDSM.16.MT88.4 R60, [R201+0x2400] ;  /* 0x00240000c93c783b */ /* 0x000ee60000004200 */
[-C--:B-1----:R-:W-:Y:S01]  /*54c0*/  HMMA.16816.F32 R88, R16, R32.reuse, RZ ;  /* 0x000000201058723c */ /* 0x082fe200000018ff */
[----:B------:R-:W1:Y:S07]  /*54d0*/  MUFU.EX2 R243, R5 ;  /* 0x0000000500f37308 */ /* 0x000e6e0000000800 */
[----:B------:R-:W-:Y:S01]  /*54e0*/  HMMA.16816.F32 R92, R20, R32, RZ ;  /* 0x00000020145c723c */ /* 0x000fe200000018ff */
[----:B-1----:R-:W-:-:S07]  /*54f0*/  F2FP.PACK_AB R11, R243, R244 ;  /* 0x000000f4f30b723e */ /* 0x002fce00000000ff */
[C---:B------:R-:W-:Y:S01]  /*5500*/  HMMA.16816.F32 R136, R8.reuse, R40, R52 ;  /* 0x000000280888723c */ /* 0x040fe20000001834 */
[----:B------:R-:W1:Y:S07]  /*5510*/  LDSM.16.MT88.4 R52, [R202+0x2400] ;  /* 0x00240000ca34783b */ /* 0x000e6e0000004200 */
[C---:B------:R-:W-:Y:S07]  /*5520*/  HMMA.16816.F32 R132, R8.reuse, R28, R76 ;  /* 0x0000001c0884723c */ /* 0x040fee000000184c */
[--C-:B------:R-:W-:Y:S01]  /*5530*/  FFMA.FTZ R29, R98, c[0x0][0x2d0], -R4.reuse ;  /* 0x0000b400621d7a23 */ /* 0x100fe20000010804 */
[----:B------:R-:W-:Y:S01]  /*5540*/  HMMA.16816.F32 R152, R8, R24, R72 ;  /* 0x000000180898723c */ /* 0x000fe20000001848 */
[----:B------:R-:W-:-:S02]  /*5550*/  FFMA.FTZ R28, R100, c[0x0][0x2d0], -R4 ;  /* 0x0000b400641c7a23 */ /* 0x000fc40000010804 */
[----:B------:R4:W-:Y:S04]  /*5560*/  MUFU.EX2 R218, R29 ;  /* 0x0000001d00da7308 */ /* 0x0009e80000000800 */
[--C-:B------:R-:W-:Y:S01]  /*5570*/  FFMA.FTZ R25, R106, c[0x0][0x2d0], -R4.reuse ;  /* 0x0000b4006a197a23 */ /* 0x100fe20000010804 */
[----:B------:R-:W-:Y:S01]  /*5580*/  HMMA.16816.F32 R76, R20, R68, RZ ;  /* 0x00000044144c723c */ /* 0x000fe200000018ff */
[----:B------:R-:W-:Y:S02]  /*5590*/  FFMA.FTZ R24, R107, c[0x0][0x2d0], -R4 ;  /* 0x0000b4006b187a23 */ /* 0x000fe40000010804 */
[----:B------:R5:W-:Y:S05]  /*55a0*/  MUFU.EX2 R220, R28 ;  /* 0x0000001c00dc7308 */ /* 0x000bea0000000800 */
[----:B------:R-:W-:Y:S03]  /*55b0*/  HMMA.16816.F32 R4, R16, R50, RZ ;  /* 0x000000321004723c */ /* 0x000fe600000018ff */
[----:B------:R2:W-:Y:S01]  /*55c0*/  MUFU.EX2 R221, R25 ;  /* 0x0000001900dd7308 */ /* 0x0005e20000000800 */
[----:B----4-:R-:W-:-:S04]  /*55d0*/  FFMA.FTZ R29, R117, c[0x0][0x2d0], -R3 ;  /* 0x0000b400751d7a23 */ /* 0x010fc80000010803 */
[----:B---3--:R-:W-:Y:S03]  /*55e0*/  HMMA.16816.F32 R184, R8, R60, R80 ;  /* 0x0000003c08b8723c */ /* 0x008fe60000001850 */
[----:B------:R3:W-:Y:S01]  /*55f0*/  MUFU.EX2 R222, R24 ;  /* 0x0000001800de7308 */ /* 0x0007e20000000800 */
[----:B-----5:R-:W-:-:S04]  /*5600*/  FFMA.FTZ R28, R123, c[0x0][0x2d0], -R3 ;  /* 0x0000b4007b1c7a23 */ /* 0x020fc80000010803 */
[----:B-1----:R-:W-:Y:S01]  /*5610*/  HMMA.16816.F32 R176, R12, R52, R76 ;  /* 0x000000340cb0723c */ /* 0x002fe2000000184c */
[--C-:B--2---:R-:W-:Y:S02]  /*5620*/  FFMA.FTZ R25, R129, c[0x0][0x2d0], -R2.reuse ;  /* 0x0000b40081197a23 */ /* 0x104fe40000010802 */
[----:B------:R-:W1:Y:S05]  /*5630*/  MUFU.EX2 R100, R97 ;  /* 0x0000006100647308 */ /* 0x000e6a0000000800 */
[----:B------:R-:W-:Y:S01]  /*5640*/  HMMA.16816.F32 R76, R8, R30, R4 ;  /* 0x0000001e084c723c */ /* 0x000fe20000001804 */
[----:B---3--:R-:W-:Y:S02]  /*5650*/  FFMA.FTZ R24, R128, c[0x0][0x2d0], -R2 ;  /* 0x0000b40080187a23 */ /* 0x008fe40000010802 */
[----:B------:R-:W-:Y:S05]  /*5660*/  MUFU.EX2 R29, R29 ;  /* 0x0000001d001d7308 */ /* 0x000fea0000000800 */
[----:B------:R-:W-:Y:S03]  /*5670*/  HMMA.16816.F32 R4, R16, R58, RZ ;  /* 0x0000003a1004723c */ /* 0x000fe600000018ff */
[----:B------:R-:W2:Y:S01]  /*5680*/  MUFU.EX2 R28, R28 ;  /* 0x0000001c001c7308 */ /* 0x000ea20000000800 */
[----:B-1----:R-:W-:-:S04]  /*5690*/  F2FP.PACK_AB R98, R49, R100 ;  /* 0x000000643162723e */ /* 0x002fc800000000ff */
[----:B------:R-:W-:Y:S03]  /*56a0*/  HMMA.16816.F32 R72, R16, R68, RZ ;  /* 0x000000441048723c */ /* 0x000fe600000018ff */
[----:B------:R-:W-:Y:S05]  /*56b0*/  MUFU.EX2 R25, R25 ;  /* 0x0000001900197308 */ /* 0x000fea0000000800 */
[----:B------:R-:W-:Y:S03]  /*56c0*/  HMMA.16816.F32 R172, R12, R60, R84 ;  /* 0x0000003c0cac723c */ /* 0x000fe60000001854 */
[----:B------:R-:W-:Y:S01]  /*56d0*/  MUFU.EX2 R24, R24 ;  /* 0x0000001800187308 */ /* 0x000fe20000000800 */
[----:B--2---:R-:W-:-:S04]  /*56e0*/  F2FP.PACK_AB R97, R28, R29 ;  /* 0x0000001d1c61723e */ /* 0x004fc800000000ff */
[----:B------:R-:W-:Y:S08]  /*56f0*/  HMMA.16816.F32 R80, R8, R26, R4 ;  /* 0x0000001a0850723c */ /* 0x000ff00000001804 */
[----:B------:R-:W-:Y:S08]  /*5700*/  HMMA.16816.F32 R4, R16, R34, RZ ;  /* 0x000000221004723c */ /* 0x000ff000000018ff */
[C---:B------:R-:W-:Y:S08]  /*5710*/  HMMA.16816.F32 R180, R8.reuse, R52, R72 ;  /* 0x0000003408b4723c */ /* 0x040ff00000001848 */
[C---:B------:R-:W-:Y:S08]  /*5720*/  HMMA.16816.F32 R168, R8.reuse, R44, R88 ;  /* 0x0000002c08a8723c */ /* 0x040ff00000001858 */
[----:B------:R-:W-:Y:S08]  /*5730*/  HMMA.16816.F32 R84, R8, R46, R4 ;  /* 0x0000002e0854723c */ /* 0x000ff00000001804 */
[C---:B------:R-:W-:Y:S08]  /*5740*/  HMMA.16816.F32 R4, R16.reuse, R66, RZ ;  /* 0x000000421004723c */ /* 0x040ff000000018ff */
[-C--:B------:R-:W-:Y:S08]  /*5750*/  HMMA.16816.F32 R72, R16, R38.reuse, RZ ;  /* 0x000000261048723c */ /* 0x080ff000000018ff */
[----:B------:R-:W-:Y:S08]  /*5760*/  HMMA.16816.F32 R36, R20, R38, RZ ;  /* 0x000000261424723c */ /* 0x000ff000000018ff */
[----:B------:R-:W-:Y:S08]  /*5770*/  HMMA.16816.F32 R88, R8, R62, R4 ;  /* 0x0000003e0858723c */ /* 0x000ff00000001804 */
[----:B------:R-:W-:Y:S01]  /*5780*/  HMMA.16816.F32 R4, R20, R50, RZ ;  /* 0x000000321404723c */ /* 0x000fe200000018ff */
[----:B------:R-:W1:Y:S06]  /*5790*/  MUFU.EX2 R51, R99 ;  /* 0x0000006300337308 */ /* 0x000e6c0000000800 */
[----:B------:R-:W-:Y:S01]  /*57a0*/  FADD.FTZ R50, R145, R144 ;  /* 0x0000009091327221 */ /* 0x000fe20000010000 */
[-C--:B------:R-:W-:Y:S08]  /*57b0*/  HMMA.16816.F32 R72, R8, R42.reuse, R72 ;  /* 0x0000002a0848723c */ /* 0x080ff00000001848 */
[----:B------:R-:W-:Y:S01]  /*57c0*/  HMMA.16816.F32 R36, R12, R42, R36 ;  /* 0x0000002a0c24723c */ /* 0x000fe20000001824 */
[----:B-1----:R-:W-:-:S07]  /*57d0*/  F2FP.PACK_AB R96, R51, R105 ;  /* 0x000000693360723e */ /* 0x002fce00000000ff */
[----:B------:R-:W-:Y:S08]  /*57e0*/  HMMA.16816.F32 R16, R16, R70, RZ ;  /* 0x000000461010723c */ /* 0x000ff000000018ff */
[----:B------:R-:W-:Y:S07]  /*57f0*/  HMMA.16816.F32 R40, R12, R30, R4 ;  /* 0x0000001e0c28723c */ /* 0x000fee0000001804 */
[--C-:B------:R-:W-:Y:S01]  /*5800*/  FFMA.FTZ R30, R110, c[0x0][0x2d0], -R0.reuse ;  /* 0x0000b4006e1e7a23 */ /* 0x100fe20000010800 */
[----:B------:R-:W-:Y:S01]  /*5810*/  HMMA.16816.F32 R4, R20, R58, RZ ;  /* 0x0000003a1404723c */ /* 0x000fe200000018ff */
[----:B------:R-:W-:-:S04]  /*5820*/  FFMA.FTZ R31, R108, c[0x0][0x2d0], -R0 ;  /* 0x0000b4006c1f7a23 */ /* 0x000fc80000010800 */
[----:B------:R-:W-:Y:S03]  /*5830*/  MUFU.EX2 R30, R30 ;  /* 0x0000001e001e7308 */ /* 0x000fe60000000800 */
[----:B------:R-:W-:Y:S05]  /*5840*/  HMMA.16816.F32 R164, R12, R44, R92 ;  /* 0x0000002c0ca4723c */ /* 0x000fea000000185c */
[----:B------:R-:W-:Y:S03]  /*5850*/  MUFU.EX2 R31, R31 ;  /* 0x0000001f001f7308 */ /* 0x000fe60000000800 */
[----:B------:R-:W-:Y:S07]  /*5860*/  HMMA.16816.F32 R92, R8, R54, R16 ;  /* 0x00000036085c723c */ /* 0x000fee0000001810 */
[----:B------:R-:W-:Y:S01]  /*5870*/  F2FP.PACK_AB R8, R220, R218 ;  /* 0x000000dadc08723e */ /* 0x000fe200000000ff */
[----:B------:R-:W-:Y:S01]  /*5880*/  HMMA.16816.F32 R16, R12, R26, R4 ;  /* 0x0000001a0c10723c */ /* 0x000fe20000001804 */
[----:B------:R-:W-:-:S06]  /*5890*/  F2FP.PACK_AB R10, R222, R221 ;  /* 0x000000ddde0a723e */ /* 0x000fcc00000000ff */
[--C-:B------:R-:W-:Y:S01]  /*58a0*/  FFMA.FTZ R27, R122, c[0x0][0x2d0], -R3.reuse ;  /* 0x0000b4007a1b7a23 */ /* 0x100fe20000010803 */
[----:B------:R-:W-:Y:S01]  /*58b0*/  HMMA.16816.F32 R4, R20, R66, RZ ;  /* 0x000000421404723c */ /* 0x000fe200000018ff */
[----:B------:R-:W-:-:S04]  /*58c0*/  FFMA.FTZ R26, R121, c[0x0][0x2d0], -R3 ;  /* 0x0000b400791a7a23 */ /* 0x000fc80000010803 */
[----:B------:R-:W-:Y:S03]  /*58d0*/  MUFU.EX2 R27, R27 ;  /* 0x0000001b001b7308 */ /* 0x000fe60000000800 */
[C---:B------:R-:W-:Y:S05]  /*58e0*/  HMMA.16816.F32 R32, R20.reuse, R34, RZ ;  /* 0x000000221420723c */ /* 0x040fea00000018ff */
[----:B------:R-:W1:Y:S03]  /*58f0*/  MUFU.EX2 R26, R26 ;  /* 0x0000001a001a7308 */ /* 0x000e660000000800 */
[----:B------:R-:W-:Y:S08]  /*5900*/  HMMA.16816.F32 R20, R20, R70, RZ ;  /* 0x000000461414723c */ /* 0x000ff000000018ff */
[----:B------:R-:W-:Y:S01]  /*5910*/  HMMA.16816.F32 R60, R12, R62, R4 ;  /* 0x0000003e0c3c723c */ /* 0x000fe20000001804 */
[----:B-1----:R-:W-:-:S06]  /*5920*/  F2FP.PACK_AB R99, R26, R27 ;  /* 0x0000001b1a63723e */ /* 0x002fcc00000000ff */
[----:B------:R-:W-:Y:S01]  /*5930*/  FFMA.FTZ R4, R116, c[0x0][0x2d0], -R3 ;  /* 0x0000b40074047a23 */ /* 0x000fe20000010803 */
[----:B------:R-:W-:Y:S01]  /*5940*/  HMMA.16816.F32 R44, R12, R46, R32 ;  /* 0x0000002e0c2c723c */ /* 0x000fe20000001820 */
[----:B------:R-:W-:Y:S02]  /*5950*/  FADD.FTZ R5, R189, R188 ;  /* 0x000000bcbd057221 */ /* 0x000fe40000010000 */
[----:B------:R1:W-:Y:S01]  /*5960*/  MUFU.EX2 R197, R4 ;  /* 0x0000000400c57308 */ /* 0x0003e20000000800 */
[----:B------:R-:W-:-:S04]  /*5970*/  FADD.FTZ R6, R162, R161 ;  /* 0x000000a1a2067221 */ /* 0x000fc80000010000 */
[----:B------:R-:W-:Y:S01]  /*5980*/  HMMA.16816.F32 R52, R12, R54, R20 ;  /* 0x000000360c34723c */ /* 0x000fe20000001814 */
[----:B------:R-:W2:Y:S06]  /*5990*/  LDSM.16.MT88.4 R12, [R201+0x800] ;  /* 0x00080000c90c783b */ /* 0x000eac0000004200 */
[--C-:B------:R-:W-:Y:S02]  /*59a0*/  FFMA.FTZ R23, R127, c[0x0][0x2d0], -R2.reuse ;  /* 0x0000b4007f177a23 */ /* 0x100fe40000010802 */
[----:B------:R-:W-:Y:S02]  /*59b0*/  FFMA.FTZ R22, R126, c[0x0][0x2d0], -R2 ;  /* 0x0000b4007e167a23 */ /* 0x000fe40000010802 */
[----:B-1----:R-:W-:-:S02]  /*59c0*/  FFMA.FTZ R4, R120, c[0x0][0x2d0], -R3 ;  /* 0x0000b40078047a23 */ /* 0x002fc40000010803 */
[--C-:B------:R-:W-:Y:S01]  /*59d0*/  FFMA.FTZ R20, R112, c[0x0][0x2d0], -R0.reuse ;  /* 0x0000b40070147a23 */ /* 0x100fe20000010800 */
[----:B------:R-:W-:Y:S01]  /*59e0*/  MUFU.EX2 R23, R23 ;  /* 0x0000001700177308 */ /* 0x000fe20000000800 */
[----:B------:R-:W-:-:S07]  /*59f0*/  FFMA.FTZ R21, R111, c[0x0][0x2d0], -R0 ;  /* 0x0000b4006f157a23 */ /* 0x000fce0000010800 */
[----:B------:R1:W3:Y:S08]  /*5a00*/  MUFU.EX2 R198, R4 ;  /* 0x0000000400c67308 */ /* 0x0002f00000000800 */
[----:B------:R-:W-:Y:S01]  /*5a10*/  MUFU.EX2 R22, R22 ;  /* 0x0000001600167308 */ /* 0x000fe20000000800 */
[----:B-1----:R-:W-:Y:S01]  /*5a20*/  FFMA.FTZ R4, R119, c[0x0][0x2d0], -R3 ;  /* 0x0000b40077047a23 */ /* 0x002fe20000010803 */
[----:B---3--:R-:W-:-:S06]  /*5a30*/  F2FP.PACK_AB R9, R198, R197 ;  /* 0x000000c5c609723e */ /* 0x008fcc00000000ff */
[----:B------:R-:W-:Y:S08]  /*5a40*/  MUFU.EX2 R20, R20 ;  /* 0x0000001400147308 */ /* 0x000ff00000000800 */
[----:B------:R1:W-:Y:S08]  /*5a50*/  MUFU.EX2 R199, R4 ;  /* 0x0000000400c77308 */ /* 0x0003f00000000800 */
[----:B------:R-:W-:Y:S01]  /*5a60*/  MUFU.EX2 R21, R21 ;  /* 0x0000001500157308 */ /* 0x000fe20000000800 */
[----:B-1----:R-:W-:-:S02]  /*5a70*/  FFMA.FTZ R4, R118, c[0x0][0x2d0], -R3 ;  /* 0x0000b40076047a23 */ /* 0x002fc40000010803 */
[--C-:B------:R-:W-:Y:S01]  /*5a80*/  FFMA.FTZ R3, R131, c[0x0][0x2d0], -R2.reuse ;  /* 0x0000b40083037a23 */ /* 0x100fe20000010802 */
[----:B------:R-:W-:Y:S04]  /*5a90*/  LDSM.16.MT88.4 R116, [R201+0x1c00] ;  /* 0x001c0000c974783b */ /* 0x000fe80000004200 */
[----:B------:R1:W3:Y:S08]  /*5aa0*/  MUFU.EX2 R219, R4 ;  /* 0x0000000400db7308 */ /* 0x0002f00000000800 */
[----:B------:R4:W-:Y:S01]  /*5ab0*/  MUFU.EX2 R193, R3 ;  /* 0x0000000300c17308 */ /* 0x0009e20000000800 */
[----:B-1----:R-:W-:Y:S01]  /*5ac0*/  FFMA.FTZ R4, R124, c[0x0][0x2d0], -R2 ;  /* 0x0000b4007c047a23 */ /* 0x002fe20000010802 */
[----:B---3--:R-:W-:-:S06]  /*5ad0*/  F2FP.PACK_AB R11, R219, R199 ;  /* 0x000000c7db0b723e */ /* 0x008fcc00000000ff */
[----:B------:R1:W-:Y:S01]  /*5ae0*/  MUFU.EX2 R195, R4 ;  /* 0x0000000400c37308 */ /* 0x0003e20000000800 */
[----:B----4-:R-:W-:Y:S01]  /*5af0*/  FFMA.FTZ R3, R115, c[0x0][0x2d0], -R0 ;  /* 0x0000b40073037a23 */ /* 0x010fe20000010800 */
[----:B--2---:R-:W-:Y:S06]  /*5b00*/  HMMA.16816.F32 R140, R8, R12, R140 ;  /* 0x0000000c088c723c */ /* 0x004fec000000188c */
[----:B------:R2:W-:Y:S01]  /*5b10*/  MUFU.EX2 R107, R3 ;  /* 0x00000003006b7308 */ /* 0x0005e20000000800 */
[----:B-1----:R-:W-:Y:S02]  /*5b20*/  FFMA.FTZ R4, R125, c[0x0][0x2d0], -R2 ;  /* 0x0000b4007d047a23 */ /* 0x002fe40000010802 */
[----:B------:R-:W-:Y:S05]  /*5b30*/  LDSM.16.MT88.4 R124, [R202+0xc00] ;  /* 0x000c0000ca7c783b */ /* 0x000fea0000004200 */
[----:B------:R1:W3:Y:S01]  /*5b40*/  MUFU.EX2 R196, R4 ;  /* 0x0000000400c47308 */ /* 0x0002e20000000800 */
[----:B--2---:R-:W-:-:S02]  /*5b50*/  FADD.FTZ R3, R191, R5 ;  /* 0x00000005bf037221 */ /* 0x004fc40000010000 */
[----:B-1----:R-:W-:Y:S02]  /*5b60*/  FFMA.FTZ R4, R130, c[0x0][0x2d0], -R2 ;  /* 0x0000b40082047a23 */ /* 0x002fe40000010802 */
[----:B------:R-:W-:-:S03]  /*5b70*/  FFMA.FTZ R2, R109, c[0x0][0x2d0], -R0 ;  /* 0x0000b4006d027a23 */ /* 0x000fc60000010800 */
[----:B------:R1:W-:Y:S01]  /*5b80*/  MUFU.EX2 R194, R4 ;  /* 0x0000000400c27308 */ /* 0x0003e20000000800 */
[----:B------:R-:W-:Y:S07]  /*5b90*/  LDSM.16.MT88.4 R108, [R202+0x1c00] ;  /* 0x001c0000ca6c783b */ /* 0x000fee0000004200 */
[----:B------:R2:W-:Y:S01]  /*5ba0*/  MUFU.EX2 R188, R2 ;  /* 0x0000000200bc7308 */ /* 0x0005e20000000800 */
[----:B-1----:R-:W-:Y:S02]  /*5bb0*/  FADD.FTZ R4, R147, R146 ;  /* 0x0000009293047221 */ /* 0x002fe40000010000 */
[----:B------:R-:W-:Y:S02]  /*5bc0*/  HMMA.16816.F32 R144, R8, R14, R36 ;  /* 0x0000000e0890723c */ /* 0x000fe40000001824 */
[----:B------:R-:W-:Y:S01]  /*5bd0*/  FADD.FTZ R48, R160, R4 ;  /* 0x00000004a0307221 */ /* 0x000fe20000010000 */
[----:B---3--:R-:W-:Y:S01]  /*5be0*/  F2FP.PACK_AB R4, R196, R195 ;  /* 0x000000c3c404723e */ /* 0x008fe200000000ff */
[----:B--2---:R-:W-:-:S04]  /*5bf0*/  FFMA.FTZ R2, R113, c[0x0][0x2d0], -R0 ;  /* 0x0000b40071027a23 */ /* 0x004fc80000010800 */
[----:B------:R1:W2:Y:S02]  /*5c00*/  MUFU.EX2 R189, R2 ;  /* 0x0000000200bd7308 */ /* 0x0002a40000000800 */
[----:B-1----:R-:W-:Y:S01]  /*5c10*/  FFMA.FTZ R2, R114, c[0x0][0x2d0], -R0 ;  /* 0x0000b40072027a23 */ /* 0x002fe20000010800 */
[----:B--2---:R-:W-:Y:S01]  /*5c20*/  F2FP.PACK_AB R5, R189, R188 ;  /* 0x000000bcbd05723e */ /* 0x004fe200000000ff */
[----:B------:R-:W-:Y:S01]  /*5c30*/  FADD.FTZ R0, R163, R6 ;  /* 0x00000006a3007221 */ /* 0x000fe20000010000 */
[----:B------:R-:W-:-:S03]  /*5c40*/  F2FP.PACK_AB R6, R193, R194 ;  /* 0x000000c2c106723e */ /* 0x000fc600000000ff */
[----:B------:R-:W1:Y:S01]  /*5c50*/  MUFU.EX2 R106, R2 ;  /* 0x00000002006a7308 */ /* 0x000e620000000800 */
[----:B------:R-:W-:-:S04]  /*5c60*/  FADD.FTZ R0, R190, R0 ;  /* 0x00000000be007221 */ /* 0x000fc80000010000 */
[----:B------:R-:W-:Y:S01]  /*5c70*/  FADD.FTZ R0, R231, R0 ;  /* 0x00000000e7007221 */ /* 0x000fe20000010000 */
[----:B-1----:R-:W-:Y:S01]  /*5c80*/  F2FP.PACK_AB R7, R106, R107 ;  /* 0x0000006b6a07723e */ /* 0x002fe200000000ff */
[----:B------:R-:W-:Y:S02]  /*5c90*/  FADD.FTZ R2, R192, R3 ;  /* 0x00000003c0027221 */ /* 0x000fe40000010000 */
[----:B------:R-:W-:Y:S02]  /*5ca0*/  FADD.FTZ R3, R227, R48 ;  /* 0x00000030e3037221 */ /* 0x000fe40000010000 */
[----:B------:R-:W-:Y:S02]  /*5cb0*/  FADD.FTZ R2, R238, R2 ;  /* 0x00000002ee027221 */ /* 0x000fe40000010000 */
[C---:B------:R-:W-:Y:S08]  /*5cc0*/  HMMA.16816.F32 R136, R4.reuse, R12, R136 ;  /* 0x0000000c0488723c */ /* 0x040ff00000001888 */
[----:B------:R-:W-:Y:S01]  /*5cd0*/  HMMA.16816.F32 R32, R4, R14, R72 ;  /* 0x0000000e0420723c */ /* 0x000fe20000001848 */
[----:B------:R-:W1:Y:S07]  /*5ce0*/  LDSM.16.MT88.4 R12, [R202+0x800] ;  /* 0x00080000ca0c783b */ /* 0x000e6e0000004200 */
[-C--:B-1----:R-:W-:Y:S08]  /*5cf0*/  HMMA.16816.F32 R148, R8, R12.reuse, R148 ;  /* 0x0000000c0894723c */ /* 0x082ff00000001894 */
[----:B------:R-:W-:Y:S01]  /*5d00*/  HMMA.16816.F32 R128, R4, R12, R132 ;  /* 0x0000000c0480723c */ /* 0x000fe20000001884 */
[----:B------:R-:W1:Y:S07]  /*5d10*/  LDSM.16.MT88.4 R132, [R201+0xc00] ;  /* 0x000c0000c984783b */ /* 0x000e6e0000004200 */
[-C--:B------:R-:W-:Y:S08]  /*5d20*/  HMMA.16816.F32 R40, R8, R14.reuse, R40 ;  /* 0x0000000e0828723c */ /* 0x080ff00000001828 */
[----:B------:R-:W-:Y:S01]  /*5d30*/  HMMA.16816.F32 R64, R4, R14, R76 ;  /* 0x0000000e0440723c */ /* 0x000fe2000000184c */
[----:B------:R-:W2:Y:S04]  /*5d40*/  LDSM.16.MT88.4 R12, [R201+0x1800] ;  /* 0x00180000c90c783b */ /* 0x000ea80000004200 */
[----:B------:R-:W-:Y:S01]  /*5d50*/  LDSM.16.MT88.4 R76, [R201+0x2c00] ;  /* 0x002c0000c94c783b */ /* 0x000fe20000004200 */
[----:B------:R-:W-:-:S02]  /*5d60*/  IADD3 R233, R233, -0x2, RZ ;  /* 0xfffffffee9e97810 */ /* 0x000fc40007ffe0ff */
[C---:B------:R-:W-:Y:S08]  /*5d70*/  HMMA.16816.F32 R148, R96.reuse, R124, R148 ;  /* 0x0000007c6094723c */ /* 0x040ff00000001894 */
[C---:B-1----:R-:W-:Y:S08]  /*5d80*/  HMMA.16816.F32 R140, R96.reuse, R132, R140 ;  /* 0x00000084608c723c */ /* 0x042ff0000000188c */
[----:B------:R-:W-:Y:S08]  /*5d90*/  HMMA.16816.F32 R144, R96, R134, R144 ;  /* 0x000000866090723c */ /* 0x000ff00000001890 */
[-C--:B--2---:R-:W-:Y:S08]  /*5da0*/  HMMA.16816.F32 R156, R8, R12.reuse, R156 ;  /* 0x0000000c089c723c */ /* 0x084ff0000000189c */
[----:B------:R-:W-:Y:S08]  /*5db0*/  HMMA.16816.F32 R120, R4, R12, R152 ;  /* 0x0000000c0478723c */ /* 0x000ff00000001898 */
[-C--:B------:R-:W-:Y:S01]  /*5dc0*/  HMMA.16816.F32 R160, R8, R14.reuse, R16 ;  /* 0x0000000e08a0723c */ /* 0x080fe20000001810 */
[----:B------:R-:W1:Y:S07]  /*5dd0*/  LDSM.16.MT88.4 R16, [R201+0x2800] ;  /* 0x00280000c910783b */ /* 0x000e6e0000004200 */
[----:B------:R-:W-:Y:S01]  /*5de0*/  HMMA.16816.F32 R56, R4, R14, R80 ;  /* 0x0000000e0438723c */ /* 0x000fe20000001850 */
[----:B------:R-:W2:Y:S07]  /*5df0*/  LDSM.16.MT88.4 R12, [R202+0x1800] ;  /* 0x00180000ca0c783b */ /* 0x000eae0000004200 */
[C---:B------:R-:W-:Y:S08]  /*5e00*/  HMMA.16816.F32 R152, R96.reuse, R126, R40 ;  /* 0x0000007e6098723c */ /* 0x040ff00000001828 */
[C---:B------:R-:W-:Y:S08]  /*5e10*/  HMMA.16816.F32 R156, R96.reuse, R116, R156 ;  /* 0x00000074609c723c */ /* 0x040ff0000000189c */
[----:B------:R-:W-:Y:S08]  /*5e20*/  HMMA.16816.F32 R160, R96, R118, R160 ;  /* 0x0000007660a0723c */ /* 0x000ff000000018a0 */
[C---:B-1----:R-:W-:Y:S08]  /*5e30*/  HMMA.16816.F32 R68, R8.reuse, R16, R172 ;  /* 0x000000100844723c */ /* 0x042ff000000018ac */
[-C--:B--2---:R-:W-:Y:S08]  /*5e40*/  HMMA.16816.F32 R164, R8, R12.reuse, R164 ;  /* 0x0000000c08a4723c */ /* 0x084ff000000018a4 */
[----:B------:R-:W-:Y:S08]  /*5e50*/  HMMA.16816.F32 R112, R4, R12, R168 ;  /* 0x0000000c0470723c */ /* 0x000ff000000018a8 */
[-C--:B------:R-:W-:Y:S08]  /*5e60*/  HMMA.16816.F32 R44, R8, R14.reuse, R44 ;  /* 0x0000000e082c723c */ /* 0x080ff0000000182c */
[----:B------:R-:W-:Y:S01]  /*5e70*/  HMMA.16816.F32 R36, R4, R14, R84 ;  /* 0x0000000e0424723c */ /* 0x000fe20000001854 */
[----:B------:R-:W1:Y:S07]  /*5e80*/  LDSM.16.MT88.4 R12, [R202+0x2800] ;  /* 0x00280000ca0c783b */ /* 0x000e6e0000004200 */
[----:B------:R-:W-:Y:S08]  /*5e90*/  HMMA.16816.F32 R60, R8, R18, R60 ;  /* 0x00000012083c723c */ /* 0x000ff0000000183c */
[C---:B------:R-:W-:Y:S08]  /*5ea0*/  HMMA.16816.F32 R72, R4.reuse, R16, R184 ;  /* 0x000000100448723c */ /* 0x040ff000000018b8 */
[----:B------:R-:W-:Y:S08]  /*5eb0*/  HMMA.16816.F32 R16, R4, R18, R88 ;  /* 0x000000120410723c */ /* 0x000ff00000001858 */
[C---:B------:R-:W-:Y:S08]  /*5ec0*/  HMMA.16816.F32 R68, R96.reuse, R76, R68 ;  /* 0x0000004c6044723c */ /* 0x040ff00000001844 */
[----:B------:R-:W-:Y:S08]  /*5ed0*/  HMMA.16816.F32 R80, R96, R78, R60 ;  /* 0x0000004e6050723c */ /* 0x000ff0000000183c */
[C---:B-1----:R-:W-:Y:S08]  /*5ee0*/  HMMA.16816.F32 R84, R8.reuse, R12, R176 ;  /* 0x0000000c0854723c */ /* 0x042ff000000018b0 */
[----:B------:R-:W-:Y:S08]  /*5ef0*/  HMMA.16816.F32 R52, R8, R14, R52 ;  /* 0x0000000e0834723c */ /* 0x000ff00000001834 */
[C---:B------:R-:W-:Y:S08]  /*5f00*/  HMMA.16816.F32 R88, R4.reuse, R12, R180 ;  /* 0x0000000c0458723c */ /* 0x040ff000000018b4 */
[----:B------:R-:W-:Y:S07]  /*5f10*/  HMMA.16816.F32 R12, R4, R14, R92 ;  /* 0x0000000e040c723c */ /* 0x000fee000000185c */
[----:B------:R-:W-:Y:S01]  /*5f20*/  F2FP.PACK_AB R92, R24, R25 ;  /* 0x00000019185c723e */ /* 0x000fe200000000ff */
[----:B------:R-:W-:Y:S01]  /*5f30*/  FADD.FTZ R5, R223, R50 ;  /* 0x00000032df057221 */ /* 0x000fe20000010000 */
[----:B------:R-:W-:Y:S01]  /*5f40*/  F2FP.PACK_AB R94, R22, R23 ;  /* 0x00000017165e723e */ /* 0x000fe200000000ff */
[----:B------:R-:W-:Y:S01]  /*5f50*/  FADD.FTZ R4, R228, R3 ;  /* 0x00000003e4047221 */ /* 0x000fe20000010000 */
[----:B------:R-:W-:Y:S01]  /*5f60*/  F2FP.PACK_AB R93, R21, R20 ;  /* 0x00000014155d723e */ /* 0x000fe200000000ff */
[----:B------:R-:W-:Y:S01]  /*5f70*/  FADD.FTZ R5, R225, R5 ;  /* 0x00000005e1057221 */ /* 0x000fe20000010000 */
[----:B------:R-:W-:Y:S01]  /*5f80*/  F2FP.PACK_AB R95, R31, R30 ;  /* 0x0000001e1f5f723e */ /* 0x000fe200000000ff */
        /* <DEDUP_REMOVED lines=8> */
[----:B------:R-:W1:Y:S01]  /*6010*/  LDSM.16.MT88.4 R4, [R202+0x2c00] ;  /* 0x002c0000ca04783b */ /* 0x000e620000004200 */
[----:B------:R-:W-:Y:S02]  /*6020*/  FADD.FTZ R8, R237, R2 ;  /* 0x00000002ed087221 */ /* 0x000fe40000010000 */
[----:B------:R-:W-:-:S02]  /*6030*/  @P3 IMAD.HI.U32 R2, R247, c[0x0][0x2c8], RZ ;  /* 0x0000b200f7023a27 */ /* 0x000fc400078e00ff */
[----:B------:R-:W-:Y:S01]  /*6040*/  HMMA.16816.F32 R132, R92, R134, R32 ;  /* 0x000000865c84723c */ /* 0x000fe20000001820 */
[----:B------:R-:W2:Y:S01]  /*6050*/  LDL R32, [R1+0x8] ;  /* 0x0000080001207983 */ /* 0x000ea20000100800 */
[----:B------:R-:W-:Y:S01]  /*6060*/  FADD.FTZ R10, R230, R0 ;  /* 0x00000000e60a7221 */ /* 0x000fe20000010000 */
[----:B------:R-:W-:Y:S01]  /*6070*/  MOV R0, R247 ;  /* 0x000000f700007202 */ /* 0x000fe20000000f00 */
[----:B------:R-:W-:Y:S01]  /*6080*/  FADD.FTZ R3, R241, R3 ;  /* 0x00000003f1037221 */ /* 0x000fe20000010000 */
[----:B------:R-:W-:-:S03]  /*6090*/  @P3 SHF.R.U32.HI R0, RZ, c[0x0][0x2cc], R2 ;  /* 0x0000b300ff003a19 */ /* 0x000fc60000011602 */
[----:B------:R-:W-:Y:S01]  /*60a0*/  HMMA.16816.F32 R72, R92, R76, R72 ;  /* 0x0000004c5c48723c */ /* 0x000fe20000001848 */
[----:B------:R-:W-:Y:S01]  /*60b0*/  IADD3 R0, R0, -c[0x0][0x168], R246 ;  /* 0x80005a0000007a10 */ /* 0x000fe20007ffe0f6 */
[----:B------:R-:W-:-:S03]  /*60c0*/  FADD.FTZ R9, R242, R3 ;  /* 0x00000003f2097221 */ /* 0x000fc60000010000 */
[----:B------:R-:W-:-:S03]  /*60d0*/  SHF.R.S32.HI R2, RZ, 0x1f, R0 ;  /* 0x0000001fff027819 */ /* 0x000fc60000011400 */
[----:B------:R-:W-:Y:S01]  /*60e0*/  HMMA.16816.F32 R76, R92, R78, R16 ;  /* 0x0000004e5c4c723c */ /* 0x000fe20000001810 */
[----:B------:R-:W-:-:S06]  /*60f0*/  FADD.FTZ R3, R244, R11 ;  /* 0x0000000bf4037221 */ /* 0x000fcc0000010000 */
[----:B------:R-:W-:Y:S01]  /*6100*/  LEA.HI R16, R2, R0, RZ, 0x6 ;  /* 0x0000000002107211 */ /* 0x000fe200078f30ff */
[----:B------:R-:W-:Y:S01]  /*6110*/  FADD.FTZ R2, R245, R10 ;  /* 0x0000000af5027221 */ /* 0x000fe20000010000 */
[----:B------:R-:W-:Y:S01]  /*6120*/  HMMA.16816.F32 R168, R96, R110, R44 ;  /* 0x0000006e60a8723c */ /* 0x000fe2000000182c */
[----:B------:R-:W-:Y:S02]  /*6130*/  FADD.FTZ R0, R218, R9 ;  /* 0x00000009da007221 */ /* 0x000fe40000010000 */
[----:B------:R-:W-:Y:S02]  /*6140*/  FADD.FTZ R2, R195, R2 ;  /* 0x00000002c3027221 */ /* 0x000fe40000010000 */
[----:B------:R-:W-:-:S03]  /*6150*/  FADD.FTZ R0, R220, R0 ;  /* 0x00000000dc007221 */ /* 0x000fc60000010000 */
[----:B------:R-:W-:Y:S08]  /*6160*/  HMMA.16816.F32 R128, R92, R124, R128 ;  /* 0x0000007c5c80723c */ /* 0x000ff00000001880 */
[-C--:B-1----:R-:W-:Y:S08]  /*6170*/  HMMA.16816.F32 R84, R96, R4.reuse, R84 ;  /* 0x000000046054723c */ /* 0x082ff00000001854 */
        /* <DEDUP_REMOVED lines=20> */
[----:B------:R-:W-:Y:S01]  /*62c0*/  FADD.FTZ R2, R106, R4 ;  /* 0x000000046a027221 */ /* 0x000fe20000010000 */
[----:B------:R-:W-:Y:S01]  /*62d0*/  SHF.R.S32.HI R4, RZ, 0x6, R16 ;  /* 0x00000006ff047819 */ /* 0x000fe20000011410 */
[----:B------:R-:W-:Y:S01]  /*62e0*/  FADD.FTZ R0, R25, R0 ;  /* 0x0000000019007221 */ /* 0x000fe20000010000 */
[----:B------:R-:W-:Y:S03]  /*62f0*/  HMMA.16816.F32 R108, R92, R110, R36 ;  /* 0x0000006e5c6c723c */ /* 0x000fe60000001824 */
[----:B------:R-:W-:Y:S02]  /*6300*/  FADD.FTZ R248, R24, R0 ;  /* 0x0000000018f87221 */ /* 0x000fe40000010000 */
[----:B------:R-:W-:-:S02]  /*6310*/  FADD.FTZ R0, R20, R2 ;  /* 0x0000000214007221 */ /* 0x000fc40000010000 */
[----:B------:R-:W-:Y:S01]  /*6320*/  FADD.FTZ R243, R51, R243 ;  /* 0x000000f333f37221 */ /* 0x000fe20000010000 */
[-C--:B------:R-:W-:Y:S01]  /*6330*/  HMMA.16816.F32 R96, R96, R6.reuse, R52 ;  /* 0x000000066060723c */ /* 0x080fe20000001834 */
        /* <DEDUP_REMOVED lines=8> */
[----:B------:R-:W-:Y:S02]  /*63c0*/  FADD.FTZ R247, R26, R247 ;  /* 0x000000f71af77221 */ /* 0x000fe40000010000 */
[----:B------:R-:W-:Y:S02]  /*63d0*/  FADD.FTZ R248, R22, R248 ;  /* 0x000000f816f87221 */ /* 0x000fe40000010000 */
[----:B------:R-:W-:Y:S01]  /*63e0*/  FADD.FTZ R249, R31, R0 ;  /* 0x000000001ff97221 */ /* 0x000fe20000010000 */
[----:B--2---:R-:W-:-:S05]  /*63f0*/  IMNMX R32, R32, R4, !PT ;  /* 0x0000000420207217 */ /* 0x004fca0007800200 */
[----:B------:R1:W-:Y:S01]  /*6400*/  STL [R1+0xc], R32 ;  /* 0x00000c2001007387 */ /* 0x0003e20000100800 */
[----:B------:R-:W-:-:S13]  /*6410*/  ISETP.GE.AND P0, PT, R233, R32, PT ;  /* 0x00000020e900720c */ /* 0x000fda0003f06270 */
[----:B------:R-:W-:Y:S05]  /*6420*/  @!P0 BRA `(.L_x_1274) ;  /* 0x0000483000008947 */ /* 0x000fea0003800000 */
[----:B------:R-:W-:Y:S01]  /*6430*/  IMAD.MOV.U32 R105, RZ, RZ, R103 ;  /* 0x000000ffff697224 */ /* 0x000fe200078e0067 */
[----:B------:R-:W-:Y:S01]  /*6440*/  MOV R107, R101 ;  /* 0x00000065006b7202 */ /* 0x000fe20000000f00 */
[----:B------:R-:W-:Y:S01]  /*6450*/  IMAD.MOV.U32 R100, RZ, RZ, R104 ;  /* 0x000000ffff647224 */ /* 0x000fe200078e0068 */
[----:B------:R-:W-:Y:S02]  /*6460*/  MOV R106, R102 ;  /* 0x00000066006a7202 */ /* 0x000fe40000000f00 */
.L_x_1285:
        /* <DEDUP_REMOVED lines=8> */
[----:B-1----:R3:W1:Y:S04]  /*64f0*/  LDSM.16.M88.4 R32, [R200+0x400] ;  /* 0x00040000c820783b */ /* 0x0026680000000200 */
[----:B------:R3:W1:Y:S04]  /*6500*/  LDSM.16.M88.4 R48, [R200+0x800] ;  /* 0x00080000c830783b */ /* 0x0006680000000200 */
[----:B------:R3:W1:Y:S04]  /*6510*/  LDSM.16.M88.4 R172, [R200+0xc00] ;  /* 0x000c0000c8ac783b */ /* 0x0006680000000200 */
[----:B------:R3:W1:Y:S04]  /*6520*/  LDSM.16.M88.4 R176, [R204] ;  /* 0x00000000ccb0783b */ /* 0x0006680000000200 */
[----:B------:R3:W1:Y:S04]  /*6530*/  LDSM.16.M88.4 R184, [R204+0x1000] ;  /* 0x00100000ccb8783b */ /* 0x0006680000000200 */
[----:B------:R3:W1:Y:S04]  /*6540*/  LDSM.16.M88.4 R180, [R205] ;  /* 0x00000000cdb4783b */ /* 0x0006680000000200 */
[----:B------:R3:W1:Y:S04]  /*6550*/  LDSM.16.M88.4 R188, [R216] ;  /* 0x00000000d8bc783b */ /* 0x0006680000000200 */
[----:B------:R3:W1:Y:S04]  /*6560*/  LDSM.16.M88.4 R192, [R215] ;  /* 0x00000000d7c0783b */ /* 0x0006680000000200 */
[----:B------:R3:W1:Y:S01]  /*6570*/  LDSM.16.M88.4 R196, [R214] ;  /* 0x00000000d6c4783b */ /* 0x0006620000000200 */
[----:B--2---:R-:W-:-:S13]  /*6580*/  ISETP.GT.AND P0, PT, R0, R233, PT ;  /* 0x000000e90000720c */ /* 0x004fda0003f04270 */
[----:B------:R-:W-:-:S05]  /*6590*/  @P0 BRA `(.L_x_1276) ;  /* 0x000004a000000947 */ /* 0x000fca0003800000 */
[----:B-1-34-:R-:W-:Y:S01]  /*65a0*/  SHF.R.S32.HI R0, RZ, 0x1f, R234 ;  /* 0x0000001fff007819 */ /* 0x01afe200000114ea */
[----:B------:R-:W2:Y:S01]  /*65b0*/  LDL.64 R8, [R1+0x28] ;  /* 0x0000280001087983 */ /* 0x000ea20000100a00 */
[----:B------:R-:W-:Y:S01]  /*65c0*/  SHF.R.S32.HI R4, RZ, 0x1f, R232 ;  /* 0x0000001fff047819 */ /* 0x000fe200000114e8 */
[----:B------:R-:W-:Y:S01]  /*65d0*/  IMAD.WIDE.U32 R2, R234, c[0x0][0x208], RZ ;  /* 0x00008200ea027a25 */ /* 0x000fe200078e00ff */
[C---:B------:R-:W-:Y:S02]  /*65e0*/  IADD3 R6, R240.reuse, 0x40, RZ ;  /* 0x00000040f0067810 */ /* 0x040fe40007ffe0ff */
[----:B------:R-:W-:Y:S01]  /*65f0*/  IADD3 R5, R240, 0x40, RZ ;  /* 0x00000040f0057810 */ /* 0x000fe20007ffe0ff */
[----:B------:R-:W3:Y:S01]  /*6600*/  LDL R7, [R1+0x38] ;  /* 0x0000380001077983 */ /* 0x000ee20000100800 */
[----:B------:R-:W-:Y:S01]  /*6610*/  SHF.R.S32.HI R6, RZ, 0x1f, R6 ;  /* 0x0000001fff067819 */ /* 0x000fe20000011406 */
[----:B------:R-:W-:Y:S02]  /*6620*/  IMAD R0, R0, c[0x0][0x208], RZ ;  /* 0x0000820000007a24 */ /* 0x000fe400078e02ff */
[----:B------:R-:W-:Y:S01]  /*6630*/  IMAD R4, R4, c[0x0][0x218], RZ ;  /* 0x0000860004047a24 */ /* 0x000fe200078e02ff */
[----:B------:R-:W-:Y:S01]  /*6640*/  SHF.L.U64.HI R20, R5, 0x1, R6 ;  /* 0x0000000105147819 */ /* 0x000fe20000010206 */
[----:B------:R-:W-:Y:S01]  /*6650*/  IMAD R0, R234, c[0x0][0x20c], R0 ;  /* 0x00008300ea007a24 */ /* 0x000fe200078e0200 */
[----:B------:R-:W-:Y:S01]  /*6660*/  IADD3 R6, R240, 0x20, RZ ;  /* 0x00000020f0067810 */ /* 0x000fe20007ffe0ff */
[C---:B------:R-:W-:Y:S02]  /*6670*/  IMAD R4, R232.reuse, c[0x0][0x21c], R4 ;  /* 0x00008700e8047a24 */ /* 0x040fe400078e0204 */
[----:B------:R-:W-:Y:S02]  /*6680*/  IMAD.IADD R3, R3, 0x1, R0 ;  /* 0x0000000103037824 */ /* 0x000fe400078e0200 */
[----:B------:R-:W-:Y:S01]  /*6690*/  IMAD.SHL.U32 R23, R5, 0x2, RZ ;  /* 0x0000000205177824 */ /* 0x000fe200078e00ff */
[----:B------:R-:W-:Y:S01]  /*66a0*/  SHF.R.S32.HI R5, RZ, 0x1f, R240 ;  /* 0x0000001fff057819 */ /* 0x000fe200000114f0 */
[----:B------:R-:W-:Y:S03]  /*66b0*/  IMAD.WIDE.U32 R2, R232, c[0x0][0x218], R2 ;  /* 0x00008600e8027a25 */ /* 0x000fe600078e0002 */
[----:B------:R-:W-:Y:S01]  /*66c0*/  SHF.L.U64.HI R14, R240, 0x1, R5 ;  /* 0x00000001f00e7819 */ /* 0x000fe20000010205 */
[----:B------:R-:W-:Y:S02]  /*66d0*/  IMAD.SHL.U32 R22, R6, 0x2, RZ ;  /* 0x0000000206167824 */ /* 0x000fe400078e00ff */
[----:B------:R-:W-:Y:S01]  /*66e0*/  IMAD.SHL.U32 R21, R240, 0x2, RZ ;  /* 0x00000002f0157824 */ /* 0x000fe200078e00ff */
[----:B--2---:R-:W-:Y:S04]  /*66f0*/  IADD3 R0, P0, R8, R2, RZ ;  /* 0x0000000208007210 */ /* 0x004fe80007f1e0ff */
[----:B---3--:R-:W-:Y:S02]  /*6700*/  IADD3.X R4, R7, R3, R4, P0, !PT ;  /* 0x0000000307047210 */ /* 0x008fe400007fe404 */
[----:B------:R-:W-:Y:S02]  /*6710*/  IADD3 R7, R240, 0x20, RZ ;  /* 0x00000020f0077810 */ /* 0x000fe40007ffe0ff */
[C---:B------:R-:W-:Y:S02]  /*6720*/  LEA R13, P0, R0.reuse, c[0x0][0x1f8], 0x1 ;  /* 0x00007e00000d7a11 */ /* 0x040fe400078008ff */
[----:B------:R-:W-:Y:S02]  /*6730*/  SHF.R.S32.HI R7, RZ, 0x1f, R7 ;  /* 0x0000001fff077819 */ /* 0x000fe40000011407 */
[----:B------:R-:W-:Y:S02]  /*6740*/  LEA.HI.X R10, R0, c[0x0][0x1fc], R4, 0x1, P0 ;  /* 0x00007f00000a7a11 */ /* 0x000fe400000f0c04 */
[----:B------:R-:W-:Y:S01]  /*6750*/  SHF.L.U64.HI R15, R6, 0x1, R7 ;  /* 0x00000001060f7819 */ /* 0x000fe20000010207 */
[----:B------:R-:W-:-:S05]  /*6760*/  BRA.DIV ~URZ, `(.L_x_1277) ;  /* 0x0000bac27f007947 */ /* 0x000fca000b800000 */
[----:B------:R1:W2:Y:S02]  /*6770*/  SHFL.IDX PT, R4, R10, RZ, 0x1c1f ;  /* 0x001c1fff0a047589 */ /* 0x0002a400000e0000 */
.L_x_1322:
[----:B------:R-:W-:-:S05]  /*6780*/  BRA.DIV ~URZ, `(.L_x_1278) ;  /* 0x0000bb127f007947 */ /* 0x000fca000b800000 */
[----:B------:R-:W3:Y:S01]  /*6790*/  SHFL.IDX PT, R0, R13, RZ, 0x1c1f ;  /* 0x001c1fff0d007589 */ /* 0x000ee200000e0000 */
[C---:B------:R-:W-:Y:S02]  /*67a0*/  IADD3 R2, R240.reuse, 0x20, RZ ;  /* 0x00000020f0027810 */ /* 0x040fe40007ffe0ff */
[----:B------:R-:W-:Y:S02]  /*67b0*/  ISETP.GE.AND P5, PT, R240, c[0x0][0x1d4], PT ;  /* 0x00007500f0007a0c */ /* 0x000fe40003fa6270 */
[----:B------:R-:W-:Y:S02]  /*67c0*/  ISETP.GE.AND P4, PT, R2, c[0x0][0x1d4], PT ;  /* 0x0000750002007a0c */ /* 0x000fe40003f86270 */
[----:B------:R-:W-:Y:S02]  /*67d0*/  IADD3 R5, R240, 0x40, RZ ;  /* 0x00000040f0057810 */ /* 0x000fe40007ffe0ff */
[----:B------:R-:W-:Y:S02]  /*67e0*/  SEL R12, RZ, 0x10, P5 ;  /* 0x00000010ff0c7807 */ /* 0x000fe40002800000 */
[----:B------:R-:W-:Y:S02]  /*67f0*/  SEL R11, RZ, 0x10, P4 ;  /* 0x00000010ff0b7807 */ /* 0x000fe40002000000 */
[C---:B---3--:R-:W-:Y:S02]  /*6800*/  IADD3 R6, P0, R0.reuse, R21, RZ ;  /* 0x0000001500067210 */ /* 0x048fe40007f1e0ff */
[----:B------:R-:W-:Y:S03]  /*6810*/  IADD3 R2, P6, R0, R22, RZ ;  /* 0x0000001600027210 */ /* 0x000fe60007fde0ff */
        /* <DEDUP_REMOVED lines=9> */
[----:B------:R3:W4:Y:S04]  /*68b0*/  SHFL.IDX PT, R4, R10, 0x1, 0x1c1f ;  /* 0x003c1f000a047f89 */ /* 0x00072800000e0000 */
[----:B------:R2:W1:Y:S04]  /*68c0*/  SHFL.IDX PT, R0, R13, 0x1, 0x1c1f ;  /* 0x003c1f000d007f89 */ /* 0x00046800000e0000 */
[----:B------:R2:W-:Y:S01]  /*68d0*/  LDGSTS.E.BYPASS.LTC128B.128 [R217+0x2100], [R8.64], !P0 ;  /* 0x0210000008d97fae */ /* 0x0005e2000c101d46 */
[----:B-1-3--:R-:W-:Y:S03]  /*68e0*/  SEL R10, RZ, 0x10, P0 ;  /* 0x00000010ff0a7807 */ /* 0x00afe60000000000 */
.L_x_1323:
[----:B--2---:R-:W-:Y:S02]  /*68f0*/  IADD3 R2, -R11, 0x10, RZ ;  /* 0x000000100b027810 */ /* 0x004fe40007ffe1ff */
[----:B------:R-:W-:Y:S02]  /*6900*/  IADD3 R8, -R12, 0x10, RZ ;  /* 0x000000100c087810 */ /* 0x000fe40007ffe1ff */
[----:B------:R-:W-:Y:S02]  /*6910*/  LOP3.LUT R6, R2, 0xf, RZ, 0xc0, !PT ;  /* 0x0000000f02067812 */ /* 0x000fe400078ec0ff */
[----:B------:R-:W-:Y:S02]  /*6920*/  LOP3.LUT R8, R8, 0xf, RZ, 0xc0, !PT ;  /* 0x0000000f08087812 */ /* 0x000fe400078ec0ff */
[----:B------:R-:W-:Y:S02]  /*6930*/  IADD3 R3, -R10, 0x10, RZ ;  /* 0x000000100a037810 */ /* 0x000fe40007ffe1ff */
[-C--:B------:R-:W-:Y:S02]  /*6940*/  IADD3 R6, P6, P5, R6, R0.reuse, R22 ;  /* 0x0000000006067210 */ /* 0x080fe40007dde016 */
[----:B------:R-:W-:Y:S02]  /*6950*/  IADD3 R8, P4, P0, R8, R0, R21 ;  /* 0x0000000008087210 */ /* 0x000fe4000789e015 */
[----:B------:R-:W-:Y:S02]  /*6960*/  LOP3.LUT R2, R3, 0xf, RZ, 0xc0, !PT ;  /* 0x0000000f03027812 */ /* 0x000fe400078ec0ff */
[-C--:B----4-:R-:W-:Y:S02]  /*6970*/  IADD3.X R7, RZ, R4.reuse, R15, P6, P5 ;  /* 0x00000004ff077210 */ /* 0x090fe400037ea40f */
[----:B------:R-:W-:Y:S02]  /*6980*/  ISETP.NE.U32.AND P6, PT, R12, RZ, PT ;  /* 0x000000ff0c00720c */ /* 0x000fe40003fc5070 */
[----:B------:R-:W-:Y:S02]  /*6990*/  IADD3.X R9, RZ, R4, R14, P4, P0 ;  /* 0x00000004ff097210 */ /* 0x000fe400027e040e */
[----:B------:R-:W-:Y:S02]  /*69a0*/  IADD3 R2, P4, P0, R2, R0, R23 ;  /* 0x0000000002027210 */ /* 0x000fe4000789e017 */
[----:B------:R-:W-:Y:S02]  /*69b0*/  ISETP.NE.U32.AND P5, PT, R11, RZ, PT ;  /* 0x000000ff0b00720c */ /* 0x000fe40003fa5070 */
[----:B------:R-:W-:Y:S02]  /*69c0*/  IADD3.X R3, RZ, R4, R20, P4, P0 ;  /* 0x00000004ff037210 */ /* 0x000fe400027e0414 */
[----:B------:R-:W-:Y:S03]  /*69d0*/  ISETP.NE.U32.AND P0, PT, R10, RZ, PT ;  /* 0x000000ff0a00720c */ /* 0x000fe60003f05070 */
[----:B------:R-:W-:Y:S01]  /*69e0*/  @!PT LDS RZ, [RZ] ;  /* 0x00000000fffff984 */ /* 0x000fe20000000800 */
[----:B------:R-:W-:Y:S01]  /*69f0*/  @!PT LDS RZ, [RZ] ;  /* 0x00000000fffff984 */ /* 0x000fe20000000800 */
[----:B------:R-:W-:Y:S01]  /*6a00*/  @!PT LDS RZ, [RZ] ;  /* 0x00000000fffff984 */ /* 0x000fe20000000800 */
[----:B------:R1:W-:Y:S06]  /*6a10*/  LDGSTS.E.BYPASS.LTC128B.128.ZFILL [R217+0x900], [R8.64], P6 ;  /* 0x0090000008d97fae */ /* 0x0003ec000b141d46 */
[----:B------:R1:W-:Y:S04]  /*6a20*/  LDGSTS.E.BYPASS.LTC128B.128.ZFILL [R217+0x1900], [R6.64], P5 ;  /* 0x0190000006d97fae */ /* 0x0003e8000a941d46 */
[----:B------:R1:W-:Y:S02]  /*6a30*/  LDGSTS.E.BYPASS.LTC128B.128.ZFILL [R217+0x2900], [R2.64], P0 ;  /* 0x0290000002d97fae */ /* 0x0003e40008141d46 */
.L_x_1276:
[----:B-1-34-:R-:W-:Y:S05]  /*6a40*/  BSYNC B0 ;  /* 0x0000000000007941 */ /* 0x01afea0003800000 */
.L_x_1275:
[----:B------:R-:W0:Y:S01]  /*6a50*/  LDGDEPBAR ;  /* 0x00000000000079af */ /* 0x000e220000000000 */
[----:B------:R-:W-:Y:S01]  /*6a60*/  WARPSYNC 0xffffffff ;  /* 0xffffffff00007948 */ /* 0x000fe20003800000 */
[-C--:B------:R-:W-:Y:S01]  /*6a70*/  HMMA.16816.F32 R4, R64, R16.reuse, RZ ;  /* 0x000000104004723c */ /* 0x080fe200000018ff */
        /* <DEDUP_REMOVED lines=36> */
[----:B------:R-:W-:Y:S07]  /*6cc0*/  LDSM.16.M88.4 R184, [R200+0x1800] ;  /* 0x00180000c8b8783b */ /* 0x000fee0000000200 */
[----:B------:R-:W-:Y:S01]  /*6cd0*/  HMMA.16816.F32 R64, R176, R198, R64 ;  /* 0x000000c6b040723c */ /* 0x000fe20000001840 */
[----:B------:R-:W4:Y:S07]  /*6ce0*/  LDSM.16.M88.4 R176, [R200+0x1400] ;  /* 0x00140000c8b0783b */ /* 0x000f2e0000000200 */
[-C--:B-1----:R-:W-:Y:S08]  /*6cf0*/  HMMA.16816.F32 R4, R172, R180.reuse, R4 ;  /* 0x000000b4ac04723c */ /* 0x082ff00000001804 */
[C---:B---3--:R-:W-:Y:S08]  /*6d00*/  HMMA.16816.F32 R8, R188.reuse, R180, R8 ;  /* 0x000000b4bc08723c */ /* 0x048ff00000001808 */
[-C--:B------:R-:W-:Y:S08]  /*6d10*/  HMMA.16816.F32 R12, R188, R182.reuse, R12 ;  /* 0x000000b6bc0c723c */ /* 0x080ff0000000180c */
[C---:B------:R-:W-:Y:S01]  /*6d20*/  HMMA.16816.F32 R16, R172.reuse, R182, R16 ;  /* 0x000000b6ac10723c */ /* 0x040fe20000001810 */
[----:B------:R-:W-:Y:S07]  /*6d30*/  LDSM.16.M88.4 R180, [R213] ;  /* 0x00000000d5b4783b */ /* 0x000fee0000000200 */
[-C--:B----4-:R-:W-:Y:S08]  /*6d40*/  HMMA.16816.F32 R20, R172, R176.reuse, R20 ;  /* 0x000000b0ac14723c */ /* 0x090ff00000001814 */
[C---:B------:R-:W-:Y:S08]  /*6d50*/  HMMA.16816.F32 R24, R188.reuse, R176, R24 ;  /* 0x000000b0bc18723c */ /* 0x040ff00000001818 */
[-C--:B------:R-:W-:Y:S03]  /*6d60*/  HMMA.16816.F32 R28, R188, R178.reuse, R28 ;  /* 0x000000b2bc1c723c */ /* 0x080fe6000000181c */
[----:B--2---:R-:W-:Y:S05]  /*6d70*/  ISETP.GT.AND P0, PT, R233, R0, PT ;  /* 0x00000000e900720c */ /* 0x004fea0003f04270 */
[C---:B------:R-:W-:Y:S01]  /*6d80*/  HMMA.16816.F32 R32, R172.reuse, R178, R32 ;  /* 0x000000b2ac20723c */ /* 0x040fe20000001820 */
[----:B------:R-:W1:Y:S07]  /*6d90*/  LDSM.16.M88.4 R176, [R204+0x2000] ;  /* 0x00200000ccb0783b */ /* 0x000e6e0000000200 */
[-C--:B------:R-:W-:Y:S08]  /*6da0*/  HMMA.16816.F32 R36, R172, R184.reuse, R36 ;  /* 0x000000b8ac24723c */ /* 0x080ff00000001824 */
[C---:B------:R-:W-:Y:S08]  /*6db0*/  HMMA.16816.F32 R40, R188.reuse, R184, R40 ;  /* 0x000000b8bc28723c */ /* 0x040ff00000001828 */
[-C--:B------:R-:W-:Y:S08]  /*6dc0*/  HMMA.16816.F32 R44, R188, R186.reuse, R44 ;  /* 0x000000babc2c723c */ /* 0x080ff0000000182c */
[C---:B------:R-:W-:Y:S01]  /*6dd0*/  HMMA.16816.F32 R48, R172.reuse, R186, R48 ;  /* 0x000000baac30723c */ /* 0x040fe20000001830 */
[----:B------:R-:W2:Y:S07]  /*6de0*/  LDSM.16.M88.4 R184, [R204+0x3000] ;  /* 0x00300000ccb8783b */ /* 0x000eae0000000200 */
[-C--:B------:R-:W-:Y:S08]  /*6df0*/  HMMA.16816.F32 R52, R172, R192.reuse, R52 ;  /* 0x000000c0ac34723c */ /* 0x080ff00000001834 */
[C---:B------:R-:W-:Y:S08]  /*6e00*/  HMMA.16816.F32 R56, R188.reuse, R192, R56 ;  /* 0x000000c0bc38723c */ /* 0x040ff00000001838 */
[-C--:B------:R-:W-:Y:S01]  /*6e10*/  HMMA.16816.F32 R60, R188, R194.reuse, R60 ;  /* 0x000000c2bc3c723c */ /* 0x080fe2000000183c */
[----:B------:R-:W-:Y:S07]  /*6e20*/  LDSM.16.M88.4 R188, [R211] ;  /* 0x00000000d3bc783b */ /* 0x000fee0000000200 */
        /* <DEDUP_REMOVED lines=13> */
[-C--:B------:R-:W-:Y:S08]  /*6f00*/  HMMA.16816.F32 R36, R176, R188.reuse, R36 ;  /* 0x000000bcb024723c */ /* 0x080ff00000001824 */
        /* <DEDUP_REMOVED lines=10> */
[-C--:B--2---:R-:W-:Y:S01]  /*6fb0*/  HMMA.16816.F32 R4, R172, R180.reuse, R4 ;  /* 0x000000b4ac04723c */ /* 0x084fe20000001804 */
[----:B------:R-:W2:Y:S07]  /*6fc0*/  LDSM.16.M88.4 R192, [R200+0x2c00] ;  /* 0x002c0000c8c0783b */ /* 0x000eae0000000200 */
[C---:B---3--:R-:W-:Y:S08]  /*6fd0*/  HMMA.16816.F32 R8, R188.reuse, R180, R8 ;  /* 0x000000b4bc08723c */ /* 0x048ff00000001808 */
[-C--:B------:R-:W-:Y:S08]  /*6fe0*/  HMMA.16816.F32 R12, R188, R182.reuse, R12 ;  /* 0x000000b6bc0c723c */ /* 0x080ff0000000180c */
[C---:B------:R-:W-:Y:S01]  /*6ff0*/  HMMA.16816.F32 R16, R172.reuse, R182, R16 ;  /* 0x000000b6ac10723c */ /* 0x040fe20000001810 */
[----:B------:R-:W-:Y:S07]  /*7000*/  LDSM.16.M88.4 R180, [R204+0x4000] ;  /* 0x00400000ccb4783b */ /* 0x000fee0000000200 */
[-C--:B-1----:R-:W-:Y:S08]  /*7010*/  HMMA.16816.F32 R20, R172, R184.reuse, R20 ;  /* 0x000000b8ac14723c */ /* 0x082ff00000001814 */
[C---:B------:R-:W-:Y:S08]  /*7020*/  HMMA.16816.F32 R24, R188.reuse, R184, R24 ;  /* 0x000000b8bc18723c */ /* 0x040ff00000001818 */
[-C--:B------:R-:W-:Y:S08]  /*7030*/  HMMA.16816.F32 R28, R188, R186.reuse, R28 ;  /* 0x000000babc1c723c */ /* 0x080ff0000000181c */
[C---:B------:R-:W-:Y:S01]  /*7040*/  HMMA.16816.F32 R32, R172.reuse, R186, R32 ;  /* 0x000000baac20723c */ /* 0x040fe20000001820 */
[----:B------:R-:W1:Y:S07]  /*7050*/  LDSM.16.M88.4 R184, [R209] ;  /* 0x00000000d1b8783b */ /* 0x000e6e0000000200 */
[-C--:B----4-:R-:W-:Y:S08]  /*7060*/  HMMA.16816.F32 R36, R172, R176.reuse, R36 ;  /* 0x000000b0ac24723c */ /* 0x090ff00000001824 */
[C---:B------:R-:W-:Y:S08]  /*7070*/  HMMA.16816.F32 R40, R188.reuse, R176, R40 ;  /* 0x000000b0bc28723c */ /* 0x040ff00000001828 */
[-C--:B------:R-:W-:Y:S08]  /*7080*/  HMMA.16816.F32 R44, R188, R178.reuse, R44 ;  /* 0x000000b2bc2c723c */ /* 0x080ff0000000182c */
[C---:B------:R-:W-:Y:S01]  /*7090*/  HMMA.16816.F32 R48, R172.reuse, R178, R48 ;  /* 0x000000b2ac30723c */ /* 0x040fe20000001830 */
[----:B------:R-:W3:Y:S07]  /*70a0*/  LDSM.16.M88.4 R176, [R204+0x5000] ;  /* 0x00500000ccb0783b */ /* 0x000eee0000000200 */
[-C--:B--2---:R-:W-:Y:S08]  /*70b0*/  HMMA.16816.F32 R52, R172, R192.reuse, R52 ;  /* 0x000000c0ac34723c */ /* 0x084ff00000001834 */
[C---:B------:R-:W-:Y:S08]  /*70c0*/  HMMA.16816.F32 R56, R188.reuse, R192, R56 ;  /* 0x000000c0bc38723c */ /* 0x040ff00000001838 */
[-C--:B------:R-:W-:Y:S08]  /*70d0*/  HMMA.16816.F32 R60, R188, R194.reuse, R60 ;  /* 0x000000c2bc3c723c */ /* 0x080ff0000000183c */
[----:B------:R-:W-:Y:S08]  /*70e0*/  HMMA.16816.F32 R64, R172, R194, R64 ;  /* 0x000000c2ac40723c */ /* 0x000ff00000001840 */
[-C--:B-1----:R-:W-:Y:S08]  /*70f0*/  HMMA.16816.F32 R4, R180, R184.reuse, R4 ;  /* 0x000000b8b404723c */ /* 0x082ff00000001804 */
[C---:B---3--:R-:W-:Y:S08]  /*7100*/  HMMA.16816.F32 R8, R176.reuse, R184, R8 ;  /* 0x000000b8b008723c */ /* 0x048ff00000001808 */
        /* <DEDUP_REMOVED lines=24> */
[----:B----4-:R-:W4:Y:S09]  /*7290*/  LDSM.16.M88.4 R4, [R208] ;  /* 0x00000000d004783b */ /* 0x010f320000000200 */
[----:B------:R-:W1:Y:S10]  /*72a0*/  MUFU.TANH R229, R10 ;  /* 0x0000000a00e57308 */ /* 0x000e740000002400 */
[----:B------:R5:W1:Y:S10]  /*72b0*/  MUFU.TANH R228, R11 ;  /* 0x0000000b00e47308 */ /* 0x000a740000002400 */
[----:B------:R-:W1:Y:S10]  /*72c0*/  MUFU.TANH R220, R13 ;  /* 0x0000000d00dc7308 */ /* 0x000e740000002400 */
[----:B------:R-:W1:Y:S01]  /*72d0*/  MUFU.TANH R226, R15 ;  /* 0x0000000f00e27308 */ /* 0x000e620000002400 */
[----:B-----5:R-:W5:Y:S01]  /*72e0*/  LDSM.16.M88.4 R8, [R207] ;  /* 0x00000000cf08783b */ /* 0x020f620000000200 */
[-C--:B----4-:R-:W-:Y:S08]  /*72f0*/  HMMA.16816.F32 R20, R180, R4.reuse, R20 ;  /* 0x00000004b414723c */ /* 0x090ff00000001814 */
[----:B------:R4:W1:Y:S01]  /*7300*/  MUFU.TANH R189, R16 ;  /* 0x0000001000bd7308 */ /* 0x0008620000002400 */
[C---:B------:R-:W-:Y:S09]  /*7310*/  HMMA.16816.F32 R24, R176.reuse, R4, R24 ;  /* 0x00000004b018723c */ /* 0x040ff20000001818 */
[----:B------:R-:W1:Y:S01]  /*7320*/  MUFU.TANH R221, R12 ;  /* 0x0000000c00dd7308 */ /* 0x000e620000002400 */
[-C--:B------:R-:W-:Y:S08]  /*7330*/  HMMA.16816.F32 R28, R176, R6.reuse, R28 ;  /* 0x00000006b01c723c */ /* 0x080ff0000000181c */
[C---:B------:R-:W-:Y:S01]  /*7340*/  HMMA.16816.F32 R32, R180.reuse, R6, R32 ;  /* 0x00000006b420723c */ /* 0x040fe20000001820 */
[----:B------:R-:W1:Y:S01]  /*7350*/  MUFU.TANH R227, R14 ;  /* 0x0000000e00e37308 */ /* 0x000e620000002400 */
[----:B------:R-:W1:Y:S01]  /*7360*/  LDSM.16.M88.4 R4, [R206] ;  /* 0x00000000ce04783b */ /* 0x000e620000000200 */
        /* <DEDUP_REMOVED lines=13> */
[----:B------:R5:W2:Y:S01]  /*7440*/  MUFU.TANH R218, R27 ;  /* 0x0000001b00da7308 */ /* 0x000aa20000002400 */
        /* <DEDUP_REMOVED lines=22> */
[----:B----4-:R-:W-:Y:S02]  /*75b0*/  FMUL.FTZ R16, R49, c[0x0][0x320] ;  /* 0x0000c80031107a20 */ /* 0x010fe40000410000 */
[----:B------:R-:W-:Y:S01]  /*75c0*/  FMUL.FTZ R13, R52, c[0x0][0x320] ;  /* 0x0000c800340d7a20 */ /* 0x000fe20000410000 */
[----:B------:R4:W1:Y:S03]  /*75d0*/  MUFU.TANH R187, R29 ;  /* 0x0000001d00bb7308 */ /* 0x0008660000002400 */
[----:B-----5:R-:W-:Y:S02]  /*75e0*/  FMUL.FTZ R27, R53, c[0x0][0x320] ;  /* 0x0000c800351b7a20 */ /* 0x020fe40000410000 */
        /* <DEDUP_REMOVED lines=33> */
[----:B------:R-:W1:Y:S10]  /*7800*/  MUFU.TANH R32, R32 ;  /* 0x0000002000207308 */ /* 0x000e740000002400 */
        /* <DEDUP_REMOVED lines=19> */
[----:B------:R-:W1:Y:S10]  /*7940*/  MUFU.TANH R13, R13 ;  /* 0x0000000d000d7308 */ /* 0x000e740000002400 */
        /* <DEDUP_REMOVED lines=12> */
[----:B------:R-:W1:Y:S10]  /*7a10*/  MUFU.TANH R15, R15 ;  /* 0x0000000f000f7308 */ /* 0x000e740000002400 */
[----:B------:R4:W1:Y:S10]  /*7a20*/  MUFU.TANH R37, R66 ;  /* 0x0000004200257308 */ /* 0x0008740000002400 */
[----:B------:R4:W1:Y:S01]  /*7a30*/  MUFU.TANH R36, R67 ;  /* 0x0000004300247308 */ /* 0x0008620000002400 */
[----:B------:R-:W-:-:S05]  /*7a40*/  @!P0 BRA `(.L_x_1280) ;  /* 0x000005b000008947 */ /* 0x000fca0003800000 */
[C---:B--23--:R-:W-:Y:S01]  /*7a50*/  IADD3 R231, R240.reuse, 0x40, RZ ;  /* 0x00000040f0e77810 */ /* 0x04cfe20007ffe0ff */
[----:B------:R-:W2:Y:S01]  /*7a60*/  LDL R2, [R1+0x10] ;  /* 0x0000100001027983 */ /* 0x000ea20000100800 */
[C---:B------:R-:W-:Y:S01]  /*7a70*/  IADD3 R7, R240.reuse, 0x20, RZ ;  /* 0x00000020f0077810 */ /* 0x040fe20007ffe0ff */
[----:B------:R-:W-:Y:S01]  /*7a80*/  IMAD.MOV.U32 R232, RZ, RZ, RZ ;  /* 0x000000ffffe87224 */ /* 0x000fe200078e00ff */
[----:B------:R-:W-:Y:S01]  /*7a90*/  SHF.R.S32.HI R6, RZ, 0x1f, R240 ;  /* 0x0000001fff067819 */ /* 0x000fe200000114f0 */
[----:B------:R-:W3:Y:S01]  /*7aa0*/  LDL R0, [R1+0x4] ;  /* 0x0000040001007983 */ /* 0x000ee20000100800 */
[----:B------:R-:W-:Y:S01]  /*7ab0*/  SHF.R.S32.HI R7, RZ, 0x1f, R7 ;  /* 0x0000001fff077819 */ /* 0x000fe20000011407 */
[----:B----4-:R-:W-:Y:S01]  /*7ac0*/  IMAD.SHL.U32 R21, R231, 0x2, RZ ;  /* 0x00000002e7157824 */ /* 0x010fe200078e00ff */
[C---:B------:R-:W-:Y:S01]  /*7ad0*/  SHF.L.U64.HI R10, R240.reuse, 0x1, R6 ;  /* 0x00000001f00a7819 */ /* 0x040fe20000010206 */
[----:B------:R-:W4:Y:S01]  /*7ae0*/  LDL.64 R238, [R1+0x20] ;  /* 0x0000200001ee7983 */ /* 0x000f220000100a00 */
[----:B------:R-:W-:Y:S05]  /*7af0*/  IMAD.SHL.U32 R14, R240, 0x2, RZ ;  /* 0x00000002f00e7824 */ /* 0x000fea00078e00ff */
[----:B------:R-:W5:Y:S04]  /*7b00*/  LDL R230, [R1+0x34] ;  /* 0x0000340001e67983 */ /* 0x000f680000100800 */
[----:B------:R-:W4:Y:S06]  /*7b10*/  LDL.64 R236, [R1+0x18] ;  /* 0x0000180001ec7983 */ /* 0x000f2c0000100a00 */
        /* <DEDUP_REMOVED lines=9> */
[C---:B------:R-:W-:Y:S02]  /*7bb0*/  @!P1 LEA R4, P0, R3.reuse, c[0x0][0x2a0], 0x2 ;  /* 0x0000a80003049a11 */ /* 0x040fe400078010ff */
[----:B------:R-:W-:Y:S01]  /*7bc0*/  IADD3 R230, R240, 0x40, RZ ;  /* 0x00000040f0e67810 */ /* 0x000fe20007ffe0ff */
[----:B------:R-:W-:Y:S01]  /*7bd0*/  IMAD R234, R0, c[0x0][0x2b8], R2 ;  /* 0x0000ae0000ea7a24 */ /* 0x000fe200078e0202 */
[----:B------:R-:W-:Y:S02]  /*7be0*/  @!P1 LEA.HI.X R5, R3, c[0x0][0x2a4], R5, 0x2, P0 ;  /* 0x0000a90003059a11 */ /* 0x000fe400000f1405 */
[----:B------:R-:W-:Y:S01]  /*7bf0*/  SHF.R.S32.HI R230, RZ, 0x1f, R230 ;  /* 0x0000001fffe67819 */ /* 0x000fe200000114e6 */
[----:B------:R-:W-:Y:S01]  /*7c00*/  IMAD.WIDE.U32 R2, R234, c[0x0][0x1e0], RZ ;  /* 0x00007800ea027a25 */ /* 0x000fe200078e00ff */
[----:B------:R-:W-:Y:S01]  /*7c10*/  SHF.R.S32.HI R0, RZ, 0x1f, R234 ;  /* 0x0000001fff007819 */ /* 0x000fe200000114ea */
[----:B------:R-:W2:Y:S01]  /*7c20*/  @!P1 LDG.E R232, [R4.64] ;  /* 0x0000000604e89981 */ /* 0x000ea2000c1e1900 */
[----:B------:R-:W-:Y:S02]  /*7c30*/  SHF.L.U64.HI R12, R231, 0x1, R230 ;  /* 0x00000001e70c7819 */ /* 0x000fe400000102e6 */
[----:B------:R-:W-:Y:S01]  /*7c40*/  IADD3 R230, R240, 0x20, RZ ;  /* 0x00000020f0e67810 */ /* 0x000fe20007ffe0ff */
[----:B------:R-:W-:Y:S03]  /*7c50*/  IMAD R0, R0, c[0x0][0x1e0], RZ ;  /* 0x0000780000007a24 */ /* 0x000fe600078e02ff */
[----:B------:R-:W-:Y:S01]  /*7c60*/  SHF.L.U64.HI R11, R230, 0x1, R7 ;  /* 0x00000001e60b7819 */ /* 0x000fe20000010207 */
[----:B------:R-:W-:Y:S02]  /*7c70*/  IMAD R0, R234, c[0x0][0x1e4], R0 ;  /* 0x00007900ea007a24 */ /* 0x000fe400078e0200 */
[----:B------:R-:W-:Y:S02]  /*7c80*/  IMAD.SHL.U32 R18, R230, 0x2, RZ ;  /* 0x00000002e6127824 */ /* 0x000fe400078e00ff */
        /* <DEDUP_REMOVED lines=8> */
[----:B------:R-:W-:Y:S01]  /*7d10*/  LEA.HI.X R8, R0, c[0x0][0x1cc], R8, 0x1, P0 ;  /* 0x0000730000087a11 */ /* 0x000fe200000f0c08 */
[----:B------:R-:W-:-:S06]  /*7d20*/  BRA.DIV ~URZ, `(.L_x_1281) ;  /* 0x0000a7c27f007947 */ /* 0x000fcc000b800000 */
[----:B------:R2:W3:Y:S02]  /*7d30*/  SHFL.IDX PT, R4, R8, RZ, 0x1c1f ;  /* 0x001c1fff08047589 */ /* 0x0004e400000e0000 */
.L_x_1324:
[----:B------:R-:W-:-:S05]  /*7d40*/  BRA.DIV ~URZ, `(.L_x_1282) ;  /* 0x0000a8127f007947 */ /* 0x000fca000b800000 */
[----:B------:R-:W4:Y:S01]  /*7d50*/  SHFL.IDX PT, R0, R9, RZ, 0x1c1f ;  /* 0x001c1fff09007589 */ /* 0x000f2200000e0000 */
[C---:B------:R-:W-:Y:S02]  /*7d60*/  ISETP.GE.AND P5, PT, R240.reuse, c[0x0][0x1d4], PT ;  /* 0x00007500f0007a0c */ /* 0x040fe40003fa6270 */
[C---:B------:R-:W-:Y:S02]  /*7d70*/  IADD3 R22, R240.reuse, 0x20, RZ ;  /* 0x00000020f0167810 */ /* 0x040fe40007ffe0ff */
[----:B------:R-:W-:Y:S02]  /*7d80*/  IADD3 R5, R240, 0x40, RZ ;  /* 0x00000040f0057810 */ /* 0x000fe40007ffe0ff */
[----:B------:R-:W-:Y:S02]  /*7d90*/  ISETP.GE.AND P4, PT, R22, c[0x0][0x1d4], PT ;  /* 0x0000750016007a0c */ /* 0x000fe40003f86270 */
[C---:B----4-:R-:W-:Y:S02]  /*7da0*/  IADD3 R2, P0, R0.reuse, R14, RZ ;  /* 0x0000000e00027210 */ /* 0x050fe40007f1e0ff */
[----:B------:R-:W-:Y:S03]  /*7db0*/  IADD3 R6, P6, R0, R18, RZ ;  /* 0x0000001200067210 */ /* 0x000fe60007fde0ff */
[C---:B---3--:R-:W-:Y:S01]  /*7dc0*/  IMAD.X R3, R4.reuse, 0x1, R10, P0 ;  /* 0x0000000104037824 */ /* 0x048fe200000e060a */
[----:B------:R-:W-:Y:S01]  /*7dd0*/  ISETP.GE.AND P0, PT, R5, c[0x0][0x1d4], PT ;  /* 0x0000750005007a0c */ /* 0x000fe20003f06270 */
[----:B------:R-:W-:Y:S03]  /*7de0*/  IMAD.X R7, R4, 0x1, R11, P6 ;  /* 0x0000000104077824 */ /* 0x000fe600030e060b */
[----:B------:R-:W-:Y:S01]  /*7df0*/  @!PT LDS RZ, [RZ] ;  /* 0x00000000fffff984 */ /* 0x000fe20000000800 */
[----:B------:R-:W-:Y:S01]  /*7e00*/  @!PT LDS RZ, [RZ] ;  /* 0x00000000fffff984 */ /* 0x000fe20000000800 */
[----:B------:R3:W-:Y:S04]  /*7e10*/  LDGSTS.E.BYPASS.LTC128B.128 [R217+0x3100], [R2.64], !P5 ;  /* 0x0310000002d97fae */ /* 0x0007e8000e901d46 */
[----:B------:R4:W-:Y:S01]  /*7e20*/  LDGSTS.E.BYPASS.LTC128B.128 [R217+0x4100], [R6.64], !P4 ;  /* 0x0410000006d97fae */ /* 0x0009e2000e101d46 */
[----:B---3--:R-:W-:Y:S03]  /*7e30*/  IADD3 R2, P6, R0, R21, RZ ;  /* 0x0000001500027210 */ /* 0x008fe60007fde0ff */
[----:B------:R-:W3:Y:S01]  /*7e40*/  SHFL.IDX PT, R0, R9, 0x1, 0x1c1f ;  /* 0x003c1f0009007f89 */ /* 0x000ee200000e0000 */
[----:B----4-:R-:W-:Y:S01]  /*7e50*/  SEL R6, RZ, 0x10, P5 ;  /* 0x00000010ff067807 */ /* 0x010fe20002800000 */
[----:B------:R-:W-:Y:S01]  /*7e60*/  IMAD.X R3, R4, 0x1, R12, P6 ;  /* 0x0000000104037824 */ /* 0x000fe200030e060c */
[----:B------:R-:W-:Y:S01]  /*7e70*/  SEL R7, RZ, 0x10, P0 ;  /* 0x00000010ff077807 */ /* 0x000fe20000000000 */
[----:B------:R4:W2:Y:S04]  /*7e80*/  SHFL.IDX PT, R4, R8, 0x1, 0x1c1f ;  /* 0x003c1f0008047f89 */ /* 0x0008a800000e0000 */
[----:B------:R1:W-:Y:S01]  /*7e90*/  LDGSTS.E.BYPASS.LTC128B.128 [R217+0x5100], [R2.64], !P0 ;  /* 0x0510000002d97fae */ /* 0x0003e2000c101d46 */
[----:B--2-4-:R-:W-:Y:S03]  /*7ea0*/  SEL R8, RZ, 0x10, P4 ;  /* 0x00000010ff087807 */ /* 0x014fe60002000000 */
.L_x_1325:
[C---:B---3--:R-:W-:Y:S02]  /*7eb0*/  ISETP.NE.U32.AND P5, PT, R6.reuse, RZ, PT ;  /* 0x000000ff0600720c */ /* 0x048fe40003fa5070 */
[----:B------:R-:W-:Y:S02]  /*7ec0*/  IADD3 R6, -R6, 0x10, RZ ;  /* 0x0000001006067810 */ /* 0x000fe40007ffe1ff */
[----:B------:R-:W-:Y:S02]  /*7ed0*/  ISETP.NE.U32.AND P6, PT, R8, RZ, PT ;  /* 0x000000ff0800720c */ /* 0x000fe40003fc5070 */
[----:B------:R-:W-:Y:S02]  /*7ee0*/  LOP3.LUT R6, R6, 0xf, RZ, 0xc0, !PT ;  /* 0x0000000f06067812 */ /* 0x000fe400078ec0ff */
[----:B------:R-:W-:Y:S02]  /*7ef0*/  IADD3 R8, -R8, 0x10, RZ ;  /* 0x0000001008087810 */ /* 0x000fe40007ffe1ff */
[----:B-1----:R-:W-:Y:S02]  /*7f00*/  IADD3 R2, P4, P0, R6, R0, R14 ;  /* 0x0000000006027210 */ /* 0x002fe4000789e00e */
[----:B------:R-:W-:Y:S02]  /*7f10*/  LOP3.LUT R8, R8, 0xf, RZ, 0xc0, !PT ;  /* 0x0000000f08087812 */ /* 0x000fe400078ec0ff */
[----:B------:R-:W-:Y:S02]  /*7f20*/  IADD3.X R3, RZ, R4, R10, P4, P0 ;  /* 0x00000004ff037210 */ /* 0x000fe400027e040a */
[----:B------:R-:W-:Y:S03]  /*7f30*/  IADD3 R6, P4, P0, R8, R0, R18 ;  /* 0x0000000008067210 */ /* 0x000fe6000789e012 */
[----:B------:R-:W-:Y:S01]  /*7f40*/  @!PT LDS RZ, [RZ] ;  /* 0x00000000fffff984 */ /* 0x000fe20000000800 */
[----:B------:R-:W-:Y:S01]  /*7f50*/  @!PT LDS RZ, [RZ] ;  /* 0x00000000fffff984 */ /* 0x000fe20000000800 */
[----:B------:R-:W-:Y:S01]  /*7f60*/  @!PT LDS RZ, [RZ] ;  /* 0x00000000fffff984 */ /* 0x000fe20000000800 */
[----:B------:R1:W-:Y:S01]  /*7f70*/  LDGSTS.E.BYPASS.LTC128B.128.ZFILL [R217+0x3900], [R2.64], P5 ;  /* 0x0390000002d97fae */ /* 0x0003e2000a941d46 */
[C---:B------:R-:W-:Y:S02]  /*7f80*/  ISETP.NE.U32.AND P5, PT, R7.reuse, RZ, PT ;  /* 0x000000ff0700720c */ /* 0x040fe40003fa5070 */
[----:B-1----:R-:W-:Y:S02]  /*7f90*/  IADD3 R2, -R7, 0x10, RZ ;  /* 0x0000001007027810 */ /* 0x002fe40007ffe1ff */
[----:B------:R-:W-:Y:S02]  /*7fa0*/  IADD3.X R7, RZ, R4, R11, P4, P0 ;  /* 0x00000004ff077210 */ /* 0x000fe400027e040b */
[----:B------:R-:W-:Y:S03]  /*7fb0*/  LOP3.LUT R2, R2, 0xf, RZ, 0xc0, !PT ;  /* 0x0000000f02027812 */ /* 0x000fe600078ec0ff */
[----:B------:R1:W-:Y:S01]  /*7fc0*/  LDGSTS.E.BYPASS.LTC128B.128.ZFILL [R217+0x4900], [R6.64], P6 ;  /* 0x0490000006d97fae */ /* 0x0003e2000b141d46 */
[----:B------:R-:W-:Y:S04]  /*7fd0*/  IADD3 R2, P4, P0, R2, R0, R21 ;  /* 0x0000000002027210 */ /* 0x000fe8000789e015 */
[----:B------:R-:W-:Y:S05]  /*7fe0*/  IADD3.X R3, RZ, R4, R12, P4, P0 ;  /* 0x00000004ff037210 */ /* 0x000fea00027e040c */
[----:B------:R1:W-:Y:S04]  /*7ff0*/  LDGSTS.E.BYPASS.LTC128B.128.ZFILL [R217+0x5900], [R2.64], P5 ;  /* 0x0590000002d97fae */ /* 0x0003e8000a941d46 */
.L_x_1280:
[----:B--23--:R-:W-:Y:S05]  /*8000*/  BSYNC B0 ;  /* 0x0000000000007941 */ /* 0x00cfea0003800000 */
.L_x_1279:
[----:B------:R-:W-:Y:S01]  /*8010*/  MOV R4, 0x1 ;  /* 0x0000000100047802 */ /* 0x000fe20000000f00 */
[----:B-1----:R-:W2:Y:S04]  /*8020*/  LDL R3, [R1] ;  /* 0x0000000001037983 */ /* 0x002ea80000100800 */
[----:B------:R-:W3:Y:S01]  /*8030*/  LDL R2, [R1+0x3c] ;  /* 0x00003c0001027983 */ /* 0x000ee20000100800 */
[----:B------:R-:W-:Y:S03]  /*8040*/  IMAD R4, R233, -0x40, R4 ;  /* 0xffffffc0e9047824 */ /* 0x000fe600078e0204 */
[----:B------:R-:W0:Y:S01]  /*8050*/  LDGDEPBAR ;  /* 0x00000000000079af */ /* 0x000e220000000000 */
[----:B--2---:R-:W-:Y:S01]  /*8060*/  MOV R5, R3 ;  /* 0x0000000300057202 */ /* 0x004fe20000000f00 */
[----:B------:R-:W-:Y:S01]  /*8070*/  @P3 IMAD.HI.U32 R0, R3, c[0x0][0x2c8], RZ ;  /* 0x0000b20003003a27 */ /* 0x000fe200078e00ff */
[----:B---3--:R-:W-:Y:S04]  /*8080*/  IADD3 R4, -R2, R4, RZ ;  /* 0x0000000402047210 */ /* 0x008fe80007ffe1ff */
[----:B------:R-:W-:Y:S02]  /*8090*/  @P3 SHF.R.U32.HI R5, RZ, c[0x0][0x2cc], R0 ;  /* 0x0000b300ff053a19 */ /* 0x000fe40000011600 */
[----:B------:R-:W-:Y:S05]  /*80a0*/  MOV R0, c[0x0][0x2ac] ;  /* 0x0000ab0000007a02 */ /* 0x000fea0000000f00 */
[----:B------:R-:W-:Y:S05]  /*80b0*/  IMAD R4, R0, c[0x0][0x1d0], R4 ;  /* 0x0000740000047a24 */ /* 0x000fea00078e0204 */
[----:B------:R-:W-:Y:S01]  /*80c0*/  IADD3 R4, R4, -c[0x0][0x168], RZ ;  /* 0x80005a0004047a10 */ /* 0x000fe20007ffe0ff */
[----:B------:R-:W-:-:S05]  /*80d0*/  BRA.DIV ~URZ, `(.L_x_1283) ;  /* 0x0000a6d27f007947 */ /* 0x000fca000b800000 */
[----:B------:R1:W2:Y:S02]  /*80e0*/  SHFL.IDX PT, R0, R5, RZ, 0x1c1f ;  /* 0x001c1fff05007589 */ /* 0x0002a400000e0000 */
.L_x_1326:
[----:B--2---:R-:W-:Y:S05]  /*80f0*/  IMAD.IADD R0, R4, 0x1, R0 ;  /* 0x0000000104007824 */ /* 0x004fea00078e0200 */
[C---:B------:R-:W-:Y:S02]  /*8100*/  ISETP.GT.AND P6, PT, R0.reuse, RZ, PT ;  /* 0x000000ff0000720c */ /* 0x040fe40003fc4270 */
[C---:B------:R-:W-:Y:S02]  /*8110*/  ISETP.GT.AND P5, PT, R0.reuse, 0x1, PT ;  /* 0x000000010000780c */ /* 0x040fe40003fa4270 */
[C---:B------:R-:W-:Y:S02]  /*8120*/  ISETP.GT.AND P4, PT, R0.reuse, 0x8, PT ;  /* 0x000000080000780c */ /* 0x040fe40003f84270 */
[C---:B------:R-:W-:Y:S02]  /*8130*/  ISETP.GT.AND P0, PT, R0.reuse, 0x9, PT ;  /* 0x000000090000780c */ /* 0x040fe40003f04270 */
[----:B------:R-:W-:Y:S02]  /*8140*/  FSEL R9, R199, -INF , P6 ;  /* 0xff800000c7097808 */ /* 0x000fe40003000000 */
[----:B------:R-:W-:Y:S02]  /*8150*/  ISETP.GT.AND P6, PT, R0, 0x10, PT ;  /* 0x000000100000780c */ /* 0x000fe40003fc4270 */
[----:B------:R-:W-:Y:S02]  /*8160*/  FSEL R14, R198, -INF , P5 ;  /* 0xff800000c60e7808 */ /* 0x000fe40002800000 */
[C---:B------:R-:W-:Y:S02]  /*8170*/  ISETP.GT.AND P5, PT, R0.reuse, 0x11, PT ;  /* 0x000000110000780c */ /* 0x040fe40003fa4270 */
[----:B----4-:R-:W-:Y:S02]  /*8180*/  FSEL R25, R189, -INF , P4 ;  /* 0xff800000bd197808 */ /* 0x010fe40002000000 */
[----:B------:R-:W-:Y:S02]  /*8190*/  ISETP.GT.AND P4, PT, R0, 0x18, PT ;  /* 0x000000180000780c */ /* 0x000fe40003f84270 */
[----:B------:R-:W-:Y:S02]  /*81a0*/  FSEL R24, R186, -INF , P0 ;  /* 0xff800000ba187808 */ /* 0x000fe40000000000 */
        /* <DEDUP_REMOVED lines=8> */
[C---:B------:R-:W-:Y:S02]  /*8230*/  ISETP.GT.AND P0, PT, R0.reuse, 0x29, PT ;  /* 0x000000290000780c */ /* 0x040fe40003f04270 */
[----:B------:R-:W-:Y:S02]  /*8240*/  FSEL R19, R19, -INF , P6 ;  /* 0xff80000013137808 */ /* 0x000fe40003000000 */
[C---:B------:R-:W-:Y:S02]  /*8250*/  ISETP.GT.AND P6, PT, R0.reuse, 0x30, PT ;  /* 0x000000300000780c */ /* 0x040fe40003fc4270 */
[----:B------:R-:W-:Y:S02]  /*8260*/  FSEL R18, R29, -INF , P5 ;  /* 0xff8000001d127808 */ /* 0x000fe40002800000 */
[C---:B------:R-:W-:Y:S02]  /*8270*/  ISETP.GT.AND P5, PT, R0.reuse, 0x31, PT ;  /* 0x000000310000780c */ /* 0x040fe40003fa4270 */
[----:B------:R-:W-:Y:S02]  /*8280*/  FSEL R17, R17, -INF , P4 ;  /* 0xff80000011117808 */ /* 0x000fe40002000000 */
[----:B------:R-:W-:Y:S02]  /*8290*/  ISETP.GT.AND P4, PT, R0, 0x38, PT ;  /* 0x000000380000780c */ /* 0x000fe40003f84270 */
[----:B------:R-:W-:Y:S02]  /*82a0*/  FSEL R16, R16, -INF , P0 ;  /* 0xff80000010107808 */ /* 0x000fe40000000000 */
[----:B------:R-:W-:Y:S02]  /*82b0*/  ISETP.GT.AND P0, PT, R0, 0x39, PT ;  /* 0x000000390000780c */ /* 0x000fe40003f04270 */
[----:B------:R-:W-:Y:S02]  /*82c0*/  FSEL R13, R13, -INF , P6 ;  /* 0xff8000000d0d7808 */ /* 0x000fe40003000000 */
[----:B------:R-:W-:Y:S02]  /*82d0*/  FSEL R12, R27, -INF , P5 ;  /* 0xff8000001b0c7808 */ /* 0x000fe40002800000 */
[----:B------:R-:W-:Y:S02]  /*82e0*/  FSEL R11, R26, -INF , P4 ;  /* 0xff8000001a0b7808 */ /* 0x000fe40002000000 */
[----:B------:R-:W-:Y:S01]  /*82f0*/  FSEL R10, R15, -INF , P0 ;  /* 0xff8000000f0a7808 */ /* 0x000fe20000000000 */
[----:B------:R-:W-:-:S05]  /*8300*/  BRA.DIV ~URZ, `(.L_x_1284) ;  /* 0x0000a4f27f007947 */ /* 0x000fca000b800000 */
[----:B------:R-:W-:Y:S01]  /*8310*/  FMNMX.FTZ R104, R9, R100, !PT ;  /* 0x0000006409687209 */ /* 0x000fe20007810000 */
[----:B------:R-:W2:Y:S03]  /*8320*/  SHFL.IDX PT, R2, R5, 0x1, 0x1c1f ;  /* 0x003c1f0005027f89 */ /* 0x000ea600000e0000 */
[----:B------:R-:W-:Y:S04]  /*8330*/  FMNMX.FTZ R104, R14, R104, !PT ;  /* 0x000000680e687209 */ /* 0x000fe80007810000 */
[----:B------:R-:W-:Y:S01]  /*8340*/  FMNMX.FTZ R104, R25, R104, !PT ;  /* 0x0000006819687209 */ /* 0x000fe20007810000 */
[----:B------:R-:W3:Y:S03]  /*8350*/  SHFL.IDX PT, R0, R5, 0x2, 0x1c1f ;  /* 0x005c1f0005007f89 */ /* 0x000ee600000e0000 */
[----:B------:R-:W-:Y:S04]  /*8360*/  FMNMX.FTZ R104, R24, R104, !PT ;  /* 0x0000006818687209 */ /* 0x000fe80007810000 */
[----:B------:R-:W-:Y:S01]  /*8370*/  FMNMX.FTZ R104, R23, R104, !PT ;  /* 0x0000006817687209 */ /* 0x000fe20007810000 */
[----:B------:R-:W4:Y:S03]  /*8380*/  SHFL.IDX PT, R3, R5, 0x3, 0x1c1f ;  /* 0x007c1f0005037f89 */ /* 0x000f2600000e0000 */
[----:B------:R-:W-:Y:S04]  /*8390*/  FMNMX.FTZ R104, R22, R104, !PT ;  /* 0x0000006816687209 */ /* 0x000fe80007810000 */
[----:B------:R-:W-:Y:S04]  /*83a0*/  FMNMX.FTZ R104, R21, R104, !PT ;  /* 0x0000006815687209 */ /* 0x000fe80007810000 */
[----:B------:R-:W-:Y:S04]  /*83b0*/  FMNMX.FTZ R104, R20, R104, !PT ;  /* 0x0000006814687209 */ /* 0x000fe80007810000 */
[----:B------:R-:W-:Y:S04]  /*83c0*/  FMNMX.FTZ R104, R19, R104, !PT ;  /* 0x0000006813687209 */ /* 0x000fe80007810000 */
[----:B------:R-:W-:Y:S04]  /*83d0*/  FMNMX.FTZ R104, R18, R104, !PT ;  /* 0x0000006812687209 */ /* 0x000fe80007810000 */
[----:B------:R-:W-:Y:S01]  /*83e0*/  FMNMX.FTZ R104, R17, R104, !PT ;  /* 0x0000006811687209 */ /* 0x000fe20007810000 */
[C---:B--2---:R-:W-:Y:S02]  /*83f0*/  IMAD.IADD R2, R4.reuse, 0x1, R2 ;  /* 0x0000000104027824 */ /* 0x044fe400078e0202 */
[----:B---3--:R-:W-:Y:S01]  /*8400*/  IMAD.IADD R0, R4, 0x1, R0 ;  /* 0x0000000104007824 */ /* 0x008fe200078e0200 */
[----:B------:R-:W-:Y:S01]  /*8410*/  FMNMX.FTZ R104, R16, R104, !PT ;  /* 0x0000006810687209 */ /* 0x000fe20007810000 */
[----:B----4-:R-:W-:Y:S01]  /*8420*/  IMAD.IADD R4, R4, 0x1, R3 ;  /* 0x0000000104047824 */ /* 0x010fe200078e0203 */
        /* <DEDUP_REMOVED lines=25> */
[----:B------:R-:W-:Y:S02]  /*85c0*/  ISETP.GT.AND P4, PT, R2, 0x38, PT ;  /* 0x000000380200780c */ /* 0x000fe40003f84270 */
[----:B------:R-:W-:Y:S02]  /*85d0*/  FSEL R44, R44, -INF , P0 ;  /* 0xff8000002c2c7808 */ /* 0x000fe40000000000 */
[----:B------:R-:W-:Y:S02]  /*85e0*/  ISETP.GT.AND P0, PT, R2, 0x39, PT ;  /* 0x000000390200780c */ /* 0x000fe40003f04270 */
[----:B------:R-:W-:Y:S02]  /*85f0*/  FMNMX.FTZ R104, R13, R104, !PT ;  /* 0x000000680d687209 */ /* 0x000fe40007810000 */
[----:B------:R-:W-:Y:S02]  /*8600*/  FSEL R39, R39, -INF , P6 ;  /* 0xff80000027277808 */ /* 0x000fe40003000000 */
[----:B------:R-:W-:Y:S02]  /*8610*/  ISETP.GT.AND P6, PT, R0, RZ, PT ;  /* 0x000000ff0000720c */ /* 0x000fe40003fc4270 */
        /* <DEDUP_REMOVED lines=16> */
[----:B------:R-:W-:Y:S02]  /*8720*/  FMNMX.FTZ R104, R11, R104, !PT ;  /* 0x000000680b687209 */ /* 0x000fe40007810000 */
[----:B------:R-:W-:Y:S02]  /*8730*/  FSEL R66, R194, -INF , P6 ;  /* 0xff800000c2427808 */ /* 0x000fe40003000000 */
[----:B------:R-:W-:Y:S02]  /*8740*/  ISETP.GT.AND P6, PT, R0, 0x20, PT ;  /* 0x000000200000780c */ /* 0x000fe40003fc4270 */
[----:B------:R-:W-:Y:S02]  /*8750*/  FSEL R65, R192, -INF , P5 ;  /* 0xff800000c0417808 */ /* 0x000fe40002800000 */
[----:B------:R-:W-:Y:S02]  /*8760*/  ISETP.GT.AND P5, PT, R0, 0x21, PT ;  /* 0x000000210000780c */ /* 0x000fe40003fa4270 */
[----:B------:R-:W-:Y:S02]  /*8770*/  FSEL R64, R188, -INF , P4 ;  /* 0xff800000bc407808 */ /* 0x000fe40002000000 */
[C---:B------:R-:W-:Y:S02]  /*8780*/  ISETP.GT.AND P4, PT, R0.reuse, 0x28, PT ;  /* 0x000000280000780c */ /* 0x040fe40003f84270 */
[----:B------:R-:W-:Y:S02]  /*8790*/  FSEL R63, R187, -INF , P0 ;  /* 0xff800000bb3f7808 */ /* 0x000fe40000000000 */
[----:B------:R-:W-:Y:S02]  /*87a0*/  ISETP.GT.AND P0, PT, R0, 0x29, PT ;  /* 0x000000290000780c */ /* 0x000fe40003f04270 */
[----:B------:R-:W-:Y:S02]  /*87b0*/  FMNMX.FTZ R103, R33, R103, !PT ;  /* 0x0000006721677209 */ /* 0x000fe40007810000 */
[----:B------:R-:W-:Y:S02]  /*87c0*/  FMNMX.FTZ R104, R10, R104, !PT ;  /* 0x000000680a687209 */ /* 0x000fe40007810000 */
        /* <DEDUP_REMOVED lines=8> */
[----:B------:R-:W-:Y:S01]  /*8850*/  FMNMX.FTZ R103, R40, R103, !PT ;  /* 0x0000006728677209 */ /* 0x000fe20007810000 */
[----:B------:R-:W2:Y:S01]  /*8860*/  SHFL.BFLY PT, R0, R104, 0x2, 0x1f ;  /* 0x0c401f0068007f89 */ /* 0x000ea200000e0000 */
        /* <DEDUP_REMOVED lines=12> */
[----:B--2---:R-:W-:Y:S02]  /*8930*/  FMNMX.FTZ R104, R0, R104, !PT ;  /* 0x0000006800687209 */ /* 0x004fe40007810000 */
[----:B------:R-:W-:Y:S02]  /*8940*/  FMNMX.FTZ R103, R46, R103, !PT ;  /* 0x000000672e677209 */ /* 0x000fe40007810000 */
        /* <DEDUP_REMOVED lines=11> */
[----:B------:R-:W-:Y:S02]  /*8a00*/  FSEL R57, R28, -INF , P6 ;  /* 0xff8000001c397808 */ /* 0x000fe40003000000 */
[----:B------:R-:W-:Y:S02]  /*8a10*/  FMNMX.FTZ R103, R36, R103, !PT ;  /* 0x0000006724677209 */ /* 0x000fe40007810000 */
[----:B------:R-:W-:Y:S02]  /*8a20*/  FMNMX.FTZ R102, R59, R102, !PT ;  /* 0x000000663b667209 */ /* 0x000fe40007810000 */
[----:B--2---:R-:W-:Y:S02]  /*8a30*/  FMNMX.FTZ R104, R104, R0, !PT ;  /* 0x0000000068687209 */ /* 0x004fe40007810000 */
[----:B------:R-:W-:Y:S01]  /*8a40*/  FSEL R56, R56, -INF , P5 ;  /* 0xff80000038387808 */ /* 0x000fe20002800000 */
[----:B------:R-:W2:Y:S01]  /*8a50*/  SHFL.BFLY PT, R0, R103, 0x2, 0x1f ;  /* 0x0c401f0067007f89 */ /* 0x000ea200000e0000 */
[----:B------:R-:W-:Y:S02]  /*8a60*/  FMNMX.FTZ R102, R57, R102, !PT ;  /* 0x0000006639667209 */ /* 0x000fe40007810000 */
[----:B------:R-:W-:Y:S02]  /*8a70*/  FSEL R43, R43, -INF , P4 ;  /* 0xff8000002b2b7808 */ /* 0x000fe40002000000 */
[----:B------:R-:W-:Y:S02]  /*8a80*/  FMNMX.FTZ R102, R56, R102, !PT ;  /* 0x0000006638667209 */ /* 0x000fe40007810000 */
[----:B------:R-:W-:Y:S02]  /*8a90*/  FSEL R42, R42, -INF , P0 ;  /* 0xff8000002a2a7808 */ /* 0x000fe40000000000 */
[----:B------:R-:W-:Y:S02]  /*8aa0*/  FMNMX.FTZ R102, R43, R102, !PT ;  /* 0x000000662b667209 */ /* 0x000fe40007810000 */
[----:B------:R-:W-:Y:S02]  /*8ab0*/  ISETP.GT.AND P6, PT, R4, RZ, PT ;  /* 0x000000ff0400720c */ /* 0x000fe40003fc4270 */
[----:B------:R-:W-:Y:S02]  /*8ac0*/  FMNMX.FTZ R102, R42, R102, !PT ;  /* 0x000000662a667209 */ /* 0x000fe40007810000 */
[C---:B------:R-:W-:Y:S02]  /*8ad0*/  ISETP.GT.AND P5, PT, R4.reuse, 0x1, PT ;  /* 0x000000010400780c */ /* 0x040fe40003fa4270 */
[----:B------:R-:W-:Y:S02]  /*8ae0*/  FSEL R28, R229, -INF , P6 ;  /* 0xff800000e51c7808 */ /* 0x000fe40003000000 */
[----:B------:R-:W-:Y:S02]  /*8af0*/  ISETP.GT.AND P4, PT, R4, 0x8, PT ;  /* 0x000000080400780c */ /* 0x000fe40003f84270 */
[----:B------:R-:W-:Y:S02]  /*8b00*/  FSEL R55, R228, -INF , P5 ;  /* 0xff800000e4377808 */ /* 0x000fe40002800000 */
[C---:B------:R-:W-:Y:S02]  /*8b10*/  ISETP.GT.AND P0, PT, R4.reuse, 0x9, PT ;  /* 0x000000090400780c */ /* 0x040fe40003f04270 */
[----:B--2---:R-:W-:Y:S02]  /*8b20*/  FMNMX.FTZ R103, R103, R0, !PT ;  /* 0x0000000067677209 */ /* 0x004fe40007810000 */
[----:B------:R-:W-:Y:S02]  /*8b30*/  FSEL R54, R227, -INF , P4 ;  /* 0xff800000e3367808 */ /* 0x000fe40002000000 */
[----:B------:R-:W-:Y:S01]  /*8b40*/  ISETP.GT.AND P6, PT, R4, 0x10, PT ;  /* 0x000000100400780c */ /* 0x000fe20003fc4270 */
[----:B------:R-:W2:Y:S01]  /*8b50*/  SHFL.BFLY PT, R0, R103, 0x1, 0x1f ;  /* 0x0c201f0067007f89 */ /* 0x000ea200000e0000 */
        /* <DEDUP_REMOVED lines=12> */
[----:B--2---:R-:W-:Y:S02]  /*8c20*/  FMNMX.FTZ R103, R103, R0, !PT ;  /* 0x0000000067677209 */ /* 0x004fe40007810000 */
[----:B------:R-:W-:Y:S01]  /*8c30*/  FSEL R29, R184, -INF , P5 ;  /* 0xff800000b81d7808 */ /* 0x000fe20002800000 */
[----:B------:R-:W2:Y:S01]  /*8c40*/  SHFL.BFLY PT, R0, R102, 0x2, 0x1f ;  /* 0x0c401f0066007f89 */ /* 0x000ea200000e0000 */
[C---:B------:R-:W-:Y:S02]  /*8c50*/  ISETP.GT.AND P0, PT, R4.reuse, 0x29, PT ;  /* 0x000000290400780c */ /* 0x040fe40003f04270 */
        /* <DEDUP_REMOVED lines=8> */
[----:B-1----:R-:W-:Y:S02]  /*8ce0*/  FSEL R5, R176, -INF , P4 ;  /* 0xff800000b0057808 */ /* 0x002fe40002000000 */
[----:B------:R-:W-:Y:S02]  /*8cf0*/  FSEL R8, R175, -INF , P0 ;  /* 0xff800000af087808 */ /* 0x000fe40000000000 */
[----:B--2---:R-:W-:Y:S05]  /*8d00*/  FMNMX.FTZ R102, R102, R0, !PT ;  /* 0x0000000066667209 */ /* 0x004fea0007810000 */
[----:B------:R-:W1:Y:S02]  /*8d10*/  SHFL.BFLY PT, R0, R102, 0x1, 0x1f ;  /* 0x0c201f0066007f89 */ /* 0x000e6400000e0000 */
[----:B-1----:R-:W-:Y:S02]  /*8d20*/  FMNMX.FTZ R102, R102, R0, !PT ;  /* 0x0000000066667209 */ /* 0x002fe40007810000 */
[----:B------:R-:W-:Y:S04]  /*8d30*/  FMNMX.FTZ R0, R28, R107, !PT ;  /* 0x0000006b1c007209 */ /* 0x000fe80007810000 */
        /* <DEDUP_REMOVED lines=14> */
[----:B------:R-:W-:Y:S05]  /*8e20*/  FMNMX.FTZ R4, R8, R4, !PT ;  /* 0x0000000408047209 */ /* 0x000fea0007810000 */
[----:B------:R-:W1:Y:S02]  /*8e30*/  SHFL.BFLY PT, R0, R4, 0x2, 0x1f ;  /* 0x0c401f0004007f89 */ /* 0x000e6400000e0000 */
[----:B-1----:R-:W-:Y:S06]  /*8e40*/  FMNMX.FTZ R4, R4, R0, !PT ;  /* 0x0000000004047209 */ /* 0x002fec0007810000 */
[----:B------:R1:W2:Y:S02]  /*8e50*/  SHFL.BFLY PT, R0, R4, 0x1, 0x1f ;  /* 0x0c201f0004007f89 */ /* 0x0002a400000e0000 */
.L_x_1327:
[C---:B------:R-:W-:Y:S01]  /*8e60*/  FSETP.NEU.FTZ.AND P0, PT, R104.reuse, -INF , PT ;  /* 0xff8000006800780b */ /* 0x040fe20003f1d000 */
[----:B------:R-:W-:Y:S01]  /*8e70*/  FMUL.FTZ R2, R104, c[0x0][0x2d0] ;  /* 0x0000b40068027a20 */ /* 0x000fe20000410000 */
        /* <DEDUP_REMOVED lines=8> */
[--C-:B-1----:R-:W-:Y:S02]  /*8f00*/  FFMA.FTZ R4, R14, c[0x0][0x2d0], -R2.reuse ;  /* 0x0000b4000e047a23 */ /* 0x102fe40000010802 */
        /* <DEDUP_REMOVED lines=14> */
[--C-:B------:R-:W-:Y:S02]  /*8ff0*/  FFMA.FTZ R25, R25, c[0x0][0x2d0], -R2.reuse ;  /* 0x0000b40019197a23 */ /* 0x100fe40000010802 */
[--C-:B------:R-:W-:Y:S02]  /*9000*/  FFMA.FTZ R24, R24, c[0x0][0x2d0], -R2.reuse ;  /* 0x0000b40018187a23 */ /* 0x100fe40000010802 */
[----:B------:R-:W-:Y:S02]  /*9010*/  FFMA.FTZ R235, R11, c[0x0][0x2d0], -R2 ;  /* 0x0000b4000beb7a23 */ /* 0x000fe40000010802 */
[----:B------:R-:W-:Y:S01]  /*9020*/  FMUL.FTZ R2, R103, c[0x0][0x2d0] ;  /* 0x0000b40067027a20 */ /* 0x000fe20000410000 */
[----:B------:R-:W-:Y:S04]  /*9030*/  MUFU.EX2 R25, R25 ;  /* 0x0000001900197308 */ /* 0x000fe80000000800 */
[----:B------:R-:W-:Y:S05]  /*9040*/  FSEL R2, R2, RZ, P0 ;  /* 0x000000ff02027208 */ /* 0x000fea0000000000 */
[--C-:B------:R-:W-:Y:S01]  /*9050*/  FFMA.FTZ R52, R52, c[0x0][0x2d0], -R2.reuse ;  /* 0x0000b40034347a23 */ /* 0x100fe20000010802 */
[----:B------:R-:W3:Y:S01]  /*9060*/  MUFU.EX2 R24, R24 ;  /* 0x0000001800187308 */ /* 0x000ee20000000800 */
[--C-:B------:R-:W-:Y:S02]  /*9070*/  FFMA.FTZ R187, R50, c[0x0][0x2d0], -R2.reuse ;  /* 0x0000b40032bb7a23 */ /* 0x100fe40000010802 */
[--C-:B------:R-:W-:Y:S02]  /*9080*/  FFMA.FTZ R230, R39, c[0x0][0x2d0], -R2.reuse ;  /* 0x0000b40027e67a23 */ /* 0x100fe40000010802 */
[--C-:B------:R-:W-:Y:S02]  /*9090*/  FFMA.FTZ R237, R38, c[0x0][0x2d0], -R2.reuse ;  /* 0x0000b40026ed7a23 */ /* 0x100fe40000010802 */
[--C-:B------:R-:W-:Y:S02]  /*90a0*/  FFMA.FTZ R236, R37, c[0x0][0x2d0], -R2.reuse ;  /* 0x0000b40025ec7a23 */ /* 0x100fe40000010802 */
[--C-:B------:R-:W-:Y:S02]  /*90b0*/  FFMA.FTZ R241, R36, c[0x0][0x2d0], -R2.reuse ;  /* 0x0000b40024f17a23 */ /* 0x100fe40000010802 */
[--C-:B------:R-:W-:Y:S01]  /*90c0*/  FFMA.FTZ R10, R40, c[0x0][0x2d0], -R2.reuse ;  /* 0x0000b400280a7a23 */ /* 0x100fe20000010802 */
[----:B------:R-:W-:Y:S01]  /*90d0*/  LDSM.16.MT88.4 R36, [R202] ;  /* 0x00000000ca24783b */ /* 0x000fe20000004200 */
        /* <DEDUP_REMOVED lines=8> */
[----:B------:R-:W-:Y:S10]  /*9160*/  MUFU.EX2 R186, R186 ;  /* 0x000000ba00ba7308 */ /* 0x000ff40000000800 */
[----:B------:R-:W-:Y:S10]  /*9170*/  MUFU.EX2 R185, R185 ;  /* 0x000000b900b97308 */ /* 0x000ff40000000800 */
[----:B------:R-:W-:Y:S10]  /*9180*/  MUFU.EX2 R188, R188 ;  /* 0x000000bc00bc7308 */ /* 0x000ff40000000800 */
[----:B------:R-:W-:Y:S01]  /*9190*/  MUFU.EX2 R222, R222 ;  /* 0x000000de00de7308 */ /* 0x000fe20000000800 */
[----:B-1----:R-:W-:Y:S01]  /*91a0*/  FFMA.FTZ R0, R100, R243, R3 ;  /* 0x000000f364007223 */ /* 0x002fe20000010003 */
[C---:B--2---:R-:W-:Y:S01]  /*91b0*/  F2FP.PACK_AB R172, R4.reuse, R3 ;  /* 0x0000000304ac723e */ /* 0x044fe200000000ff */
[----:B------:R-:W-:Y:S02]  /*91c0*/  FFMA.FTZ R3, R15, c[0x0][0x2d0], -R2 ;  /* 0x0000b4000f037a23 */ /* 0x000fe40000010802 */
[----:B------:R-:W-:Y:S01]  /*91d0*/  FADD.FTZ R11, R4, R0 ;  /* 0x00000000040b7221 */ /* 0x000fe20000010000 */
[----:B------:R-:W-:Y:S01]  /*91e0*/  FSEL R0, R103, RZ, P0 ;  /* 0x000000ff67007208 */ /* 0x000fe20000000000 */
[----:B------:R-:W-:Y:S01]  /*91f0*/  FFMA.FTZ R4, R33, c[0x0][0x2d0], -R2 ;  /* 0x0000b40021047a23 */ /* 0x000fe20000010802 */
[C---:B------:R-:W-:Y:S01]  /*9200*/  FSETP.NEU.FTZ.AND P0, PT, R102.reuse, -INF , PT ;  /* 0xff8000006600780b */ /* 0x040fe20003f1d000 */
[----:B------:R-:W-:Y:S01]  /*9210*/  FMUL.FTZ R2, R102, c[0x0][0x2d0] ;  /* 0x0000b40066027a20 */ /* 0x000fe20000410000 */
[----:B------:R-:W-:Y:S01]  /*9220*/  MUFU.EX2 R173, R3 ;  /* 0x0000000300ad7308 */ /* 0x000fe20000000800 */
[----:B------:R-:W-:Y:S02]  /*9230*/  FADD.FTZ R0, -R0, R105 ;  /* 0x0000006900007221 */ /* 0x000fe40000010100 */
[----:B------:R-:W-:Y:S01]  /*9240*/  FMUL.FTZ R33, R100, R153 ;  /* 0x0000009964217220 */ /* 0x000fe20000410000 */
[----:B------:R-:W-:Y:S01]  /*9250*/  FSEL R2, R2, RZ, P0 ;  /* 0x000000ff02027208 */ /* 0x000fe20000000000 */
[----:B------:R-:W-:Y:S02]  /*9260*/  FMUL.FTZ R0, R0, c[0x0][0x2d0] ;  /* 0x0000b40000007a20 */ /* 0x000fe40000410000 */
[----:B------:R-:W-:Y:S02]  /*9270*/  FMUL.FTZ R48, R100, R160 ;  /* 0x000000a064307220 */ /* 0x000fe40000410000 */
[--C-:B------:R-:W-:Y:S01]  /*9280*/  FFMA.FTZ R182, R65, c[0x0][0x2d0], -R2.reuse ;  /* 0x0000b40041b67a23 */ /* 0x100fe20000010802 */
[----:B------:R-:W1:Y:S01]  /*9290*/  MUFU.EX2 R3, R0 ;  /* 0x0000000000037308 */ /* 0x000e620000000800 */
[--C-:B------:R-:W-:Y:S02]  /*92a0*/  FFMA.FTZ R181, R64, c[0x0][0x2d0], -R2.reuse ;  /* 0x0000b40040b57a23 */ /* 0x100fe40000010802 */
[--C-:B------:R-:W-:Y:S02]  /*92b0*/  FFMA.FTZ R180, R63, c[0x0][0x2d0], -R2.reuse ;  /* 0x0000b4003fb47a23 */ /* 0x100fe40000010802 */
[--C-:B------:R-:W-:Y:S02]  /*92c0*/  FFMA.FTZ R9, R58, c[0x0][0x2d0], -R2.reuse ;  /* 0x0000b4003a097a23 */ /* 0x100fe40000010802 */
[--C-:B------:R-:W-:Y:S01]  /*92d0*/  FFMA.FTZ R17, R174, c[0x0][0x2d0], -R2.reuse ;  /* 0x0000b400ae117a23 */ /* 0x100fe20000010802 */
[----:B---3--:R-:W-:Y:S01]  /*92e0*/  F2FP.PACK_AB R174, R24, R25 ;  /* 0x0000001918ae723e */ /* 0x008fe200000000ff */
        /* <DEDUP_REMOVED lines=10> */
[----:B-1----:R-:W-:Y:S02]  /*9390*/  FFMA.FTZ R0, R3, R247, R173 ;  /* 0x000000f703007223 */ /* 0x002fe400000100ad */
[--C-:B------:R-:W-:Y:S02]  /*93a0*/  FFMA.FTZ R196, R61, c[0x0][0x2d0], -R2.reuse ;  /* 0x0000b4003dc47a23 */ /* 0x100fe40000010802 */
[----:B------:R-:W-:Y:S01]  /*93b0*/  FFMA.FTZ R195, R60, c[0x0][0x2d0], -R2 ;  /* 0x0000b4003cc37a23 */ /* 0x000fe20000010802 */
[----:B------:R-:W-:Y:S01]  /*93c0*/  MUFU.EX2 R183, R183 ;  /* 0x000000b700b77308 */ /* 0x000fe20000000800 */
[----:B------:R-:W-:Y:S02]  /*93d0*/  FMUL.FTZ R49, R100, R161 ;  /* 0x000000a164317220 */ /* 0x000fe40000410000 */
[----:B------:R-:W-:Y:S01]  /*93e0*/  FMUL.FTZ R50, R3, R162 ;  /* 0x000000a203327220 */ /* 0x000fe20000410000 */
[C---:B--2---:R-:W-:Y:S01]  /*93f0*/  F2FP.PACK_AB R173, R4.reuse, R173 ;  /* 0x000000ad04ad723e */ /* 0x044fe200000000ff */
[----:B------:R-:W-:Y:S01]  /*9400*/  FADD.FTZ R18, R4, R0 ;  /* 0x0000000004127221 */ /* 0x000fe20000010000 */
[----:B------:R-:W-:Y:S01]  /*9410*/  FSEL R0, R102, RZ, P0 ;  /* 0x000000ff66007208 */ /* 0x000fe20000000000 */
[----:B------:R-:W-:Y:S01]  /*9420*/  FFMA.FTZ R4, R53, c[0x0][0x2d0], -R2 ;  /* 0x0000b40035047a23 */ /* 0x000fe20000010802 */
[----:B------:R-:W-:Y:S01]  /*9430*/  FSETP.NEU.FTZ.AND P0, PT, R101, -INF , PT ;  /* 0xff8000006500780b */ /* 0x000fe20003f1d000 */
[----:B------:R-:W-:Y:S01]  /*9440*/  FMUL.FTZ R51, R3, R163 ;  /* 0x000000a303337220 */ /* 0x000fe20000410000 */
[----:B------:R-:W-:Y:S01]  /*9450*/  MUFU.EX2 R251, R181 ;  /* 0x000000b500fb7308 */ /* 0x000fe20000000800 */
[----:B------:R-:W-:Y:S01]  /*9460*/  FADD.FTZ R0, -R0, R106 ;  /* 0x0000006a00007221 */ /* 0x000fe20000010100 */
[----:B------:R-:W-:Y:S01]  /*9470*/  FSEL R2, R101, RZ, P0 ;  /* 0x000000ff65027208 */ /* 0x000fe20000000000 */
[----:B------:R-:W-:Y:S01]  /*9480*/  FMUL.FTZ R64, R100, R168 ;  /* 0x000000a864407220 */ /* 0x000fe20000410000 */
[----:B------:R-:W-:Y:S01]  /*9490*/  LDSM.16.MT88.4 R160, [R201+0x1c00] ;  /* 0x001c0000c9a0783b */ /* 0x000fe20000004200 */
[----:B------:R-:W-:Y:S02]  /*94a0*/  FMUL.FTZ R0, R0, c[0x0][0x2d0] ;  /* 0x0000b40000007a20 */ /* 0x000fe40000410000 */
[----:B------:R-:W-:Y:S02]  /*94b0*/  FADD.FTZ R2, -R2, R107 ;  /* 0x0000006b02027221 */ /* 0x000fe40000010100 */
[----:B------:R-:W-:Y:S01]  /*94c0*/  FMUL.FTZ R65, R100, R169 ;  /* 0x000000a964417220 */ /* 0x000fe20000410000 */
[----:B------:R1:W-:Y:S01]  /*94d0*/  MUFU.EX2 R20, R4 ;  /* 0x0000000400147308 */ /* 0x0003e20000000800 */
[----:B------:R-:W-:Y:S02]  /*94e0*/  FMUL.FTZ R2, R2, c[0x0][0x2d0] ;  /* 0x0000b40002027a20 */ /* 0x000fe40000410000 */
[C---:B------:R-:W-:Y:S02]  /*94f0*/  FMUL.FTZ R66, R3.reuse, R170 ;  /* 0x000000aa03427220 */ /* 0x040fe40000410000 */
        /* <DEDUP_REMOVED lines=8> */
[----:B------:R-:W-:Y:S01]  /*9580*/  FMUL.FTZ R83, R3, R83 ;  /* 0x0000005303537220 */ /* 0x000fe20000410000 */
[----:B------:R-:W3:Y:S01]  /*9590*/  MUFU.EX2 R2, R2 ;  /* 0x0000000200027308 */ /* 0x000ee20000000800 */
[C---:B------:R-:W-:Y:S02]  /*95a0*/  FMUL.FTZ R84, R100.reuse, R84 ;  /* 0x0000005464547220 */ /* 0x040fe40000410000 */
[----:B------:R-:W-:Y:S02]  /*95b0*/  FMUL.FTZ R85, R100, R85 ;  /* 0x0000005564557220 */ /* 0x000fe40000410000 */
[----:B-1----:R-:W-:Y:S02]  /*95c0*/  FMUL.FTZ R4, R101, c[0x0][0x2d0] ;  /* 0x0000b40065047a20 */ /* 0x002fe40000410000 */
[C---:B------:R-:W-:Y:S02]  /*95d0*/  FMUL.FTZ R86, R3.reuse, R86 ;  /* 0x0000005603567220 */ /* 0x040fe40000410000 */
[----:B------:R-:W-:Y:S01]  /*95e0*/  FMUL.FTZ R87, R3, R87 ;  /* 0x0000005703577220 */ /* 0x000fe20000410000 */
[----:B------:R-:W-:Y:S01]  /*95f0*/  FSEL R4, R4, RZ, P0 ;  /* 0x000000ff04047208 */ /* 0x000fe20000000000 */
[----:B------:R-:W-:Y:S01]  /*9600*/  MUFU.EX2 R252, R180 ;  /* 0x000000b400fc7308 */ /* 0x000fe20000000800 */
[----:B------:R-:W-:Y:S02]  /*9610*/  FMUL.FTZ R96, R100, R96 ;  /* 0x0000006064607220 */ /* 0x000fe40000410000 */
[----:B--2---:R-:W-:Y:S02]  /*9620*/  FMUL.FTZ R61, R0, R109 ;  /* 0x0000006d003d7220 */ /* 0x004fe40000410000 */
        /* <DEDUP_REMOVED lines=19> */
[C---:B------:R-:W-:Y:S02]  /*9760*/  FFMA.FTZ R4, R0.reuse, R248, R20 ;  /* 0x000000f800047223 */ /* 0x040fe40000010014 */
[----:B------:R-:W-:Y:S01]  /*9770*/  FMUL.FTZ R60, R0, R108 ;  /* 0x0000006c003c7220 */ /* 0x000fe20000410000 */
[----:B------:R-:W-:Y:S01]  /*9780*/  F2FP.PACK_AB R108, R19, R20 ;  /* 0x00000014136c723e */ /* 0x000fe200000000ff */
[----:B---3--:R-:W-:Y:S01]  /*9790*/  FMUL.FTZ R14, R2, R134 ;  /* 0x00000086020e7220 */ /* 0x008fe20000410000 */
[----:B------:R-:W1:Y:S01]  /*97a0*/  LDSM.16.MT88.4 R20, [R201] ;  /* 0x00000000c914783b */ /* 0x000e620000004200 */
[----:B------:R-:W2:Y:S01]  /*97b0*/  MUFU.EX2 R134, R52 ;  /* 0x0000003400867308 */ /* 0x000ea20000000800 */
[C---:B------:R-:W-:Y:S02]  /*97c0*/  FMUL.FTZ R12, R0.reuse, R132 ;  /* 0x00000084000c7220 */ /* 0x040fe40000410000 */
[----:B------:R-:W-:Y:S02]  /*97d0*/  FMUL.FTZ R13, R0, R133 ;  /* 0x00000085000d7220 */ /* 0x000fe40000410000 */
[C---:B------:R-:W-:Y:S02]  /*97e0*/  FMUL.FTZ R15, R2.reuse, R135 ;  /* 0x00000087020f7220 */ /* 0x040fe40000410000 */
[----:B------:R-:W-:Y:S02]  /*97f0*/  FMUL.FTZ R27, R2, R131 ;  /* 0x00000083021b7220 */ /* 0x000fe40000410000 */
[----:B------:R-:W-:Y:S01]  /*9800*/  FMUL.FTZ R9, R0, R137 ;  /* 0x0000008900097220 */ /* 0x000fe20000410000 */
[----:B------:R3:W-:Y:S01]  /*9810*/  MUFU.EX2 R133, R17 ;  /* 0x0000001100857308 */ /* 0x0007e20000000800 */
[----:B------:R-:W-:Y:S02]  /*9820*/  FADD.FTZ R6, R25, R11 ;  /* 0x0000000b19067221 */ /* 0x000fe40000010000 */
[----:B------:R-:W-:Y:S02]  /*9830*/  FMUL.FTZ R26, R2, R130 ;  /* 0x00000082021a7220 */ /* 0x000fe40000410000 */
[----:B------:R-:W-:Y:S02]  /*9840*/  FADD.FTZ R130, R19, R4 ;  /* 0x0000000413827221 */ /* 0x000fe40000010000 */
[C---:B------:R-:W-:Y:S02]  /*9850*/  FMUL.FTZ R4, R100.reuse, R140 ;  /* 0x0000008c64047220 */ /* 0x040fe40000410000 */
[----:B------:R-:W-:Y:S01]  /*9860*/  FMUL.FTZ R5, R100, R141 ;  /* 0x0000008d64057220 */ /* 0x000fe20000410000 */
[----:B------:R-:W4:Y:S01]  /*9870*/  MUFU.EX2 R131, R55 ;  /* 0x0000003700837308 */ /* 0x000f220000000800 */
[C---:B------:R-:W-:Y:S02]  /*9880*/  FMUL.FTZ R7, R3.reuse, R143 ;  /* 0x0000008f03077220 */ /* 0x040fe40000410000 */
[----:B------:R-:W-:Y:S02]  /*9890*/  FADD.FTZ R177, R24, R6 ;  /* 0x0000000618b17221 */ /* 0x000fe40000010000 */
[----:B------:R-:W-:Y:S02]  /*98a0*/  FMUL.FTZ R6, R3, R142 ;  /* 0x0000008e03067220 */ /* 0x000fe40000410000 */
[----:B------:R-:W-:Y:S02]  /*98b0*/  FMUL.FTZ R24, R0, R128 ;  /* 0x0000008000187220 */ /* 0x000fe40000410000 */
[----:B------:R-:W-:Y:S01]  /*98c0*/  FADD.FTZ R128, R175, R18 ;  /* 0x00000012af807221 */ /* 0x000fe20000010000 */
[----:B------:R5:W-:Y:S01]  /*98d0*/  MUFU.EX2 R132, R54 ;  /* 0x0000003600847308 */ /* 0x000be20000000800 */
[----:B--2---:R-:W-:Y:S01]  /*98e0*/  F2FP.PACK_AB R175, R134, R175 ;  /* 0x000000af86af723e */ /* 0x004fe200000000ff */
[C---:B------:R-:W-:Y:S02]  /*98f0*/  FMUL.FTZ R18, R3.reuse, R146 ;  /* 0x0000009203127220 */ /* 0x040fe40000410000 */
[----:B---3--:R-:W-:Y:S02]  /*9900*/  FMUL.FTZ R17, R100, R145 ;  /* 0x0000009164117220 */ /* 0x008fe40000410000 */
[----:B------:R-:W-:Y:S02]  /*9910*/  FMUL.FTZ R19, R3, R147 ;  /* 0x0000009303137220 */ /* 0x000fe40000410000 */
[----:B------:R-:W-:Y:S01]  /*9920*/  FMUL.FTZ R28, R0, R124 ;  /* 0x0000007c001c7220 */ /* 0x000fe20000410000 */
[-C--:B-1----:R-:W-:Y:S01]  /*9930*/  HMMA.16816.F32 R4, R172, R20.reuse, R4 ;  /* 0x00000014ac04723c */ /* 0x082fe20000001804 */
[----:B------:R-:W1:Y:S04]  /*9940*/  MUFU.EX2 R135, R16 ;  /* 0x0000001000877308 */ /* 0x000e680000000800 */
[C---:B------:R-:W-:Y:S02]  /*9950*/  FMUL.FTZ R10, R2.reuse, R138 ;  /* 0x0000008a020a7220 */ /* 0x040fe40000410000 */
[C---:B------:R-:W-:Y:S02]  /*9960*/  FMUL.FTZ R11, R2.reuse, R139 ;  /* 0x0000008b020b7220 */ /* 0x040fe40000410000 */
[C---:B------:R-:W-:Y:S02]  /*9970*/  FMUL.FTZ R62, R2.reuse, R110 ;  /* 0x0000006e023e7220 */ /* 0x040fe40000410000 */
[----:B------:R-:W2:Y:S01]  /*9980*/  MUFU.EX2 R137, R67 ;  /* 0x0000004300897308 */ /* 0x000ea20000000800 */
[----:B------:R-:W-:Y:S02]  /*9990*/  FMUL.FTZ R63, R2, R111 ;  /* 0x0000006f023f7220 */ /* 0x000fe40000410000 */
[C---:B------:R-:W-:Y:S01]  /*99a0*/  FMUL.FTZ R8, R0.reuse, R136 ;  /* 0x0000008800087220 */ /* 0x040fe20000410000 */
[----:B-----5:R-:W3:Y:S01]  /*99b0*/  LDSM.16.MT88.4 R52, [R201+0x1000] ;  /* 0x00100000c934783b */ /* 0x020ee20000004200 */
[----:B------:R-:W-:Y:S02]  /*99c0*/  FMUL.FTZ R25, R0, R129 ;  /* 0x0000008100197220 */ /* 0x000fe40000410000 */
[----:B------:R-:W-:Y:S01]  /*99d0*/  FFMA.FTZ R129, R2, R249, R109 ;  /* 0x000000f902817223 */ /* 0x000fe2000001006d */
[----:B----4-:R-:W-:Y:S01]  /*99e0*/  F2FP.PACK_AB R109, R131, R109 ;  /* 0x0000006d836d723e */ /* 0x010fe200000000ff */
[----:B------:R-:W-:Y:S01]  /*99f0*/  FMUL.FTZ R29, R0, R125 ;  /* 0x0000007d001d7220 */ /* 0x000fe20000410000 */
[----:B------:R-:W-:Y:S01]  /*9a00*/  MUFU.EX2 R139, R187 ;  /* 0x000000bb008b7308 */ /* 0x000fe20000000800 */
[C---:B------:R-:W-:Y:S02]  /*9a10*/  FMUL.FTZ R30, R2.reuse, R126 ;  /* 0x0000007e021e7220 */ /* 0x040fe40000410000 */
[----:B------:R-:W-:Y:S01]  /*9a20*/  FMUL.FTZ R31, R2, R127 ;  /* 0x0000007f021f7220 */ /* 0x000fe20000410000 */
[----:B-1----:R-:W-:Y:S01]  /*9a30*/  F2FP.PACK_AB R111, R135, R132 ;  /* 0x00000084876f723e */ /* 0x002fe200000000ff */
[C---:B------:R-:W-:Y:S01]  /*9a40*/  FMUL.FTZ R16, R100.reuse, R144 ;  /* 0x0000009064107220 */ /* 0x040fe20000410000 */
[----:B------:R-:W-:Y:S01]  /*9a50*/  LDSM.16.MT88.4 R124, [R201+0x1400] ;  /* 0x00140000c97c783b */ /* 0x000fe20000004200 */
[----:B------:R-:W-:Y:S02]  /*9a60*/  FMUL.FTZ R32, R100, R152 ;  /* 0x0000009864207220 */ /* 0x000fe40000410000 */
[C---:B------:R-:W-:Y:S01]  /*9a70*/  FMUL.FTZ R34, R3.reuse, R154 ;  /* 0x0000009a03227220 */ /* 0x040fe20000410000 */
[----:B------:R-:W-:Y:S01]  /*9a80*/  MUFU.EX2 R138, R182 ;  /* 0x000000b6008a7308 */ /* 0x000fe20000000800 */
[----:B------:R-:W-:Y:S02]  /*9a90*/  FMUL.FTZ R35, R3, R155 ;  /* 0x0000009b03237220 */ /* 0x000fe40000410000 */
[C---:B------:R-:W-:Y:S01]  /*9aa0*/  FMUL.FTZ R56, R0.reuse, R112 ;  /* 0x0000007000387220 */ /* 0x040fe20000410000 */
[----:B--2---:R-:W-:Y:S01]  /*9ab0*/  F2FP.PACK_AB R110, R137, R133 ;  /* 0x00000085896e723e */ /* 0x004fe200000000ff */
[----:B------:R-:W-:Y:S01]  /*9ac0*/  LDSM.16.MT88.4 R144, [R201+0xc00] ;  /* 0x000c0000c990783b */ /* 0x000fe20000004200 */
[----:B------:R-:W-:Y:S02]  /*9ad0*/  FMUL.FTZ R57, R0, R113 ;  /* 0x0000007100397220 */ /* 0x000fe40000410000 */
[C---:B------:R-:W-:Y:S02]  /*9ae0*/  FMUL.FTZ R58, R2.reuse, R114 ;  /* 0x00000072023a7220 */ /* 0x040fe40000410000 */
[----:B------:R-:W-:Y:S01]  /*9af0*/  FMUL.FTZ R59, R2, R115 ;  /* 0x00000073023b7220 */ /* 0x000fe20000410000 */
[C---:B------:R-:W-:Y:S01]  /*9b00*/  HMMA.16816.F32 R8, R108.reuse, R20, R8 ;  /* 0x000000146c08723c */ /* 0x040fe20000001808 */
[----:B------:R-:W-:Y:S01]  /*9b10*/  MUFU.EX2 R249, R184 ;  /* 0x000000b800f97308 */ /* 0x000fe20000000800 */
[----:B------:R-:W1:Y:S02]  /*9b20*/  LDSM.16.MT88.4 R112, [R202+0x1000] ;  /* 0x00100000ca70783b */ /* 0x000e640000004200 */
[C---:B------:R-:W-:Y:S02]  /*9b30*/  FMUL.FTZ R40, R0.reuse, R120 ;  /* 0x0000007800287220 */ /* 0x040fe40000410000 */
[----:B------:R-:W-:Y:S02]  /*9b40*/  FMUL.FTZ R41, R0, R121 ;  /* 0x0000007900297220 */ /* 0x000fe40000410000 */
[-C--:B------:R-:W-:Y:S02]  /*9b50*/  HMMA.16816.F32 R12, R108, R22.reuse, R12 ;  /* 0x000000166c0c723c */ /* 0x080fe4000000180c */
[----:B------:R-:W-:Y:S01]  /*9b60*/  LDSM.16.MT88.4 R152, [R202+0xc00] ;  /* 0x000c0000ca98783b */ /* 0x000fe20000004200 */
[----:B------:R-:W-:Y:S01]  /*9b70*/  MUFU.EX2 R178, R178 ;  /* 0x000000b200b27308 */ /* 0x000fe20000000800 */
[C---:B------:R-:W-:Y:S02]  /*9b80*/  FMUL.FTZ R42, R2.reuse, R122 ;  /* 0x0000007a022a7220 */ /* 0x040fe40000410000 */
[----:B------:R-:W-:Y:S02]  /*9b90*/  FMUL.FTZ R43, R2, R123 ;  /* 0x0000007b022b7220 */ /* 0x000fe40000410000 */
[C---:B------:R-:W-:Y:S02]  /*9ba0*/  HMMA.16816.F32 R16, R172.reuse, R22, R16 ;  /* 0x00000016ac10723c */ /* 0x040fe40000001810 */
[----:B------:R-:W-:Y:S02]  /*9bb0*/  LDSM.16.MT88.4 R120, [R202+0x400] ;  /* 0x00040000ca78783b */ /* 0x000fe40000004200 */
[C---:B------:R-:W-:Y:S01]  /*9bc0*/  FMUL.FTZ R20, R100.reuse, R148 ;  /* 0x0000009464147220 */ /* 0x040fe20000410000 */
[----:B------:R-:W-:Y:S01]  /*9bd0*/  MUFU.EX2 R250, R179 ;  /* 0x000000b300fa7308 */ /* 0x000fe20000000800 */
[----:B------:R-:W-:Y:S02]  /*9be0*/  FMUL.FTZ R21, R100, R149 ;  /* 0x0000009564157220 */ /* 0x000fe40000410000 */
[C---:B------:R-:W-:Y:S04]  /*9bf0*/  FMUL.FTZ R22, R3.reuse, R150 ;  /* 0x0000009603167220 */ /* 0x040fe80000410000 */
[C---:B------:R-:W-:Y:S02]  /*9c00*/  FMUL.FTZ R23, R3.reuse, R151 ;  /* 0x0000009703177220 */ /* 0x040fe40000410000 */
[C---:B------:R-:W-:Y:S01]  /*9c10*/  FMUL.FTZ R44, R0.reuse, R116 ;  /* 0x00000074002c7220 */ /* 0x040fe20000410000 */
[----:B------:R2:W-:Y:S01]  /*9c20*/  MUFU.EX2 R136, R227 ;  /* 0x000000e300887308 */ /* 0x0005e20000000800 */
[----:B------:R-:W-:Y:S02]  /*9c30*/  FMUL.FTZ R45, R0, R117 ;  /* 0x00000075002d7220 */ /* 0x000fe40000410000 */
[C---:B------:R-:W-:Y:S01]  /*9c40*/  FMUL.FTZ R46, R2.reuse, R118 ;  /* 0x00000076022e7220 */ /* 0x040fe20000410000 */
[-C--:B------:R-:W-:Y:S03]  /*9c50*/  HMMA.16816.F32 R20, R172, R36.reuse, R20 ;  /* 0x00000024ac14723c */ /* 0x080fe60000001814 */
[----:B------:R-:W-:Y:S02]  /*9c60*/  FMUL.FTZ R47, R2, R119 ;  /* 0x00000077022f7220 */ /* 0x000fe40000410000 */
[----:B------:R-:W-:Y:S01]  /*9c70*/  LDSM.16.MT88.4 R116, [R201+0x400] ;  /* 0x00040000c974783b */ /* 0x000fe20000004200 */
[C---:B------:R-:W-:Y:S01]  /*9c80*/  FMUL.FTZ R67, R3.reuse, R171 ;  /* 0x000000ab03437220 */ /* 0x040fe20000410000 */
[----:B------:R-:W-:Y:S01]  /*9c90*/  MUFU.EX2 R107, R190 ;  /* 0x000000be006b7308 */ /* 0x000fe20000000800 */
[C---:B------:R-:W-:Y:S04]  /*9ca0*/  HMMA.16816.F32 R24, R108.reuse, R36, R24 ;  /* 0x000000246c18723c */ /* 0x040fe80000001818 */
[C---:B------:R-:W-:Y:S01]  /*9cb0*/  FMUL.FTZ R72, R0.reuse, R72 ;  /* 0x0000004800487220 */ /* 0x040fe20000410000 */
[----:B------:R-:W-:Y:S01]  /*9cc0*/  LDSM.16.MT88.4 R168, [R202+0x1c00] ;  /* 0x001c0000caa8783b */ /* 0x000fe20000004200 */
[----:B------:R-:W-:Y:S02]  /*9cd0*/  FMUL.FTZ R73, R0, R73 ;  /* 0x0000004900497220 */ /* 0x000fe40000410000 */
[-C--:B------:R-:W-:Y:S01]  /*9ce0*/  HMMA.16816.F32 R28, R108, R38.reuse, R28 ;  /* 0x000000266c1c723c */ /* 0x080fe2000000181c */
[----:B------:R-:W-:Y:S03]  /*9cf0*/  MUFU.EX2 R106, R189 ;  /* 0x000000bd006a7308 */ /* 0x000fe60000000800 */
[----:B--2---:R-:W-:Y:S01]  /*9d00*/  MOV R227, R185 ;  /* 0x000000b900e37202 */ /* 0x004fe20000000f00 */
[C---:B------:R-:W-:Y:S02]  /*9d10*/  FMUL.FTZ R36, R100.reuse, R156 ;  /* 0x0000009c64247220 */ /* 0x040fe40000410000 */
[----:B------:R-:W-:Y:S01]  /*9d20*/  FMUL.FTZ R37, R100, R157 ;  /* 0x0000009d64257220 */ /* 0x000fe20000410000 */
[C---:B------:R-:W-:Y:S03]  /*9d30*/  HMMA.16816.F32 R32, R172.reuse, R38, R32 ;  /* 0x00000026ac20723c */ /* 0x040fe60000001820 */
[----:B------:R-:W-:Y:S01]  /*9d40*/  MUFU.EX2 R247, R219 ;  /* 0x000000db00f77308 */ /* 0x000fe20000000800 */
[C---:B------:R-:W-:Y:S02]  /*9d50*/  FMUL.FTZ R74, R2.reuse, R74 ;  /* 0x0000004a024a7220 */ /* 0x040fe40000410000 */
[----:B------:R-:W-:Y:S02]  /*9d60*/  FMUL.FTZ R75, R2, R75 ;  /* 0x0000004b024b7220 */ /* 0x000fe40000410000 */
[C---:B------:R-:W-:Y:S04]  /*9d70*/  FMUL.FTZ R38, R3.reuse, R158 ;  /* 0x0000009e03267220 */ /* 0x040fe80000410000 */
[C---:B------:R-:W-:Y:S01]  /*9d80*/  FMUL.FTZ R39, R3.reuse, R159 ;  /* 0x0000009f03277220 */ /* 0x040fe20000410000 */
[----:B------:R-:W-:Y:S01]  /*9d90*/  MUFU.EX2 R248, R194 ;  /* 0x000000c200f87308 */ /* 0x000fe20000000800 */
[C---:B------:R-:W-:Y:S02]  /*9da0*/  FMUL.FTZ R76, R0.reuse, R76 ;  /* 0x0000004c004c7220 */ /* 0x040fe40000410000 */
[----:B------:R-:W-:Y:S02]  /*9db0*/  FMUL.FTZ R77, R0, R77 ;  /* 0x0000004d004d7220 */ /* 0x000fe40000410000 */
[C---:B------:R-:W-:Y:S01]  /*9dc0*/  FMUL.FTZ R78, R2.reuse, R78 ;  /* 0x0000004e024e7220 */ /* 0x040fe20000410000 */
[-C--:B---3--:R-:W-:Y:S03]  /*9dd0*/  HMMA.16816.F32 R36, R172, R52.reuse, R36 ;  /* 0x00000034ac24723c */ /* 0x088fe60000001824 */
[----:B------:R-:W-:Y:S01]  /*9de0*/  FMUL.FTZ R79, R2, R79 ;  /* 0x0000004f024f7220 */ /* 0x000fe20000410000 */
[----:B------:R-:W-:Y:S01]  /*9df0*/  MUFU.EX2 R219, R198 ;  /* 0x000000c600db7308 */ /* 0x000fe20000000800 */
[C---:B------:R-:W-:Y:S02]  /*9e00*/  FMUL.FTZ R97, R100.reuse, R97 ;  /* 0x0000006164617220 */ /* 0x040fe40000410000 */
[C---:B------:R-:W-:Y:S01]  /*9e10*/  FMUL.FTZ R98, R3.reuse, R98 ;  /* 0x0000006203627220 */ /* 0x040fe20000410000 */
[C---:B------:R-:W-:Y:S04]  /*9e20*/  HMMA.16816.F32 R40, R108.reuse, R52, R40 ;  /* 0x000000346c28723c */ /* 0x040fe80000001828 */
[----:B------:R-:W-:Y:S02]  /*9e30*/  FMUL.FTZ R99, R3, R99 ;  /* 0x0000006303637220 */ /* 0x000fe40000410000 */
[----:B------:R-:W-:Y:S01]  /*9e40*/  MUFU.EX2 R198, R236 ;  /* 0x000000ec00c67308 */ /* 0x000fe20000000800 */
[C---:B------:R-:W-:Y:S01]  /*9e50*/  FMUL.FTZ R52, R100.reuse, R164 ;  /* 0x000000a464347220 */ /* 0x040fe20000410000 */
[-C--:B------:R-:W-:Y:S04]  /*9e60*/  HMMA.16816.F32 R44, R108, R54.reuse, R44 ;  /* 0x000000366c2c723c */ /* 0x080fe8000000182c */
[----:B------:R-:W-:Y:S02]  /*9e70*/  FMUL.FTZ R53, R100, R165 ;  /* 0x000000a564357220 */ /* 0x000fe40000410000 */
[----:B------:R-:W-:Y:S02]  /*9e80*/  FADD.FTZ R100, R133, R130 ;  /* 0x0000008285647221 */ /* 0x000fe40000010000 */
[C---:B------:R-:W-:Y:S01]  /*9e90*/  HMMA.16816.F32 R48, R172.reuse, R54, R48 ;  /* 0x00000036ac30723c */ /* 0x040fe20000001830 */
[----:B------:R-:W-:Y:S03]  /*9ea0*/  MUFU.EX2 R199, R199 ;  /* 0x000000c700c77308 */ /* 0x000fe60000000800 */
[C---:B------:R-:W-:Y:S02]  /*9eb0*/  FMUL.FTZ R90, R2.reuse, R90 ;  /* 0x0000005a025a7220 */ /* 0x040fe40000410000 */
[----:B------:R-:W-:Y:S02]  /*9ec0*/  FMUL.FTZ R91, R2, R91 ;  /* 0x0000005b025b7220 */ /* 0x000fe40000410000 */
[C---:B------:R-:W-:Y:S03]  /*9ed0*/  FMUL.FTZ R54, R3.reuse, R166 ;  /* 0x000000a603367220 */ /* 0x040fe60000410000 */
[----:B------:R-:W-:Y:S01]  /*9ee0*/  MUFU.EX2 R218, R218 ;  /* 0x000000da00da7308 */ /* 0x000fe20000000800 */
[----:B------:R-:W-:Y:S02]  /*9ef0*/  FMUL.FTZ R55, R3, R167 ;  /* 0x000000a703377220 */ /* 0x000fe40000410000 */
[----:B------:R-:W-:Y:S02]  /*9f00*/  FADD.FTZ R3, R134, R128 ;  /* 0x0000008086037221 */ /* 0x000fe40000010000 */
[C---:B------:R-:W-:Y:S02]  /*9f10*/  FMUL.FTZ R94, R2.reuse, R94 ;  /* 0x0000005e025e7220 */ /* 0x040fe40000410000 */
[----:B------:R-:W-:Y:S01]  /*9f20*/  FMUL.FTZ R95, R2, R95 ;  /* 0x0000005f025f7220 */ /* 0x000fe20000410000 */
[-C--:B-1----:R-:W-:Y:S02]  /*9f30*/  HMMA.16816.F32 R52, R172, R112.reuse, R52 ;  /* 0x00000070ac34723c */ /* 0x082fe40000001834 */
[----:B------:R-:W-:Y:S01]  /*9f40*/  MUFU.EX2 R128, R223 ;  /* 0x000000df00807308 */ /* 0x000fe20000000800 */
[C---:B------:R-:W-:Y:S02]  /*9f50*/  FMUL.FTZ R88, R0.reuse, R88 ;  /* 0x0000005800587220 */ /* 0x040fe40000410000 */
[C---:B------:R-:W-:Y:S02]  /*9f60*/  FMUL.FTZ R89, R0.reuse, R89 ;  /* 0x0000005900597220 */ /* 0x040fe40000410000 */
[C---:B------:R-:W-:Y:S01]  /*9f70*/  FMUL.FTZ R92, R0.reuse, R92 ;  /* 0x0000005c005c7220 */ /* 0x040fe20000410000 */
[C---:B------:R-:W-:Y:S04]  /*9f80*/  HMMA.16816.F32 R56, R108.reuse, R112, R56 ;  /* 0x000000706c38723c */ /* 0x040fe80000001838 */
[----:B------:R-:W1:Y:S01]  /*9f90*/  MUFU.EX2 R2, R191 ;  /* 0x000000bf00027308 */ /* 0x000e620000000800 */
[----:B------:R-:W-:Y:S02]  /*9fa0*/  FMUL.FTZ R93, R0, R93 ;  /* 0x0000005d005d7220 */ /* 0x000fe40000410000 */
[----:B------:R-:W-:Y:S01]  /*9fb0*/  FADD.FTZ R0, R105, R177 ;  /* 0x000000b169007221 */ /* 0x000fe20000010000 */
[-C--:B------:R-:W-:Y:S06]  /*9fc0*/  HMMA.16816.F32 R60, R108, R114.reuse, R60 ;  /* 0x000000726c3c723c */ /* 0x080fec000000183c */
[----:B------:R-:W-:Y:S02]  /*9fd0*/  MUFU.EX2 R223, R221 ;  /* 0x000000dd00df7308 */ /* 0x000fe40000000800 */
[C---:B------:R-:W-:Y:S01]  /*9fe0*/  HMMA.16816.F32 R64, R172.reuse, R114, R64 ;  /* 0x00000072ac40723c */ /* 0x040fe20000001840 */
[----:B------:R-:W2:Y:S07]  /*9ff0*/  LDSM.16.MT88.4 R112, [R201+0x2000] ;  /* 0x00200000c970783b */ /* 0x000eae0000004200 */
[----:B------:R-:W-:Y:S01]  /*a000*/  MUFU.EX2 R221, R197 ;  /* 0x000000c500dd7308 */ /* 0x000fe20000000800 */
[----:B-1----:R-:W-:Y:S04]  /*a010*/  FADD.FTZ R0, R2, R0 ;  /* 0x0000000002007221 */ /* 0x002fe80000010000 */
[----:B------:R-:W-:Y:S05]  /*a020*/  FADD.FTZ R0, R107, R0 ;  /* 0x000000006b007221 */ /* 0x000fea0000010000 */
[----:B------:R-:W-:Y:S10]  /*a030*/  MUFU.EX2 R197, R237 ;  /* 0x000000ed00c57308 */ /* 0x000ff40000000800 */
[----:B------:R-:W-:Y:S10]  /*a040*/  MUFU.EX2 R190, R243 ;  /* 0x000000f300be7308 */ /* 0x000ff40000000800 */
[----:B------:R-:W-:Y:S01]  /*a050*/  MUFU.EX2 R194, R229 ;  /* 0x000000e500c27308 */ /* 0x000fe20000000800 */
[-C--:B--2---:R-:W-:Y:S09]  /*a060*/  HMMA.16816.F32 R68, R172, R112.reuse, R68 ;  /* 0x00000070ac44723c */ /* 0x084ff20000001844 */
[----:B------:R-:W-:Y:S01]  /*a070*/  MUFU.EX2 R192, R239 ;  /* 0x000000ef00c07308 */ /* 0x000fe20000000800 */
[C---:B------:R-:W-:Y:S08]  /*a080*/  HMMA.16816.F32 R72, R108.reuse, R112, R72 ;  /* 0x000000706c48723c */ /* 0x040ff00000001848 */
[-C--:B------:R-:W-:Y:S01]  /*a090*/  HMMA.16816.F32 R76, R108, R114.reuse, R76 ;  /* 0x000000726c4c723c */ /* 0x080fe2000000184c */
[----:B------:R-:W-:Y:S07]  /*a0a0*/  MUFU.EX2 R191, R244 ;  /* 0x000000f400bf7308 */ /* 0x000fee0000000800 */
[C---:B------:R-:W-:Y:S01]  /*a0b0*/  HMMA.16816.F32 R80, R172.reuse, R114, R80 ;  /* 0x00000072ac50723c */ /* 0x040fe20000001850 */
[----:B------:R-:W1:Y:S02]  /*a0c0*/  LDSM.16.MT88.4 R112, [R202+0x2000] ;  /* 0x00200000ca70783b */ /* 0x000e640000004200 */
[----:B------:R-:W2:Y:S02]  /*a0d0*/  MUFU.EX2 R189, R238 ;  /* 0x000000ee00bd7308 */ /* 0x000ea40000000800 */
[----:B--2---:R-:W-:Y:S03]  /*a0e0*/  F2FP.PACK_AB R177, R190, R189 ;  /* 0x000000bdbeb1723e */ /* 0x004fe600000000ff */
[-C--:B-1----:R-:W-:Y:S08]  /*a0f0*/  HMMA.16816.F32 R84, R172, R112.reuse, R84 ;  /* 0x00000070ac54723c */ /* 0x082ff00000001854 */
[C---:B------:R-:W-:Y:S07]  /*a100*/  HMMA.16816.F32 R88, R108.reuse, R112, R88 ;  /* 0x000000706c58723c */ /* 0x040fee0000001858 */
[----:B------:R-:W-:Y:S01]  /*a110*/  F2FP.PACK_AB R112, R138, R183 ;  /* 0x000000b78a70723e */ /* 0x000fe200000000ff */
[-C--:B------:R-:W-:Y:S04]  /*a120*/  HMMA.16816.F32 R92, R108, R114.reuse, R92 ;  /* 0x000000726c5c723c */ /* 0x080fe8000000185c */
[----:B------:R-:W-:Y:S03]  /*a130*/  F2FP.PACK_AB R113, R178, R176 ;  /* 0x000000b0b271723e */ /* 0x000fe600000000ff */
[----:B------:R-:W-:Y:S01]  /*a140*/  F2FP.PACK_AB R111, R185, R186 ;  /* 0x000000bab96f723e */ /* 0x000fe200000000ff */
[----:B------:R-:W-:Y:S01]  /*a150*/  HMMA.16816.F32 R96, R172, R114, R96 ;  /* 0x00000072ac60723c */ /* 0x000fe20000001860 */
[----:B------:R1:W-:Y:S03]  /*a160*/  MUFU.EX2 R172, R228 ;  /* 0x000000e400ac7308 */ /* 0x0003e60000000800 */
[----:B------:R-:W-:Y:S01]  /*a170*/  F2FP.PACK_AB R108, R2, R105 ;  /* 0x00000069026c723e */ /* 0x000fe200000000ff */
[C---:B------:R-:W-:Y:S01]  /*a180*/  FADD.FTZ R2, R106.reuse, R0 ;  /* 0x000000006a027221 */ /* 0x040fe20000010000 */
[----:B------:R-:W-:Y:S01]  /*a190*/  F2FP.PACK_AB R110, R106, R107 ;  /* 0x0000006b6a6e723e */ /* 0x000fe200000000ff */
[----:B------:R-:W-:Y:S01]  /*a1a0*/  FADD.FTZ R0, R131, R129 ;  /* 0x0000008183007221 */ /* 0x000fe20000010000 */
[----:B------:R-:W-:Y:S03]  /*a1b0*/  F2FP.PACK_AB R109, R139, R188 ;  /* 0x000000bc8b6d723e */ /* 0x000fe600000000ff */
[----:B------:R-:W-:Y:S01]  /*a1c0*/  MUFU.EX2 R129, R224 ;  /* 0x000000e000817308 */ /* 0x000fe20000000800 */
[----:B------:R-:W-:Y:S01]  /*a1d0*/  F2FP.PACK_AB R114, R252, R251 ;  /* 0x000000fbfc72723e */ /* 0x000fe200000000ff */
[----:B------:R-:W-:Y:S01]  /*a1e0*/  FADD.FTZ R105, R132, R0 ;  /* 0x0000000084697221 */ /* 0x000fe20000010000 */
[----:B------:R-:W-:Y:S01]  /*a1f0*/  F2FP.PACK_AB R115, R249, R250 ;  /* 0x000000faf973723e */ /* 0x000fe200000000ff */
[-C--:B------:R-:W-:Y:S05]  /*a200*/  HMMA.16816.F32 R4, R108, R116.reuse, R4 ;  /* 0x000000746c04723c */ /* 0x080fea0000001804 */
[----:B------:R-:W-:Y:S01]  /*a210*/  FADD.FTZ R105, R135, R105 ;  /* 0x0000006987697221 */ /* 0x000fe20000010000 */
[----:B------:R-:W-:Y:S01]  /*a220*/  MUFU.EX2 R174, R242 ;  /* 0x000000f200ae7308 */ /* 0x000fe20000000800 */
[----:B------:R-:W-:Y:S01]  /*a230*/  LDSM.16.MT88.4 R132, [R201+0x2800] ;  /* 0x00280000c984783b */ /* 0x000fe20000004200 */
[C---:B------:R-:W-:Y:S04]  /*a240*/  HMMA.16816.F32 R8, R112.reuse, R116, R8 ;  /* 0x000000747008723c */ /* 0x040fe80000001808 */
[----:B-1----:R-:W-:Y:S03]  /*a250*/  MOV R228, R186 ;  /* 0x000000ba00e47202 */ /* 0x002fe60000000f00 */
[----:B------:R-:W-:Y:S01]  /*a260*/  LDSM.16.MT88.4 R184, [R202+0x2c00] ;  /* 0x002c0000cab8783b */ /* 0x000fe20000004200 */
[-C--:B------:R-:W-:Y:S01]  /*a270*/  HMMA.16816.F32 R12, R112, R118.reuse, R12 ;  /* 0x00000076700c723c */ /* 0x080fe2000000180c */
[----:B------:R-:W1:Y:S07]  /*a280*/  MUFU.EX2 R107, R226 ;  /* 0x000000e2006b7308 */ /* 0x000e6e0000000800 */
[C---:B------:R-:W-:Y:S01]  /*a290*/  HMMA.16816.F32 R16, R108.reuse, R118, R16 ;  /* 0x000000766c10723c */ /* 0x040fe20000001810 */
[----:B------:R-:W2:Y:S02]  /*a2a0*/  LDSM.16.MT88.4 R116, [R202+0x1400] ;  /* 0x00140000ca74783b */ /* 0x000ea40000004200 */
[----:B------:R-:W3:Y:S05]  /*a2b0*/  MUFU.EX2 R106, R225 ;  /* 0x000000e1006a7308 */ /* 0x000eea0000000800 */
[-C--:B------:R-:W-:Y:S05]  /*a2c0*/  HMMA.16816.F32 R20, R108, R120.reuse, R20 ;  /* 0x000000786c14723c */ /* 0x080fea0000001814 */
[----:B------:R-:W-:Y:S03]  /*a2d0*/  MUFU.EX2 R226, R220 ;  /* 0x000000dc00e27308 */ /* 0x000fe60000000800 */
[C---:B------:R-:W-:Y:S04]  /*a2e0*/  HMMA.16816.F32 R24, R112.reuse, R120, R24 ;  /* 0x000000787018723c */ /* 0x040fe80000001818 */
[----:B-1----:R-:W-:Y:S03]  /*a2f0*/  FADD.FTZ R0, R107, R2 ;  /* 0x000000026b007221 */ /* 0x002fe60000010000 */
[----:B------:R-:W-:Y:S01]  /*a300*/  MUFU.EX2 R224, R196 ;  /* 0x000000c400e07308 */ /* 0x000fe20000000800 */
[-C--:B------:R-:W-:Y:S04]  /*a310*/  HMMA.16816.F32 R28, R112, R122.reuse, R28 ;  /* 0x0000007a701c723c */ /* 0x080fe8000000181c */
[----:B---3--:R-:W-:Y:S04]  /*a320*/  FADD.FTZ R0, R106, R0 ;  /* 0x000000006a007221 */ /* 0x008fe80000010000 */
[C---:B------:R-:W-:Y:S01]  /*a330*/  HMMA.16816.F32 R32, R108.reuse, R122, R32 ;  /* 0x0000007a6c20723c */ /* 0x040fe20000001820 */
[----:B------:R-:W1:Y:S01]  /*a340*/  LDSM.16.MT88.4 R120, [R201+0x2400] ;  /* 0x00240000c978783b */ /* 0x000e620000004200 */
[----:B------:R-:W3:Y:S02]  /*a350*/  MUFU.EX2 R196, R241 ;  /* 0x000000f100c47308 */ /* 0x000ee40000000800 */
[----:B------:R-:W-:Y:S04]  /*a360*/  FADD.FTZ R0, R129, R0 ;  /* 0x0000000081007221 */ /* 0x000fe80000010000 */
[-C--:B------:R-:W-:Y:S04]  /*a370*/  HMMA.16816.F32 R36, R108, R124.reuse, R36 ;  /* 0x0000007c6c24723c */ /* 0x080fe80000001824 */
[----:B------:R-:W-:Y:S01]  /*a380*/  FADD.FTZ R2, R128, R0 ;  /* 0x0000000080027221 */ /* 0x000fe20000010000 */
[----:B------:R-:W-:Y:S01]  /*a390*/  MUFU.EX2 R225, R195 ;  /* 0x000000c300e17308 */ /* 0x000fe20000000800 */
[----:B------:R-:W-:Y:S02]  /*a3a0*/  FADD.FTZ R0, R137, R100 ;  /* 0x0000006489007221 */ /* 0x000fe40000010000 */
[C---:B------:R-:W-:Y:S04]  /*a3b0*/  HMMA.16816.F32 R40, R112.reuse, R124, R40 ;  /* 0x0000007c7028723c */ /* 0x040fe80000001828 */
[----:B------:R-:W-:Y:S02]  /*a3c0*/  FADD.FTZ R100, R188, R3 ;  /* 0x00000003bc647221 */ /* 0x000fe40000010000 */
[----:B------:R-:W-:Y:S01]  /*a3d0*/  FADD.FTZ R3, R183, R0 ;  /* 0x00000000b7037221 */ /* 0x000fe20000010000 */
[----:B------:R-:W4:Y:S01]  /*a3e0*/  MUFU.EX2 R195, R230 ;  /* 0x000000e600c37308 */ /* 0x000f220000000800 */
[-C--:B------:R-:W-:Y:S01]  /*a3f0*/  HMMA.16816.F32 R44, R112, R126.reuse, R44 ;  /* 0x0000007e702c723c */ /* 0x080fe2000000182c */
[----:B------:R-:W-:Y:S03]  /*a400*/  LDSM.16.MT88.4 R180, [R201+0x2c00] ;  /* 0x002c0000c9b4783b */ /* 0x000fe60000004200 */
[----:B---3--:R-:W-:Y:S01]  /*a410*/  F2FP.PACK_AB R175, R196, R198 ;  /* 0x000000c6c4af723e */ /* 0x008fe200000000ff */
[----:B------:R-:W-:Y:S02]  /*a420*/  FADD.FTZ R0, R136, R2 ;  /* 0x0000000288007221 */ /* 0x000fe40000010000 */
[----:B------:R-:W-:Y:S01]  /*a430*/  FADD.FTZ R2, R139, R100 ;  /* 0x000000648b027221 */ /* 0x000fe20000010000 */
[C---:B------:R-:W-:Y:S01]  /*a440*/  HMMA.16816.F32 R48, R108.reuse, R126, R48 ;  /* 0x0000007e6c30723c */ /* 0x040fe20000001830 */
[----:B------:R-:W3:Y:S01]  /*a450*/  LDSM.16.MT88.4 R124, [R202+0x2400] ;  /* 0x00240000ca7c783b */ /* 0x000ee20000004200 */
[----:B------:R-:W-:Y:S02]  /*a460*/  MUFU.EX2 R220, R193 ;  /* 0x000000c100dc7308 */ /* 0x000fe40000000800 */
[C---:B------:R-:W-:Y:S01]  /*a470*/  FADD.FTZ R0, R172.reuse, R0 ;  /* 0x00000000ac007221 */ /* 0x040fe20000010000 */
[----:B------:R-:W-:Y:S01]  /*a480*/  F2FP.PACK_AB R172, R172, R136 ;  /* 0x00000088acac723e */ /* 0x000fe200000000ff */
[----:B------:R-:W-:Y:S02]  /*a490*/  FADD.FTZ R3, R138, R3 ;  /* 0x000000038a037221 */ /* 0x000fe40000010000 */
[-C--:B--2---:R-:W-:Y:S04]  /*a4a0*/  HMMA.16816.F32 R52, R108, R116.reuse, R52 ;  /* 0x000000746c34723c */ /* 0x084fe80000001834 */
[----:B------:R-:W-:Y:S01]  /*a4b0*/  MUFU.EX2 R193, R231 ;  /* 0x000000e700c17308 */ /* 0x000fe20000000800 */
[----:B------:R-:W-:Y:S01]  /*a4c0*/  FADD.FTZ R3, R251, R3 ;  /* 0x00000003fb037221 */ /* 0x000fe20000010000 */
[----:B----4-:R-:W-:Y:S02]  /*a4d0*/  F2FP.PACK_AB R173, R197, R195 ;  /* 0x000000c3c5ad723e */ /* 0x010fe400000000ff */
[C---:B------:R-:W-:Y:S04]  /*a4e0*/  HMMA.16816.F32 R56, R112.reuse, R116, R56 ;  /* 0x000000747038723c */ /* 0x040fe80000001838 */
[----:B------:R-:W-:Y:S02]  /*a4f0*/  FADD.FTZ R3, R252, R3 ;  /* 0x00000003fc037221 */ /* 0x000fe40000010000 */
[----:B------:R-:W-:Y:S01]  /*a500*/  MUFU.EX2 R188, R245 ;  /* 0x000000f500bc7308 */ /* 0x000fe20000000800 */
[----:B------:R-:W-:Y:S01]  /*a510*/  F2FP.PACK_AB R116, R106, R107 ;  /* 0x0000006b6a74723e */ /* 0x000fe200000000ff */
[-C--:B------:R-:W-:Y:S04]  /*a520*/  HMMA.16816.F32 R60, R112, R118.reuse, R60 ;  /* 0x00000076703c723c */ /* 0x080fe8000000183c */
[----:B------:R-:W-:Y:S01]  /*a530*/  F2FP.PACK_AB R117, R223, R222 ;  /* 0x000000dedf75723e */ /* 0x000fe200000000ff */
[----:B------:R-:W-:Y:S03]  /*a540*/  FADD.FTZ R3, R221, R3 ;  /* 0x00000003dd037221 */ /* 0x000fe60000010000 */
[C---:B------:R-:W-:Y:S01]  /*a550*/  HMMA.16816.F32 R64, R108.reuse, R118, R64 ;  /* 0x000000766c40723c */ /* 0x040fe20000001840 */
[----:B------:R-:W2:Y:S03]  /*a560*/  MUFU.EX2 R106, R235 ;  /* 0x000000eb006a7308 */ /* 0x000ea60000000800 */
[----:B------:R-:W-:Y:S03]  /*a570*/  FADD.FTZ R3, R224, R3 ;  /* 0x00000003e0037221 */ /* 0x000fe60000010000 */
[----:B------:R-:W-:Y:S01]  /*a580*/  F2FP.PACK_AB R118, R128, R129 ;  /* 0x000000818076723e */ /* 0x000fe200000000ff */
[-C--:B-1----:R-:W-:Y:S01]  /*a590*/  HMMA.16816.F32 R68, R108, R120.reuse, R68 ;  /* 0x000000786c44723c */ /* 0x082fe20000001844 */
[----:B------:R-:W-:Y:S02]  /*a5a0*/  LDSM.16.MT88.4 R128, [R201+0x1800] ;  /* 0x00180000c980783b */ /* 0x000fe40000004200 */
[----:B------:R-:W1:Y:S01]  /*a5b0*/  MUFU.EX2 R107, R246 ;  /* 0x000000f6006b7308 */ /* 0x000e620000000800 */
[----:B------:R-:W-:Y:S01]  /*a5c0*/  F2FP.PACK_AB R119, R247, R226 ;  /* 0x000000e2f777723e */ /* 0x000fe200000000ff */
[----:B------:R-:W-:Y:S03]  /*a5d0*/  FADD.FTZ R3, R225, R3 ;  /* 0x00000003e1037221 */ /* 0x000fe60000010000 */
[C---:B------:R-:W-:Y:S04]  /*a5e0*/  HMMA.16816.F32 R72, R112.reuse, R120, R72 ;  /* 0x000000787048723c */ /* 0x040fe80000001848 */
[----:B------:R-:W-:Y:S04]  /*a5f0*/  FADD.FTZ R3, R248, R3 ;  /* 0x00000003f8037221 */ /* 0x000fe80000010000 */
[-C--:B------:R-:W-:Y:S04]  /*a600*/  HMMA.16816.F32 R76, R112, R122.reuse, R76 ;  /* 0x0000007a704c723c */ /* 0x080fe8000000184c */
[----:B--2---:R-:W-:Y:S02]  /*a610*/  FADD.FTZ R0, R106, R0 ;  /* 0x000000006a007221 */ /* 0x004fe40000010000 */
[----:B------:R-:W-:Y:S02]  /*a620*/  FADD.FTZ R3, R194, R3 ;  /* 0x00000003c2037221 */ /* 0x000fe40000010000 */
[C---:B------:R-:W-:Y:S01]  /*a630*/  HMMA.16816.F32 R80, R108.reuse, R122, R80 ;  /* 0x0000007a6c50723c */ /* 0x040fe20000001850 */
[----:B------:R-:W2:Y:S03]  /*a640*/  LDSM.16.MT88.4 R120, [R201+0x800] ;  /* 0x00080000c978783b */ /* 0x000ea60000004200 */
[C---:B------:R-:W-:Y:S01]  /*a650*/  FADD.FTZ R243, R174.reuse, R0 ;  /* 0x00000000aef37221 */ /* 0x040fe20000010000 */
[----:B------:R-:W-:Y:S01]  /*a660*/  F2FP.PACK_AB R174, R174, R106 ;  /* 0x0000006aaeae723e */ /* 0x000fe200000000ff */
[----:B------:R-:W-:Y:S01]  /*a670*/  FADD.FTZ R0, R176, R105 ;  /* 0x00000069b0007221 */ /* 0x000fe20000010000 */
[----:B------:R-:W-:Y:S01]  /*a680*/  F2FP.PACK_AB R176, R193, R194 ;  /* 0x000000c2c1b0723e */ /* 0x000fe200000000ff */
[-C--:B---3--:R-:W-:Y:S04]  /*a690*/  HMMA.16816.F32 R84, R108, R124.reuse, R84 ;  /* 0x0000007c6c54723c */ /* 0x088fe80000001854 */
[----:B------:R-:W-:Y:S01]  /*a6a0*/  FADD.FTZ R100, R178, R0 ;  /* 0x00000000b2647221 */ /* 0x000fe20000010000 */
[----:B------:R-:W-:Y:S01]  /*a6b0*/  F2FP.PACK_AB R178, R191, R192 ;  /* 0x000000c0bfb2723e */ /* 0x000fe200000000ff */
[----:B------:R-:W-:Y:S01]  /*a6c0*/  FADD.FTZ R0, R228, R2 ;  /* 0x00000002e4007221 */ /* 0x000fe20000010000 */
[----:B-1----:R-:W-:Y:S01]  /*a6d0*/  F2FP.PACK_AB R179, R107, R188 ;  /* 0x000000bc6bb3723e */ /* 0x002fe200000000ff */
[C---:B------:R-:W-:Y:S04]  /*a6e0*/  HMMA.16816.F32 R88, R112.reuse, R124, R88 ;  /* 0x0000007c7058723c */ /* 0x040fe80000001858 */
[----:B------:R-:W-:Y:S01]  /*a6f0*/  FADD.FTZ R2, R250, R100 ;  /* 0x00000064fa027221 */ /* 0x000fe20000010000 */
[----:B------:R-:W-:Y:S01]  /*a700*/  MOV R105, R103 ;  /* 0x0000006700697202 */ /* 0x000fe20000000f00 */
[----:B------:R-:W-:Y:S01]  /*a710*/  FADD.FTZ R0, R227, R0 ;  /* 0x00000000e3007221 */ /* 0x000fe20000010000 */
[----:B------:R-:W-:Y:S01]  /*a720*/  MOV R100, R104 ;  /* 0x0000006800647202 */ /* 0x000fe20000000f00 */
[-C--:B------:R-:W-:Y:S01]  /*a730*/  HMMA.16816.F32 R92, R112, R126.reuse, R92 ;  /* 0x0000007e705c723c */ /* 0x080fe2000000185c */
[----:B------:R-:W1:Y:S03]  /*a740*/  LDSM.16.MT88.4 R112, [R202+0x800] ;  /* 0x00080000ca70783b */ /* 0x000e660000004200 */
[----:B------:R-:W-:Y:S01]  /*a750*/  FADD.FTZ R2, R249, R2 ;  /* 0x00000002f9027221 */ /* 0x000fe20000010000 */
[----:B------:R-:W-:Y:S01]  /*a760*/  MOV R106, R102 ;  /* 0x00000066006a7202 */ /* 0x000fe20000000f00 */
[----:B------:R-:W-:Y:S02]  /*a770*/  FADD.FTZ R0, R222, R0 ;  /* 0x00000000de007221 */ /* 0x000fe40000010000 */
[----:B------:R-:W-:Y:S01]  /*a780*/  HMMA.16816.F32 R96, R108, R126, R96 ;  /* 0x0000007e6c60723c */ /* 0x000fe20000001860 */
[----:B------:R-:W3:Y:S03]  /*a790*/  LDSM.16.MT88.4 R124, [R202+0x1800] ;  /* 0x00180000ca7c783b */ /* 0x000ee60000004200 */
[----:B------:R-:W-:Y:S02]  /*a7a0*/  FADD.FTZ R2, R220, R2 ;  /* 0x00000002dc027221 */ /* 0x000fe40000010000 */
[----:B------:R-:W-:Y:S01]  /*a7b0*/  FADD.FTZ R0, R223, R0 ;  /* 0x00000000df007221 */ /* 0x000fe20000010000 */
[----:B------:R-:W-:Y:S01]  /*a7c0*/  F2FP.PACK_AB R108, R224, R221 ;  /* 0x000000dde06c723e */ /* 0x000fe200000000ff */
[C---:B------:R-:W-:Y:S01]  /*a7d0*/  FADD.FTZ R2, R219.reuse, R2 ;  /* 0x00000002db027221 */ /* 0x040fe20000010000 */
[-C--:B--2---:R-:W-:Y:S05]  /*a7e0*/  HMMA.16816.F32 R4, R116, R120.reuse, R4 ;  /* 0x000000787404723c */ /* 0x084fea0000001804 */
[----:B------:R-:W-:Y:S01]  /*a7f0*/  F2FP.PACK_AB R110, R248, R225 ;  /* 0x000000e1f86e723e */ /* 0x000fe200000000ff */
[----:B------:R-:W-:Y:S01]  /*a800*/  FADD.FTZ R0, R226, R0 ;  /* 0x00000000e2007221 */ /* 0x000fe20000010000 */
[----:B------:R-:W-:Y:S01]  /*a810*/  F2FP.PACK_AB R109, R219, R220 ;  /* 0x000000dcdb6d723e */ /* 0x000fe200000000ff */
[----:B------:R-:W-:Y:S01]  /*a820*/  FADD.FTZ R2, R199, R2 ;  /* 0x00000002c7027221 */ /* 0x000fe20000010000 */
[C---:B------:R-:W-:Y:S03]  /*a830*/  F2FP.PACK_AB R111, R218.reuse, R199 ;  /* 0x000000c7da6f723e */ /* 0x040fe600000000ff */
[----:B------:R-:W-:Y:S02]  /*a840*/  FADD.FTZ R0, R247, R0 ;  /* 0x00000000f7007221 */ /* 0x000fe40000010000 */
[----:B------:R-:W-:Y:S02]  /*a850*/  FADD.FTZ R2, R218, R2 ;  /* 0x00000002da027221 */ /* 0x000fe40000010000 */
[C---:B------:R-:W-:Y:S04]  /*a860*/  HMMA.16816.F32 R8, R108.reuse, R120, R8 ;  /* 0x000000786c08723c */ /* 0x040fe80000001808 */
[----:B------:R-:W-:Y:S02]  /*a870*/  FADD.FTZ R0, R195, R0 ;  /* 0x00000000c3007221 */ /* 0x000fe40000010000 */
[----:B------:R-:W-:Y:S02]  /*a880*/  FADD.FTZ R2, R189, R2 ;  /* 0x00000002bd027221 */ /* 0x000fe40000010000 */
[-C--:B------:R-:W-:Y:S08]  /*a890*/  HMMA.16816.F32 R12, R108, R122.reuse, R12 ;  /* 0x0000007a6c0c723c */ /* 0x080ff0000000180c */
[C---:B------:R-:W-:Y:S01]  /*a8a0*/  HMMA.16816.F32 R16, R116.reuse, R122, R16 ;  /* 0x0000007a7410723c */ /* 0x040fe20000001810 */
[----:B------:R-:W2:Y:S07]  /*a8b0*/  LDSM.16.MT88.4 R120, [R202+0x2800] ;  /* 0x00280000ca78783b */ /* 0x000eae0000004200 */
[-C--:B-1----:R-:W-:Y:S08]  /*a8c0*/  HMMA.16816.F32 R20, R116, R112.reuse, R20 ;  /* 0x000000707414723c */ /* 0x082ff00000001814 */
[C---:B------:R-:W-:Y:S08]  /*a8d0*/  HMMA.16816.F32 R24, R108.reuse, R112, R24 ;  /* 0x000000706c18723c */ /* 0x040ff00000001818 */
[-C--:B------:R-:W-:Y:S08]  /*a8e0*/  HMMA.16816.F32 R28, R108, R114.reuse, R28 ;  /* 0x000000726c1c723c */ /* 0x080ff0000000181c */
[C---:B------:R-:W-:Y:S08]  /*a8f0*/  HMMA.16816.F32 R32, R116.reuse, R114, R32 ;  /* 0x000000727420723c */ /* 0x040ff00000001820 */
[-C--:B------:R-:W-:Y:S08]  /*a900*/  HMMA.16816.F32 R36, R116, R128.reuse, R36 ;  /* 0x000000807424723c */ /* 0x080ff00000001824 */
[C---:B------:R-:W-:Y:S08]  /*a910*/  HMMA.16816.F32 R40, R108.reuse, R128, R40 ;  /* 0x000000806c28723c */ /* 0x040ff00000001828 */
        /* <DEDUP_REMOVED lines=13> */
[----:B------:R-:W-:Y:S08]  /*a9f0*/  HMMA.16816.F32 R96, R116, R122, R96 ;  /* 0x0000007a7460723c */ /* 0x000ff00000001860 */
[-C--:B------:R-:W-:Y:S01]  /*aa00*/  HMMA.16816.F32 R140, R172, R144.reuse, R4 ;  /* 0x00000090ac8c723c */ /* 0x080fe20000001804 */
[----:B------:R-:W2:Y:S06]  /*aa10*/  LDL R5, [R1+0xc] ;  /* 0x00000c0001057983 */ /* 0x000eac0000100800 */
        /* <DEDUP_REMOVED lines=12> */
[----:B------:R-:W-:Y:S01]  /*aae0*/  FADD.FTZ R249, R107, R0 ;  /* 0x000000006bf97221 */ /* 0x000fe20000010000 */
[----:B------:R-:W-:Y:S01]  /*aaf0*/  MOV R107, R101 ;  /* 0x00000065006b7202 */ /* 0x000fe20000000f00 */
        /* <DEDUP_REMOVED lines=18> */
[----:B------:R-:W-:Y:S04]  /*ac20*/  HMMA.16816.F32 R96, R172, R186, R96 ;  /* 0x000000baac60723c */ /* 0x000fe80000001860 */
[C---:B--2---:R-:W-:Y:S02]  /*ac30*/  ISETP.GT.AND P0, PT, R233.reuse, R5, PT ;  /* 0x00000005e900720c */ /* 0x044fe40003f04270 */
[----:B------:R-:W-:Y:S11]  /*ac40*/  IADD3 R233, R233, -0x1, RZ ;  /* 0xffffffffe9e97810 */ /* 0x000ff60007ffe0ff */
[----:B------:R-:W-:-:S05]  /*ac50*/  @P0 BRA `(.L_x_1285) ;  /* 0xffffb81000000947 */ /* 0x000fca000383ffff */
.L_x_1274:
[----:B------:R-:W2:Y:S02]  /*ac60*/  LDL R0, [R1+0x8] ;  /* 0x0000080001007983 */ /* 0x000ea40000100800 */
[----:B--2---:R-:W-:-:S13]  /*ac70*/  ISETP.GE.AND P0, PT, R233, R0, PT ;  /* 0x00000000e900720c */ /* 0x004fda0003f06270 */
[----:B------:R-:W-:Y:S05]  /*ac80*/  @!P0 BRA `(.L_x_1286) ;  /* 0x00003cc000008947 */ /* 0x000fea0003800000 */
[----:B------:R-:W-:Y:S01]  /*ac90*/  IMAD.MOV.U32 R105, RZ, RZ, R103 ;  /* 0x000000ffff697224 */ /* 0x000fe200078e0067 */
[----:B------:R-:W-:Y:S01]  /*aca0*/  MOV R107, R101 ;  /* 0x00000065006b7202 */ /* 0x000fe20000000f00 */
[----:B------:R-:W-:Y:S01]  /*acb0*/  IMAD.MOV.U32 R100, RZ, RZ, R104 ;  /* 0x000000ffff647224 */ /* 0x000fe200078e0068 */
[----:B------:R-:W-:Y:S02]  /*acc0*/  MOV R106, R102 ;  /* 0x00000066006a7202 */ /* 0x000fe40000000f00 */
.L_x_1293:
        /* <DEDUP_REMOVED lines=8> */
[----:B------:R-:W-:Y:S01]  /*ad50*/  IMAD R0, R0, c[0x0][0x208], RZ ;  /* 0x0000820000007a24 */ /* 0x000fe200078e02ff */
[C---:B------:R-:W-:Y:S01]  /*ad60*/  IADD3 R5, R240.reuse, 0x20, RZ ;  /* 0x00000020f0057810 */ /* 0x040fe20007ffe0ff */
[----:B------:R-:W-:Y:S02]  /*ad70*/  IMAD.SHL.U32 R47, R240, 0x2, RZ ;  /* 0x00000002f02f7824 */ /* 0x000fe400078e00ff */
[----:B------:R-:W-:Y:S02]  /*ad80*/  IMAD R0, R234, c[0x0][0x20c], R0 ;  /* 0x00008300ea007a24 */ /* 0x000fe400078e0200 */
[----:B------:R-:W-:Y:S02]  /*ad90*/  IMAD R52, R52, c[0x0][0x218], RZ ;  /* 0x0000860034347a24 */ /* 0x000fe400078e02ff */
[----:B------:R-:W-:Y:S02]  /*ada0*/  IMAD.IADD R3, R3, 0x1, R0 ;  /* 0x0000000103037824 */ /* 0x000fe400078e0200 */
[C---:B------:R-:W-:Y:S02]  /*adb0*/  IMAD R52, R232.reuse, c[0x0][0x21c], R52 ;  /* 0x00008700e8347a24 */ /* 0x040fe400078e0234 */
[----:B------:R-:W-:Y:S04]  /*adc0*/  IMAD.WIDE.U32 R2, R232, c[0x0][0x218], R2 ;  /* 0x00008600e8027a25 */ /* 0x000fe800078e0002 */
[----:B------:R-:W-:Y:S01]  /*add0*/  IMAD.SHL.U32 R45, R5, 0x2, RZ ;  /* 0x00000002052d7824 */ /* 0x000fe200078e00ff */
[----:B------:R4:W1:Y:S04]  /*ade0*/  LDSM.16.M88.4 R64, [R203] ;  /* 0x00000000cb40783b */ /* 0x0008680000000200 */
        /* <DEDUP_REMOVED lines=11> */
[----:B--2---:R-:W-:Y:S02]  /*aea0*/  IADD3 R0, P0, R6, R2, RZ ;  /* 0x0000000206007210 */ /* 0x004fe40007f1e0ff */
[C---:B------:R-:W-:Y:S02]  /*aeb0*/  IADD3 R7, R240.reuse, 0x40, RZ ;  /* 0x00000040f0077810 */ /* 0x040fe40007ffe0ff */
[----:B------:R-:W-:Y:S02]  /*aec0*/  IADD3 R6, R240, 0x20, RZ ;  /* 0x00000020f0067810 */ /* 0x000fe40007ffe0ff */
[----:B---3--:R-:W-:Y:S01]  /*aed0*/  IADD3.X R52, R4, R3, R52, P0, !PT ;  /* 0x0000000304347210 */ /* 0x008fe200007fe434 */
[C---:B------:R-:W-:Y:S01]  /*aee0*/  IMAD.SHL.U32 R54, R7.reuse, 0x2, RZ ;  /* 0x0000000207367824 */ /* 0x040fe200078e00ff */
[----:B------:R-:W-:Y:S02]  /*aef0*/  IADD3 R4, R240, 0x40, RZ ;  /* 0x00000040f0047810 */ /* 0x000fe40007ffe0ff */
[C---:B------:R-:W-:Y:S02]  /*af00*/  LEA R20, P0, R0.reuse, c[0x0][0x1f8], 0x1 ;  /* 0x00007e0000147a11 */ /* 0x040fe400078008ff */
[----:B------:R-:W-:Y:S02]  /*af10*/  SHF.R.S32.HI R4, RZ, 0x1f, R4 ;  /* 0x0000001fff047819 */ /* 0x000fe40000011404 */
[----:B------:R-:W-:Y:S02]  /*af20*/  SHF.R.S32.HI R6, RZ, 0x1f, R6 ;  /* 0x0000001fff067819 */ /* 0x000fe40000011406 */
[----:B------:R-:W-:Y:S02]  /*af30*/  SHF.L.U64.HI R53, R7, 0x1, R4 ;  /* 0x0000000107357819 */ /* 0x000fe40000010204 */
[----:B------:R-:W-:Y:S02]  /*af40*/  SHF.R.S32.HI R4, RZ, 0x1f, R240 ;  /* 0x0000001fff047819 */ /* 0x000fe400000114f0 */
[----:B------:R-:W-:Y:S02]  /*af50*/  LEA.HI.X R52, R0, c[0x0][0x1fc], R52, 0x1, P0 ;  /* 0x00007f0000347a11 */ /* 0x000fe400000f0c34 */
[----:B------:R-:W-:Y:S02]  /*af60*/  SHF.L.U64.HI R39, R5, 0x1, R6 ;  /* 0x0000000105277819 */ /* 0x000fe40000010206 */
[----:B------:R-:W-:Y:S01]  /*af70*/  SHF.L.U64.HI R38, R240, 0x1, R4 ;  /* 0x00000001f0267819 */ /* 0x000fe20000010204 */
[----:B------:R-:W-:-:S05]  /*af80*/  BRA.DIV ~URZ, `(.L_x_1287) ;  /* 0x000085927f007947 */ /* 0x000fca000b800000 */
[----:B-1--4-:R1:W2:Y:S02]  /*af90*/  SHFL.IDX PT, R0, R52, RZ, 0x1c1f ;  /* 0x001c1fff34007589 */ /* 0x0122a400000e0000 */
.L_x_1328:
[-C--:B------:R-:W-:Y:S01]  /*afa0*/  HMMA.16816.F32 R4, R64, R16.reuse, RZ ;  /* 0x000000104004723c */ /* 0x080fe200000018ff */
[----:B------:R-:W3:Y:S01]  /*afb0*/  SHFL.IDX PT, R2, R20, RZ, 0x1c1f ;  /* 0x001c1fff14027589 */ /* 0x000ee200000e0000 */
[----:B------:R-:W-:Y:S01]  /*afc0*/  BSSY B0, `(.L_x_1288) ;  /* 0x0000171000007945 */ /* 0x000fe20003800000 */
[C---:B------:R-:W-:Y:S02]  /*afd0*/  ISETP.GE.AND P0, PT, R240.reuse, c[0x0][0x1d4], PT ;  /* 0x00007500f0007a0c */ /* 0x040fe40003f06270 */
[----:B------:R-:W-:Y:S02]  /*afe0*/  IADD3 R102, R240, 0x20, RZ ;  /* 0x00000020f0667810 */ /* 0x000fe40007ffe0ff */
[----:B------:R-:W-:Y:S01]  /*aff0*/  SEL R101, RZ, 0x10, P0 ;  /* 0x00000010ff657807 */ /* 0x000fe20000000000 */
[C---:B------:R-:W-:Y:S01]  /*b000*/  HMMA.16816.F32 R8, R60.reuse, R16, RZ ;  /* 0x000000103c08723c */ /* 0x040fe200000018ff */
[----:B------:R4:W5:Y:S01]  /*b010*/  SHFL.IDX PT, R3, R20, 0x1, 0x1c1f ;  /* 0x003c1f0014037f89 */ /* 0x00096200000e0000 */
[----:B------:R-:W-:Y:S02]  /*b020*/  ISETP.GE.AND P4, PT, R102, c[0x0][0x1d4], PT ;  /* 0x0000750066007a0c */ /* 0x000fe40003f86270 */
[----:B------:R-:W-:Y:S02]  /*b030*/  IADD3 R103, R240, 0x40, RZ ;  /* 0x00000040f0677810 */ /* 0x000fe40007ffe0ff */
[----:B------:R-:W-:Y:S02]  /*b040*/  SEL R42, RZ, 0x10, P4 ;  /* 0x00000010ff2a7807 */ /* 0x000fe40002000000 */
[-C--:B------:R-:W-:Y:S01]  /*b050*/  HMMA.16816.F32 R12, R60, R18.reuse, RZ ;  /* 0x000000123c0c723c */ /* 0x080fe200000018ff */
[----:B-1----:R-:W1:Y:S03]  /*b060*/  SHFL.IDX PT, R52, R52, 0x1, 0x1c1f ;  /* 0x003c1f0034347f89 */ /* 0x002e6600000e0000 */
[----:B------:R-:W-:Y:S02]  /*b070*/  IADD3 R46, -R101, 0x10, RZ ;  /* 0x00000010652e7810 */ /* 0x000fe40007ffe1ff */
[----:B------:R-:W-:Y:S02]  /*b080*/  IADD3 R44, -R42, 0x10, RZ ;  /* 0x000000102a2c7810 */ /* 0x000fe40007ffe1ff */
[C---:B------:R-:W-:Y:S01]  /*b090*/  HMMA.16816.F32 R16, R64.reuse, R18, RZ ;  /* 0x000000124010723c */ /* 0x040fe200000018ff */
[----:B--2---:R-:W2:Y:S03]  /*b0a0*/  LDL R104, [R1+0x8] ;  /* 0x0000080001687983 */ /* 0x004ea60000100800 */
[----:B------:R-:W-:Y:S02]  /*b0b0*/  LOP3.LUT R46, R46, 0xf, RZ, 0xc0, !PT ;  /* 0x0000000f2e2e7812 */ /* 0x000fe400078ec0ff */
[----:B------:R-:W-:Y:S02]  /*b0c0*/  LOP3.LUT R44, R44, 0xf, RZ, 0xc0, !PT ;  /* 0x0000000f2c2c7812 */ /* 0x000fe400078ec0ff */
[-C--:B----4-:R-:W-:Y:S08]  /*b0d0*/  HMMA.16816.F32 R20, R64, R32.reuse, RZ ;  /* 0x000000204014723c */ /* 0x090ff000000018ff */
[C---:B------:R-:W-:Y:S04]  /*b0e0*/  HMMA.16816.F32 R24, R60.reuse, R32, RZ ;  /* 0x000000203c18723c */ /* 0x040fe800000018ff */
[C---:B---3--:R-:W-:Y:S02]  /*b0f0*/  IADD3 R28, P3, R2.reuse, R47, RZ ;  /* 0x0000002f021c7210 */ /* 0x048fe40007f7e0ff */
[----:B------:R-:W-:Y:S02]  /*b100*/  IADD3 R36, P6, R2, R45, RZ ;  /* 0x0000002d02247210 */ /* 0x000fe40007fde0ff */
[C---:B------:R-:W-:Y:S02]  /*b110*/  IADD3.X R29, R0.reuse, R38, RZ, P3, !PT ;  /* 0x00000026001d7210 */ /* 0x040fe40001ffe4ff */
[----:B------:R-:W-:Y:S02]  /*b120*/  ISETP.GE.AND P3, PT, R103, c[0x0][0x1d4], PT ;  /* 0x0000750067007a0c */ /* 0x000fe40003f66270 */
[----:B------:R-:W-:Y:S01]  /*b130*/  IADD3.X R37, R0, R39, RZ, P6, !PT ;  /* 0x0000002700257210 */ /* 0x000fe200037fe4ff */
[----:B------:R3:W-:Y:S01]  /*b140*/  LDGSTS.E.BYPASS.LTC128B.128 [R217+0x100], [R28.64], !P0 ;  /* 0x001000001cd97fae */ /* 0x0007e2000c101d46 */
[----:B------:R-:W-:Y:S02]  /*b150*/  IADD3 R40, P6, R2, R54, RZ ;  /* 0x0000003602287210 */ /* 0x000fe40007fde0ff */
[----:B-----5:R-:W-:Y:S02]  /*b160*/  IADD3 R46, P5, P0, R46, R3, R47 ;  /* 0x000000032e2e7210 */ /* 0x020fe400078be02f */
[----:B------:R-:W-:Y:S02]  /*b170*/  IADD3.X R41, R0, R53, RZ, P6, !PT ;  /* 0x0000003500297210 */ /* 0x000fe400037fe4ff */
[----:B------:R-:W-:Y:S01]  /*b180*/  ISETP.NE.U32.AND P6, PT, R101, RZ, PT ;  /* 0x000000ff6500720c */ /* 0x000fe20003fc5070 */
[----:B------:R4:W-:Y:S01]  /*b190*/  LDGSTS.E.BYPASS.LTC128B.128 [R217+0x1100], [R36.64], !P4 ;  /* 0x0110000024d97fae */ /* 0x0009e2000e101d46 */
[-C--:B-1----:R-:W-:Y:S02]  /*b1a0*/  IADD3.X R47, RZ, R52.reuse, R38, P5, P0 ;  /* 0x00000034ff2f7210 */ /* 0x082fe40002fe0426 */
[-C--:B------:R-:W-:Y:S02]  /*b1b0*/  IADD3 R44, P5, P0, R44, R3.reuse, R45 ;  /* 0x000000032c2c7210 */ /* 0x080fe400078be02d */
[----:B------:R-:W-:Y:S02]  /*b1c0*/  SEL R0, RZ, 0x10, P3 ;  /* 0x00000010ff007807 */ /* 0x000fe40001800000 */
[-C--:B------:R-:W-:Y:S01]  /*b1d0*/  IADD3.X R45, RZ, R52.reuse, R39, P5, P0 ;  /* 0x00000034ff2d7210 */ /* 0x080fe20002fe0427 */
[----:B------:R1:W-:Y:S01]  /*b1e0*/  LDGSTS.E.BYPASS.LTC128B.128 [R217+0x2100], [R40.64], !P3 ;  /* 0x0210000028d97fae */ /* 0x0003e2000d901d46 */
[----:B------:R-:W-:Y:S02]  /*b1f0*/  ISETP.NE.U32.AND P0, PT, R42, RZ, PT ;  /* 0x000000ff2a00720c */ /* 0x000fe40003f05070 */
[----:B------:R-:W-:Y:S04]  /*b200*/  IADD3 R2, -R0, 0x10, RZ ;  /* 0x0000001000027810 */ /* 0x000fe80007ffe1ff */
[----:B------:R-:W-:Y:S01]  /*b210*/  LOP3.LUT R2, R2, 0xf, RZ, 0xc0, !PT ;  /* 0x0000000f02027812 */ /* 0x000fe200078ec0ff */
[----:B------:R5:W-:Y:S01]  /*b220*/  LDGSTS.E.BYPASS.LTC128B.128.ZFILL [R217+0x900], [R46.64], P6 ;  /* 0x009000002ed97fae */ /* 0x000be2000b141d46 */
[----:B------:R-:W-:Y:S01]  /*b230*/  ISETP.NE.U32.AND P6, PT, R0, RZ, PT ;  /* 0x000000ff0000720c */ /* 0x000fe20003fc5070 */
[-C--:B---3--:R-:W-:Y:S06]  /*b240*/  HMMA.16816.F32 R28, R60, R34.reuse, RZ ;  /* 0x000000223c1c723c */ /* 0x088fec00000018ff */
[----:B------:R5:W-:Y:S01]  /*b250*/  LDGSTS.E.BYPASS.LTC128B.128.ZFILL [R217+0x1900], [R44.64], P0 ;  /* 0x019000002cd97fae */ /* 0x000be20008141d46 */
[----:B------:R-:W-:Y:S01]  /*b260*/  IADD3 R2, P5, P0, R2, R3, R54 ;  /* 0x0000000302027210 */ /* 0x000fe200078be036 */
[C---:B------:R-:W-:Y:S04]  /*b270*/  HMMA.16816.F32 R32, R64.reuse, R34, RZ ;  /* 0x000000224020723c */ /* 0x040fe800000018ff */
[----:B------:R-:W-:Y:S04]  /*b280*/  IADD3.X R3, RZ, R52, R53, P5, P0 ;  /* 0x00000034ff037210 */ /* 0x000fe80002fe0435 */
[-C--:B----4-:R-:W-:Y:S01]  /*b290*/  HMMA.16816.F32 R36, R64, R48.reuse, RZ ;  /* 0x000000304024723c */ /* 0x090fe200000018ff */
[----:B------:R3:W-:Y:S07]  /*b2a0*/  LDGSTS.E.BYPASS.LTC128B.128.ZFILL [R217+0x2900], [R2.64], P6 ;  /* 0x0290000002d97fae */ /* 0x0007ee000b141d46 */
[C---:B-1----:R-:W-:Y:S01]  /*b2b0*/  HMMA.16816.F32 R40, R60.reuse, R48, RZ ;  /* 0x000000303c28723c */ /* 0x042fe200000018ff */
[----:B------:R-:W0:Y:S07]  /*b2c0*/  LDGDEPBAR ;  /* 0x00000000000079af */ /* 0x000e2e0000000000 */
[-C--:B-----5:R-:W-:Y:S08]  /*b2d0*/  HMMA.16816.F32 R44, R60, R50.reuse, RZ ;  /* 0x000000323c2c723c */ /* 0x0a0ff000000018ff */
        /* <DEDUP_REMOVED lines=15> */
[----:B------:R-:W4:Y:S07]  /*b3d0*/  LDSM.16.M88.4 R188, [R203+0x3000] ;  /* 0x00300000cbbc783b */ /* 0x000f2e0000000200 */
        /* <DEDUP_REMOVED lines=10> */
[----:B------:R-:W5:Y:S07]  /*b480*/  LDSM.16.M88.4 R176, [R200+0x1400] ;  /* 0x00140000c8b0783b */ /* 0x000f6e0000000200 */
[-C--:B-1----:R-:W-:Y:S08]  /*b490*/  HMMA.16816.F32 R4, R172, R180.reuse, R4 ;  /* 0x000000b4ac04723c */ /* 0x082ff00000001804 */
[C---:B----4-:R-:W-:Y:S08]  /*b4a0*/  HMMA.16816.F32 R8, R188.reuse, R180, R8 ;  /* 0x000000b4bc08723c */ /* 0x050ff00000001808 */
[-C--:B------:R-:W-:Y:S08]  /*b4b0*/  HMMA.16816.F32 R12, R188, R182.reuse, R12 ;  /* 0x000000b6bc0c723c */ /* 0x080ff0000000180c */
[C---:B------:R-:W-:Y:S01]  /*b4c0*/  HMMA.16816.F32 R16, R172.reuse, R182, R16 ;  /* 0x000000b6ac10723c */ /* 0x040fe20000001810 */
[----:B------:R-:W-:Y:S07]  /*b4d0*/  LDSM.16.M88.4 R180, [R213] ;  /* 0x00000000d5b4783b */ /* 0x000fee0000000200 */
[-C--:B-----5:R-:W-:Y:S03]  /*b4e0*/  HMMA.16816.F32 R20, R172, R176.reuse, R20 ;  /* 0x000000b0ac14723c */ /* 0x0a0fe60000001814 */
[----:B--2---:R-:W-:Y:S05]  /*b4f0*/  ISETP.GT.AND P0, PT, R233, R104, PT ;  /* 0x00000068e900720c */ /* 0x004fea0003f04270 */
        /* <DEDUP_REMOVED lines=14> */
[----:B------:R-:W4:Y:S07]  /*b5e0*/  LDSM.16.M88.4 R172, [R212] ;  /* 0x00000000d4ac783b */ /* 0x000f2e0000000200 */
[-C--:B-1----:R-:W-:Y:S01]  /*b5f0*/  HMMA.16816.F32 R4, R176, R180.reuse, R4 ;  /* 0x000000b4b004723c */ /* 0x082fe20000001804 */
[----:B------:R-:W1:Y:S07]  /*b600*/  LDSM.16.M88.4 R192, [R210] ;  /* 0x00000000d2c0783b */ /* 0x000e6e0000000200 */
[C---:B--2---:R-:W-:Y:S08]  /*b610*/  HMMA.16816.F32 R8, R184.reuse, R180, R8 ;  /* 0x000000b4b808723c */ /* 0x044ff00000001808 */
[-C--:B------:R-:W-:Y:S08]  /*b620*/  HMMA.16816.F32 R12, R184, R182.reuse, R12 ;  /* 0x000000b6b80c723c */ /* 0x080ff0000000180c */
[C---:B------:R-:W-:Y:S01]  /*b630*/  HMMA.16816.F32 R16, R176.reuse, R182, R16 ;  /* 0x000000b6b010723c */ /* 0x040fe20000001810 */
[----:B------:R-:W-:Y:S07]  /*b640*/  LDSM.16.M88.4 R180, [R200+0x2000] ;  /* 0x00200000c8b4783b */ /* 0x000fee0000000200 */
[-C--:B----4-:R-:W-:Y:S08]  /*b650*/  HMMA.16816.F32 R20, R176, R172.reuse, R20 ;  /* 0x000000acb014723c */ /* 0x090ff00000001814 */
        /* <DEDUP_REMOVED lines=8> */
[----:B------:R-:W4:Y:S07]  /*b6e0*/  LDSM.16.M88.4 R188, [R203+0x5000] ;  /* 0x00500000cbbc783b */ /* 0x000f2e0000000200 */
[-C--:B-1----:R-:W-:Y:S08]  /*b6f0*/  HMMA.16816.F32 R52, R176, R192.reuse, R52 ;  /* 0x000000c0b034723c */ /* 0x082ff00000001834 */
[C---:B------:R-:W-:Y:S08]  /*b700*/  HMMA.16816.F32 R56, R184.reuse, R192, R56 ;  /* 0x000000c0b838723c */ /* 0x040ff00000001838 */
[-C--:B------:R-:W-:Y:S01]  /*b710*/  HMMA.16816.F32 R60, R184, R194.reuse, R60 ;  /* 0x000000c2b83c723c */ /* 0x080fe2000000183c */
[----:B------:R-:W1:Y:S07]  /*b720*/  LDSM.16.M88.4 R184, [R200+0x2400] ;  /* 0x00240000c8b8783b */ /* 0x000e6e0000000200 */
[----:B------:R-:W-:Y:S01]  /*b730*/  HMMA.16816.F32 R64, R176, R194, R64 ;  /* 0x000000c2b040723c */ /* 0x000fe20000001840 */
[----:B------:R-:W5:Y:S07]  /*b740*/  LDSM.16.M88.4 R176, [R200+0x2800] ;  /* 0x00280000c8b0783b */ /* 0x000f6e0000000200 */
[-C--:B--2---:R-:W-:Y:S01]  /*b750*/  HMMA.16816.F32 R4, R172, R180.reuse, R4 ;  /* 0x000000b4ac04723c */ /* 0x084fe20000001804 */
[----:B------:R-:W2:Y:S07]  /*b760*/  LDSM.16.M88.4 R192, [R200+0x2c00] ;  /* 0x002c0000c8c0783b */ /* 0x000eae0000000200 */
[C---:B----4-:R-:W-:Y:S08]  /*b770*/  HMMA.16816.F32 R8, R188.reuse, R180, R8 ;  /* 0x000000b4bc08723c */ /* 0x050ff00000001808 */
        /* <DEDUP_REMOVED lines=8> */
[-C--:B-----5:R-:W-:Y:S08]  /*b800*/  HMMA.16816.F32 R36, R172, R176.reuse, R36 ;  /* 0x000000b0ac24723c */ /* 0x0a0ff00000001824 */
[C---:B------:R-:W-:Y:S08]  /*b810*/  HMMA.16816.F32 R40, R188.reuse, R176, R40 ;  /* 0x000000b0bc28723c */ /* 0x040ff00000001828 */
[-C--:B------:R-:W-:Y:S08]  /*b820*/  HMMA.16816.F32 R44, R188, R178.reuse, R44 ;  /* 0x000000b2bc2c723c */ /* 0x080ff0000000182c */
[C---:B------:R-:W-:Y:S01]  /*b830*/  HMMA.16816.F32 R48, R172.reuse, R178, R48 ;  /* 0x000000b2ac30723c */ /* 0x040fe20000001830 */
[----:B------:R-:W4:Y:S07]  /*b840*/  LDSM.16.M88.4 R176, [R204+0x5000] ;  /* 0x00500000ccb0783b */ /* 0x000f2e0000000200 */
[-C--:B--2---:R-:W-:Y:S08]  /*b850*/  HMMA.16816.F32 R52, R172, R192.reuse, R52 ;  /* 0x000000c0ac34723c */ /* 0x084ff00000001834 */
[C---:B------:R-:W-:Y:S08]  /*b860*/  HMMA.16816.F32 R56, R188.reuse, R192, R56 ;  /* 0x000000c0bc38723c */ /* 0x040ff00000001838 */
[-C--:B------:R-:W-:Y:S08]  /*b870*/  HMMA.16816.F32 R60, R188, R194.reuse, R60 ;  /* 0x000000c2bc3c723c */ /* 0x080ff0000000183c */
[----:B------:R-:W-:Y:S08]  /*b880*/  HMMA.16816.F32 R64, R172, R194, R64 ;  /* 0x000000c2ac40723c */ /* 0x000ff00000001840 */
[-C--:B-1----:R-:W-:Y:S08]  /*b890*/  HMMA.16816.F32 R4, R180, R184.reuse, R4 ;  /* 0x000000b8b404723c */ /* 0x082ff00000001804 */
        /* <DEDUP_REMOVED lines=25> */
[----:B-----5:R-:W5:Y:S09]  /*ba30*/  LDSM.16.M88.4 R4, [R208] ;  /* 0x00000000d004783b */ /* 0x020f720000000200 */
[----:B------:R-:W1:Y:S10]  /*ba40*/  MUFU.TANH R228, R10 ;  /* 0x0000000a00e47308 */ /* 0x000e740000002400 */
[----:B------:R1:W1:Y:S10]  /*ba50*/  MUFU.TANH R231, R11 ;  /* 0x0000000b00e77308 */ /* 0x0002740000002400 */
[----:B------:R-:W2:Y:S10]  /*ba60*/  MUFU.TANH R223, R13 ;  /* 0x0000000d00df7308 */ /* 0x000eb40000002400 */
[----:B------:R-:W2:Y:S01]  /*ba70*/  MUFU.TANH R229, R14 ;  /* 0x0000000e00e57308 */ /* 0x000ea20000002400 */
[----:B-1----:R-:W1:Y:S01]  /*ba80*/  LDSM.16.M88.4 R8, [R207] ;  /* 0x00000000cf08783b */ /* 0x002e620000000200 */
[-C--:B-----5:R-:W-:Y:S08]  /*ba90*/  HMMA.16816.F32 R20, R180, R4.reuse, R20 ;  /* 0x00000004b414723c */ /* 0x0a0ff00000001814 */
[----:B------:R-:W1:Y:S01]  /*baa0*/  MUFU.TANH R227, R15 ;  /* 0x0000000f00e37308 */ /* 0x000e620000002400 */
[C---:B------:R-:W-:Y:S09]  /*bab0*/  HMMA.16816.F32 R24, R176.reuse, R4, R24 ;  /* 0x00000004b018723c */ /* 0x040ff20000001818 */
[----:B------:R-:W1:Y:S01]  /*bac0*/  MUFU.TANH R193, R16 ;  /* 0x0000001000c17308 */ /* 0x000e620000002400 */
[-C--:B------:R-:W-:Y:S08]  /*bad0*/  HMMA.16816.F32 R28, R176, R6.reuse, R28 ;  /* 0x00000006b01c723c */ /* 0x080ff0000000181c */
[C---:B------:R-:W-:Y:S01]  /*bae0*/  HMMA.16816.F32 R32, R180.reuse, R6, R32 ;  /* 0x00000006b420723c */ /* 0x040fe20000001820 */
[----:B------:R-:W2:Y:S01]  /*baf0*/  MUFU.TANH R188, R17 ;  /* 0x0000001100bc7308 */ /* 0x000ea20000002400 */
[----:B------:R-:W5:Y:S01]  /*bb00*/  LDSM.16.M88.4 R4, [R206] ;  /* 0x00000000ce04783b */ /* 0x000f620000000200 */
[----:B------:R-:W-:Y:S04]  /*bb10*/  DEPBAR.LE SB0, 0x0 ;  /* 0x000080000000791a */ /* 0x000fe80000000000 */
[----:B------:R-:W-:Y:S02]  /*bb20*/  FMUL.FTZ R20, R20, c[0x0][0x320] ;  /* 0x0000c80014147a20 */ /* 0x000fe40000410000 */
[----:B------:R-:W-:Y:S02]  /*bb30*/  FMUL.FTZ R21, R21, c[0x0][0x320] ;  /* 0x0000c80015157a20 */ /* 0x000fe40000410000 */
[----:B------:R-:W2:Y:S01]  /*bb40*/  MUFU.TANH R198, R18 ;  /* 0x0000001200c67308 */ /* 0x000ea20000002400 */
[----:B------:R-:W-:Y:S01]  /*bb50*/  BAR.SYNC.DEFER_BLOCKING 0x0 ;  /* 0x0000000000007b1d */ /* 0x000fe20000010000 */
[----:B------:R-:W-:Y:S01]  /*bb60*/  FMUL.FTZ R22, R22, c[0x0][0x320] ;  /* 0x0000c80016167a20 */ /* 0x000fe20000410000 */
[-C--:B-1----:R-:W-:Y:S05]  /*bb70*/  HMMA.16816.F32 R36, R180, R8.reuse, R36 ;  /* 0x00000008b424723c */ /* 0x082fea0000001824 */
[----:B------:R-:W-:Y:S02]  /*bb80*/  FMUL.FTZ R23, R23, c[0x0][0x320] ;  /* 0x0000c80017177a20 */ /* 0x000fe40000410000 */
[----:B------:R1:W1:Y:S01]  /*bb90*/  MUFU.TANH R197, R19 ;  /* 0x0000001300c57308 */ /* 0x0002620000002400 */
        /* <DEDUP_REMOVED lines=10> */
[----:B------:R-:W1:Y:S03]  /*bc40*/  MUFU.TANH R186, R21 ;  /* 0x0000001500ba7308 */ /* 0x000e660000002400 */
[----:B------:R-:W-:Y:S02]  /*bc50*/  FMUL.FTZ R30, R30, c[0x0][0x320] ;  /* 0x0000c8001e1e7a20 */ /* 0x000fe40000410000 */
[----:B------:R-:W-:Y:S02]  /*bc60*/  FMUL.FTZ R31, R31, c[0x0][0x320] ;  /* 0x0000c8001f1f7a20 */ /* 0x000fe40000410000 */
[-C--:B-----5:R-:W-:Y:S03]  /*bc70*/  HMMA.16816.F32 R52, R180, R4.reuse, R52 ;  /* 0x00000004b434723c */ /* 0x0a0fe60000001834 */
[----:B------:R5:W1:Y:S01]  /*bc80*/  MUFU.TANH R192, R22 ;  /* 0x0000001600c07308 */ /* 0x000a620000002400 */
[----:B------:R-:W-:Y:S02]  /*bc90*/  FMUL.FTZ R32, R32, c[0x0][0x320] ;  /* 0x0000c80020207a20 */ /* 0x000fe40000410000 */
[----:B------:R-:W-:Y:S02]  /*bca0*/  FMUL.FTZ R33, R33, c[0x0][0x320] ;  /* 0x0000c80021217a20 */ /* 0x000fe40000410000 */
[C---:B------:R-:W-:Y:S04]  /*bcb0*/  HMMA.16816.F32 R56, R176.reuse, R4, R56 ;  /* 0x00000004b038723c */ /* 0x040fe80000001838 */
[----:B------:R-:W-:Y:S01]  /*bcc0*/  FMUL.FTZ R34, R34, c[0x0][0x320] ;  /* 0x0000c80022227a20 */ /* 0x000fe20000410000 */
[----:B------:R2:W2:Y:S01]  /*bcd0*/  MUFU.TANH R191, R23 ;  /* 0x0000001700bf7308 */ /* 0x0004a20000002400 */
[----:B------:R-:W-:Y:S02]  /*bce0*/  FMUL.FTZ R35, R35, c[0x0][0x320] ;  /* 0x0000c80023237a20 */ /* 0x000fe40000410000 */
[-C--:B------:R-:W-:Y:S04]  /*bcf0*/  HMMA.16816.F32 R60, R176, R6.reuse, R60 ;  /* 0x00000006b03c723c */ /* 0x080fe8000000183c */
[----:B------:R-:W-:Y:S02]  /*bd00*/  FMUL.FTZ R40, R40, c[0x0][0x320] ;  /* 0x0000c80028287a20 */ /* 0x000fe40000410000 */
[----:B------:R-:W-:Y:S01]  /*bd10*/  FMUL.FTZ R42, R42, c[0x0][0x320] ;  /* 0x0000c8002a2a7a20 */ /* 0x000fe20000410000 */
[----:B------:R3:W3:Y:S01]  /*bd20*/  MUFU.TANH R218, R24 ;  /* 0x0000001800da7308 */ /* 0x0006e20000002400 */
[----:B------:R-:W-:Y:S04]  /*bd30*/  HMMA.16816.F32 R64, R180, R6, R64 ;  /* 0x00000006b440723c */ /* 0x000fe80000001840 */
[----:B------:R-:W-:Y:S02]  /*bd40*/  FMUL.FTZ R41, R41, c[0x0][0x320] ;  /* 0x0000c80029297a20 */ /* 0x000fe40000410000 */
[----:B-1----:R-:W-:Y:S02]  /*bd50*/  FMUL.FTZ R19, R53, c[0x0][0x320] ;  /* 0x0000c80035137a20 */ /* 0x002fe40000410000 */
[----:B-----5:R-:W-:Y:S01]  /*bd60*/  FMUL.FTZ R22, R57, c[0x0][0x320] ;  /* 0x0000c80039167a20 */ /* 0x020fe20000410000 */
[----:B------:R1:W1:Y:S03]  /*bd70*/  MUFU.TANH R196, R25 ;  /* 0x0000001900c47308 */ /* 0x0002660000002400 */
[----:B--2---:R-:W-:Y:S04]  /*bd80*/  FMUL.FTZ R23, R55, c[0x0][0x320] ;  /* 0x0000c80037177a20 */ /* 0x004fe80000410000 */
[----:B------:R-:W-:Y:S02]  /*bd90*/  FMUL.FTZ R21, R60, c[0x0][0x320] ;  /* 0x0000c8003c157a20 */ /* 0x000fe40000410000 */
[----:B------:R-:W-:Y:S01]  /*bda0*/  FMUL.FTZ R17, R61, c[0x0][0x320] ;  /* 0x0000c8003d117a20 */ /* 0x000fe20000410000 */
[----:B------:R2:W2:Y:S01]  /*bdb0*/  MUFU.TANH R220, R26 ;  /* 0x0000001a00dc7308 */ /* 0x0004a20000002400 */
[----:B------:R-:W-:Y:S02]  /*bdc0*/  FMUL.FTZ R20, R62, c[0x0][0x320] ;  /* 0x0000c8003e147a20 */ /* 0x000fe40000410000 */
[----:B------:R-:W-:Y:S02]  /*bdd0*/  FMUL.FTZ R18, R63, c[0x0][0x320] ;  /* 0x0000c8003f127a20 */ /* 0x000fe40000410000 */
[----:B---3--:R-:W-:Y:S02]  /*bde0*/  FMUL.FTZ R24, R56, c[0x0][0x320] ;  /* 0x0000c80038187a20 */ /* 0x008fe40000410000 */
[----:B------:R-:W-:Y:S02]  /*bdf0*/  FMUL.FTZ R14, R64, c[0x0][0x320] ;  /* 0x0000c800400e7a20 */ /* 0x000fe40000410000 */
[----:B------:R-:W-:Y:S01]  /*be00*/  FMUL.FTZ R13, R65, c[0x0][0x320] ;  /* 0x0000c800410d7a20 */ /* 0x000fe20000410000 */
[----:B------:R3:W3:Y:S01]  /*be10*/  MUFU.TANH R219, R27 ;  /* 0x0000001b00db7308 */ /* 0x0006e20000002400 */
[----:B------:R-:W-:Y:S02]  /*be20*/  FMUL.FTZ R16, R66, c[0x0][0x320] ;  /* 0x0000c80042107a20 */ /* 0x000fe40000410000 */
[----:B------:R-:W-:Y:S02]  /*be30*/  FMUL.FTZ R15, R67, c[0x0][0x320] ;  /* 0x0000c800430f7a20 */ /* 0x000fe40000410000 */
[----:B-1----:R-:W-:Y:S05]  /*be40*/  FMUL.FTZ R25, R54, c[0x0][0x320] ;  /* 0x0000c80036197a20 */ /* 0x002fea0000410000 */
[----:B------:R1:W1:Y:S01]  /*be50*/  MUFU.TANH R190, R28 ;  /* 0x0000001c00be7308 */ /* 0x0002620000002400 */
[----:B--2---:R-:W-:Y:S09]  /*be60*/  FMUL.FTZ R26, R52, c[0x0][0x320] ;  /* 0x0000c800341a7a20 */ /* 0x004ff20000410000 */
[----:B------:R2:W2:Y:S01]  /*be70*/  MUFU.TANH R189, R29 ;  /* 0x0000001d00bd7308 */ /* 0x0004a20000002400 */
[----:B---3--:R-:W-:Y:S09]  /*be80*/  FMUL.FTZ R27, R49, c[0x0][0x320] ;  /* 0x0000c800311b7a20 */ /* 0x008ff20000410000 */
[----:B------:R3:W3:Y:S01]  /*be90*/  MUFU.TANH R195, R30 ;  /* 0x0000001e00c37308 */ /* 0x0006e20000002400 */
[----:B-1----:R-:W-:Y:S09]  /*bea0*/  FMUL.FTZ R28, R48, c[0x0][0x320] ;  /* 0x0000c800301c7a20 */ /* 0x002ff20000410000 */
        /* <DEDUP_REMOVED lines=9> */
[----:B---3--:R-:W-:Y:S02]  /*bf40*/  FMUL.FTZ R33, R37, c[0x0][0x320] ;  /* 0x0000c80025217a20 */ /* 0x008fe40000410000 */
[----:B------:R-:W-:Y:S02]  /*bf50*/  FMUL.FTZ R37, R38, c[0x0][0x320] ;  /* 0x0000c80026257a20 */ /* 0x000fe40000410000 */
[----:B------:R-:W-:Y:S05]  /*bf60*/  FMUL.FTZ R38, R47, c[0x0][0x320] ;  /* 0x0000c8002f267a20 */ /* 0x000fea0000410000 */
[----:B------:R3:W3:Y:S01]  /*bf70*/  MUFU.TANH R184, R40 ;  /* 0x0000002800b87308 */ /* 0x0006e20000002400 */
[----:B-1----:R-:W-:Y:S02]  /*bf80*/  FMUL.FTZ R34, R36, c[0x0][0x320] ;  /* 0x0000c80024227a20 */ /* 0x002fe40000410000 */
[----:B------:R-:W-:Y:S02]  /*bf90*/  FMUL.FTZ R36, R39, c[0x0][0x320] ;  /* 0x0000c80027247a20 */ /* 0x000fe40000410000 */
[----:B------:R-:W-:Y:S05]  /*bfa0*/  FMUL.FTZ R39, R46, c[0x0][0x320] ;  /* 0x0000c8002e277a20 */ /* 0x000fea0000410000 */
[----:B------:R1:W1:Y:S01]  /*bfb0*/  MUFU.TANH R185, R42 ;  /* 0x0000002a00b97308 */ /* 0x0002620000002400 */
[----:B--2---:R-:W-:Y:S09]  /*bfc0*/  FMUL.FTZ R35, R45, c[0x0][0x320] ;  /* 0x0000c8002d237a20 */ /* 0x004ff20000410000 */
[----:B------:R2:W2:Y:S01]  /*bfd0*/  MUFU.TANH R224, R12 ;  /* 0x0000000c00e07308 */ /* 0x0004a20000002400 */
[----:B---3--:R-:W-:Y:S09]  /*bfe0*/  FMUL.FTZ R40, R44, c[0x0][0x320] ;  /* 0x0000c8002c287a20 */ /* 0x008ff20000410000 */
[----:B------:R-:W3:Y:S01]  /*bff0*/  MUFU.TANH R34, R34 ;  /* 0x0000002200227308 */ /* 0x000ee20000002400 */
[----:B-1----:R-:W-:Y:S09]  /*c000*/  FMUL.FTZ R42, R43, c[0x0][0x320] ;  /* 0x0000c8002b2a7a20 */ /* 0x002ff20000410000 */
        /* <DEDUP_REMOVED lines=28> */
[----:B------:R-:W1:Y:S01]  /*c1d0*/  MUFU.TANH R15, R15 ;  /* 0x0000000f000f7308 */ /* 0x000e620000002400 */
[----:B------:R-:W-:-:S05]  /*c1e0*/  @!P0 BRA `(.L_x_1289) ;  /* 0x000004e000008947 */ /* 0x000fca0003800000 */
[C---:B--234-:R-:W-:Y:S01]  /*c1f0*/  IADD3 R7, R240.reuse, 0x20, RZ ;  /* 0x00000020f0077810 */ /* 0x05cfe20007ffe0ff */
[----:B------:R-:W2:Y:S01]  /*c200*/  LDL R242, [R1+0x10] ;  /* 0x0000100001f27983 */ /* 0x000ea20000100800 */
[----:B------:R-:W-:Y:S01]  /*c210*/  SHF.R.S32.HI R6, RZ, 0x1f, R240 ;  /* 0x0000001fff067819 */ /* 0x000fe200000114f0 */
[----:B------:R-:W-:Y:S01]  /*c220*/  IMAD.MOV.U32 R232, RZ, RZ, RZ ;  /* 0x000000ffffe87224 */ /* 0x000fe200078e00ff */
[----:B------:R-:W-:Y:S01]  /*c230*/  SHF.R.S32.HI R7, RZ, 0x1f, R7 ;  /* 0x0000001fff077819 */ /* 0x000fe20000011407 */
[----:B------:R-:W-:Y:S01]  /*c240*/  IMAD.SHL.U32 R45, R103, 0x2, RZ ;  /* 0x00000002672d7824 */ /* 0x000fe200078e00ff */
[----:B------:R-:W-:Y:S01]  /*c250*/  SHF.L.U64.HI R10, R240, 0x1, R6 ;  /* 0x00000001f00a7819 */ /* 0x000fe20000010206 */
[C---:B------:R-:W-:Y:S01]  /*c260*/  IMAD.SHL.U32 R44, R102.reuse, 0x2, RZ ;  /* 0x00000002662c7824 */ /* 0x040fe200078e00ff */
[----:B------:R-:W-:Y:S01]  /*c270*/  SHF.L.U64.HI R11, R102, 0x1, R7 ;  /* 0x00000001660b7819 */ /* 0x000fe20000010207 */
[----:B------:R-:W-:Y:S01]  /*c280*/  IMAD.SHL.U32 R43, R240, 0x2, RZ ;  /* 0x00000002f02b7824 */ /* 0x000fe200078e00ff */
[----:B------:R-:W3:Y:S04]  /*c290*/  LDL R241, [R1+0x4] ;  /* 0x0000040001f17983 */ /* 0x000ee80000100800 */
[----:B------:R-:W4:Y:S06]  /*c2a0*/  LDL.64 R238, [R1+0x20] ;  /* 0x0000200001ee7983 */ /* 0x000f2c0000100a00 */
        /* <DEDUP_REMOVED lines=19> */
[----:B------:R-:W-:Y:S03]  /*c3e0*/  SHF.L.U64.HI R12, R103, 0x1, R104 ;  /* 0x00000001670c7819 */ /* 0x000fe60000010268 */
[----:B------:R-:W-:Y:S04]  /*c3f0*/  IMAD R0, R0, c[0x0][0x1e0], RZ ;  /* 0x0000780000007a24 */ /* 0x000fe800078e02ff */
[----:B------:R-:W-:Y:S04]  /*c400*/  IMAD R0, R234, c[0x0][0x1e4], R0 ;  /* 0x00007900ea007a24 */ /* 0x000fe800078e0200 */
        /* <DEDUP_REMOVED lines=11> */
.L_x_1329:
[----:B------:R-:W-:-:S05]  /*c4c0*/  BRA.DIV ~URZ, `(.L_x_1291) ;  /* 0x000071227f007947 */ /* 0x000fca000b800000 */
[----:B------:R-:W4:Y:S01]  /*c4d0*/  SHFL.IDX PT, R0, R9, RZ, 0x1c1f ;  /* 0x001c1fff09007589 */ /* 0x000f2200000e0000 */
[C---:B------:R-:W-:Y:S02]  /*c4e0*/  IADD3 R2, -R101.reuse, 0x10, RZ ;  /* 0x0000001065027810 */ /* 0x040fe40007ffe1ff */
[----:B------:R-:W-:Y:S02]  /*c4f0*/  ISETP.NE.U32.AND P0, PT, R101, RZ, PT ;  /* 0x000000ff6500720c */ /* 0x000fe40003f05070 */
[----:B------:R-:W-:Y:S04]  /*c500*/  LOP3.LUT R2, R2, 0xf, RZ, 0xc0, !PT ;  /* 0x0000000f02027812 */ /* 0x000fe800078ec0ff */
[----:B----4-:R-:W-:Y:S04]  /*c510*/  IADD3 R2, P6, P5, R2, R0, R43 ;  /* 0x0000000002027210 */ /* 0x010fe80007dde02b */
[----:B---3--:R-:W-:Y:S05]  /*c520*/  IADD3.X R3, RZ, R4, R10, P6, P5 ;  /* 0x00000004ff037210 */ /* 0x008fea00037ea40a */
[----:B------:R-:W-:Y:S01]  /*c530*/  @!PT LDS RZ, [RZ] ;  /* 0x00000000fffff984 */ /* 0x000fe20000000800 */
[----:B------:R-:W-:Y:S01]  /*c540*/  @!PT LDS RZ, [RZ] ;  /* 0x00000000fffff984 */ /* 0x000fe20000000800 */
[----:B------:R3:W-:Y:S01]  /*c550*/  LDGSTS.E.BYPASS.LTC128B.128.ZFILL [R217+0x3100], [R2.64], P0 ;  /* 0x0310000002d97fae */ /* 0x0007e20008141d46 */
[----:B------:R-:W-:Y:S05]  /*c560*/  IADD3 R6, P0, R0, R44, RZ ;  /* 0x0000002c00067210 */ /* 0x000fea0007f1e0ff */
[----:B------:R-:W-:Y:S05]  /*c570*/  IMAD.X R7, R4, 0x1, R11, P0 ;  /* 0x0000000104077824 */ /* 0x000fea00000e060b */
[----:B------:R4:W-:Y:S01]  /*c580*/  LDGSTS.E.BYPASS.LTC128B.128 [R217+0x4100], [R6.64], !P4 ;  /* 0x0410000006d97fae */ /* 0x0009e2000e101d46 */
[----:B---3--:R-:W-:Y:S03]  /*c590*/  IADD3 R2, P0, R0, R45, RZ ;  /* 0x0000002d00027210 */ /* 0x008fe60007f1e0ff */
[----:B------:R4:W3:Y:S02]  /*c5a0*/  SHFL.IDX PT, R0, R9, 0x1, 0x1c1f ;  /* 0x003c1f0009007f89 */ /* 0x0008e400000e0000 */
[----:B------:R-:W-:Y:S02]  /*c5b0*/  IMAD.X R3, R4, 0x1, R12, P0 ;  /* 0x0000000104037824 */ /* 0x000fe400000e060c */
[----:B------:R4:W2:Y:S04]  /*c5c0*/  SHFL.IDX PT, R4, R8, 0x1, 0x1c1f ;  /* 0x003c1f0008047f89 */ /* 0x0008a800000e0000 */
[----:B------:R4:W-:Y:S02]  /*c5d0*/  LDGSTS.E.BYPASS.LTC128B.128 [R217+0x5100], [R2.64], !P3 ;  /* 0x0510000002d97fae */ /* 0x0009e4000d901d46 */
.L_x_1330:
[C---:B----4-:R-:W-:Y:S02]  /*c5e0*/  IADD3 R2, -R101.reuse, 0x10, RZ ;  /* 0x0000001065027810 */ /* 0x050fe40007ffe1ff */
[----:B------:R-:W-:Y:S02]  /*c5f0*/  ISETP.NE.U32.AND P0, PT, R101, RZ, PT ;  /* 0x000000ff6500720c */ /* 0x000fe40003f05070 */
[----:B------:R-:W-:Y:S04]  /*c600*/  LOP3.LUT R2, R2, 0xf, RZ, 0xc0, !PT ;  /* 0x0000000f02027812 */ /* 0x000fe800078ec0ff */
[----:B---3--:R-:W-:Y:S04]  /*c610*/  IADD3 R2, P6, P5, R2, R0, R43 ;  /* 0x0000000002027210 */ /* 0x008fe80007dde02b */
[----:B--2---:R-:W-:Y:S02]  /*c620*/  IADD3.X R3, RZ, R4, R10, P6, P5 ;  /* 0x00000004ff037210 */ /* 0x004fe400037ea40a */
[----:B------:R-:W-:Y:S03]  /*c630*/  IADD3 R6, P5, R0, R44, RZ ;  /* 0x0000002c00067210 */ /* 0x000fe60007fbe0ff */
[----:B------:R-:W-:Y:S01]  /*c640*/  @!PT LDS RZ, [RZ] ;  /* 0x00000000fffff984 */ /* 0x000fe20000000800 */
[----:B------:R-:W-:Y:S01]  /*c650*/  @!PT LDS RZ, [RZ] ;  /* 0x00000000fffff984 */ /* 0x000fe20000000800 */
[----:B------:R-:W-:Y:S01]  /*c660*/  @!PT LDS RZ, [RZ] ;  /* 0x00000000fffff984 */ /* 0x000fe20000000800 */
[----:B------:R2:W-:Y:S02]  /*c670*/  LDGSTS.E.BYPASS.LTC128B.128.ZFILL [R217+0x3900], [R2.64], P0 ;  /* 0x0390000002d97fae */ /* 0x0005e40008141d46 */
[----:B------:R-:W-:Y:S05]  /*c680*/  IMAD.X R7, R4, 0x1, R11, P5 ;  /* 0x0000000104077824 */ /* 0x000fea00028e060b */
[----:B------:R3:W-:Y:S01]  /*c690*/  LDGSTS.E.BYPASS.LTC128B.128 [R217+0x4900], [R6.64], !P4 ;  /* 0x0490000006d97fae */ /* 0x0007e2000e101d46 */
[----:B--2---:R-:W-:Y:S05]  /*c6a0*/  IADD3 R2, P0, R0, R45, RZ ;  /* 0x0000002d00027210 */ /* 0x004fea0007f1e0ff */
[----:B------:R-:W-:Y:S05]  /*c6b0*/  IMAD.X R3, R4, 0x1, R12, P0 ;  /* 0x0000000104037824 */ /* 0x000fea00000e060c */
[----:B------:R3:W-:Y:S03]  /*c6c0*/  LDGSTS.E.BYPASS.LTC128B.128 [R217+0x5900], [R2.64], !P3 ;  /* 0x0590000002d97fae */ /* 0x0007e6000d901d46 */
.L_x_1289:
[----:B--234-:R-:W-:Y:S05]  /*c6d0*/  BSYNC B0 ;  /* 0x0000000000007941 */ /* 0x01cfea0003800000 */
.L_x_1288:
        /* <DEDUP_REMOVED lines=66> */
[----:B------:R-:W1:Y:S02]  /*cb00*/  SHFL.BFLY PT, R0, R4, 0x2, 0x1f ;  /* 0x0c401f0004007f89 */ /* 0x000e6400000e0000 */
[----:B-1----:R-:W-:Y:S02]  /*cb10*/  FMNMX.FTZ R4, R4, R0, !PT ;  /* 0x0000000004047209 */ /* 0x002fe40007810000 */
[----:B------:R-:W1:Y:S04]  /*cb20*/  SHFL.BFLY PT, R0, R103, 0x2, 0x1f ;  /* 0x0c401f0067007f89 */ /* 0x000e6800000e0000 */
[----:B------:R-:W2:Y:S01]  /*cb30*/  SHFL.BFLY PT, R104, R4, 0x1, 0x1f ;  /* 0x0c201f0004687f89 */ /* 0x000ea200000e0000 */
[----:B-1----:R-:W-:Y:S02]  /*cb40*/  FMNMX.FTZ R103, R103, R0, !PT ;  /* 0x0000000067677209 */ /* 0x002fe40007810000 */
[----:B--2---:R-:W-:Y:S03]  /*cb50*/  FMNMX.FTZ R104, R4, R104, !PT ;  /* 0x0000006804687209 */ /* 0x004fe60007810000 */
[----:B------:R-:W1:Y:S04]  /*cb60*/  SHFL.BFLY PT, R0, R103, 0x1, 0x1f ;  /* 0x0c201f0067007f89 */ /* 0x000e6800000e0000 */
[----:B------:R-:W2:Y:S01]  /*cb70*/  SHFL.BFLY PT, R4, R5, 0x2, 0x1f ;  /* 0x0c401f0005047f89 */ /* 0x000ea200000e0000 */
[----:B-1----:R-:W-:Y:S03]  /*cb80*/  FMNMX.FTZ R103, R103, R0, !PT ;  /* 0x0000000067677209 */ /* 0x002fe60007810000 */
[----:B------:R-:W1:Y:S01]  /*cb90*/  SHFL.BFLY PT, R0, R102, 0x2, 0x1f ;  /* 0x0c401f0066007f89 */ /* 0x000e6200000e0000 */
[----:B--2---:R-:W-:Y:S02]  /*cba0*/  FMNMX.FTZ R4, R5, R4, !PT ;  /* 0x0000000405047209 */ /* 0x004fe40007810000 */
[----:B-1----:R-:W-:Y:S05]  /*cbb0*/  FMNMX.FTZ R102, R102, R0, !PT ;  /* 0x0000000066667209 */ /* 0x002fea0007810000 */
[----:B------:R-:W1:Y:S02]  /*cbc0*/  SHFL.BFLY PT, R0, R102, 0x1, 0x1f ;  /* 0x0c201f0066007f89 */ /* 0x000e6400000e0000 */
[----:B-1----:R-:W-:Y:S02]  /*cbd0*/  FMNMX.FTZ R102, R102, R0, !PT ;  /* 0x0000000066667209 */ /* 0x002fe40007810000 */
[----:B------:R1:W2:Y:S04]  /*cbe0*/  SHFL.BFLY PT, R0, R4, 0x1, 0x1f ;  /* 0x0c201f0004007f89 */ /* 0x0002a800000e0000 */
.L_x_1331:
[----:B------:R-:W-:Y:S01]  /*cbf0*/  FMUL.FTZ R2, R104, c[0x0][0x2d0] ;  /* 0x0000b40068027a20 */ /* 0x000fe20000410000 */
[----:B--2---:R-:W-:Y:S01]  /*cc00*/  FMNMX.FTZ R101, R0, R4, !PT ;  /* 0x0000000400657209 */ /* 0x004fe20007810000 */
[----:B------:R-:W-:Y:S01]  /*cc10*/  FADD.FTZ R0, -R104, R100 ;  /* 0x0000006468007221 */ /* 0x000fe20000010100 */
[----:B------:R-:W-:Y:S01]  /*cc20*/  WARPSYNC 0xffffffff ;  /* 0xffffffff00007948 */ /* 0x000fe20003800000 */
[--C-:B-1----:R-:W-:Y:S01]  /*cc30*/  FFMA.FTZ R4, R199, c[0x0][0x2d0], -R2.reuse ;  /* 0x0000b400c7047a23 */ /* 0x102fe20000010802 */
[----:B------:R-:W-:Y:S01]  /*cc40*/  LDSM.16.MT88.4 R52, [R201+0x1000] ;  /* 0x00100000c934783b */ /* 0x000fe20000004200 */
[----:B------:R-:W-:Y:S02]  /*cc50*/  FMUL.FTZ R0, R0, c[0x0][0x2d0] ;  /* 0x0000b40000007a20 */ /* 0x000fe40000410000 */
[--C-:B------:R-:W-:Y:S02]  /*cc60*/  FFMA.FTZ R3, R222, c[0x0][0x2d0], -R2.reuse ;  /* 0x0000b400de037a23 */ /* 0x100fe40000010802 */
        /* <DEDUP_REMOVED lines=18> */
[----:B------:R-:W-:Y:S03]  /*cd90*/  MUFU.EX2 R9, R6 ;  /* 0x0000000600097308 */ /* 0x000fe60000000800 */
        /* <DEDUP_REMOVED lines=15> */
[----:B------:R-:W-:Y:S10]  /*ce90*/  MUFU.EX2 R174, R7 ;  /* 0x0000000700ae7308 */ /* 0x000ff40000000800 */
[----:B------:R-:W-:Y:S10]  /*cea0*/  MUFU.EX2 R33, R33 ;  /* 0x0000002100217308 */ /* 0x000ff40000000800 */
[----:B------:R-:W-:Y:S10]  /*ceb0*/  MUFU.EX2 R192, R192 ;  /* 0x000000c000c07308 */ /* 0x000ff40000000800 */
[----:B------:R-:W-:Y:S01]  /*cec0*/  MUFU.EX2 R176, R176 ;  /* 0x000000b000b07308 */ /* 0x000fe20000000800 */
[----:B-1----:R-:W-:Y:S01]  /*ced0*/  FFMA.FTZ R0, R100, R243, R4 ;  /* 0x000000f364007223 */ /* 0x002fe20000010004 */
[----:B--2---:R-:W-:Y:S01]  /*cee0*/  F2FP.PACK_AB R172, R3, R4 ;  /* 0x0000000403ac723e */ /* 0x004fe200000000ff */
[----:B------:R-:W-:Y:S02]  /*cef0*/  FFMA.FTZ R4, R225, c[0x0][0x2d0], -R2 ;  /* 0x0000b400e1047a23 */ /* 0x000fe40000010802 */
[----:B------:R-:W-:Y:S02]  /*cf00*/  FADD.FTZ R8, R3, R0 ;  /* 0x0000000003087221 */ /* 0x000fe40000010000 */
[----:B------:R-:W-:Y:S02]  /*cf10*/  FADD.FTZ R0, -R103, R105 ;  /* 0x0000006967007221 */ /* 0x000fe40000010100 */
[--C-:B------:R-:W-:Y:S01]  /*cf20*/  FFMA.FTZ R225, R25, c[0x0][0x2d0], -R2.reuse ;  /* 0x0000b40019e17a23 */ /* 0x100fe20000010802 */
[----:B------:R-:W1:Y:S01]  /*cf30*/  MUFU.EX2 R4, R4 ;  /* 0x0000000400047308 */ /* 0x000e620000000800 */
[----:B------:R-:W-:Y:S02]  /*cf40*/  FMUL.FTZ R0, R0, c[0x0][0x2d0] ;  /* 0x0000b40000007a20 */ /* 0x000fe40000410000 */
        /* <DEDUP_REMOVED lines=15> */
[----:B------:R-:W-:Y:S02]  /*d040*/  FMUL.FTZ R97, R100, R97 ;  /* 0x0000006164617220 */ /* 0x000fe40000410000 */
[C---:B--2---:R-:W-:Y:S02]  /*d050*/  FFMA.FTZ R0, R3.reuse, R247, R5 ;  /* 0x000000f703007223 */ /* 0x044fe40000010005 */
[----:B------:R-:W-:Y:S01]  /*d060*/  FMUL.FTZ R50, R3, R162 ;  /* 0x000000a203327220 */ /* 0x000fe20000410000 */
[----:B------:R-:W-:Y:S01]  /*d070*/  MUFU.EX2 R247, R199 ;  /* 0x000000c700f77308 */ /* 0x000fe20000000800 */
[----:B------:R-:W-:Y:S02]  /*d080*/  FADD.FTZ R36, R4, R0 ;  /* 0x0000000004247221 */ /* 0x000fe40000010000 */
[C---:B------:R-:W-:Y:S02]  /*d090*/  FADD.FTZ R0, -R102.reuse, R106 ;  /* 0x0000006a66007221 */ /* 0x040fe40000010100 */
[----:B------:R-:W-:Y:S02]  /*d0a0*/  FMUL.FTZ R4, R102, c[0x0][0x2d0] ;  /* 0x0000b40066047a20 */ /* 0x000fe40000410000 */
[----:B------:R-:W-:Y:S02]  /*d0b0*/  FMUL.FTZ R0, R0, c[0x0][0x2d0] ;  /* 0x0000b40000007a20 */ /* 0x000fe40000410000 */
        /* <DEDUP_REMOVED lines=18> */
[----:B------:R-:W-:Y:S01]  /*d1e0*/  FFMA.FTZ R230, R17, c[0x0][0x2d0], -R4 ;  /* 0x0000b40011e67a23 */ /* 0x000fe20000010804 */
[----:B------:R3:W4:Y:S01]  /*d1f0*/  MUFU.EX2 R21, R6 ;  /* 0x0000000600157308 */ /* 0x0007220000000800 */
[----:B------:R-:W-:Y:S02]  /*d200*/  FMUL.FTZ R4, R101, c[0x0][0x2d0] ;  /* 0x0000b40065047a20 */ /* 0x000fe40000410000 */
[----:B------:R-:W-:Y:S02]  /*d210*/  FMUL.FTZ R35, R3, R155 ;  /* 0x0000009b03237220 */ /* 0x000fe40000410000 */
[----:B-1----:R-:W-:Y:S02]  /*d220*/  FADD.FTZ R0, -R101, R107 ;  /* 0x0000006b65007221 */ /* 0x002fe40000010100 */
[--C-:B------:R-:W-:Y:S02]  /*d230*/  FFMA.FTZ R185, R185, c[0x0][0x2d0], -R4.reuse ;  /* 0x0000b400b9b97a23 */ /* 0x100fe40000010804 */
[----:B------:R-:W-:Y:S01]  /*d240*/  FMUL.FTZ R0, R0, c[0x0][0x2d0] ;  /* 0x0000b40000007a20 */ /* 0x000fe20000410000 */
        /* <DEDUP_REMOVED lines=9> */
[--C-:B---3--:R-:W-:Y:S02]  /*d2e0*/  FFMA.FTZ R6, R227, c[0x0][0x2d0], -R4.reuse ;  /* 0x0000b400e3067a23 */ /* 0x108fe40000010804 */
[--C-:B------:R-:W-:Y:S02]  /*d2f0*/  FFMA.FTZ R219, R219, c[0x0][0x2d0], -R4.reuse ;  /* 0x0000b400dbdb7a23 */ /* 0x100fe40000010804 */
[--C-:B------:R-:W-:Y:S01]  /*d300*/  FFMA.FTZ R195, R195, c[0x0][0x2d0], -R4.reuse ;  /* 0x0000b400c3c37a23 */ /* 0x100fe20000010804 */
[----:B------:R-:W-:Y:S01]  /*d310*/  MUFU.EX2 R218, R218 ;  /* 0x000000da00da7308 */ /* 0x000fe20000000800 */
[--C-:B------:R-:W-:Y:S02]  /*d320*/  FFMA.FTZ R194, R194, c[0x0][0x2d0], -R4.reuse ;  /* 0x0000b400c2c27a23 */ /* 0x100fe40000010804 */
[--C-:B------:R-:W-:Y:S02]  /*d330*/  FFMA.FTZ R188, R42, c[0x0][0x2d0], -R4.reuse ;  /* 0x0000b4002abc7a23 */ /* 0x100fe40000010804 */
[--C-:B------:R-:W-:Y:S02]  /*d340*/  FFMA.FTZ R227, R30, c[0x0][0x2d0], -R4.reuse ;  /* 0x0000b4001ee37a23 */ /* 0x100fe40000010804 */
[--C-:B------:R-:W-:Y:S02]  /*d350*/  FFMA.FTZ R228, R29, c[0x0][0x2d0], -R4.reuse ;  /* 0x0000b4001de47a23 */ /* 0x100fe40000010804 */
[----:B------:R-:W-:Y:S01]  /*d360*/  FFMA.FTZ R231, R18, c[0x0][0x2d0], -R4 ;  /* 0x0000b40012e77a23 */ /* 0x000fe20000010804 */
[----:B------:R-:W-:Y:S01]  /*d370*/  MUFU.EX2 R252, R190 ;  /* 0x000000be00fc7308 */ /* 0x000fe20000000800 */
[C---:B--2---:R-:W-:Y:S02]  /*d380*/  FFMA.FTZ R4, R2.reuse, R248, R22 ;  /* 0x000000f802047223 */ /* 0x044fe40000010016 */
[C---:B------:R-:W-:Y:S02]  /*d390*/  FMUL.FTZ R25, R2.reuse, R129 ;  /* 0x0000008102197220 */ /* 0x040fe40000410000 */
[C---:B----4-:R-:W-:Y:S02]  /*d3a0*/  FADD.FTZ R129, R21.reuse, R4 ;  /* 0x0000000415817221 */ /* 0x050fe40000010000 */
[C---:B------:R-:W-:Y:S01]  /*d3b0*/  FMUL.FTZ R60, R2.reuse, R108 ;  /* 0x0000006c023c7220 */ /* 0x040fe20000410000 */
[----:B------:R-:W-:Y:S01]  /*d3c0*/  F2FP.PACK_AB R108, R21, R22 ;  /* 0x00000016156c723e */ /* 0x000fe200000000ff */
[----:B------:R-:W-:Y:S01]  /*d3d0*/  FMUL.FTZ R61, R2, R109 ;  /* 0x0000006d023d7220 */ /* 0x000fe20000410000 */
[----:B------:R-:W2:Y:S01]  /*d3e0*/  LDSM.16.MT88.4 R20, [R201] ;  /* 0x00000000c914783b */ /* 0x000ea20000004200 */
[C---:B-1----:R-:W-:Y:S01]  /*d3f0*/  FMUL.FTZ R14, R0.reuse, R134 ;  /* 0x00000086000e7220 */ /* 0x042fe20000410000 */
[----:B------:R1:W-:Y:S01]  /*d400*/  MUFU.EX2 R109, R7 ;  /* 0x00000007006d7308 */ /* 0x0003e20000000800 */
[----:B------:R-:W-:Y:S02]  /*d410*/  FMUL.FTZ R15, R0, R135 ;  /* 0x00000087000f7220 */ /* 0x000fe40000410000 */
[C---:B------:R-:W-:Y:S02]  /*d420*/  FMUL.FTZ R12, R2.reuse, R132 ;  /* 0x00000084020c7220 */ /* 0x040fe40000410000 */
[----:B------:R-:W-:Y:S02]  /*d430*/  FMUL.FTZ R13, R2, R133 ;  /* 0x00000085020d7220 */ /* 0x000fe40000410000 */
[C---:B------:R-:W-:Y:S02]  /*d440*/  FMUL.FTZ R27, R0.reuse, R131 ;  /* 0x00000083001b7220 */ /* 0x040fe40000410000 */
[----:B------:R-:W-:Y:S01]  /*d450*/  FMUL.FTZ R11, R0, R139 ;  /* 0x0000008b000b7220 */ /* 0x000fe20000410000 */
[----:B------:R-:W3:Y:S01]  /*d460*/  MUFU.EX2 R134, R34 ;  /* 0x0000002200867308 */ /* 0x000ee20000000800 */
[----:B------:R-:W-:Y:S02]  /*d470*/  FADD.FTZ R5, R9, R8 ;  /* 0x0000000809057221 */ /* 0x000fe40000010000 */
[----:B------:R-:W-:Y:S02]  /*d480*/  FMUL.FTZ R4, R100, R140 ;  /* 0x0000008c64047220 */ /* 0x000fe40000410000 */
[C---:B------:R-:W-:Y:S01]  /*d490*/  FADD.FTZ R177, R174.reuse, R5 ;  /* 0x00000005aeb17221 */ /* 0x040fe20000010000 */
[----:B------:R-:W-:Y:S01]  /*d4a0*/  F2FP.PACK_AB R174, R174, R9 ;  /* 0x00000009aeae723e */ /* 0x000fe200000000ff */
[----:B------:R-:W-:Y:S02]  /*d4b0*/  FMUL.FTZ R5, R100, R141 ;  /* 0x0000008d64057220 */ /* 0x000fe40000410000 */
[----:B------:R-:W-:Y:S01]  /*d4c0*/  FMUL.FTZ R26, R0, R130 ;  /* 0x00000082001a7220 */ /* 0x000fe20000410000 */
[----:B------:R4:W-:Y:S01]  /*d4d0*/  MUFU.EX2 R135, R6 ;  /* 0x0000000600877308 */ /* 0x0009e20000000800 */
[----:B------:R-:W-:Y:S02]  /*d4e0*/  FADD.FTZ R130, R33, R36 ;  /* 0x0000002421827221 */ /* 0x000fe40000010000 */
[----:B------:R-:W5:Y:S01]  /*d4f0*/  LDSM.16.MT88.4 R36, [R202] ;  /* 0x00000000ca24783b */ /* 0x000f620000004200 */
[C---:B-1----:R-:W-:Y:S02]  /*d500*/  FMUL.FTZ R7, R3.reuse, R143 ;  /* 0x0000008f03077220 */ /* 0x042fe40000410000 */
[C---:B------:R-:W-:Y:S02]  /*d510*/  FMUL.FTZ R8, R2.reuse, R136 ;  /* 0x0000008802087220 */ /* 0x040fe40000410000 */
[C---:B------:R-:W-:Y:S02]  /*d520*/  FMUL.FTZ R9, R2.reuse, R137 ;  /* 0x0000008902097220 */ /* 0x040fe40000410000 */
[----:B------:R1:W-:Y:S01]  /*d530*/  MUFU.EX2 R133, R32 ;  /* 0x0000002000857308 */ /* 0x0003e20000000800 */
[----:B------:R-:W-:Y:S02]  /*d540*/  FMUL.FTZ R24, R2, R128 ;  /* 0x0000008002187220 */ /* 0x000fe40000410000 */
[----:B------:R-:W-:Y:S01]  /*d550*/  FMUL.FTZ R62, R0, R110 ;  /* 0x0000006e003e7220 */ /* 0x000fe20000410000 */
[----:B---3--:R-:W-:Y:S01]  /*d560*/  F2FP.PACK_AB R175, R134, R33 ;  /* 0x0000002186af723e */ /* 0x008fe200000000ff */
[C---:B------:R-:W-:Y:S02]  /*d570*/  FMUL.FTZ R63, R0.reuse, R111 ;  /* 0x0000006f003f7220 */ /* 0x040fe40000410000 */
[C---:B------:R-:W-:Y:S02]  /*d580*/  FFMA.FTZ R128, R0.reuse, R249, R109 ;  /* 0x000000f900807223 */ /* 0x040fe4000001006d */
[----:B------:R-:W-:Y:S01]  /*d590*/  FMUL.FTZ R10, R0, R138 ;  /* 0x0000008a000a7220 */ /* 0x000fe20000410000 */
[----:B------:R-:W3:Y:S01]  /*d5a0*/  MUFU.EX2 R131, R17 ;  /* 0x0000001100837308 */ /* 0x000ee20000000800 */
[C---:B------:R-:W-:Y:S02]  /*d5b0*/  FMUL.FTZ R18, R3.reuse, R146 ;  /* 0x0000009203127220 */ /* 0x040fe40000410000 */
[C---:B------:R-:W-:Y:S02]  /*d5c0*/  FMUL.FTZ R28, R2.reuse, R124 ;  /* 0x0000007c021c7220 */ /* 0x040fe40000410000 */
[C---:B----4-:R-:W-:Y:S02]  /*d5d0*/  FMUL.FTZ R6, R3.reuse, R142 ;  /* 0x0000008e03067220 */ /* 0x050fe40000410000 */
[----:B------:R-:W-:Y:S02]  /*d5e0*/  FMUL.FTZ R29, R2, R125 ;  /* 0x0000007d021d7220 */ /* 0x000fe40000410000 */
[C---:B------:R-:W-:Y:S01]  /*d5f0*/  FMUL.FTZ R30, R0.reuse, R126 ;  /* 0x0000007e001e7220 */ /* 0x040fe20000410000 */
[----:B------:R-:W4:Y:S01]  /*d600*/  MUFU.EX2 R132, R16 ;  /* 0x0000001000847308 */ /* 0x000f220000000800 */
[----:B------:R-:W-:Y:S01]  /*d610*/  FMUL.FTZ R31, R0, R127 ;  /* 0x0000007f001f7220 */ /* 0x000fe20000410000 */
[-C--:B--2---:R-:W-:Y:S01]  /*d620*/  HMMA.16816.F32 R4, R172, R20.reuse, R4 ;  /* 0x00000014ac04723c */ /* 0x084fe20000001804 */
[----:B------:R-:W-:Y:S04]  /*d630*/  LDSM.16.MT88.4 R124, [R201+0x1400] ;  /* 0x00140000c97c783b */ /* 0x000fe80000004200 */
[C---:B-1----:R-:W-:Y:S02]  /*d640*/  FMUL.FTZ R32, R100.reuse, R152 ;  /* 0x0000009864207220 */ /* 0x042fe40000410000 */
[C---:B------:R-:W-:Y:S01]  /*d650*/  FMUL.FTZ R33, R100.reuse, R153 ;  /* 0x0000009964217220 */ /* 0x040fe20000410000 */
[----:B------:R-:W1:Y:S01]  /*d660*/  MUFU.EX2 R139, R19 ;  /* 0x00000013008b7308 */ /* 0x000e620000000800 */
[----:B------:R-:W-:Y:S02]  /*d670*/  FMUL.FTZ R34, R3, R154 ;  /* 0x0000009a03227220 */ /* 0x000fe40000410000 */
[----:B------:R-:W-:Y:S01]  /*d680*/  LDSM.16.MT88.4 R152, [R202+0xc00] ;  /* 0x000c0000ca98783b */ /* 0x000fe20000004200 */
[----:B---3--:R-:W-:Y:S01]  /*d690*/  F2FP.PACK_AB R109, R131, R109 ;  /* 0x0000006d836d723e */ /* 0x008fe200000000ff */
[----:B------:R-:W-:Y:S02]  /*d6a0*/  FMUL.FTZ R17, R100, R145 ;  /* 0x0000009164117220 */ /* 0x000fe40000410000 */
[C---:B------:R-:W-:Y:S02]  /*d6b0*/  FMUL.FTZ R56, R2.reuse, R112 ;  /* 0x0000007002387220 */ /* 0x040fe40000410000 */
[----:B------:R-:W-:Y:S01]  /*d6c0*/  FMUL.FTZ R57, R2, R113 ;  /* 0x0000007102397220 */ /* 0x000fe20000410000 */
[----:B------:R-:W-:Y:S01]  /*d6d0*/  MUFU.EX2 R249, R181 ;  /* 0x000000b500f97308 */ /* 0x000fe20000000800 */
[C---:B------:R-:W-:Y:S02]  /*d6e0*/  FMUL.FTZ R58, R0.reuse, R114 ;  /* 0x00000072003a7220 */ /* 0x040fe40000410000 */
[----:B------:R-:W-:Y:S01]  /*d6f0*/  FMUL.FTZ R59, R0, R115 ;  /* 0x00000073003b7220 */ /* 0x000fe20000410000 */
[----:B----4-:R-:W-:Y:S01]  /*d700*/  F2FP.PACK_AB R111, R135, R132 ;  /* 0x00000084876f723e */ /* 0x010fe200000000ff */
[----:B------:R-:W-:Y:S01]  /*d710*/  FMUL.FTZ R16, R100, R144 ;  /* 0x0000009064107220 */ /* 0x000fe20000410000 */
[----:B------:R-:W2:Y:S01]  /*d720*/  LDSM.16.MT88.4 R112, [R202+0x1000] ;  /* 0x00100000ca70783b */ /* 0x000ea20000004200 */
[C---:B------:R-:W-:Y:S02]  /*d730*/  FMUL.FTZ R40, R2.reuse, R120 ;  /* 0x0000007802287220 */ /* 0x040fe40000410000 */
[----:B------:R-:W-:Y:S01]  /*d740*/  FMUL.FTZ R41, R2, R121 ;  /* 0x0000007902297220 */ /* 0x000fe20000410000 */
[----:B------:R-:W-:Y:S01]  /*d750*/  MUFU.EX2 R141, R191 ;  /* 0x000000bf008d7308 */ /* 0x000fe20000000800 */
[C---:B------:R-:W-:Y:S02]  /*d760*/  FMUL.FTZ R42, R0.reuse, R122 ;  /* 0x0000007a002a7220 */ /* 0x040fe40000410000 */
[----:B------:R-:W-:Y:S01]  /*d770*/  FMUL.FTZ R43, R0, R123 ;  /* 0x0000007b002b7220 */ /* 0x000fe20000410000 */
[----:B-1----:R-:W-:Y:S01]  /*d780*/  F2FP.PACK_AB R110, R139, R133 ;  /* 0x000000858b6e723e */ /* 0x002fe200000000ff */
[----:B------:R-:W-:Y:S01]  /*d790*/  LDSM.16.MT88.4 R120, [R202+0x400] ;  /* 0x00040000ca78783b */ /* 0x000fe20000004200 */
[C---:B------:R-:W-:Y:S02]  /*d7a0*/  FMUL.FTZ R19, R3.reuse, R147 ;  /* 0x0000009303137220 */ /* 0x040fe40000410000 */
[C---:B------:R-:W-:Y:S02]  /*d7b0*/  FMUL.FTZ R44, R2.reuse, R116 ;  /* 0x00000074022c7220 */ /* 0x040fe40000410000 */
[----:B------:R-:W-:Y:S01]  /*d7c0*/  FMUL.FTZ R45, R2, R117 ;  /* 0x00000075022d7220 */ /* 0x000fe20000410000 */
[C---:B------:R-:W-:Y:S01]  /*d7d0*/  HMMA.16816.F32 R8, R108.reuse, R20, R8 ;  /* 0x000000146c08723c */ /* 0x040fe20000001808 */
[----:B------:R-:W-:Y:S01]  /*d7e0*/  MUFU.EX2 R140, R196 ;  /* 0x000000c4008c7308 */ /* 0x000fe20000000800 */
[----:B------:R-:W-:Y:S02]  /*d7f0*/  LDSM.16.MT88.4 R144, [R201+0xc00] ;  /* 0x000c0000c990783b */ /* 0x000fe40000004200 */
[C---:B------:R-:W-:Y:S02]  /*d800*/  FMUL.FTZ R46, R0.reuse, R118 ;  /* 0x00000076002e7220 */ /* 0x040fe40000410000 */
[----:B------:R-:W-:Y:S02]  /*d810*/  FMUL.FTZ R47, R0, R119 ;  /* 0x00000077002f7220 */ /* 0x000fe40000410000 */
[-C--:B------:R-:W-:Y:S02]  /*d820*/  HMMA.16816.F32 R12, R108, R22.reuse, R12 ;  /* 0x000000166c0c723c */ /* 0x080fe4000000180c */
[----:B------:R-:W-:Y:S01]  /*d830*/  LDSM.16.MT88.4 R116, [R201+0x400] ;  /* 0x00040000c974783b */ /* 0x000fe20000004200 */
[----:B------:R-:W1:Y:S01]  /*d840*/  MUFU.EX2 R189, R189 ;  /* 0x000000bd00bd7308 */ /* 0x000e620000000800 */
[C---:B------:R-:W-:Y:S02]  /*d850*/  FMUL.FTZ R51, R3.reuse, R163 ;  /* 0x000000a303337220 */ /* 0x040fe40000410000 */
[C---:B------:R-:W-:Y:S02]  /*d860*/  FMUL.FTZ R66, R3.reuse, R170 ;  /* 0x000000aa03427220 */ /* 0x040fe40000410000 */
[C---:B------:R-:W-:Y:S02]  /*d870*/  HMMA.16816.F32 R16, R172.reuse, R22, R16 ;  /* 0x00000016ac10723c */ /* 0x040fe40000001810 */
[----:B------:R-:W-:Y:S02]  /*d880*/  LDSM.16.MT88.4 R160, [R201+0x1c00] ;  /* 0x001c0000c9a0783b */ /* 0x000fe40000004200 */
[C---:B------:R-:W-:Y:S01]  /*d890*/  FMUL.FTZ R20, R100.reuse, R148 ;  /* 0x0000009464147220 */ /* 0x040fe20000410000 */
[----:B------:R-:W-:Y:S01]  /*d8a0*/  MUFU.EX2 R137, R220 ;  /* 0x000000dc00897308 */ /* 0x000fe20000000800 */
[----:B------:R-:W-:Y:S02]  /*d8b0*/  FMUL.FTZ R21, R100, R149 ;  /* 0x0000009564157220 */ /* 0x000fe40000410000 */
[C---:B------:R-:W-:Y:S04]  /*d8c0*/  FMUL.FTZ R22, R3.reuse, R150 ;  /* 0x0000009603167220 */ /* 0x040fe80000410000 */
[C---:B------:R-:W-:Y:S02]  /*d8d0*/  FMUL.FTZ R23, R3.reuse, R151 ;  /* 0x0000009703177220 */ /* 0x040fe40000410000 */
[----:B------:R-:W-:Y:S01]  /*d8e0*/  FMUL.FTZ R67, R3, R171 ;  /* 0x000000ab03437220 */ /* 0x000fe20000410000 */
[----:B------:R-:W-:Y:S01]  /*d8f0*/  MUFU.EX2 R138, R219 ;  /* 0x000000db008a7308 */ /* 0x000fe20000000800 */
[----:B------:R-:W-:Y:S01]  /*d900*/  LDSM.16.MT88.4 R168, [R202+0x1c00] ;  /* 0x001c0000caa8783b */ /* 0x000fe20000004200 */
[----:B------:R-:W-:Y:S02]  /*d910*/  FADD.FTZ R129, R133, R129 ;  /* 0x0000008185817221 */ /* 0x000fe40000010000 */
[-C--:B-----5:R-:W-:Y:S03]  /*d920*/  HMMA.16816.F32 R20, R172, R36.reuse, R20 ;  /* 0x00000024ac14723c */ /* 0x0a0fe60000001814 */
[C---:B------:R-:W-:Y:S02]  /*d930*/  FMUL.FTZ R70, R3.reuse, R70 ;  /* 0x0000004603467220 */ /* 0x040fe40000410000 */
[C---:B------:R-:W-:Y:S01]  /*d940*/  FMUL.FTZ R71, R3.reuse, R71 ;  /* 0x0000004703477220 */ /* 0x040fe20000410000 */
[----:B------:R-:W-:Y:S01]  /*d950*/  MUFU.EX2 R251, R195 ;  /* 0x000000c300fb7308 */ /* 0x000fe20000000800 */
[C---:B------:R-:W-:Y:S01]  /*d960*/  FMUL.FTZ R72, R2.reuse, R72 ;  /* 0x0000004802487220 */ /* 0x040fe20000410000 */
[C---:B------:R-:W-:Y:S04]  /*d970*/  HMMA.16816.F32 R24, R108.reuse, R36, R24 ;  /* 0x000000246c18723c */ /* 0x040fe80000001818 */
[----:B------:R-:W-:Y:S02]  /*d980*/  FMUL.FTZ R73, R2, R73 ;  /* 0x0000004902497220 */ /* 0x000fe40000410000 */
[C---:B------:R-:W-:Y:S02]  /*d990*/  FMUL.FTZ R74, R0.reuse, R74 ;  /* 0x0000004a004a7220 */ /* 0x040fe40000410000 */
[-C--:B------:R-:W-:Y:S01]  /*d9a0*/  HMMA.16816.F32 R28, R108, R38.reuse, R28 ;  /* 0x000000266c1c723c */ /* 0x080fe2000000181c */
[----:B------:R-:W-:Y:S03]  /*d9b0*/  MUFU.EX2 R250, R194 ;  /* 0x000000c200fa7308 */ /* 0x000fe60000000800 */
[----:B------:R-:W-:Y:S02]  /*d9c0*/  FMUL.FTZ R75, R0, R75 ;  /* 0x0000004b004b7220 */ /* 0x000fe40000410000 */
[----:B------:R-:W-:Y:S02]  /*d9d0*/  FMUL.FTZ R76, R2, R76 ;  /* 0x0000004c024c7220 */ /* 0x000fe40000410000 */
[C---:B------:R-:W-:Y:S03]  /*d9e0*/  HMMA.16816.F32 R32, R172.reuse, R38, R32 ;  /* 0x00000026ac20723c */ /* 0x040fe60000001820 */
[----:B------:R1:W-:Y:S01]  /*d9f0*/  MUFU.EX2 R136, R239 ;  /* 0x000000ef00887308 */ /* 0x0003e20000000800 */
[C---:B------:R-:W-:Y:S02]  /*da00*/  FMUL.FTZ R36, R100.reuse, R156 ;  /* 0x0000009c64247220 */ /* 0x040fe40000410000 */
[----:B------:R-:W-:Y:S02]  /*da10*/  FMUL.FTZ R37, R100, R157 ;  /* 0x0000009d64257220 */ /* 0x000fe40000410000 */
[C---:B------:R-:W-:Y:S04]  /*da20*/  FMUL.FTZ R38, R3.reuse, R158 ;  /* 0x0000009e03267220 */ /* 0x040fe80000410000 */
[C---:B------:R-:W-:Y:S01]  /*da30*/  FMUL.FTZ R39, R3.reuse, R159 ;  /* 0x0000009f03277220 */ /* 0x040fe20000410000 */
[----:B------:R-:W-:Y:S01]  /*da40*/  MUFU.EX2 R248, R198 ;  /* 0x000000c600f87308 */ /* 0x000fe20000000800 */
[----:B------:R-:W-:Y:S02]  /*da50*/  FMUL.FTZ R77, R2, R77 ;  /* 0x0000004d024d7220 */ /* 0x000fe40000410000 */
[C---:B------:R-:W-:Y:S02]  /*da60*/  FMUL.FTZ R78, R0.reuse, R78 ;  /* 0x0000004e004e7220 */ /* 0x040fe40000410000 */
[----:B------:R-:W-:Y:S01]  /*da70*/  FMUL.FTZ R79, R0, R79 ;  /* 0x0000004f004f7220 */ /* 0x000fe20000410000 */
[-C--:B------:R-:W-:Y:S03]  /*da80*/  HMMA.16816.F32 R36, R172, R52.reuse, R36 ;  /* 0x00000034ac24723c */ /* 0x080fe60000001824 */
[C---:B------:R-:W-:Y:S01]  /*da90*/  FMUL.FTZ R82, R3.reuse, R82 ;  /* 0x0000005203527220 */ /* 0x040fe20000410000 */
[----:B------:R-:W-:Y:S01]  /*daa0*/  MUFU.EX2 R195, R225 ;  /* 0x000000e100c37308 */ /* 0x000fe20000000800 */
[C---:B------:R-:W-:Y:S02]  /*dab0*/  FMUL.FTZ R83, R3.reuse, R83 ;  /* 0x0000005303537220 */ /* 0x040fe40000410000 */
[C---:B------:R-:W-:Y:S01]  /*dac0*/  FMUL.FTZ R86, R3.reuse, R86 ;  /* 0x0000005603567220 */ /* 0x040fe20000410000 */
[C---:B------:R-:W-:Y:S04]  /*dad0*/  HMMA.16816.F32 R40, R108.reuse, R52, R40 ;  /* 0x000000346c28723c */ /* 0x040fe80000001828 */
[C---:B------:R-:W-:Y:S01]  /*dae0*/  FMUL.FTZ R87, R3.reuse, R87 ;  /* 0x0000005703577220 */ /* 0x040fe20000410000 */
[----:B-1----:R-:W-:Y:S01]  /*daf0*/  MOV R239, R189 ;  /* 0x000000bd00ef7202 */ /* 0x002fe20000000f00 */
[----:B------:R-:W-:Y:S01]  /*db00*/  FMUL.FTZ R88, R2, R88 ;  /* 0x0000005802587220 */ /* 0x000fe20000410000 */
[----:B------:R-:W-:Y:S01]  /*db10*/  MUFU.EX2 R220, R188 ;  /* 0x000000bc00dc7308 */ /* 0x000fe20000000800 */
[-C--:B------:R-:W-:Y:S04]  /*db20*/  HMMA.16816.F32 R44, R108, R54.reuse, R44 ;  /* 0x000000366c2c723c */ /* 0x080fe8000000182c */
[C---:B------:R-:W-:Y:S02]  /*db30*/  FMUL.FTZ R52, R100.reuse, R164 ;  /* 0x000000a464347220 */ /* 0x040fe40000410000 */
[----:B------:R-:W-:Y:S02]  /*db40*/  FMUL.FTZ R53, R100, R165 ;  /* 0x000000a564357220 */ /* 0x000fe40000410000 */
[C---:B------:R-:W-:Y:S01]  /*db50*/  HMMA.16816.F32 R48, R172.reuse, R54, R48 ;  /* 0x00000036ac30723c */ /* 0x040fe20000001830 */
[----:B------:R-:W-:Y:S03]  /*db60*/  MUFU.EX2 R100, R237 ;  /* 0x000000ed00647308 */ /* 0x000fe60000000800 */
[C---:B------:R-:W-:Y:S02]  /*db70*/  FMUL.FTZ R89, R2.reuse, R89 ;  /* 0x0000005902597220 */ /* 0x040fe40000410000 */
[C---:B------:R-:W-:Y:S02]  /*db80*/  FMUL.FTZ R92, R2.reuse, R92 ;  /* 0x0000005c025c7220 */ /* 0x040fe40000410000 */
[C---:B------:R-:W-:Y:S03]  /*db90*/  FMUL.FTZ R54, R3.reuse, R166 ;  /* 0x000000a603367220 */ /* 0x040fe60000410000 */
[----:B------:R-:W-:Y:S01]  /*dba0*/  MUFU.EX2 R237, R183 ;  /* 0x000000b700ed7308 */ /* 0x000fe20000000800 */
[C---:B------:R-:W-:Y:S02]  /*dbb0*/  FMUL.FTZ R55, R3.reuse, R167 ;  /* 0x000000a703377220 */ /* 0x040fe40000410000 */
[----:B------:R-:W-:Y:S02]  /*dbc0*/  FMUL.FTZ R93, R2, R93 ;  /* 0x0000005d025d7220 */ /* 0x000fe40000410000 */
[C---:B------:R-:W-:Y:S02]  /*dbd0*/  FMUL.FTZ R98, R3.reuse, R98 ;  /* 0x0000006203627220 */ /* 0x040fe40000410000 */
[----:B------:R-:W-:Y:S01]  /*dbe0*/  FMUL.FTZ R99, R3, R99 ;  /* 0x0000006303637220 */ /* 0x000fe20000410000 */
[-C--:B--2---:R-:W-:Y:S02]  /*dbf0*/  HMMA.16816.F32 R52, R172, R112.reuse, R52 ;  /* 0x00000070ac34723c */ /* 0x084fe40000001834 */
[----:B------:R-:W1:Y:S01]  /*dc00*/  MUFU.EX2 R2, R186 ;  /* 0x000000ba00027308 */ /* 0x000e620000000800 */
[----:B------:R-:W-:Y:S02]  /*dc10*/  FADD.FTZ R3, R134, R130 ;  /* 0x0000008286037221 */ /* 0x000fe40000010000 */
[C---:B------:R-:W-:Y:S02]  /*dc20*/  FMUL.FTZ R90, R0.reuse, R90 ;  /* 0x0000005a005a7220 */ /* 0x040fe40000410000 */
[C---:B------:R-:W-:Y:S01]  /*dc30*/  FMUL.FTZ R91, R0.reuse, R91 ;  /* 0x0000005b005b7220 */ /* 0x040fe20000410000 */
[C---:B------:R-:W-:Y:S04]  /*dc40*/  HMMA.16816.F32 R56, R108.reuse, R112, R56 ;  /* 0x000000706c38723c */ /* 0x040fe80000001838 */
[----:B------:R-:W2:Y:S01]  /*dc50*/  MUFU.EX2 R196, R244 ;  /* 0x000000f400c47308 */ /* 0x000ea20000000800 */
[C---:B------:R-:W-:Y:S02]  /*dc60*/  FMUL.FTZ R94, R0.reuse, R94 ;  /* 0x0000005e005e7220 */ /* 0x040fe40000410000 */
[----:B------:R-:W-:Y:S01]  /*dc70*/  FMUL.FTZ R95, R0, R95 ;  /* 0x0000005f005f7220 */ /* 0x000fe20000410000 */
[-C--:B------:R-:W-:Y:S04]  /*dc80*/  HMMA.16816.F32 R60, R108, R114.reuse, R60 ;  /* 0x000000726c3c723c */ /* 0x080fe8000000183c */
[----:B------:R-:W-:Y:S02]  /*dc90*/  FADD.FTZ R0, R105, R177 ;  /* 0x000000b169007221 */ /* 0x000fe40000010000 */
[----:B------:R-:W-:Y:S02]  /*dca0*/  MUFU.EX2 R219, R193 ;  /* 0x000000c100db7308 */ /* 0x000fe40000000800 */
[C---:B------:R-:W-:Y:S01]  /*dcb0*/  HMMA.16816.F32 R64, R172.reuse, R114, R64 ;  /* 0x00000072ac40723c */ /* 0x040fe20000001840 */
[----:B------:R-:W3:Y:S03]  /*dcc0*/  LDSM.16.MT88.4 R112, [R201+0x2000] ;  /* 0x00200000c970783b */ /* 0x000ee60000004200 */
[----:B-1----:R-:W-:Y:S04]  /*dcd0*/  FADD.FTZ R0, R2, R0 ;  /* 0x0000000002007221 */ /* 0x002fe80000010000 */
[----:B------:R-:W-:Y:S01]  /*dce0*/  FADD.FTZ R0, R107, R0 ;  /* 0x000000006b007221 */ /* 0x000fe20000010000 */
[----:B------:R-:W-:Y:S10]  /*dcf0*/  MUFU.EX2 R198, R243 ;  /* 0x000000f300c67308 */ /* 0x000ff40000000800 */
[----:B------:R-:W-:Y:S10]  /*dd00*/  MUFU.EX2 R199, R197 ;  /* 0x000000c500c77308 */ /* 0x000ff40000000800 */
[----:B------:R-:W1:Y:S10]  /*dd10*/  MUFU.EX2 R197, R245 ;  /* 0x000000f500c57308 */ /* 0x000e740000000800 */
[----:B------:R-:W-:Y:S01]  /*dd20*/  MUFU.EX2 R194, R223 ;  /* 0x000000df00c27308 */ /* 0x000fe20000000800 */
[-C--:B---3--:R-:W-:Y:S08]  /*dd30*/  HMMA.16816.F32 R68, R172, R112.reuse, R68 ;  /* 0x00000070ac44723c */ /* 0x088ff00000001844 */
[C---:B------:R-:W-:Y:S01]  /*dd40*/  HMMA.16816.F32 R72, R108.reuse, R112, R72 ;  /* 0x000000706c48723c */ /* 0x040fe20000001848 */
[----:B------:R-:W-:Y:S07]  /*dd50*/  MUFU.EX2 R193, R224 ;  /* 0x000000e000c17308 */ /* 0x000fee0000000800 */
[-C--:B------:R-:W-:Y:S03]  /*dd60*/  HMMA.16816.F32 R76, R108, R114.reuse, R76 ;  /* 0x000000726c4c723c */ /* 0x080fe6000000184c */
[----:B------:R-:W-:Y:S05]  /*dd70*/  MUFU.EX2 R191, R230 ;  /* 0x000000e600bf7308 */ /* 0x000fea0000000800 */
[C---:B------:R-:W-:Y:S01]  /*dd80*/  HMMA.16816.F32 R80, R172.reuse, R114, R80 ;  /* 0x00000072ac50723c */ /* 0x040fe20000001850 */
[----:B------:R-:W3:Y:S04]  /*dd90*/  LDSM.16.MT88.4 R112, [R202+0x2000] ;  /* 0x00200000ca70783b */ /* 0x000ee80000004200 */
[----:B------:R-:W-:Y:S10]  /*dda0*/  MUFU.EX2 R190, R228 ;  /* 0x000000e400be7308 */ /* 0x000ff40000000800 */
[----:B------:R-:W-:Y:S01]  /*ddb0*/  MUFU.EX2 R188, R229 ;  /* 0x000000e500bc7308 */ /* 0x000fe20000000800 */
[-C--:B---3--:R-:W-:Y:S08]  /*ddc0*/  HMMA.16816.F32 R84, R172, R112.reuse, R84 ;  /* 0x00000070ac54723c */ /* 0x088ff00000001854 */
[C---:B------:R-:W-:Y:S07]  /*ddd0*/  HMMA.16816.F32 R88, R108.reuse, R112, R88 ;  /* 0x000000706c58723c */ /* 0x040fee0000001858 */
[----:B------:R-:W-:Y:S01]  /*dde0*/  F2FP.PACK_AB R112, R140, R218 ;  /* 0x000000da8c70723e */ /* 0x000fe200000000ff */
[-C--:B------:R-:W-:Y:S04]  /*ddf0*/  HMMA.16816.F32 R92, R108, R114.reuse, R92 ;  /* 0x000000726c5c723c */ /* 0x080fe8000000185c */
[----:B------:R-:W-:Y:S03]  /*de00*/  F2FP.PACK_AB R113, R138, R137 ;  /* 0x000000898a71723e */ /* 0x000fe600000000ff */
[----:B------:R-:W-:Y:S01]  /*de10*/  F2FP.PACK_AB R108, R2, R105 ;  /* 0x00000069026c723e */ /* 0x000fe200000000ff */
[----:B------:R-:W-:Y:S01]  /*de20*/  HMMA.16816.F32 R96, R172, R114, R96 ;  /* 0x00000072ac60723c */ /* 0x000fe20000001860 */
[----:B------:R-:W3:Y:S03]  /*de30*/  MUFU.EX2 R105, R238 ;  /* 0x000000ee00697308 */ /* 0x000ee60000000800 */
[C---:B------:R-:W-:Y:S01]  /*de40*/  F2FP.PACK_AB R110, R106.reuse, R107 ;  /* 0x0000006b6a6e723e */ /* 0x040fe200000000ff */
[----:B------:R-:W-:Y:S01]  /*de50*/  FADD.FTZ R2, R106, R0 ;  /* 0x000000006a027221 */ /* 0x000fe20000010000 */
[----:B------:R-:W-:Y:S01]  /*de60*/  F2FP.PACK_AB R109, R141, R192 ;  /* 0x000000c08d6d723e */ /* 0x000fe200000000ff */
[----:B------:R-:W-:Y:S01]  /*de70*/  FADD.FTZ R0, R131, R128 ;  /* 0x0000008083007221 */ /* 0x000fe20000010000 */
[----:B------:R-:W-:Y:S03]  /*de80*/  F2FP.PACK_AB R111, R176, R178 ;  /* 0x000000b2b06f723e */ /* 0x000fe600000000ff */
[----:B------:R-:W4:Y:S01]  /*de90*/  MUFU.EX2 R128, R236 ;  /* 0x000000ec00807308 */ /* 0x000f220000000800 */
[----:B------:R-:W-:Y:S01]  /*dea0*/  F2FP.PACK_AB R114, R189, R252 ;  /* 0x000000fcbd72723e */ /* 0x000fe200000000ff */
[----:B------:R-:W-:Y:S01]  /*deb0*/  FADD.FTZ R106, R132, R0 ;  /* 0x00000000846a7221 */ /* 0x000fe20000010000 */
[----:B------:R-:W-:Y:S01]  /*dec0*/  F2FP.PACK_AB R115, R250, R251 ;  /* 0x000000fbfa73723e */ /* 0x000fe200000000ff */
[-C--:B------:R-:W-:Y:S05]  /*ded0*/  HMMA.16816.F32 R4, R108, R116.reuse, R4 ;  /* 0x000000746c04723c */ /* 0x080fea0000001804 */
[----:B--2---:R-:W-:Y:S01]  /*dee0*/  F2FP.PACK_AB R173, R196, R195 ;  /* 0x000000c3c4ad723e */ /* 0x004fe200000000ff */
[----:B------:R2:W-:Y:S01]  /*def0*/  MUFU.EX2 R238, R182 ;  /* 0x000000b600ee7308 */ /* 0x0005e20000000800 */
[----:B-1----:R-:W-:Y:S01]  /*df00*/  F2FP.PACK_AB R175, R197, R198 ;  /* 0x000000c6c5af723e */ /* 0x002fe200000000ff */
[C---:B------:R-:W-:Y:S04]  /*df10*/  HMMA.16816.F32 R8, R112.reuse, R116, R8 ;  /* 0x000000747008723c */ /* 0x040fe80000001808 */
[----:B---3--:R-:W-:Y:S04]  /*df20*/  FADD.FTZ R0, R105, R2 ;  /* 0x0000000269007221 */ /* 0x008fe80000010000 */
[-C--:B------:R-:W-:Y:S01]  /*df30*/  HMMA.16816.F32 R12, R112, R118.reuse, R12 ;  /* 0x00000076700c723c */ /* 0x080fe2000000180c */
[----:B------:R-:W1:Y:S03]  /*df40*/  MUFU.EX2 R107, R235 ;  /* 0x000000eb006b7308 */ /* 0x000e660000000800 */
[----:B------:R-:W-:Y:S04]  /*df50*/  FADD.FTZ R0, R100, R0 ;  /* 0x0000000064007221 */ /* 0x000fe80000010000 */
[C---:B------:R-:W-:Y:S01]  /*df60*/  HMMA.16816.F32 R16, R108.reuse, R118, R16 ;  /* 0x000000766c10723c */ /* 0x040fe20000001810 */
[----:B------:R-:W3:Y:S02]  /*df70*/  LDSM.16.MT88.4 R116, [R202+0x1400] ;  /* 0x00140000ca74783b */ /* 0x000ee40000004200 */
[----:B------:R-:W-:Y:S01]  /*df80*/  MUFU.EX2 R235, R222 ;  /* 0x000000de00eb7308 */ /* 0x000fe20000000800 */
[----:B----4-:R-:W-:Y:S04]  /*df90*/  FADD.FTZ R0, R128, R0 ;  /* 0x0000000080007221 */ /* 0x010fe80000010000 */
[-C--:B------:R-:W-:Y:S01]  /*dfa0*/  HMMA.16816.F32 R20, R108, R120.reuse, R20 ;  /* 0x000000786c14723c */ /* 0x080fe20000001814 */
[----:B--2---:R-:W-:Y:S04]  /*dfb0*/  LDSM.16.MT88.4 R180, [R201+0x2c00] ;  /* 0x002c0000c9b4783b */ /* 0x004fe80000004200 */
[----:B------:R-:W-:Y:S03]  /*dfc0*/  MUFU.EX2 R222, R184 ;  /* 0x000000b800de7308 */ /* 0x000fe60000000800 */
[C---:B------:R-:W-:Y:S04]  /*dfd0*/  HMMA.16816.F32 R24, R112.reuse, R120, R24 ;  /* 0x000000787018723c */ /* 0x040fe80000001818 */
[----:B-1----:R-:W-:Y:S02]  /*dfe0*/  FADD.FTZ R2, R107, R0 ;  /* 0x000000006b027221 */ /* 0x002fe40000010000 */
[----:B------:R-:W-:Y:S01]  /*dff0*/  FADD.FTZ R0, R139, R129 ;  /* 0x000000818b007221 */ /* 0x000fe20000010000 */
[----:B------:R-:W1:Y:S01]  /*e000*/  MUFU.EX2 R236, R221 ;  /* 0x000000dd00ec7308 */ /* 0x000e620000000800 */
[-C--:B------:R-:W-:Y:S08]  /*e010*/  HMMA.16816.F32 R28, R112, R122.reuse, R28 ;  /* 0x0000007a701c723c */ /* 0x080ff0000000181c */
[C---:B------:R-:W-:Y:S01]  /*e020*/  HMMA.16816.F32 R32, R108.reuse, R122, R32 ;  /* 0x0000007a6c20723c */ /* 0x040fe20000001820 */
[----:B------:R-:W2:Y:S01]  /*e030*/  LDSM.16.MT88.4 R120, [R201+0x2400] ;  /* 0x00240000c978783b */ /* 0x000ea20000004200 */
[----:B------:R4:W-:Y:S06]  /*e040*/  MUFU.EX2 R221, R185 ;  /* 0x000000b900dd7308 */ /* 0x0009ec0000000800 */
[-C--:B------:R-:W-:Y:S04]  /*e050*/  HMMA.16816.F32 R36, R108, R124.reuse, R36 ;  /* 0x0000007c6c24723c */ /* 0x080fe80000001824 */
[----:B------:R5:W-:Y:S04]  /*e060*/  MUFU.EX2 R172, R241 ;  /* 0x000000f100ac7308 */ /* 0x000be80000000800 */
[C---:B------:R-:W-:Y:S06]  /*e070*/  HMMA.16816.F32 R40, R112.reuse, R124, R40 ;  /* 0x0000007c7028723c */ /* 0x040fec0000001828 */
[----:B------:R-:W-:Y:S02]  /*e080*/  MUFU.EX2 R174, R246 ;  /* 0x000000f600ae7308 */ /* 0x000fe40000000800 */
[-C--:B------:R-:W-:Y:S01]  /*e090*/  HMMA.16816.F32 R44, R112, R126.reuse, R44 ;  /* 0x0000007e702c723c */ /* 0x080fe2000000182c */
[----:B----4-:R-:W-:Y:S07]  /*e0a0*/  LDSM.16.MT88.4 R184, [R202+0x2c00] ;  /* 0x002c0000cab8783b */ /* 0x010fee0000004200 */
[C---:B------:R-:W-:Y:S01]  /*e0b0*/  HMMA.16816.F32 R48, R108.reuse, R126, R48 ;  /* 0x0000007e6c30723c */ /* 0x040fe20000001830 */
[----:B------:R-:W4:Y:S01]  /*e0c0*/  MUFU.EX2 R189, R227 ;  /* 0x000000e300bd7308 */ /* 0x000f220000000800 */
[----:B------:R-:W4:Y:S02]  /*e0d0*/  LDSM.16.MT88.4 R124, [R202+0x2400] ;  /* 0x00240000ca7c783b */ /* 0x000f240000004200 */
[----:B-----5:R-:W-:Y:S02]  /*e0e0*/  MOV R241, R176 ;  /* 0x000000b000f17202 */ /* 0x020fe40000000f00 */
[----:B------:R-:W-:Y:S02]  /*e0f0*/  F2FP.PACK_AB R176, R193, R194 ;  /* 0x000000c2c1b0723e */ /* 0x000fe400000000ff */
[-C--:B---3--:R-:W-:Y:S08]  /*e100*/  HMMA.16816.F32 R52, R108, R116.reuse, R52 ;  /* 0x000000746c34723c */ /* 0x088ff00000001834 */
[C---:B------:R-:W-:Y:S07]  /*e110*/  HMMA.16816.F32 R56, R112.reuse, R116, R56 ;  /* 0x000000747038723c */ /* 0x040fee0000001838 */
[----:B------:R-:W-:Y:S01]  /*e120*/  F2FP.PACK_AB R116, R100, R105 ;  /* 0x000000696474723e */ /* 0x000fe200000000ff */
[-C--:B------:R-:W-:Y:S04]  /*e130*/  HMMA.16816.F32 R60, R112, R118.reuse, R60 ;  /* 0x00000076703c723c */ /* 0x080fe8000000183c */
[----:B------:R-:W-:Y:S01]  /*e140*/  FADD.FTZ R100, R135, R106 ;  /* 0x0000006a87647221 */ /* 0x000fe20000010000 */
[----:B-1----:R-:W-:Y:S01]  /*e150*/  F2FP.PACK_AB R117, R236, R235 ;  /* 0x000000ebec75723e */ /* 0x002fe200000000ff */
[----:B------:R-:W-:Y:S01]  /*e160*/  LDSM.16.MT88.4 R132, [R201+0x2800] ;  /* 0x00280000c984783b */ /* 0x000fe20000004200 */
[----:B------:R-:W-:Y:S01]  /*e170*/  FADD.FTZ R105, R192, R3 ;  /* 0x00000003c0697221 */ /* 0x000fe20000010000 */
[C---:B------:R-:W-:Y:S01]  /*e180*/  HMMA.16816.F32 R64, R108.reuse, R118, R64 ;  /* 0x000000766c40723c */ /* 0x040fe20000001840 */
[----:B------:R-:W1:Y:S03]  /*e190*/  MUFU.EX2 R106, R242 ;  /* 0x000000f2006a7308 */ /* 0x000e660000000800 */
[----:B------:R-:W-:Y:S01]  /*e1a0*/  FADD.FTZ R3, R218, R0 ;  /* 0x00000000da037221 */ /* 0x000fe20000010000 */
[----:B------:R-:W-:Y:S01]  /*e1b0*/  MOV R218, R178 ;  /* 0x000000b200da7202 */ /* 0x000fe20000000f00 */
[----:B------:R-:W-:Y:S01]  /*e1c0*/  FADD.FTZ R0, R136, R2 ;  /* 0x0000000288007221 */ /* 0x000fe20000010000 */
[----:B------:R-:W-:Y:S01]  /*e1d0*/  F2FP.PACK_AB R118, R107, R128 ;  /* 0x000000806b76723e */ /* 0x000fe200000000ff */
[-C--:B--2---:R-:W-:Y:S01]  /*e1e0*/  HMMA.16816.F32 R68, R108, R120.reuse, R68 ;  /* 0x000000786c44723c */ /* 0x084fe20000001844 */
[----:B------:R-:W-:Y:S02]  /*e1f0*/  LDSM.16.MT88.4 R128, [R201+0x1800] ;  /* 0x00180000c980783b */ /* 0x000fe40000004200 */
[----:B------:R-:W2:Y:S01]  /*e200*/  MUFU.EX2 R192, R226 ;  /* 0x000000e200c07308 */ /* 0x000ea20000000800 */
[----:B------:R-:W-:Y:S01]  /*e210*/  F2FP.PACK_AB R119, R248, R247 ;  /* 0x000000f7f877723e */ /* 0x000fe200000000ff */
[----:B------:R-:W-:Y:S01]  /*e220*/  FADD.FTZ R2, R141, R105 ;  /* 0x000000698d027221 */ /* 0x000fe20000010000 */
[----:B----4-:R-:W-:Y:S01]  /*e230*/  F2FP.PACK_AB R177, R190, R189 ;  /* 0x000000bdbeb1723e */ /* 0x010fe200000000ff */
[----:B------:R-:W-:Y:S01]  /*e240*/  FADD.FTZ R3, R140, R3 ;  /* 0x000000038c037221 */ /* 0x000fe20000010000 */
[C---:B------:R-:W-:Y:S04]  /*e250*/  HMMA.16816.F32 R72, R112.reuse, R120, R72 ;  /* 0x000000787048723c */ /* 0x040fe80000001848 */
[C---:B------:R-:W-:Y:S01]  /*e260*/  FADD.FTZ R0, R172.reuse, R0 ;  /* 0x00000000ac007221 */ /* 0x040fe20000010000 */
[----:B------:R-:W-:Y:S01]  /*e270*/  F2FP.PACK_AB R172, R172, R136 ;  /* 0x00000088acac723e */ /* 0x000fe200000000ff */
[----:B------:R-:W3:Y:S01]  /*e280*/  MUFU.EX2 R107, R231 ;  /* 0x000000e7006b7308 */ /* 0x000ee20000000800 */
[----:B------:R-:W-:Y:S01]  /*e290*/  FADD.FTZ R3, R252, R3 ;  /* 0x00000003fc037221 */ /* 0x000fe20000010000 */
[-C--:B------:R-:W-:Y:S04]  /*e2a0*/  HMMA.16816.F32 R76, R112, R122.reuse, R76 ;  /* 0x0000007a704c723c */ /* 0x080fe8000000184c */
[----:B-1----:R-:W-:Y:S01]  /*e2b0*/  FADD.FTZ R0, R106, R0 ;  /* 0x000000006a007221 */ /* 0x002fe20000010000 */
[----:B------:R-:W-:Y:S01]  /*e2c0*/  MOV R105, R103 ;  /* 0x0000006700697202 */ /* 0x000fe20000000f00 */
[----:B------:R-:W-:Y:S02]  /*e2d0*/  FADD.FTZ R3, R239, R3 ;  /* 0x00000003ef037221 */ /* 0x000fe40000010000 */
[C---:B------:R-:W-:Y:S01]  /*e2e0*/  HMMA.16816.F32 R80, R108.reuse, R122, R80 ;  /* 0x0000007a6c50723c */ /* 0x040fe20000001850 */
[----:B------:R-:W1:Y:S03]  /*e2f0*/  LDSM.16.MT88.4 R120, [R201+0x800] ;  /* 0x00080000c978783b */ /* 0x000e660000004200 */
[C---:B------:R-:W-:Y:S01]  /*e300*/  FADD.FTZ R243, R174.reuse, R0 ;  /* 0x00000000aef37221 */ /* 0x040fe20000010000 */
[----:B------:R-:W-:Y:S01]  /*e310*/  F2FP.PACK_AB R174, R174, R106 ;  /* 0x0000006aaeae723e */ /* 0x000fe200000000ff */
[----:B------:R-:W-:Y:S01]  /*e320*/  FADD.FTZ R0, R137, R100 ;  /* 0x0000006489007221 */ /* 0x000fe20000010000 */
[----:B--2---:R-:W-:Y:S01]  /*e330*/  F2FP.PACK_AB R178, R191, R192 ;  /* 0x000000c0bfb2723e */ /* 0x004fe200000000ff */
[-C--:B------:R-:W-:Y:S04]  /*e340*/  HMMA.16816.F32 R84, R108, R124.reuse, R84 ;  /* 0x0000007c6c54723c */ /* 0x080fe80000001854 */
[----:B------:R-:W-:Y:S01]  /*e350*/  FADD.FTZ R100, R138, R0 ;  /* 0x000000008a647221 */ /* 0x000fe20000010000 */
[----:B------:R-:W-:Y:S01]  /*e360*/  MOV R106, R102 ;  /* 0x00000066006a7202 */ /* 0x000fe20000000f00 */
[----:B------:R-:W-:Y:S01]  /*e370*/  FADD.FTZ R0, R218, R2 ;  /* 0x00000002da007221 */ /* 0x000fe20000010000 */
[----:B---3--:R-:W-:Y:S01]  /*e380*/  F2FP.PACK_AB R179, R107, R188 ;  /* 0x000000bc6bb3723e */ /* 0x008fe200000000ff */
[C---:B------:R-:W-:Y:S04]  /*e390*/  HMMA.16816.F32 R88, R112.reuse, R124, R88 ;  /* 0x0000007c7058723c */ /* 0x040fe80000001858 */
[----:B------:R-:W-:Y:S01]  /*e3a0*/  FADD.FTZ R2, R251, R100 ;  /* 0x00000064fb027221 */ /* 0x000fe20000010000 */
[----:B------:R-:W-:Y:S01]  /*e3b0*/  MOV R100, R104 ;  /* 0x0000006800647202 */ /* 0x000fe20000000f00 */
[----:B------:R-:W-:Y:S02]  /*e3c0*/  FADD.FTZ R0, R241, R0 ;  /* 0x00000000f1007221 */ /* 0x000fe40000010000 */
[-C--:B------:R-:W-:Y:S01]  /*e3d0*/  HMMA.16816.F32 R92, R112, R126.reuse, R92 ;  /* 0x0000007e705c723c */ /* 0x080fe2000000185c */
[----:B------:R-:W2:Y:S03]  /*e3e0*/  LDSM.16.MT88.4 R112, [R202+0x800] ;  /* 0x00080000ca70783b */ /* 0x000ea60000004200 */
[----:B------:R-:W-:Y:S02]  /*e3f0*/  FADD.FTZ R2, R250, R2 ;  /* 0x00000002fa027221 */ /* 0x000fe40000010000 */
[----:B------:R-:W-:Y:S02]  /*e400*/  FADD.FTZ R0, R235, R0 ;  /* 0x00000000eb007221 */ /* 0x000fe40000010000 */
[----:B------:R-:W-:Y:S01]  /*e410*/  HMMA.16816.F32 R96, R108, R126, R96 ;  /* 0x0000007e6c60723c */ /* 0x000fe20000001860 */
[----:B------:R-:W3:Y:S03]  /*e420*/  LDSM.16.MT88.4 R124, [R202+0x1800] ;  /* 0x00180000ca7c783b */ /* 0x000ee60000004200 */
[----:B------:R-:W-:Y:S02]  /*e430*/  FADD.FTZ R3, R222, R3 ;  /* 0x00000003de037221 */ /* 0x000fe40000010000 */
[----:B------:R-:W-:Y:S01]  /*e440*/  FADD.FTZ R2, R221, R2 ;  /* 0x00000002dd027221 */ /* 0x000fe20000010000 */
[----:B------:R-:W-:Y:S01]  /*e450*/  F2FP.PACK_AB R108, R237, R222 ;  /* 0x000000deed6c723e */ /* 0x000fe200000000ff */
[----:B------:R-:W-:Y:S01]  /*e460*/  FADD.FTZ R0, R236, R0 ;  /* 0x00000000ec007221 */ /* 0x000fe20000010000 */
[-C--:B-1----:R-:W-:Y:S05]  /*e470*/  HMMA.16816.F32 R4, R116, R120.reuse, R4 ;  /* 0x000000787404723c */ /* 0x082fea0000001804 */
[----:B------:R-:W-:Y:S01]  /*e480*/  F2FP.PACK_AB R110, R249, R238 ;  /* 0x000000eef96e723e */ /* 0x000fe200000000ff */
[----:B------:R-:W-:Y:S01]  /*e490*/  FADD.FTZ R3, R237, R3 ;  /* 0x00000003ed037221 */ /* 0x000fe20000010000 */
[C---:B------:R-:W-:Y:S01]  /*e4a0*/  F2FP.PACK_AB R109, R220.reuse, R221 ;  /* 0x000000dddc6d723e */ /* 0x040fe200000000ff */
[----:B------:R-:W-:Y:S01]  /*e4b0*/  FADD.FTZ R2, R220, R2 ;  /* 0x00000002dc027221 */ /* 0x000fe20000010000 */
[----:B------:R-:W-:Y:S03]  /*e4c0*/  F2FP.PACK_AB R111, R199, R219 ;  /* 0x000000dbc76f723e */ /* 0x000fe600000000ff */
        /* <DEDUP_REMOVED lines=9> */
[----:B------:R-:W1:Y:S03]  /*e560*/  LDSM.16.MT88.4 R120, [R202+0x2800] ;  /* 0x00280000ca78783b */ /* 0x000e660000004200 */
[----:B------:R-:W-:Y:S04]  /*e570*/  FADD.FTZ R0, R195, R0 ;  /* 0x00000000c3007221 */ /* 0x000fe80000010000 */
        /* <DEDUP_REMOVED lines=35> */
[----:B------:R-:W-:Y:S02]  /*e7b0*/  FADD.FTZ R247, R197, R4 ;  /* 0x00000004c5f77221 */ /* 0x000fe40000010000 */
[C---:B------:R-:W-:Y:S04]  /*e7c0*/  HMMA.16816.F32 R128, R176.reuse, R152, R24 ;  /* 0x00000098b080723c */ /* 0x040fe80000001818 */
[----:B------:R-:W-:Y:S02]  /*e7d0*/  FADD.FTZ R248, R191, R3 ;  /* 0x00000003bff87221 */ /* 0x000fe40000010000 */
[----:B------:R-:W-:Y:S01]  /*e7e0*/  FADD.FTZ R249, R107, R2 ;  /* 0x000000026bf97221 */ /* 0x000fe20000010000 */
[----:B------:R-:W-:Y:S01]  /*e7f0*/  MOV R107, R101 ;  /* 0x00000065006b7202 */ /* 0x000fe20000000f00 */
        /* <DEDUP_REMOVED lines=18> */
[----:B--2---:R-:W-:Y:S02]  /*e920*/  ISETP.GT.AND P0, PT, R233, R6, PT ;  /* 0x00000006e900720c */ /* 0x004fe40003f04270 */
[----:B------:R-:W-:Y:S11]  /*e930*/  MOV R233, R0 ;  /* 0x0000000000e97202 */ /* 0x000ff60000000f00 */
[----:B------:R-:W-:-:S05]  /*e940*/  @P0 BRA `(.L_x_1293) ;  /* 0xffffc38000000947 */ /* 0x000fca000383ffff */
.L_x_1286:
[----:B------:R-:W-:Y:S05]  /*e950*/  BRA.DIV ~URZ, `(.L_x_1294) ;  /* 0x000050c27f007947 */ /* 0x000fea000b800000 */
[----:B------:R2:W3:Y:S02]  /*e960*/  SHFL.BFLY PT, R7, R243, 0x2, 0x1f ;  /* 0x0c401f00f3077f89 */ /* 0x0004e400000e0000 */
.L_x_1332:
[----:B---3--:R-:W-:Y:S01]  /*e970*/  FADD.FTZ R7, R7, R243 ;  /* 0x000000f307077221 */ /* 0x008fe20000010000 */
[----:B------:R-:W-:Y:S05]  /*e980*/  BRA.DIV ~URZ, `(.L_x_1295) ;  /* 0x000050f27f007947 */ /* 0x000fea000b800000 */
[----:B------:R-:W3:Y:S04]  /*e990*/  SHFL.BFLY PT, R6, R247, 0x2, 0x1f ;  /* 0x0c401f00f7067f89 */ /* 0x000ee800000e0000 */
[----:B------:R-:W4:Y:S04]  /*e9a0*/  SHFL.BFLY PT, R5, R248, 0x2, 0x1f ;  /* 0x0c401f00f8057f89 */ /* 0x000f2800000e0000 */
[----:B------:R-:W5:Y:S04]  /*e9b0*/  SHFL.BFLY PT, R4, R249, 0x2, 0x1f ;  /* 0x0c401f00f9047f89 */ /* 0x000f6800000e0000 */
[----:B------:R-:W1:Y:S01]  /*e9c0*/  SHFL.BFLY PT, R0, R7, 0x1, 0x1f ;  /* 0x0c201f0007007f89 */ /* 0x000e6200000e0000 */
[----:B---3--:R-:W-:-:S02]  /*e9d0*/  FADD.FTZ R6, R6, R247 ;  /* 0x000000f706067221 */ /* 0x008fc40000010000 */
[----:B----4-:R-:W-:-:S03]  /*e9e0*/  FADD.FTZ R5, R5, R248 ;  /* 0x000000f805057221 */ /* 0x010fc60000010000 */
[----:B------:R-:W3:Y:S01]  /*e9f0*/  SHFL.BFLY PT, R2, R6, 0x1, 0x1f ;  /* 0x0c201f0006027f89 */ /* 0x000ee200000e0000 */
[----:B-----5:R-:W-:-:S03]  /*ea00*/  FADD.FTZ R249, R4, R249 ;  /* 0x000000f904f97221 */ /* 0x020fc60000010000 */
[----:B------:R-:W4:Y:S01]  /*ea10*/  SHFL.BFLY PT, R3, R5, 0x1, 0x1f ;  /* 0x0c201f0005037f89 */ /* 0x000f2200000e0000 */
[----:B-1----:R-:W-:-:S03]  /*ea20*/  FADD.FTZ R7, R7, R0 ;  /* 0x0000000007077221 */ /* 0x002fc60000010000 */
[----:B------:R1:W2:Y:S01]  /*ea30*/  SHFL.BFLY PT, R4, R249, 0x1, 0x1f ;  /* 0x0c201f00f9047f89 */ /* 0x0002a200000e0000 */
[----:B---3--:R-:W-:Y:S02]  /*ea40*/  FADD.FTZ R6, R6, R2 ;  /* 0x0000000206067221 */ /* 0x008fe40000010000 */
[----:B----4-:R-:W-:Y:S02]  /*ea50*/  FADD.FTZ R5, R5, R3 ;  /* 0x0000000305057221 */ /* 0x010fe40000010000 */
.L_x_1333:
[----:B------:R-:W-:Y:S01]  /*ea60*/  FSETP.NE.FTZ.AND P3, PT, R7, RZ, PT ;  /* 0x000000ff0700720b */ /* 0x000fe20003f75000 */
[----:B------:R-:W-:Y:S01]  /*ea70*/  CS2R R2, SRZ ;  /* 0x0000000000027805 */ /* 0x000fe2000001ff00 */
[----:B------:R-:W-:Y:S01]  /*ea80*/  MOV R0, RZ ;  /* 0x000000ff00007202 */ /* 0x000fe20000000f00 */
[----:B--2---:R-:W-:Y:S01]  /*ea90*/  FADD.FTZ R4, R4, R249 ;  /* 0x000000f904047221 */ /* 0x004fe20000010000 */
[----:B------:R-:W-:Y:S02]  /*eaa0*/  FSETP.NE.FTZ.AND P2, PT, R6, RZ, PT ;  /* 0x000000ff0600720b */ /* 0x000fe40003f55000 */
[----:B------:R-:W-:Y:S02]  /*eab0*/  FSETP.NE.FTZ.AND P1, PT, R5, RZ, PT ;  /* 0x000000ff0500720b */ /* 0x000fe40003f35000 */
[----:B------:R-:W-:-:S02]  /*eac0*/  FSETP.NE.FTZ.AND P0, PT, R4, RZ, PT ;  /* 0x000000ff0400720b */ /* 0x000fc40003f15000 */
[----:B------:R-:W-:Y:S02]  /*ead0*/  MOV R23, 0xff800000 ;  /* 0xff80000000177802 */ /* 0x000fe40000000f00 */
[----:B------:R-:W-:Y:S01]  /*eae0*/  MOV R21, 0xff800000 ;  /* 0xff80000000157802 */ /* 0x000fe20000000f00 */
[----:B------:R-:W2:Y:S01]  /*eaf0*/  @P3 MUFU.RCP R0, R7 ;  /* 0x0000000700003308 */ /* 0x000ea20000001000 */
[----:B------:R-:W-:Y:S02]  /*eb00*/  MOV R22, 0xff800000 ;  /* 0xff80000000167802 */ /* 0x000fe40000000f00 */
[----:B------:R-:W-:-:S03]  /*eb10*/  MOV R20, 0xff800000 ;  /* 0xff80000000147802 */ /* 0x000fc60000000f00 */
[----:B------:R-:W-:Y:S02]  /*eb20*/  @P1 MOV R10, 0x3f317218 ;  /* 0x3f317218000a1802 */ /* 0x000fe40000000f00 */
[----:B------:R-:W3:Y:S08]  /*eb30*/  @P3 MUFU.LG2 R7, R7 ;  /* 0x0000000700073308 */ /* 0x000ef00000000c00 */
[----:B------:R-:W4:Y:S01]  /*eb40*/  @P2 MUFU.RCP R3, R6 ;  /* 0x0000000600032308 */ /* 0x000f220000001000 */
[----:B--2---:R-:W-:-:S02]  /*eb50*/  FMUL.FTZ R140, R0, R140 ;  /* 0x0000008c008c7220 */ /* 0x004fc40000410000 */
[C---:B------:R-:W-:Y:S02]  /*eb60*/  FMUL.FTZ R141, R0.reuse, R141 ;  /* 0x0000008d008d7220 */ /* 0x040fe40000410000 */
[C---:B------:R-:W-:Y:S02]  /*eb70*/  FMUL.FTZ R144, R0.reuse, R144 ;  /* 0x0000009000907220 */ /* 0x040fe40000410000 */
[C---:B------:R-:W-:Y:S01]  /*eb80*/  FMUL.FTZ R145, R0.reuse, R145 ;  /* 0x0000009100917220 */ /* 0x040fe20000410000 */
[----:B------:R-:W2:Y:S01]  /*eb90*/  @P1 MUFU.RCP R2, R5 ;  /* 0x0000000500021308 */ /* 0x000ea20000001000 */
[C---:B------:R-:W-:Y:S02]  /*eba0*/  FMUL.FTZ R148, R0.reuse, R148 ;  /* 0x0000009400947220 */ /* 0x040fe40000410000 */
[C---:B------:R-:W-:Y:S02]  /*ebb0*/  FMUL.FTZ R149, R0.reuse, R149 ;  /* 0x0000009500957220 */ /* 0x040fe40000410000 */
[----:B------:R-:W-:-:S02]  /*ebc0*/  FMUL.FTZ R152, R0, R152 ;  /* 0x0000009800987220 */ /* 0x000fc40000410000 */
[C---:B------:R-:W-:Y:S01]  /*ebd0*/  FMUL.FTZ R153, R0.reuse, R153 ;  /* 0x0000009900997220 */ /* 0x040fe20000410000 */
[----:B------:R-:W5:Y:S01]  /*ebe0*/  @P2 MUFU.LG2 R6, R6 ;  /* 0x0000000600062308 */ /* 0x000f620000000c00 */
[C---:B------:R-:W-:Y:S02]  /*ebf0*/  FMUL.FTZ R156, R0.reuse, R156 ;  /* 0x0000009c009c7220 */ /* 0x040fe40000410000 */
[C---:B------:R-:W-:Y:S02]  /*ec00*/  FMUL.FTZ R157, R0.reuse, R157 ;  /* 0x0000009d009d7220 */ /* 0x040fe40000410000 */
[C---:B------:R-:W-:Y:S02]  /*ec10*/  FMUL.FTZ R160, R0.reuse, R160 ;  /* 0x000000a000a07220 */ /* 0x040fe40000410000 */
[C---:B------:R-:W-:Y:S01]  /*ec20*/  FMUL.FTZ R161, R0.reuse, R161 ;  /* 0x000000a100a17220 */ /* 0x040fe20000410000 */
[----:B------:R-:W1:Y:S01]  /*ec30*/  @P1 MUFU.LG2 R5, R5 ;  /* 0x0000000500051308 */ /* 0x000e620000000c00 */
        /* <DEDUP_REMOVED lines=11> */
[----:B------:R-:W-:Y:S01]  /*ecf0*/  FMUL.FTZ R97, R0, R97 ;  /* 0x0000006100617220 */ /* 0x000fe20000410000 */
[----:B------:R-:W-:Y:S01]  /*ed00*/  @P3 MOV R0, 0x3f317218 ;  /* 0x3f31721800003802 */ /* 0x000fe20000000f00 */
[----:B---3--:R-:W-:-:S02]  /*ed10*/  @P3 FMUL.FTZ R9, R7, 0.69314718246459960938 ;  /* 0x3f31721807093820 */ /* 0x008fc40000410000 */
[C---:B----4-:R-:W-:Y:S02]  /*ed20*/  FMUL.FTZ R142, R3.reuse, R142 ;  /* 0x0000008e038e7220 */ /* 0x050fe40000410000 */
[----:B------:R-:W-:Y:S01]  /*ed30*/  @P3 FMUL.FTZ R7, R0, c[0x0][0x2d0] ;  /* 0x0000b40000073a20 */ /* 0x000fe20000410000 */
[----:B------:R-:W-:Y:S01]  /*ed40*/  MOV R0, RZ ;  /* 0x000000ff00007202 */ /* 0x000fe20000000f00 */
[C---:B------:R-:W-:Y:S02]  /*ed50*/  FMUL.FTZ R143, R3.reuse, R143 ;  /* 0x0000008f038f7220 */ /* 0x040fe40000410000 */
[C---:B------:R-:W-:Y:S02]  /*ed60*/  FMUL.FTZ R146, R3.reuse, R146 ;  /* 0x0000009203927220 */ /* 0x040fe40000410000 */
[C---:B------:R-:W-:Y:S01]  /*ed70*/  FMUL.FTZ R147, R3.reuse, R147 ;  /* 0x0000009303937220 */ /* 0x040fe20000410000 */
[----:B------:R-:W3:Y:S01]  /*ed80*/  @P0 MUFU.RCP R0, R4 ;  /* 0x0000000400000308 */ /* 0x000ee20000001000 */
        /* <DEDUP_REMOVED lines=21> */
[C---:B--2---:R-:W-:Y:S02]  /*eee0*/  FMUL.FTZ R136, R2.reuse, R136 ;  /* 0x0000008802887220 */ /* 0x044fe40000410000 */
        /* <DEDUP_REMOVED lines=23> */
[----:B------:R2:W4:Y:S01]  /*f060*/  @P0 MUFU.LG2 R2, R4 ;  /* 0x0000000400020308 */ /* 0x0005220000000c00 */
[----:B-----5:R-:W-:Y:S02]  /*f070*/  @P2 FMUL.FTZ R8, R6, 0.69314718246459960938 ;  /* 0x3f31721806082820 */ /* 0x020fe40000410000 */
[----:B------:R-:W-:Y:S02]  /*f080*/  @P2 FMUL.FTZ R6, R3, c[0x0][0x2d0] ;  /* 0x0000b40003062a20 */ /* 0x000fe40000410000 */
[----:B-1----:R-:W-:Y:S02]  /*f090*/  @P1 FMUL.FTZ R5, R5, 0.69314718246459960938 ;  /* 0x3f31721805051820 */ /* 0x002fe40000410000 */
[----:B------:R-:W-:Y:S02]  /*f0a0*/  @P1 FMUL.FTZ R3, R10, c[0x0][0x2d0] ;  /* 0x0000b4000a031a20 */ /* 0x000fe40000410000 */
[----:B---3--:R-:W-:-:S02]  /*f0b0*/  FMUL.FTZ R138, R0, R138 ;  /* 0x0000008a008a7220 */ /* 0x008fc40000410000 */
[----:B------:R-:W-:Y:S01]  /*f0c0*/  @P1 FFMA.FTZ R23, R3, R102, R5 ;  /* 0x0000006603171223 */ /* 0x000fe20000010005 */
[----:B------:R-:W-:Y:S01]  /*f0d0*/  @P0 MOV R3, 0x3f317218 ;  /* 0x3f31721800030802 */ /* 0x000fe20000000f00 */
[C---:B------:R-:W-:Y:S02]  /*f0e0*/  FMUL.FTZ R139, R0.reuse, R139 ;  /* 0x0000008b008b7220 */ /* 0x040fe40000410000 */
[----:B------:R-:W-:Y:S01]  /*f0f0*/  FMUL.FTZ R134, R0, R134 ;  /* 0x0000008600867220 */ /* 0x000fe20000410000 */
[----:B--2---:R-:W-:Y:S01]  /*f100*/  MOV R4, 0x1 ;  /* 0x0000000100047802 */ /* 0x004fe20000000f00 */
[----:B----4-:R-:W-:Y:S02]  /*f110*/  @P0 FMUL.FTZ R2, R2, 0.69314718246459960938 ;  /* 0x3f31721802020820 */ /* 0x010fe40000410000 */
[----:B------:R-:W-:Y:S02]  /*f120*/  @P0 FMUL.FTZ R3, R3, c[0x0][0x2d0] ;  /* 0x0000b40003030a20 */ /* 0x000fe40000410000 */
        /* <DEDUP_REMOVED lines=21> */
[----:B------:R-:W-:Y:S01]  /*f280*/  PRMT R0, R4, 0x7610, R0 ;  /* 0x0000761004007816 */ /* 0x000fe20000000000 */
[----:B------:R-:W-:Y:S02]  /*f290*/  @P3 FFMA.FTZ R21, R7, R104, R9 ;  /* 0x0000006807153223 */ /* 0x000fe40000010009 */
[----:B------:R-:W-:Y:S02]  /*f2a0*/  @P2 FFMA.FTZ R22, R6, R103, R8 ;  /* 0x0000006706162223 */ /* 0x000fe40000010008 */
[----:B------:R-:W-:Y:S02]  /*f2b0*/  @P0 FFMA.FTZ R20, R3, R101, R2 ;  /* 0x0000006503140223 */ /* 0x000fe40000010002 */
.L_x_1255:
[----:B--2---:R2:W5:Y:S01]  /*f2c0*/  LDL R7, [R1+0x7c] ;  /* 0x00007c0001077983 */ /* 0x0045620000100800 */
[----:B------:R-:W-:Y:S03]  /*f2d0*/  BSSY B0, `(.L_x_1296) ;  /* 0x0000012000007945 */ /* 0x000fe60003800000 */
[----:B------:R-:W3:Y:S02]  /*f2e0*/  S2R R6, SR_TID.X ;  /* 0x0000000000067919 */ /* 0x000ee40000002100 */
[----:B---3--:R-:W-:-:S13]  /*f2f0*/  LOP3.LUT P0, RZ, R6, 0x7f, RZ, 0xc0, !PT ;  /* 0x0000007f06ff7812 */ /* 0x008fda000780c0ff */
[----:B------:R-:W-:Y:S05]  /*f300*/  @P0 BRA `(.L_x_1297) ;  /* 0x000000e000000947 */ /* 0x000fea0003800000 */
[----:B--2---:R-:W2:Y:S01]  /*f310*/  S2R R4, SR_LANEID ;  /* 0x0000000000047919 */ /* 0x004ea20000000000 */
[----:B------:R-:W-:Y:S01]  /*f320*/  VOTEU.ANY UR4, UPT, PT ;  /* 0x0000000000047886 */ /* 0x000fe200038e0100 */
[----:B------:R-:W-:Y:S01]  /*f330*/  IMAD.MOV.U32 R5, RZ, RZ, c[0x0][0x584] ;  /* 0x00016100ff057624 */ /* 0x000fe200078e00ff */
[----:B------:R-:W2:Y:S08]  /*f340*/  FLO.U32 R3, UR4 ;  /* 0x0000000400037d00 */ /* 0x000eb000080e0000 */
[----:B------:R-:W3:Y:S01]  /*f350*/  POPC R2, UR4 ;  /* 0x0000000400027d09 */ /* 0x000ee20008000000 */
[----:B--2---:R-:W-:Y:S01]  /*f360*/  ISETP.EQ.U32.AND P0, PT, R3, R4, PT ;  /* 0x000000040300720c */ /* 0x004fe20003f02070 */
[----:B------:R-:W-:-:S12]  /*f370*/  IMAD.MOV.U32 R4, RZ, RZ, c[0x0][0x580] ;  /* 0x00016000ff047624 */ /* 0x000fd800078e00ff */
[----:B---3--:R2:W3:Y:S04]  /*f380*/  @P0 ATOMG.E.ADD.STRONG.GPU PT, R2, [R4.64], R2 ;  /* 0x00000002040209a8 */ /* 0x0084e800081ee1c6 */
[----:B--2---:R-:W2:Y:S04]  /*f390*/  S2R R4, SR_LTMASK ;  /* 0x0000000000047919 */ /* 0x004ea80000003900 */
[----:B---3--:R2:W3:Y:S02]  /*f3a0*/  SHFL.IDX PT, R3, R2, R3, 0x1f ;  /* 0x00001f0302037589 */ /* 0x0084e400000e0000 */
[----:B--2---:R-:W-:-:S06]  /*f3b0*/  LOP3.LUT R2, R4, UR4, RZ, 0xc0, !PT ;  /* 0x0000000404027c12 */ /* 0x004fcc000f8ec0ff */
[----:B------:R-:W3:Y:S02]  /*f3c0*/  POPC R2, R2 ;  /* 0x0000000200027309 */ /* 0x000ee40000000000 */
[----:B---3-5:R-:W-:-:S05]  /*f3d0*/  IADD3 R7, R3, c[0x0][0xc], R2 ;  /* 0x0000030003077a10 */ /* 0x028fca0007ffe002 */
[----:B------:R2:W-:Y:S02]  /*f3e0*/  STL [R1+0x7c], R7 ;  /* 0x00007c0701007387 */ /* 0x0005e40000100800 */
.L_x_1297:
[----:B--2---:R-:W-:Y:S05]  /*f3f0*/  BSYNC B0 ;  /* 0x0000000000007941 */ /* 0x004fea0003800000 */
.L_x_1296:
[----:B------:R-:W-:Y:S01]  /*f400*/  PRMT R0, R0, 0x9910, RZ ;  /* 0x0000991000007816 */ /* 0x000fe200000000ff */
[----:B------:R-:W-:Y:S01]  /*f410*/  BSSY B1, `(.L_x_1298) ;  /* 0x000018d000017945 */ /* 0x000fe20003800000 */
[----:B-----5:R-:W-:Y:S02]  /*f420*/  IMAD.MOV.U32 R24, RZ, RZ, R7 ;  /* 0x000000ffff187224 */ /* 0x020fe400078e0007 */
[----:B------:R-:W-:-:S13]  /*f430*/  ISETP.NE.AND P0, PT, R0, RZ, PT ;  /* 0x000000ff0000720c */ /* 0x000fda0003f05270 */
[----:B------:R-:W-:Y:S05]  /*f440*/  @!P0 BRA `(.L_x_1299) ;  /* 0x000015d000008947 */ /* 0x000fea0003800000 */
[----:B------:R-:W-:Y:S01]  /*f450*/  WARPSYNC 0xffffffff ;  /* 0xffffffff00007948 */ /* 0x000fe20003800000 */
[----:B------:R-:W-:Y:S06]  /*f460*/  BAR.SYNC.DEFER_BLOCKING 0x1, 0x80 ;  /* 0x0042000000007b1d */ /* 0x000fec0000010000 */
[----:B------:R-:W-:Y:S05]  /*f470*/  BRA.CONV ~URZ, `(.L_x_1300) ;  /* 0x000000837f007947 */ /* 0x000fea000b800000 */
[----:B------:R-:W-:Y:S01]  /*f480*/  SHF.R.S32.HI R2, RZ, 0x1f, R6 ;  /* 0x0000001fff027819 */ /* 0x000fe20000011406 */
[----:B------:R-:W-:Y:S02]  /*f490*/  IMAD.MOV.U32 R3, RZ, RZ, RZ ;  /* 0x000000ffff037224 */ /* 0x000fe400078e00ff */
[----:B------:R-:W-:Y:S01]  /*f4a0*/  IMAD.MOV.U32 R0, RZ, RZ, 0x1f ;  /* 0x0000001fff007424 */ /* 0x000fe200078e00ff */
[----:B------:R-:W-:-:S04]  /*f4b0*/  LEA.HI R2, R2, R6, RZ, 0x7 ;  /* 0x0000000602027211 */ /* 0x000fc800078f38ff */
[----:B------:R-:W-:-:S05]  /*f4c0*/  SHF.R.S32.HI R2, RZ, 0x7, R2 ;  /* 0x00000007ff027819 */ /* 0x000fca0000011402 */
[----:B------:R-:W-:Y:S01]  /*f4d0*/  IMAD.MOV.U32 R5, RZ, RZ, R2 ;  /* 0x000000ffff057224 */ /* 0x000fe200078e0002 */
[----:B------:R-:W-:Y:S02]  /*f4e0*/  MOV R2, 0xf500 ;  /* 0x0000f50000027802 */ /* 0x000fe40000000f00 */
[----:B-1----:R-:W-:Y:S05]  /*f4f0*/  CALL.REL.NOINC `($__internal_18_$__cuda_sm70_shflsync_idx_p) ;  /* 0x0000488000007944 */ /* 0x002fea0003c00000 */
.L_x_1300:
[----:B------:R-:W2:Y:S04]  /*f500*/  LDL.LU R4, [R1+0x44] ;  /* 0x0000440001047983 */ /* 0x000ea80000300800 */
[----:B------:R-:W3:Y:S04]  /*f510*/  LDL R8, [R1+0xb4] ;  /* 0x0000b40001087983 */ /* 0x000ee80000100800 */
[----:B------:R-:W4:Y:S04]  /*f520*/  LDL.LU R13, [R1+0x40] ;  /* 0x00004000010d7983 */ /* 0x000f280000300800 */
[----:B------:R-:W3:Y:S04]  /*f530*/  LDL.LU R16, [R1+0x48] ;  /* 0x0000480001107983 */ /* 0x000ee80000300800 */
[----:B------:R-:W3:Y:S01]  /*f540*/  LDL.LU R15, [R1+0x78] ;  /* 0x00007800010f7983 */ /* 0x000ee20000300800 */
[----:B------:R-:W-:-:S03]  /*f550*/  MOV R3, 0x1 ;  /* 0x0000000100037802 */ /* 0x000fc60000000f00 */
[----:B------:R-:W3:Y:S01]  /*f560*/  LDL R14, [R1+0xbc] ;  /* 0x0000bc00010e7983 */ /* 0x000ee20000100800 */
[----:B------:R-:W-:-:S03]  /*f570*/  ISETP.NE.AND P0, PT, R3, c[0x0][0x4e8], PT ;  /* 0x00013a0003007a0c */ /* 0x000fc60003f05270 */
[----:B------:R1:W5:Y:S04]  /*f580*/  LDL R48, [R1+0xb0] ;  /* 0x0000b00001307983 */ /* 0x0003680000100800 */
        /* <DEDUP_REMOVED lines=22> */
[----:B------:R1:W5:Y:S01]  /*f6f0*/  LDL R25, [R1+0x50] ;  /* 0x0000500001197983 */ /* 0x0003620000100800 */
[----:B------:R-:W-:-:S02]  /*f700*/  ULDC UR5, c[0x0][0x4e8] ;  /* 0x00013a0000057ab9 */ /* 0x000fc40000000800 */
[----:B------:R-:W-:Y:S02]  /*f710*/  ULDC UR4, c[0x0][0x388] ;  /* 0x0000e20000047ab9 */ /* 0x000fe40000000800 */
[----:B------:R-:W-:Y:S01]  /*f720*/  UIMAD UR4, UR5, UR4, URZ ;  /* 0x00000004050472a4 */ /* 0x000fe2000f8e023f */
[----:B------:R-:W-:Y:S01]  /*f730*/  BSSY B0, `(.L_x_1301) ;  /* 0x000008f000007945 */ /* 0x000fe20003800000 */
[----:B--2---:R-:W-:Y:S01]  /*f740*/  SHF.R.S32.HI R0, RZ, 0x1f, R4 ;  /* 0x0000001fff007819 */ /* 0x004fe20000011404 */
[----:B------:R-:W-:-:S04]  /*f750*/  IMAD.WIDE.U32 R6, R4, c[0x0][0x4d0], RZ ;  /* 0x0001340004067a25 */ /* 0x000fc800078e00ff */
[C---:B------:R-:W-:Y:S02]  /*f760*/  IMAD R2, R0.reuse, c[0x0][0x4d0], RZ ;  /* 0x0001340000027a24 */ /* 0x040fe400078e02ff */
[----:B------:R-:W-:Y:S02]  /*f770*/  IMAD R0, R0, c[0x0][0x438], RZ ;  /* 0x00010e0000007a24 */ /* 0x000fe400078e02ff */
[C---:B------:R-:W-:Y:S02]  /*f780*/  IMAD R2, R4.reuse, c[0x0][0x4d4], R2 ;  /* 0x0001350004027a24 */ /* 0x040fe400078e0202 */
[C---:B------:R-:W-:Y:S02]  /*f790*/  IMAD R0, R4.reuse, c[0x0][0x43c], R0 ;  /* 0x00010f0004007a24 */ /* 0x040fe400078e0200 */
[----:B------:R-:W-:Y:S01]  /*f7a0*/  IMAD.WIDE.U32 R4, R4, c[0x0][0x438], RZ ;  /* 0x00010e0004047a25 */ /* 0x000fe200078e00ff */
[----:B------:R-:W-:Y:S02]  /*f7b0*/  IADD3 R7, R7, R2, RZ ;  /* 0x0000000207077210 */ /* 0x000fe40007ffe0ff */
[----:B----4-:R-:W-:Y:S01]  /*f7c0*/  SHF.R.S32.HI R2, RZ, 0x1f, R13 ;  /* 0x0000001fff027819 */ /* 0x010fe2000001140d */
[----:B------:R-:W-:Y:S01]  /*f7d0*/  IMAD.IADD R5, R5, 0x1, R0 ;  /* 0x0000000105057824 */ /* 0x000fe200078e0200 */
[----:B---3--:R-:W-:Y:S01]  /*f7e0*/  IADD3 R0, R8, R15, RZ ;  /* 0x0000000f08007210 */ /* 0x008fe20007ffe0ff */
[----:B------:R-:W-:-:S04]  /*f7f0*/  IMAD.WIDE.U32 R6, R13, c[0x0][0x4d8], R6 ;  /* 0x000136000d067a25 */ /* 0x000fc800078e0006 */
[----:B------:R-:W-:-:S04]  /*f800*/  @P0 IMAD.HI.U32 R10, R0, c[0x0][0x4ec], RZ ;  /* 0x00013b00000a0a27 */ /* 0x000fc800078e00ff */
[C---:B------:R-:W-:Y:S02]  /*f810*/  IMAD R9, R2.reuse, c[0x0][0x4d8], RZ ;  /* 0x0001360002097a24 */ /* 0x040fe400078e02ff */
[----:B------:R-:W-:Y:S01]  /*f820*/  IMAD R8, R2, c[0x0][0x440], RZ ;  /* 0x0001100002087a24 */ /* 0x000fe200078e02ff */
[----:B------:R-:W-:Y:S01]  /*f830*/  MOV R2, R0 ;  /* 0x0000000000027202 */ /* 0x000fe20000000f00 */
[----:B------:R-:W-:Y:S01]  /*f840*/  IMAD.MOV.U32 R3, RZ, RZ, R0 ;  /* 0x000000ffff037224 */ /* 0x000fe200078e0000 */
[----:B------:R-:W-:Y:S01]  /*f850*/  @P0 SHF.R.U32.HI R3, RZ, c[0x0][0x4f0], R10 ;  /* 0x00013c00ff030a19 */ /* 0x000fe2000001160a */
[C---:B------:R-:W-:Y:S02]  /*f860*/  IMAD R11, R13.reuse, c[0x0][0x4dc], R9 ;  /* 0x000137000d0b7a24 */ /* 0x040fe400078e0209 */
[----:B-1----:R-:W-:Y:S01]  /*f870*/  IMAD R12, R13, c[0x0][0x444], R8 ;  /* 0x000111000d0c7a24 */ /* 0x002fe200078e0208 */
[----:B------:R-:W-:Y:S01]  /*f880*/  SHF.R.S32.HI R8, RZ, 0x1f, R16 ;  /* 0x0000001fff087819 */ /* 0x000fe20000011410 */
[----:B------:R-:W-:-:S04]  /*f890*/  @P0 IMAD.HI.U32 R9, R0, c[0x0][0x4ec], RZ ;  /* 0x00013b0000090a27 */ /* 0x000fc800078e00ff */
[----:B------:R-:W-:Y:S01]  /*f8a0*/  IMAD.WIDE.U32 R4, R13, c[0x0][0x440], R4 ;  /* 0x000110000d047a25 */ /* 0x000fe200078e0004 */
[----:B------:R-:W-:-:S03]  /*f8b0*/  @P0 SHF.R.U32.HI R2, RZ, c[0x0][0x4f0], R9 ;  /* 0x00013c00ff020a19 */ /* 0x000fc60000011609 */
[----:B------:R-:W-:Y:S02]  /*f8c0*/  IMAD.MOV R10, RZ, RZ, -R3 ;  /* 0x000000ffff0a7224 */ /* 0x000fe400078e0a03 */
[C---:B------:R-:W-:Y:S01]  /*f8d0*/  IMAD R9, R8.reuse, c[0x0][0x4e0], RZ ;  /* 0x0001380008097a24 */ /* 0x040fe200078e02ff */
[----:B------:R-:W-:Y:S01]  /*f8e0*/  IADD3 R5, R5, R12, RZ ;  /* 0x0000000c05057210 */ /* 0x000fe20007ffe0ff */
[----:B------:R-:W-:Y:S02]  /*f8f0*/  IMAD.IADD R7, R7, 0x1, R11 ;  /* 0x0000000107077824 */ /* 0x000fe400078e020b */
[----:B------:R-:W-:Y:S02]  /*f900*/  IMAD R8, R8, c[0x0][0x448], RZ ;  /* 0x0001120008087a24 */ /* 0x000fe400078e02ff */
[----:B------:R-:W-:Y:S02]  /*f910*/  IMAD R10, R10, c[0x0][0x4e8], R0 ;  /* 0x00013a000a0a7a24 */ /* 0x000fe400078e0200 */
[C---:B------:R-:W-:Y:S01]  /*f920*/  IMAD R12, R16.reuse, c[0x0][0x44c], R8 ;  /* 0x00011300100c7a24 */ /* 0x040fe200078e0208 */
[----:B------:R-:W-:Y:S01]  /*f930*/  SHF.R.S32.HI R8, RZ, 0x1f, R2 ;  /* 0x0000001fff087819 */ /* 0x000fe20000011402 */
[----:B------:R-:W-:-:S04]  /*f940*/  IMAD.WIDE.U32 R6, R16, c[0x0][0x4e0], R6 ;  /* 0x0001380010067a25 */ /* 0x000fc800078e0006 */
[C---:B------:R-:W-:Y:S01]  /*f950*/  IMAD R13, R16.reuse, c[0x0][0x4e4], R9 ;  /* 0x00013900100d7a24 */ /* 0x040fe200078e0209 */
[----:B------:R-:W-:Y:S01]  /*f960*/  SHF.R.S32.HI R9, RZ, 0x1f, R10 ;  /* 0x0000001fff097819 */ /* 0x000fe2000001140a */
[----:B------:R-:W-:Y:S01]  /*f970*/  IMAD.WIDE.U32 R4, R16, c[0x0][0x448], R4 ;  /* 0x0001120010047a25 */ /* 0x000fe200078e0004 */
[----:B------:R-:W-:Y:S02]  /*f980*/  SHF.R.S32.HI R11, RZ, 0x1f, R3 ;  /* 0x0000001fff0b7819 */ /* 0x000fe40000011403 */
[----:B------:R-:W-:Y:S01]  /*f990*/  IADD3 R6, P0, R3, R6, RZ ;  /* 0x0000000603067210 */ /* 0x000fe20007f1e0ff */
[----:B------:R-:W-:Y:S01]  /*f9a0*/  IMAD R3, R8, c[0x0][0x430], RZ ;  /* 0x00010c0008037a24 */ /* 0x000fe200078e02ff */
[----:B------:R-:W-:Y:S01]  /*f9b0*/  IADD3 R5, R5, R12, RZ ;  /* 0x0000000c05057210 */ /* 0x000fe20007ffe0ff */
[----:B------:R-:W-:Y:S01]  /*f9c0*/  IMAD R8, R9, c[0x0][0x4c8], RZ ;  /* 0x0001320009087a24 */ /* 0x000fe200078e02ff */
[----:B------:R-:W-:Y:S01]  /*f9d0*/  IADD3.X R7, R11, R7, R13, P0, !PT ;  /* 0x000000070b077210 */ /* 0x000fe200007fe40d */
[----:B------:R-:W-:-:S02]  /*f9e0*/  IMAD R11, R2, c[0x0][0x434], R3 ;  /* 0x00010d00020b7a24 */ /* 0x000fc400078e0203 */
[----:B------:R-:W-:Y:S02]  /*f9f0*/  IMAD R12, R10, c[0x0][0x4cc], R8 ;  /* 0x000133000a0c7a24 */ /* 0x000fe400078e0208 */
[----:B------:R-:W-:-:S04]  /*fa00*/  IMAD.WIDE.U32 R8, R2, c[0x0][0x430], R4 ;  /* 0x00010c0002087a25 */ /* 0x000fc800078e0004 */
[----:B------:R-:W-:Y:S01]  /*fa10*/  IMAD.WIDE.U32 R4, R10, c[0x0][0x4c8], R6 ;  /* 0x000132000a047a25 */ /* 0x000fe200078e0006 */
[----:B------:R-:W-:-:S03]  /*fa20*/  IADD3 R7, R9, R11, RZ ;  /* 0x0000000b09077210 */ /* 0x000fc60007ffe0ff */
[----:B------:R-:W-:Y:S02]  /*fa30*/  IMAD.MOV R3, RZ, RZ, -R2 ;  /* 0x000000ffff037224 */ /* 0x000fe400078e0a02 */
[----:B------:R-:W-:Y:S02]  /*fa40*/  IMAD.IADD R9, R5, 0x1, R12 ;  /* 0x0000000105097824 */ /* 0x000fe400078e020c */
[----:B------:R-:W-:Y:S02]  /*fa50*/  IMAD R5, R3, c[0x0][0x4e8], R0 ;  /* 0x00013a0003057a24 */ /* 0x000fe400078e0200 */
[----:B------:R-:W-:Y:S02]  /*fa60*/  IMAD.IADD R3, R14, 0x1, R15 ;  /* 0x000000010e037824 */ /* 0x000fe400078e020f */
[----:B------:R-:W1:Y:S01]  /*fa70*/  S2R R14, SR_TID.X ;  /* 0x00000000000e7919 */ /* 0x000e620000002100 */
[----:B------:R-:W-:-:S04]  /*fa80*/  LEA R2, P0, R4, c[0x0][0x4a8], 0x2 ;  /* 0x00012a0004027a11 */ /* 0x000fc800078010ff */
[----:B------:R-:W-:Y:S01]  /*fa90*/  LEA.HI.X R0, R4, c[0x0][0x4ac], R9, 0x2, P0 ;  /* 0x00012b0004007a11 */ /* 0x000fe200000f1409 */
[----:B------:R-:W-:Y:S04]  /*faa0*/  SHFL.IDX PT, R12, R2, RZ, 0x1c1f ;  /* 0x001c1fff020c7589 */ /* 0x000fe800000e0000 */
[----:B------:R-:W2:Y:S04]  /*fab0*/  SHFL.IDX PT, R13, R0, RZ, 0x1c1f ;  /* 0x001c1fff000d7589 */ /* 0x000ea800000e0000 */
[----:B------:R-:W-:Y:S01]  /*fac0*/  SHFL.IDX PT, R10, R2, 0x1, 0x1c1f ;  /* 0x003c1f00020a7f89 */ /* 0x000fe200000e0000 */
[----:B-1----:R-:W-:-:S04]  /*fad0*/  SHF.R.S32.HI R16, RZ, 0x1f, R14 ;  /* 0x0000001fff107819 */ /* 0x002fc8000001140e */
[----:B------:R-:W-:Y:S01]  /*fae0*/  LEA.HI R16, R16, R14, RZ, 0x5 ;  /* 0x0000000e10107211 */ /* 0x000fe200078f28ff */
[----:B------:R-:W1:Y:S03]  /*faf0*/  SHFL.IDX PT, R11, R0, 0x1, 0x1c1f ;  /* 0x003c1f00000b7f89 */ /* 0x000e6600000e0000 */
[----:B------:R-:W-:-:S04]  /*fb00*/  LOP3.LUT R16, R16, 0xffffffe0, RZ, 0xc0, !PT ;  /* 0xffffffe010107812 */ /* 0x000fc800078ec0ff */
[----:B------:R-:W-:Y:S02]  /*fb10*/  IADD3 R16, -R16, R14, RZ ;  /* 0x0000000e10107210 */ /* 0x000fe40007ffe1ff */
[C---:B------:R-:W-:Y:S02]  /*fb20*/  IADD3 R17, R3.reuse, 0x8, RZ ;  /* 0x0000000803117810 */ /* 0x040fe40007ffe0ff */
[----:B------:R-:W-:Y:S02]  /*fb30*/  LOP3.LUT P1, RZ, R16, 0x3, RZ, 0xc0, !PT ;  /* 0x0000000310ff7812 */ /* 0x000fe4000782c0ff */
[----:B------:R-:W-:Y:S01]  /*fb40*/  SHF.R.S32.HI R4, RZ, 0x1f, R5 ;  /* 0x0000001fff047819 */ /* 0x000fe20000011405 */
[----:B------:R-:W-:Y:S01]  /*fb50*/  SHFL.IDX PT, R9, R0, 0x2, 0x1c1f ;  /* 0x005c1f0000097f89 */ /* 0x000fe200000e0000 */
[----:B------:R-:W-:Y:S02]  /*fb60*/  MOV R6, R8 ;  /* 0x0000000800067202 */ /* 0x000fe40000000f00 */
[----:B------:R-:W-:Y:S01]  /*fb70*/  ISETP.GE.OR P4, PT, R3, UR4, P1 ;  /* 0x0000000403007c0c */ /* 0x000fe20008f86670 */
[----:B------:R-:W3:Y:S01]  /*fb80*/  SHFL.IDX PT, R8, R2, 0x2, 0x1c1f ;  /* 0x005c1f0002087f89 */ /* 0x000ee200000e0000 */
[----:B------:R-:W-:-:S03]  /*fb90*/  ISETP.GE.OR P3, PT, R17, UR4, P1 ;  /* 0x0000000411007c0c */ /* 0x000fc60008f66670 */
[----:B------:R-:W-:Y:S04]  /*fba0*/  SHFL.IDX PT, R14, R2, 0x3, 0x1c1f ;  /* 0x007c1f00020e7f89 */ /* 0x000fe800000e0000 */
[----:B------:R4:W3:Y:S01]  /*fbb0*/  SHFL.IDX PT, R15, R0, 0x3, 0x1c1f ;  /* 0x007c1f00000f7f89 */ /* 0x0008e200000e0000 */
[----:B------:R-:W-:-:S03]  /*fbc0*/  IADD3 R16, R3, 0x40, RZ ;  /* 0x0000004003107810 */ /* 0x000fc60007ffe0ff */
[----:B--2---:R2:W-:Y:S01]  /*fbd0*/  @!P4 ST.E [R12.64], R21 ;  /* 0x000000150c00c985 */ /* 0x0045e2000c101906 */
[----:B------:R-:W-:-:S03]  /*fbe0*/  ISETP.GE.OR P2, PT, R16, UR4, P1 ;  /* 0x0000000410007c0c */ /* 0x000fc60008f46670 */
[----:B-1----:R2:W-:Y:S01]  /*fbf0*/  @!P3 ST.E [R10.64], R22 ;  /* 0x000000160a00b985 */ /* 0x0025e2000c101906 */
[----:B------:R-:W-:Y:S01]  /*fc00*/  ISETP.GE.AND P3, PT, R3, UR4, PT ;  /* 0x0000000403007c0c */ /* 0x000fe2000bf66270 */
[----:B----4-:R-:W-:-:S04]  /*fc10*/  IMAD R0, R4, c[0x0][0x428], RZ ;  /* 0x00010a0004007a24 */ /* 0x010fc800078e02ff */
[C---:B------:R-:W-:Y:S02]  /*fc20*/  IMAD R0, R5.reuse, c[0x0][0x42c], R0 ;  /* 0x00010b0005007a24 */ /* 0x040fe400078e0200 */
[----:B------:R-:W-:Y:S01]  /*fc30*/  IMAD.WIDE.U32 R4, R5, c[0x0][0x428], R6 ;  /* 0x00010a0005047a25 */ /* 0x000fe200078e0006 */
[----:B------:R-:W-:-:S04]  /*fc40*/  IADD3 R6, R3, 0x48, RZ ;  /* 0x0000004803067810 */ /* 0x000fc80007ffe0ff */
[----:B------:R-:W-:Y:S01]  /*fc50*/  ISETP.GE.OR P1, PT, R6, UR4, P1 ;  /* 0x0000000406007c0c */ /* 0x000fe20008f26670 */
[----:B------:R-:W-:Y:S01]  /*fc60*/  IMAD.IADD R0, R5, 0x1, R0 ;  /* 0x0000000105007824 */ /* 0x000fe200078e0200 */
[C---:B------:R-:W-:Y:S01]  /*fc70*/  LEA R19, P0, R4.reuse, c[0x0][0x400], 0x2 ;  /* 0x0001000004137a11 */ /* 0x040fe200078010ff */
[----:B---3--:R2:W-:Y:S03]  /*fc80*/  @!P2 ST.E [R8.64], R23 ;  /* 0x000000170800a985 */ /* 0x0085e6000c101906 */
[----:B------:R-:W-:Y:S02]  /*fc90*/  LEA.HI.X R18, R4, c[0x0][0x404], R0, 0x2, P0 ;  /* 0x0001010004127a11 */ /* 0x000fe400000f1400 */
[----:B------:R2:W1:Y:S01]  /*fca0*/  SHFL.IDX PT, R0, R19, RZ, 0x1c1f ;  /* 0x001c1fff13007589 */ /* 0x00046200000e0000 */
[----:B------:R-:W-:Y:S02]  /*fcb0*/  ISETP.GE.AND P2, PT, R17, UR4, PT ;  /* 0x0000000411007c0c */ /* 0x000fe4000bf46270 */
[----:B------:R-:W-:Y:S01]  /*fcc0*/  ISETP.GE.AND P0, PT, R6, UR4, PT ;  /* 0x0000000406007c0c */ /* 0x000fe2000bf06270 */
[----:B------:R2:W3:Y:S04]  /*fcd0*/  SHFL.IDX PT, R2, R18, RZ, 0x1c1f ;  /* 0x001c1fff12027589 */ /* 0x0004e800000e0000 */
[----:B------:R2:W-:Y:S01]  /*fce0*/  @!P1 ST.E [R14.64], R20 ;  /* 0x000000140e009985 */ /* 0x0005e2000c101906 */
[----:B------:R-:W-:Y:S01]  /*fcf0*/  ISETP.GE.AND P1, PT, R16, UR4, PT ;  /* 0x0000000410007c0c */ /* 0x000fe2000bf26270 */
[----:B------:R-:W-:Y:S07]  /*fd00*/  @P3 BRA `(.L_x_1302) ;  /* 0x0000031000003947 */ /* 0x000fee0003800000 */
[----:B-----5:R-:W-:Y:S02]  /*fd10*/  ISETP.GE.AND P4, PT, R47, c[0x0][0x3c8], PT ;  /* 0x0000f2002f007a0c */ /* 0x020fe40003f86270 */
[----:B------:R-:W-:-:S02]  /*fd20*/  ISETP.GE.AND P3, PT, R45, c[0x0][0x3c8], PT ;  /* 0x0000f2002d007a0c */ /* 0x000fc40003f66270 */
[----:B------:R-:W-:-:S09]  /*fd30*/  ISETP.GE.AND P6, PT, R29, c[0x0][0x3c8], PT ;  /* 0x0000f2001d007a0c */ /* 0x000fd20003fc6270 */
[----:B-1----:R-:W-:-:S04]  /*fd40*/  @!P4 LEA R4, P5, R47, R0, 0x2 ;  /* 0x000000002f04c211 */ /* 0x002fc800078a10ff */
[----:B---3--:R-:W-:Y:S02]  /*fd50*/  @!P4 LEA.HI.X R5, R47, R2, R48, 0x2, P5 ;  /* 0x000000022f05c211 */ /* 0x008fe400028f1430 */
[----:B------:R-:W-:-:S03]  /*fd60*/  ISETP.GE.AND P5, PT, R43, c[0x0][0x3c8], PT ;  /* 0x0000f2002b007a0c */ /* 0x000fc60003fa6270 */
[----:B------:R1:W-:Y:S02]  /*fd70*/  @!P4 ST.E.64 [R4.64], R140 ;  /* 0x0000008c0400c985 */ /* 0x0003e4000c101b06 */
[----:B-1----:R-:W-:-:S04]  /*fd80*/  @!P3 LEA R4, P4, R45, R0, 0x2 ;  /* 0x000000002d04b211 */ /* 0x002fc800078810ff */
[----:B------:R-:W-:Y:S02]  /*fd90*/  @!P3 LEA.HI.X R5, R45, R2, R46, 0x2, P4 ;  /* 0x000000022d05b211 */ /* 0x000fe400020f142e */
        /* <DEDUP_REMOVED lines=25> */
[----:B------:R1:W-:Y:S01]  /*ff30*/  @!P3 ST.E.64 [R4.64], R168 ;  /* 0x000000a80400b985 */ /* 0x0003e2000c101b06 */
[----:B--2---:R-:W-:-:S04]  /*ff40*/  @!P5 LEA R10, P3, R31, R0, 0x2 ;  /* 0x000000001f0ad211 */ /* 0x004fc800078610ff */
[----:B------:R-:W-:Y:S02]  /*ff50*/  @!P5 LEA.HI.X R11, R31, R2, R32, 0x2, P3 ;  /* 0x000000021f0bd211 */ /* 0x000fe400018f1420 */
[----:B------:R-:W-:Y:S02]  /*ff60*/  ISETP.GE.AND P5, PT, R27, c[0x0][0x3c8], PT ;  /* 0x0000f2001b007a0c */ /* 0x000fe40003fa6270 */
[----:B------:R-:W-:-:S04]  /*ff70*/  @!P6 LEA R8, P3, R29, R0, 0x2 ;  /* 0x000000001d08e211 */ /* 0x000fc800078610ff */
[----:B------:R-:W-:-:S07]  /*ff80*/  @!P6 LEA.HI.X R9, R29, R2, R30, 0x2, P3 ;  /* 0x000000021d09e211 */ /* 0x000fce00018f141e */
[----:B------:R-:W-:-:S04]  /*ff90*/  @!P5 LEA R6, P3, R27, R0, 0x2 ;  /* 0x000000001b06d211 */ /* 0x000fc800078610ff */
[----:B------:R-:W-:Y:S02]  /*ffa0*/  @!P5 LEA.HI.X R7, R27, R2, R28, 0x2, P3 ;  /* 0x000000021b07d211 */ /* 0x000fe400018f141c */
[----:B-1----:R-:W-:-:S04]  /*ffb0*/  @!P4 LEA R4, P3, R25, R0, 0x2 ;  /* 0x000000001904c211 */ /* 0x002fc800078610ff */
[----:B------:R-:W-:Y:S02]  /*ffc0*/  @!P4 LEA.HI.X R5, R25, R2, R26, 0x2, P3 ;  /* 0x000000021905c211 */ /* 0x000fe400018f141a */
[----:B------:R-:W-:-:S13]  /*ffd0*/  ISETP.GE.AND P3, PT, R31, c[0x0][0x3c8], PT ;  /* 0x0000f2001f007a0c */ /* 0x000fda0003f66270 */
[----:B------:R1:W-:Y:S04]  /*ffe0*/  @!P3 ST.E.64 [R10.64], R68 ;  /* 0x000000440a00b985 */ /* 0x0003e8000c101b06 */
[----:B------:R1:W-:Y:S04]  /*fff0*/  @!P6 ST.E.64 [R8.64], R80 ;  /* 0x000000500800e985 */ /* 0x0003e8000c101b06 */
[----:B------:R1:W-:Y:S04]  /*10000*/  @!P5 ST.E.64 [R6.64], R84 ;  /* 0x000000540600d985 */ /* 0x0003e8000c101b06 */
[----:B------:R1:W-:Y:S02]  /*10010*/  @!P4 ST.E.64 [R4.64], R96 ;  /* 0x000000600400c985 */ /* 0x0003e4000c101b06 */
.L_x_1302:
[----:B------:R-:W-:Y:S05]  /*10020*/  BSYNC B0 ;  /* 0x0000000000007941 */ /* 0x000fea0003800000 */
.L_x_1301:
[----:B---3--:R3:W4:Y:S01]  /*10030*/  SHFL.IDX PT, R2, R18, 0x1, 0x1c1f ;  /* 0x003c1f0012027f89 */ /* 0x00872200000e0000 */
[----:B------:R-:W-:Y:S03]  /*10040*/  BSSY B0, `(.L_x_1303) ;  /* 0x0000033000007945 */ /* 0x000fe60003800000 */
[----:B-1----:R3:W1:Y:S01]  /*10050*/  SHFL.IDX PT, R0, R19, 0x1, 0x1c1f ;  /* 0x003c1f0013007f89 */ /* 0x00266200000e0000 */
[----:B------:R-:W-:Y:S05]  /*10060*/  @P2 BRA `(.L_x_1304) ;  /* 0x0000030000002947 */ /* 0x000fea0003800000 */
[----:B-----5:R-:W-:Y:S02]  /*10070*/  ISETP.GE.AND P2, PT, R47, c[0x0][0x3c8], PT ;  /* 0x0000f2002f007a0c */ /* 0x020fe40003f46270 */
[----:B------:R-:W-:-:S02]  /*10080*/  ISETP.GE.AND P3, PT, R45, c[0x0][0x3c8], PT ;  /* 0x0000f2002d007a0c */ /* 0x000fc40003f66270 */
[----:B------:R-:W-:-:S09]  /*10090*/  ISETP.GE.AND P5, PT, R43, c[0x0][0x3c8], PT ;  /* 0x0000f2002b007a0c */ /* 0x000fd20003fa6270 */
[----:B-1----:R-:W-:-:S04]  /*100a0*/  @!P2 LEA R4, P4, R47, R0, 0x2 ;  /* 0x000000002f04a211 */ /* 0x002fc800078810ff */
[----:B----4-:R-:W-:Y:S02]  /*100b0*/  @!P2 LEA.HI.X R5, R47, R2, R48, 0x2, P4 ;  /* 0x000000022f05a211 */ /* 0x010fe400020f1430 */
        /* <DEDUP_REMOVED lines=8> */
[----:B----4-:R-:W-:Y:S02]  /*10140*/  @!P2 LEA R6, P4, R41, R0, 0x2 ;  /* 0x000000002906a211 */ /* 0x010fe400078810ff */
[----:B------:R1:W-:Y:S01]  /*10150*/  @!P5 ST.E.64 [R4.64], R150 ;  /* 0x000000960400d985 */ /* 0x0003e2000c101b06 */
[----:B------:R-:W-:Y:S02]  /*10160*/  ISETP.GE.AND P5, PT, R37, c[0x0][0x3c8], PT ;  /* 0x0000f20025007a0c */ /* 0x000fe40003fa6270 */
[----:B------:R-:W-:-:S05]  /*10170*/  @!P2 LEA.HI.X R7, R41, R2, R42, 0x2, P4 ;  /* 0x000000022907a211 */ /* 0x000fca00020f142a */
[----:B------:R4:W-:Y:S01]  /*10180*/  @!P2 ST.E.64 [R6.64], R154 ;  /* 0x0000009a0600a985 */ /* 0x0009e2000c101b06 */
[----:B------:R-:W-:Y:S02]  /*10190*/  ISETP.GE.AND P2, PT, R35, c[0x0][0x3c8], PT ;  /* 0x0000f20023007a0c */ /* 0x000fe40003f46270 */
[----:B-1----:R-:W-:-:S04]  /*101a0*/  @!P3 LEA R4, P4, R39, R0, 0x2 ;  /* 0x000000002704b211 */ /* 0x002fc800078810ff */
[----:B------:R-:W-:Y:S02]  /*101b0*/  @!P3 LEA.HI.X R5, R39, R2, R40, 0x2, P4 ;  /* 0x000000022705b211 */ /* 0x000fe400020f1428 */
[----:B----4-:R-:W-:-:S03]  /*101c0*/  @!P5 LEA R6, P4, R37, R0, 0x2 ;  /* 0x000000002506d211 */ /* 0x010fc600078810ff */
        /* <DEDUP_REMOVED lines=15> */
[----:B------:R-:W-:-:S03]  /*102c0*/  ISETP.GE.AND P2, PT, R25, c[0x0][0x3c8], PT ;  /* 0x0000f20019007a0c */ /* 0x000fc60003f46270 */
[----:B------:R1:W-:Y:S01]  /*102d0*/  @!P5 ST.E.64 [R4.64], R70 ;  /* 0x000000460400d985 */ /* 0x0003e2000c101b06 */
[----:B--2---:R-:W-:-:S04]  /*102e0*/  @!P4 LEA R8, P5, R29, R0, 0x2 ;  /* 0x000000001d08c211 */ /* 0x004fc800078a10ff */
[----:B------:R-:W-:Y:S02]  /*102f0*/  @!P4 LEA.HI.X R9, R29, R2, R30, 0x2, P5 ;  /* 0x000000021d09c211 */ /* 0x000fe400028f141e */
[----:B----4-:R-:W-:-:S03]  /*10300*/  @!P3 LEA R6, P5, R27, R0, 0x2 ;  /* 0x000000001b06b211 */ /* 0x010fc600078a10ff */
[----:B------:R2:W-:Y:S01]  /*10310*/  @!P4 ST.E.64 [R8.64], R82 ;  /* 0x000000520800c985 */ /* 0x0005e2000c101b06 */
[----:B------:R-:W-:-:S05]  /*10320*/  @!P3 LEA.HI.X R7, R27, R2, R28, 0x2, P5 ;  /* 0x000000021b07b211 */ /* 0x000fca00028f141c */
[----:B------:R2:W-:Y:S01]  /*10330*/  @!P3 ST.E.64 [R6.64], R86 ;  /* 0x000000560600b985 */ /* 0x0005e2000c101b06 */
[----:B-1----:R-:W-:-:S04]  /*10340*/  @!P2 LEA R4, P5, R25, R0, 0x2 ;  /* 0x000000001904a211 */ /* 0x002fc800078a10ff */
[----:B------:R-:W-:-:S05]  /*10350*/  @!P2 LEA.HI.X R5, R25, R2, R26, 0x2, P5 ;  /* 0x000000021905a211 */ /* 0x000fca00028f141a */
[----:B------:R2:W-:Y:S04]  /*10360*/  @!P2 ST.E.64 [R4.64], R98 ;  /* 0x000000620400a985 */ /* 0x0005e8000c101b06 */
.L_x_1304:
[----:B------:R-:W-:Y:S05]  /*10370*/  BSYNC B0 ;  /* 0x0000000000007941 */ /* 0x000fea0003800000 */
.L_x_1303:
[----:B----4-:R4:W2:Y:S01]  /*10380*/  SHFL.IDX PT, R2, R18, 0x2, 0x1c1f ;  /* 0x005c1f0012027f89 */ /* 0x0108a200000e0000 */
[----:B------:R-:W-:Y:S03]  /*10390*/  BSSY B0, `(.L_x_1305) ;  /* 0x0000033000007945 */ /* 0x000fe60003800000 */
[----:B-1----:R4:W1:Y:S01]  /*103a0*/  SHFL.IDX PT, R0, R19, 0x2, 0x1c1f ;  /* 0x005c1f0013007f89 */ /* 0x00286200000e0000 */
[----:B------:R-:W-:Y:S05]  /*103b0*/  @P1 BRA `(.L_x_1306) ;  /* 0x0000030000001947 */ /* 0x000fea0003800000 */
[----:B-----5:R-:W-:Y:S02]  /*103c0*/  ISETP.GE.AND P3, PT, R47, c[0x0][0x3c8], PT ;  /* 0x0000f2002f007a0c */ /* 0x020fe40003f66270 */
[----:B------:R-:W-:Y:S02]  /*103d0*/  ISETP.GE.AND P5, PT, R45, c[0x0][0x3c8], PT ;  /* 0x0000f2002d007a0c */ /* 0x000fe40003fa6270 */
[----:B------:R-:W-:Y:S02]  /*103e0*/  ISETP.GE.AND P2, PT, R43, c[0x0][0x3c8], PT ;  /* 0x0000f2002b007a0c */ /* 0x000fe40003f46270 */
[----:B------:R-:W-:-:S07]  /*103f0*/  ISETP.GE.AND P1, PT, R41, c[0x0][0x3c8], PT ;  /* 0x0000f20029007a0c */ /* 0x000fce0003f26270 */
[----:B-12---:R-:W-:-:S04]  /*10400*/  @!P3 LEA R4, P4, R47, R0, 0x2 ;  /* 0x000000002f04b211 */ /* 0x006fc800078810ff */
        /* <DEDUP_REMOVED lines=8> */
[----:B------:R-:W-:Y:S02]  /*10490*/  @!P2 LEA.HI.X R5, R43, R2, R44, 0x2, P4 ;  /* 0x000000022b05a211 */ /* 0x000fe400020f142c */
[----:B--2---:R-:W-:-:S03]  /*104a0*/  @!P1 LEA R6, P4, R41, R0, 0x2 ;  /* 0x0000000029069211 */ /* 0x004fc600078810ff */
[----:B------:R1:W-:Y:S01]  /*104b0*/  @!P2 ST.E.64 [R4.64], R128 ;  /* 0x000000800400a985 */ /* 0x0003e2000c101b06 */
[----:B------:R-:W-:Y:S02]  /*104c0*/  @!P1 LEA.HI.X R7, R41, R2, R42, 0x2, P4 ;  /* 0x0000000229079211 */ /* 0x000fe400020f142a */
[----:B------:R-:W-:-:S03]  /*104d0*/  ISETP.GE.AND P2, PT, R35, c[0x0][0x3c8], PT ;  /* 0x0000f20023007a0c */ /* 0x000fc60003f46270 */
[----:B------:R2:W-:Y:S01]  /*104e0*/  @!P1 ST.E.64 [R6.64], R124 ;  /* 0x0000007c06009985 */ /* 0x0005e2000c101b06 */
[----:B------:R-:W-:Y:S02]  /*104f0*/  ISETP.GE.AND P1, PT, R33, c[0x0][0x3c8], PT ;  /* 0x0000f20021007a0c */ /* 0x000fe40003f26270 */
[----:B-1----:R-:W-:-:S04]  /*10500*/  @!P3 LEA R4, P4, R39, R0, 0x2 ;  /* 0x000000002704b211 */ /* 0x002fc800078810ff */
[----:B------:R-:W-:Y:S02]  /*10510*/  @!P3 LEA.HI.X R5, R39, R2, R40, 0x2, P4 ;  /* 0x000000022705b211 */ /* 0x000fe400020f1428 */
[----:B------:R-:W-:-:S03]  /*10520*/  @!P5 LEA R8, P4, R37, R0, 0x2 ;  /* 0x000000002508d211 */ /* 0x000fc600078810ff */
[----:B------:R1:W-:Y:S01]  /*10530*/  @!P3 ST.E.64 [R4.64], R120 ;  /* 0x000000780400b985 */ /* 0x0003e2000c101b06 */
[----:B------:R-:W-:Y:S02]  /*10540*/  @!P5 LEA.HI.X R9, R37, R2, R38, 0x2, P4 ;  /* 0x000000022509d211 */ /* 0x000fe400020f1426 */
[----:B------:R-:W-:Y:S02]  /*10550*/  ISETP.GE.AND P4, PT, R31, c[0x0][0x3c8], PT ;  /* 0x0000f2001f007a0c */ /* 0x000fe40003f86270 */
[C---:B--2---:R-:W-:Y:S01]  /*10560*/  @!P2 LEA R6, P3, R35.reuse, R0, 0x2 ;  /* 0x000000002306a211 */ /* 0x044fe200078610ff */
[----:B------:R2:W-:Y:S03]  /*10570*/  @!P5 ST.E.64 [R8.64], R116 ;  /* 0x000000740800d985 */ /* 0x0005e6000c101b06 */
        /* <DEDUP_REMOVED lines=8> */
[----:B------:R-:W-:Y:S02]  /*10600*/  ISETP.GE.AND P1, PT, R25, c[0x0][0x3c8], PT ;  /* 0x0000f20019007a0c */ /* 0x000fe40003f26270 */
[----:B------:R-:W-:Y:S02]  /*10610*/  @!P4 LEA.HI.X R11, R31, R2, R32, 0x2, P5 ;  /* 0x000000021f0bc211 */ /* 0x000fe400028f1420 */
[----:B--2---:R-:W-:-:S03]  /*10620*/  @!P3 LEA R8, P5, R29, R0, 0x2 ;  /* 0x000000001d08b211 */ /* 0x004fc600078a10ff */
[----:B------:R2:W-:Y:S01]  /*10630*/  @!P4 ST.E.64 [R10.64], R72 ;  /* 0x000000480a00c985 */ /* 0x0005e2000c101b06 */
[----:B------:R-:W-:Y:S02]  /*10640*/  @!P3 LEA.HI.X R9, R29, R2, R30, 0x2, P5 ;  /* 0x000000021d09b211 */ /* 0x000fe400028f141e */
[----:B---3--:R-:W-:-:S03]  /*10650*/  @!P2 LEA R6, P5, R27, R0, 0x2 ;  /* 0x000000001b06a211 */ /* 0x008fc600078a10ff */
[----:B------:R2:W-:Y:S01]  /*10660*/  @!P3 ST.E.64 [R8.64], R76 ;  /* 0x0000004c0800b985 */ /* 0x0005e2000c101b06 */
[----:B------:R-:W-:-:S05]  /*10670*/  @!P2 LEA.HI.X R7, R27, R2, R28, 0x2, P5 ;  /* 0x000000021b07a211 */ /* 0x000fca00028f141c */
[----:B------:R2:W-:Y:S01]  /*10680*/  @!P2 ST.E.64 [R6.64], R88 ;  /* 0x000000580600a985 */ /* 0x0005e2000c101b06 */
[----:B-1----:R-:W-:-:S04]  /*10690*/  @!P1 LEA R4, P5, R25, R0, 0x2 ;  /* 0x0000000019049211 */ /* 0x002fc800078a10ff */
[----:B------:R-:W-:-:S05]  /*106a0*/  @!P1 LEA.HI.X R5, R25, R2, R26, 0x2, P5 ;  /* 0x0000000219059211 */ /* 0x000fca00028f141a */
[----:B------:R2:W-:Y:S04]  /*106b0*/  @!P1 ST.E.64 [R4.64], R92 ;  /* 0x0000005c04009985 */ /* 0x0005e8000c101b06 */
.L_x_1306:
[----:B------:R-:W-:Y:S05]  /*106c0*/  BSYNC B0 ;  /* 0x0000000000007941 */ /* 0x000fea0003800000 */
.L_x_1305:
[----:B--2---:R2:W3:Y:S04]  /*106d0*/  SHFL.IDX PT, R2, R18, 0x3, 0x1c1f ;  /* 0x007c1f0012027f89 */ /* 0x0044e800000e0000 */
[----:B-1----:R2:W1:Y:S01]  /*106e0*/  SHFL.IDX PT, R0, R19, 0x3, 0x1c1f ;  /* 0x007c1f0013007f89 */ /* 0x00246200000e0000 */
[----:B------:R-:W-:Y:S05]  /*106f0*/  @P0 BRA `(.L_x_1307) ;  /* 0x000005e000000947 */ /* 0x000fea0003800000 */
[----:B-----5:R-:W-:Y:S02]  /*10700*/  ISETP.GE.AND P1, PT, R47, c[0x0][0x3c8], PT ;  /* 0x0000f2002f007a0c */ /* 0x020fe40003f26270 */
[----:B------:R-:W-:Y:S02]  /*10710*/  ISETP.GE.AND P2, PT, R45, c[0x0][0x3c8], PT ;  /* 0x0000f2002d007a0c */ /* 0x000fe40003f46270 */
[----:B------:R-:W-:Y:S02]  /*10720*/  ISETP.GE.AND P4, PT, R43, c[0x0][0x3c8], PT ;  /* 0x0000f2002b007a0c */ /* 0x000fe40003f86270 */
[----:B------:R-:W-:-:S07]  /*10730*/  ISETP.GE.AND P3, PT, R41, c[0x0][0x3c8], PT ;  /* 0x0000f20029007a0c */ /* 0x000fce0003f66270 */
[----:B-1----:R-:W-:-:S04]  /*10740*/  @!P1 LEA R4, P0, R47, R0, 0x2 ;  /* 0x000000002f049211 */ /* 0x002fc800078010ff */
[----:B---3--:R-:W-:Y:S02]  /*10750*/  @!P1 LEA.HI.X R5, R47, R2, R48, 0x2, P0 ;  /* 0x000000022f059211 */ /* 0x008fe400000f1430 */
[----:B------:R-:W-:-:S03]  /*10760*/  @!P2 LEA R6, P0, R45, R0, 0x2 ;  /* 0x000000002d06a211 */ /* 0x000fc600078010ff */
[----:B------:R1:W-:Y:S01]  /*10770*/  @!P1 ST.E.64 [R4.64], R138 ;  /* 0x0000008a04009985 */ /* 0x0003e2000c101b06 */
[----:B------:R-:W-:Y:S02]  /*10780*/  ISETP.GE.AND P1, PT, R39, c[0x0][0x3c8], PT ;  /* 0x0000f20027007a0c */ /* 0x000fe40003f26270 */
[----:B------:R-:W-:Y:S02]  /*10790*/  @!P2 LEA.HI.X R7, R45, R2, R46, 0x2, P0 ;  /* 0x000000022d07a211 */ /* 0x000fe400000f142e */
[----:B------:R-:W-:-:S03]  /*107a0*/  ISETP.GE.AND P0, PT, R37, c[0x0][0x3c8], PT ;  /* 0x0000f20025007a0c */ /* 0x000fc60003f06270 */
[----:B------:R3:W-:Y:S01]  /*107b0*/  @!P2 ST.E.64 [R6.64], R134 ;  /* 0x000000860600a985 */ /* 0x0007e2000c101b06 */
[----:B------:R-:W-:-:S04]  /*107c0*/  @!P3 LEA R8, P2, R41, R0, 0x2 ;  /* 0x000000002908b211 */ /* 0x000fc800078410ff */
[----:B------:R-:W-:Y:S02]  /*107d0*/  @!P3 LEA.HI.X R9, R41, R2, R42, 0x2, P2 ;  /* 0x000000022909b211 */ /* 0x000fe400010f142a */
[----:B-1----:R-:W-:-:S04]  /*107e0*/  @!P4 LEA R4, P5, R43, R0, 0x2 ;  /* 0x000000002b04c211 */ /* 0x002fc800078a10ff */
[----:B------:R-:W-:Y:S02]  /*107f0*/  @!P4 LEA.HI.X R5, R43, R2, R44, 0x2, P5 ;  /* 0x000000022b05c211 */ /* 0x000fe400028f142c */
[----:B---3--:R-:W-:-:S03]  /*10800*/  @!P0 LEA R6, P2, R37, R0, 0x2 ;  /* 0x0000000025068211 */ /* 0x008fc600078410ff */
[----:B------:R1:W-:Y:S01]  /*10810*/  @!P4 ST.E.64 [R4.64], R130 ;  /* 0x000000820400c985 */ /* 0x0003e2000c101b06 */
[----:B------:R-:W-:Y:S02]  /*10820*/  ISETP.GE.AND P4, PT, R35, c[0x0][0x3c8], PT ;  /* 0x0000f20023007a0c */ /* 0x000fe40003f86270 */
[----:B------:R-:W-:Y:S01]  /*10830*/  @!P0 LEA.HI.X R7, R37, R2, R38, 0x2, P2 ;  /* 0x0000000225078211 */ /* 0x000fe200010f1426 */
[----:B------:R-:W-:Y:S01]  /*10840*/  @!P3 ST.E.64 [R8.64], R126 ;  /* 0x0000007e0800b985 */ /* 0x000fe2000c101b06 */
[----:B------:R-:W-:Y:S02]  /*10850*/  ISETP.GE.AND P3, PT, R33, c[0x0][0x3c8], PT ;  /* 0x0000f20021007a0c */ /* 0x000fe40003f66270 */
[----:B------:R-:W-:Y:S02]  /*10860*/  ISETP.GE.AND P2, PT, R31, c[0x0][0x3c8], PT ;  /* 0x0000f2001f007a0c */ /* 0x000fe40003f46270 */
[----:B-1----:R-:W-:-:S04]  /*10870*/  @!P1 LEA R4, P5, R39, R0, 0x2 ;  /* 0x0000000027049211 */ /* 0x002fc800078a10ff */
[----:B------:R-:W-:-:S05]  /*10880*/  @!P1 LEA.HI.X R5, R39, R2, R40, 0x2, P5 ;  /* 0x0000000227059211 */ /* 0x000fca00028f1428 */
[----:B------:R1:W-:Y:S01]  /*10890*/  @!P1 ST.E.64 [R4.64], R122 ;  /* 0x0000007a04009985 */ /* 0x0003e2000c101b06 */
[----:B------:R-:W-:-:S03]  /*108a0*/  ISETP.GE.AND P1, PT, R29, c[0x0][0x3c8], PT ;  /* 0x0000f2001d007a0c */ /* 0x000fc60003f26270 */
[----:B------:R3:W-:Y:S01]  /*108b0*/  @!P0 ST.E.64 [R6.64], R118 ;  /* 0x0000007606008985 */ /* 0x0007e2000c101b06 */
[----:B------:R-:W-:Y:S02]  /*108c0*/  ISETP.GE.AND P0, PT, R27, c[0x0][0x3c8], PT ;  /* 0x0000f2001b007a0c */ /* 0x000fe40003f06270 */
[----:B-1----:R-:W-:-:S04]  /*108d0*/  @!P4 LEA R4, P5, R35, R0, 0x2 ;  /* 0x000000002304c211 */ /* 0x002fc800078a10ff */
[----:B------:R-:W-:Y:S02]  /*108e0*/  @!P4 LEA.HI.X R5, R35, R2, R36, 0x2, P5 ;  /* 0x000000022305c211 */ /* 0x000fe400028f1424 */
[----:B------:R-:W-:-:S03]  /*108f0*/  @!P3 LEA R10, P5, R33, R0, 0x2 ;  /* 0x00000000210ab211 */ /* 0x000fc600078a10ff */
[----:B------:R1:W-:Y:S01]  /*10900*/  @!P4 ST.E.64 [R4.64], R114 ;  /* 0x000000720400c985 */ /* 0x0003e2000c101b06 */
[----:B------:R-:W-:Y:S02]  /*10910*/  @!P2 LEA R8, P4, R31, R0, 0x2 ;  /* 0x000000001f08a211 */ /* 0x000fe400078810ff */
[----:B------:R-:W-:Y:S02]  /*10920*/  @!P3 LEA.HI.X R11, R33, R2, R34, 0x2, P5 ;  /* 0x00000002210bb211 */ /* 0x000fe400028f1422 */
[----:B---3--:R-:W-:Y:S02]  /*10930*/  @!P1 LEA R6, P5, R29, R0, 0x2 ;  /* 0x000000001d069211 */ /* 0x008fe400078a10ff */
[-C--:B------:R-:W-:Y:S01]  /*10940*/  @!P2 LEA.HI.X R9, R31, R2.reuse, R32, 0x2, P4 ;  /* 0x000000021f09a211 */ /* 0x080fe200020f1420 */
[----:B------:R3:W-:Y:S01]  /*10950*/  @!P3 ST.E.64 [R10.64], R110 ;  /* 0x0000006e0a00b985 */ /* 0x0007e2000c101b06 */
[----:B------:R-:W-:-:S03]  /*10960*/  @!P1 LEA.HI.X R7, R29, R2, R30, 0x2, P5 ;  /* 0x000000021d079211 */ /* 0x000fc600028f141e */
[----:B------:R3:W-:Y:S04]  /*10970*/  @!P2 ST.E.64 [R8.64], R74 ;  /* 0x0000004a0800a985 */ /* 0x0007e8000c101b06 */
[----:B------:R3:W-:Y:S01]  /*10980*/  @!P1 ST.E.64 [R6.64], R78 ;  /* 0x0000004e06009985 */ /* 0x0007e2000c101b06 */
[----:B-1----:R-:W-:-:S04]  /*10990*/  @!P0 LEA R4, P4, R27, R0, 0x2 ;  /* 0x000000001b048211 */ /* 0x002fc800078810ff */
[----:B------:R-:W-:-:S05]  /*109a0*/  @!P0 LEA.HI.X R5, R27, R2, R28, 0x2, P4 ;  /* 0x000000021b058211 */ /* 0x000fca00020f141c */
[----:B------:R3:W-:Y:S01]  /*109b0*/  @!P0 ST.E.64 [R4.64], R90 ;  /* 0x0000005a04008985 */ /* 0x0007e2000c101b06 */
[----:B------:R-:W-:-:S13]  /*109c0*/  ISETP.GE.AND P0, PT, R25, c[0x0][0x3c8], PT ;  /* 0x0000f20019007a0c */ /* 0x000fda0003f06270 */
[----:B------:R-:W-:Y:S05]  /*109d0*/  @P0 BRA `(.L_x_1307) ;  /* 0x0000030000000947 */ /* 0x000fea0003800000 */
[----:B---3--:R-:W-:-:S04]  /*109e0*/  LEA R4, P0, R25, R0, 0x2 ;  /* 0x0000000019047211 */ /* 0x008fc800078010ff */
[----:B------:R-:W-:-:S05]  /*109f0*/  LEA.HI.X R5, R25, R2, R26, 0x2, P0 ;  /* 0x0000000219057211 */ /* 0x000fca00000f141a */
[----:B------:R1:W-:Y:S01]  /*10a00*/  ST.E.64 [R4.64], R94 ;  /* 0x0000005e04007985 */ /* 0x0003e2000c101b06 */
[----:B------:R-:W-:Y:S05]  /*10a10*/  BRA `(.L_x_1307) ;  /* 0x000002c000007947 */ /* 0x000fea0003800000 */
.L_x_1299:
[----:B------:R-:W2:Y:S02]  /*10a20*/  S2R R4, SR_TID.X ;  /* 0x0000000000047919 */ /* 0x000ea40000002100 */
[----:B--2---:R-:W-:-:S13]  /*10a30*/  ISETP.GT.AND P0, PT, R4, 0x7f, PT ;  /* 0x0000007f0400780c */ /* 0x004fda0003f04270 */
[----:B------:R-:W-:Y:S05]  /*10a40*/  @P0 BRA `(.L_x_1307) ;  /* 0x0000029000000947 */ /* 0x000fea0003800000 */
[----:B------:R-:W2:Y:S01]  /*10a50*/  LDL.LU R3, [R1+0x78] ;  /* 0x0000780001037983 */ /* 0x000ea20000300800 */
[----:B------:R-:W-:-:S05]  /*10a60*/  MOV R2, c[0x0][0x4e8] ;  /* 0x00013a0000027a02 */ /* 0x000fca0000000f00 */
[----:B------:R-:W-:Y:S01]  /*10a70*/  IMAD R0, R2, c[0x0][0x388], RZ ;  /* 0x0000e20002007a24 */ /* 0x000fe200078e02ff */
[----:B--2---:R-:W-:-:S04]  /*10a80*/  IADD3 R4, R3, R4, RZ ;  /* 0x0000000403047210 */ /* 0x004fc80007ffe0ff */
[----:B------:R-:W-:-:S13]  /*10a90*/  ISETP.GE.AND P0, PT, R4, R0, PT ;  /* 0x000000000400720c */ /* 0x000fda0003f06270 */
[----:B------:R-:W-:Y:S05]  /*10aa0*/  @P0 BRA `(.L_x_1307) ;  /* 0x0000023000000947 */ /* 0x000fea0003800000 */
[----:B------:R-:W2:Y:S04]  /*10ab0*/  LDL.LU R3, [R1+0x44] ;  /* 0x0000440001037983 */ /* 0x000ea80000300800 */
[----:B------:R-:W3:Y:S04]  /*10ac0*/  LDL.LU R9, [R1+0x40] ;  /* 0x0000400001097983 */ /* 0x000ee80000300800 */
[----:B------:R-:W4:Y:S01]  /*10ad0*/  LDL.LU R8, [R1+0x48] ;  /* 0x0000480001087983 */ /* 0x000f220000300800 */
[----:B------:R-:W-:-:S13]  /*10ae0*/  ISETP.NE.AND P0, PT, R2, 0x1, PT ;  /* 0x000000010200780c */ /* 0x000fda0003f05270 */
[----:B------:R-:W-:Y:S01]  /*10af0*/  @P0 IMAD.HI.U32 R7, R4, c[0x0][0x4ec], RZ ;  /* 0x00013b0004070a27 */ /* 0x000fe200078e00ff */
[----:B--2---:R-:W-:Y:S02]  /*10b00*/  SHF.R.S32.HI R0, RZ, 0x1f, R3 ;  /* 0x0000001fff007819 */ /* 0x004fe40000011403 */
[----:B---3--:R-:W-:-:S03]  /*10b10*/  SHF.R.S32.HI R6, RZ, 0x1f, R9 ;  /* 0x0000001fff067819 */ /* 0x008fc60000011409 */
[----:B------:R-:W-:-:S04]  /*10b20*/  IMAD R0, R0, c[0x0][0x4d0], RZ ;  /* 0x0001340000007a24 */ /* 0x000fc800078e02ff */
[C---:B------:R-:W-:Y:S01]  /*10b30*/  IMAD R5, R3.reuse, c[0x0][0x4d4], R0 ;  /* 0x0001350003057a24 */ /* 0x040fe200078e0200 */
[----:B------:R-:W-:Y:S01]  /*10b40*/  MOV R0, R4 ;  /* 0x0000000400007202 */ /* 0x000fe20000000f00 */
[----:B------:R-:W-:Y:S01]  /*10b50*/  IMAD.WIDE.U32 R2, R3, c[0x0][0x4d0], RZ ;  /* 0x0001340003027a25 */ /* 0x000fe200078e00ff */
[----:B------:R-:W-:-:S03]  /*10b60*/  @P0 SHF.R.U32.HI R0, RZ, c[0x0][0x4f0], R7 ;  /* 0x00013c00ff000a19 */ /* 0x000fc60000011607 */
[----:B------:R-:W-:Y:S01]  /*10b70*/  IMAD R6, R6, c[0x0][0x4d8], RZ ;  /* 0x0001360006067a24 */ /* 0x000fe200078e02ff */
[----:B------:R-:W-:Y:S02]  /*10b80*/  IADD3 R3, R3, R5, RZ ;  /* 0x0000000503037210 */ /* 0x000fe40007ffe0ff */
[----:B----4-:R-:W-:Y:S01]  /*10b90*/  SHF.R.S32.HI R5, RZ, 0x1f, R8 ;  /* 0x0000001fff057819 */ /* 0x010fe20000011408 */
[C---:B------:R-:W-:Y:S01]  /*10ba0*/  IMAD R7, R9.reuse, c[0x0][0x4dc], R6 ;  /* 0x0001370009077a24 */ /* 0x040fe200078e0206 */
[----:B------:R-:W-:Y:S01]  /*10bb0*/  IADD3 R6, -R0, RZ, RZ ;  /* 0x000000ff00067210 */ /* 0x000fe20007ffe1ff */
[----:B------:R-:W-:-:S04]  /*10bc0*/  IMAD.WIDE.U32 R2, R9, c[0x0][0x4d8], R2 ;  /* 0x0001360009027a25 */ /* 0x000fc800078e0002 */
[----:B------:R-:W-:Y:S01]  /*10bd0*/  IMAD R5, R5, c[0x0][0x4e0], RZ ;  /* 0x0001380005057a24 */ /* 0x000fe200078e02ff */
[----:B------:R-:W-:Y:S01]  /*10be0*/  IADD3 R3, R3, R7, RZ ;  /* 0x0000000703037210 */ /* 0x000fe20007ffe0ff */
[----:B------:R-:W-:Y:S01]  /*10bf0*/  IMAD R4, R6, c[0x0][0x4e8], R4 ;  /* 0x00013a0006047a24 */ /* 0x000fe200078e0204 */
[----:B------:R-:W-:Y:S01]  /*10c00*/  SHF.R.S32.HI R7, RZ, 0x1f, R0 ;  /* 0x0000001fff077819 */ /* 0x000fe20000011400 */
[C---:B------:R-:W-:Y:S02]  /*10c10*/  IMAD R6, R8.reuse, c[0x0][0x4e4], R5 ;  /* 0x0001390008067a24 */ /* 0x040fe400078e0205 */
[----:B------:R-:W-:Y:S01]  /*10c20*/  IMAD.WIDE.U32 R2, R8, c[0x0][0x4e0], R2 ;  /* 0x0001380008027a25 */ /* 0x000fe200078e0002 */
[----:B------:R-:W-:-:S04]  /*10c30*/  SHF.R.S32.HI R5, RZ, 0x1f, R4 ;  /* 0x0000001fff057819 */ /* 0x000fc80000011404 */
[----:B------:R-:W-:Y:S01]  /*10c40*/  IADD3 R2, P0, R0, R2, RZ ;  /* 0x0000000200027210 */ /* 0x000fe20007f1e0ff */
[----:B------:R-:W-:-:S03]  /*10c50*/  IMAD R0, R5, c[0x0][0x4c8], RZ ;  /* 0x0001320005007a24 */ /* 0x000fc600078e02ff */
[----:B------:R-:W-:Y:S01]  /*10c60*/  IADD3.X R3, R7, R3, R6, P0, !PT ;  /* 0x0000000307037210 */ /* 0x000fe200007fe406 */
[----:B------:R-:W-:-:S04]  /*10c70*/  IMAD R0, R4, c[0x0][0x4cc], R0 ;  /* 0x0001330004007a24 */ /* 0x000fc800078e0200 */
[----:B------:R-:W-:-:S05]  /*10c80*/  IMAD.WIDE.U32 R2, R4, c[0x0][0x4c8], R2 ;  /* 0x0001320004027a25 */ /* 0x000fca00078e0002 */
[----:B------:R-:W-:Y:S02]  /*10c90*/  IADD3 R0, R3, R0, RZ ;  /* 0x0000000003007210 */ /* 0x000fe40007ffe0ff */
[----:B------:R-:W-:-:S04]  /*10ca0*/  LEA R4, P0, R2, c[0x0][0x4a8], 0x2 ;  /* 0x00012a0002047a11 */ /* 0x000fc800078010ff */
[----:B------:R-:W-:Y:S02]  /*10cb0*/  LEA.HI.X R5, R2, c[0x0][0x4ac], R0, 0x2, P0 ;  /* 0x00012b0002057a11 */ /* 0x000fe400000f1400 */
[----:B------:R-:W-:-:S05]  /*10cc0*/  MOV R0, 0xff800000 ;  /* 0xff80000000007802 */ /* 0x000fca0000000f00 */
[----:B------:R2:W-:Y:S02]  /*10cd0*/  STG.E [R4.64], R0 ;  /* 0x0000000004007986 */ /* 0x0005e4000c101906 */
.L_x_1307:
[----:B------:R-:W-:Y:S05]  /*10ce0*/  BSYNC B1 ;  /* 0x0000000000017941 */ /* 0x000fea0003800000 */
.L_x_1298:
[----:B-12---:R-:W2:Y:S02]  /*10cf0*/  LDL R0, [R1+0xb8] ;  /* 0x0000b80001007983 */ /* 0x006ea40000100800 */
[----:B--2---:R-:W-:-:S13]  /*10d00*/  ISETP.NE.AND P0, PT, R0, RZ, PT ;  /* 0x000000ff0000720c */ /* 0x004fda0003f05270 */
[----:B------:R-:W-:Y:S01]  /*10d10*/  @P0 WARPSYNC 0xffffffff ;  /* 0xffffffff00000948 */ /* 0x000fe20003800000 */
[----:B------:R-:W-:Y:S06]  /*10d20*/  @P0 BAR.SYNC.DEFER_BLOCKING 0x5, 0x80 ;  /* 0x0142000000000b1d */ /* 0x000fec0000010000 */
[----:B------:R-:W1:Y:S04]  /*10d30*/  @P0 LDS R0, [0xc100] ;  /* 0x00c10000ff000984 */ /* 0x000e680000000800 */
[----:B-1----:R1:W-:Y:S04]  /*10d40*/  @P0 STL [R1+0x7c], R0 ;  /* 0x00007c0001000387 */ /* 0x0023e80000100800 */
[----:B------:R-:W-:Y:S06]  /*10d50*/  @P0 BAR.ARV 0x4, 0x80 ;  /* 0x0102000000000b1d */ /* 0x000fec0000002000 */
[----:B------:R-:W-:Y:S05]  /*10d60*/  @P0 BRA `(.L_x_1308) ;  /* 0x0000009000000947 */ /* 0x000fea0003800000 */
[----:B------:R-:W-:Y:S05]  /*10d70*/  BRA.DIV ~URZ, `(.L_x_1309) ;  /* 0x00002f427f007947 */ /* 0x000fea000b800000 */
[----:B-1----:R1:W2:Y:S02]  /*10d80*/  SHFL.IDX PT, R0, R24, RZ, 0x1f ;  /* 0x00001fff18007589 */ /* 0x0022a400000e0000 */
.L_x_1334:
[----:B---3--:R-:W3:Y:S01]  /*10d90*/  S2R R2, SR_TID.X ;  /* 0x0000000000027919 */ /* 0x008ee20000002100 */
[----:B------:R-:W-:Y:S03]  /*10da0*/  WARPSYNC 0xffffffff ;  /* 0xffffffff00007948 */ /* 0x000fe60003800000 */
[----:B------:R-:W-:Y:S06]  /*10db0*/  BAR.SYNC.DEFER_BLOCKING 0x4, 0x80 ;  /* 0x0102000000007b1d */ /* 0x000fec0000010000 */
[----:B--2---:R2:W-:Y:S01]  /*10dc0*/  STL [R1+0x7c], R0 ;  /* 0x00007c0001007387 */ /* 0x0045e20000100800 */
[----:B---3--:R-:W-:-:S13]  /*10dd0*/  LOP3.LUT P0, RZ, R2, 0x7f, RZ, 0xc0, !PT ;  /* 0x0000007f02ff7812 */ /* 0x008fda000780c0ff */
[----:B------:R2:W-:Y:S04]  /*10de0*/  @!P0 STS [0xc100], R24 ;  /* 0x00c10018ff008388 */ /* 0x0005e80000000800 */
[----:B------:R-:W-:Y:S06]  /*10df0*/  BAR.ARV 0x5, 0x80 ;  /* 0x0142000000007b1d */ /* 0x000fec0000002000 */
.L_x_1308:
[----:B-12---:R-:W2:Y:S02]  /*10e00*/  LDL R0, [R1+0x7c] ;  /* 0x00007c0001007983 */ /* 0x006ea40000100800 */
[----:B--2---:R-:W-:-:S13]  /*10e10*/  ISETP.GE.AND P0, PT, R0, c[0x0][0x538], PT ;  /* 0x00014e0000007a0c */ /* 0x004fda0003f06270 */
[----:B---345:R-:W-:Y:S01]  /*10e20*/  @P0 CALL.REL.NOINC `(.L_x_1310) ;  /* 0x0000001000000944 */ /* 0x038fe20003c00000 */
[----:B------:R-:W-:Y:S05]  /*10e30*/  BRA `(.L_x_1311) ;  /* 0xfffefcb000007947 */ /* 0x000fea000383ffff */
.L_x_1310:
[----:B------:R-:W-:Y:S05]  /*10e40*/  EXIT ;  /* 0x000000000000794d */ /* 0x000fea0003800000 */
.L_x_1256:
[----:B------:R-:W-:Y:S01]  /*10e50*/  IMAD.MOV.U32 R5, RZ, RZ, R10 ;  /* 0x000000ffff057224 */ /* 0x000fe200078e000a */
[----:B------:R-:W-:Y:S01]  /*10e60*/  MOV R3, RZ ;  /* 0x000000ff00037202 */ /* 0x000fe20000000f00 */
[----:B------:R-:W-:Y:S01]  /*10e70*/  IMAD.MOV.U32 R0, RZ, RZ, 0x1c1f ;  /* 0x00001c1fff007424 */ /* 0x000fe200078e00ff */
[----:B------:R-:W-:Y:S02]  /*10e80*/  MOV R2, 0x10ea0 ;  /* 0x00010ea000027802 */ /* 0x000fe40000000f00 */
[----:B-----5:R-:W-:Y:S05]  /*10e90*/  CALL.REL.NOINC `($__internal_18_$__cuda_sm70_shflsync_idx_p) ;  /* 0x00002ee000007944 */ /* 0x020fea0003c00000 */
[----:B------:R-:W-:Y:S01]  /*10ea0*/  MOV R4, R0 ;  /* 0x0000000000047202 */ /* 0x000fe20000000f00 */
[----:B------:R-:W-:Y:S05]  /*10eb0*/  BRA `(.L_x_1312) ;  /* 0xffff09f000007947 */ /* 0x000fea000383ffff */
.L_x_1257:
[----:B------:R-:W-:Y:S01]  /*10ec0*/  IMAD.MOV.U32 R5, RZ, RZ, R12 ;  /* 0x000000ffff057224 */ /* 0x000fe200078e000c */
[----:B------:R-:W-:Y:S01]  /*10ed0*/  MOV R3, RZ ;  /* 0x000000ff00037202 */ /* 0x000fe20000000f00 */
[----:B------:R-:W-:Y:S01]  /*10ee0*/  IMAD.MOV.U32 R0, RZ, RZ, 0x1c1f ;  /* 0x00001c1fff007424 */ /* 0x000fe200078e00ff */
[----:B------:R-:W-:Y:S02]  /*10ef0*/  MOV R2, 0x10f10 ;  /* 0x00010f1000027802 */ /* 0x000fe40000000f00 */
[----:B-12--5:R-:W-:Y:S05]  /*10f00*/  CALL.REL.NOINC `($__internal_18_$__cuda_sm70_shflsync_idx_p) ;  /* 0x00002e7000007944 */ /* 0x026fea0003c00000 */
[----:B------:R-:W-:Y:S05]  /*10f10*/  BRA `(.L_x_1313) ;  /* 0xffff09b000007947 */ /* 0x000fea000383ffff */
.L_x_1260:
[----:B------:R-:W-:Y:S01]  /*10f20*/  IMAD.MOV.U32 R5, RZ, RZ, R10 ;  /* 0x000000ffff057224 */ /* 0x000fe200078e000a */
[----:B-1----:R-:W-:Y:S01]  /*10f30*/  MOV R3, 0x1 ;  /* 0x0000000100037802 */ /* 0x002fe20000000f00 */
[----:B----4-:R-:W-:Y:S01]  /*10f40*/  IMAD.MOV.U32 R0, RZ, RZ, 0x1c1f ;  /* 0x00001c1fff007424 */ /* 0x010fe200078e00ff */
[----:B------:R-:W-:-:S02]  /*10f50*/  MOV R2, 0x10f70 ;  /* 0x00010f7000027802 */ /* 0x000fc40000000f00 */
[----:B--2--5:R-:W-:Y:S05]  /*10f60*/  CALL.REL.NOINC `($__internal_18_$__cuda_sm70_shflsync_idx_p) ;  /* 0x00002e1000007944 */ /* 0x024fea0003c00000 */
[----:B------:R-:W-:Y:S01]  /*10f70*/  IMAD.MOV.U32 R4, RZ, RZ, R0 ;  /* 0x000000ffff047224 */ /* 0x000fe200078e0000 */
[----:B------:R-:W-:Y:S01]  /*10f80*/  MOV R3, 0x1 ;  /* 0x0000000100037802 */ /* 0x000fe20000000f00 */
[----:B------:R-:W-:Y:S01]  /*10f90*/  IMAD.MOV.U32 R5, RZ, RZ, R12 ;  /* 0x000000ffff057224 */ /* 0x000fe200078e000c */
[----:B------:R-:W-:-:S02]  /*10fa0*/  MOV R0, 0x1c1f ;  /* 0x00001c1f00007802 */ /* 0x000fc40000000f00 */
[----:B------:R-:W-:Y:S02]  /*10fb0*/  MOV R2, 0x10fd0 ;  /* 0x00010fd000027802 */ /* 0x000fe40000000f00 */
[----:B------:R-:W-:Y:S05]  /*10fc0*/  CALL.REL.NOINC `($__internal_18_$__cuda_sm70_shflsync_idx_p) ;  /* 0x00002db000007944 */ /* 0x000fea0003c00000 */
[----:B------:R-:W-:Y:S05]  /*10fd0*/  BRA `(.L_x_1314) ;  /* 0xffff0b3000007947 */ /* 0x000fea000383ffff */
.L_x_1263:
[----:B------:R-:W-:Y:S01]  /*10fe0*/  IMAD.MOV.U32 R5, RZ, RZ, R10 ;  /* 0x000000ffff057224 */ /* 0x000fe200078e000a */
[----:B-1----:R-:W-:Y:S01]  /*10ff0*/  MOV R3, 0x2 ;  /* 0x0000000200037802 */ /* 0x002fe20000000f00 */
[----:B------:R-:W-:Y:S01]  /*11000*/  IMAD.MOV.U32 R0, RZ, RZ, 0x1c1f ;  /* 0x00001c1fff007424 */ /* 0x000fe200078e00ff */
[----:B------:R-:W-:Y:S02]  /*11010*/  MOV R2, 0x11030 ;  /* 0x0001103000027802 */ /* 0x000fe40000000f00 */
[----:B--23-5:R-:W-:Y:S05]  /*11020*/  CALL.REL.NOINC `($__internal_18_$__cuda_sm70_shflsync_idx_p) ;  /* 0x00002d5000007944 */ /* 0x02cfea0003c00000 */
[----:B------:R-:W-:Y:S01]  /*11030*/  MOV R4, R0 ;  /* 0x0000000000047202 */ /* 0x000fe20000000f00 */
[----:B------:R-:W-:Y:S05]  /*11040*/  BRA `(.L_x_1315) ;  /* 0xffff0c8000007947 */ /* 0x000fea000383ffff */
.L_x_1264:
[----:B------:R-:W-:Y:S01]  /*11050*/  IMAD.MOV.U32 R5, RZ, RZ, R12 ;  /* 0x000000ffff057224 */ /* 0x000fe200078e000c */
[----:B-1----:R-:W-:Y:S01]  /*11060*/  MOV R3, 0x2 ;  /* 0x0000000200037802 */ /* 0x002fe20000000f00 */
[----:B------:R-:W-:Y:S01]  /*11070*/  IMAD.MOV.U32 R0, RZ, RZ, 0x1c1f ;  /* 0x00001c1fff007424 */ /* 0x000fe200078e00ff */
[----:B------:R-:W-:Y:S02]  /*11080*/  MOV R2, 0x110a0 ;  /* 0x000110a000027802 */ /* 0x000fe40000000f00 */
[----:B--2345:R-:W-:Y:S05]  /*11090*/  CALL.REL.NOINC `($__internal_18_$__cuda_sm70_shflsync_idx_p) ;  /* 0x00002ce000007944 */ /* 0x03cfea0003c00000 */
[----:B------:R-:W-:Y:S05]  /*110a0*/  BRA `(.L_x_1316) ;  /* 0xffff0c4000007947 */ /* 0x000fea000383ffff */
.L_x_1267:
[----:B------:R-:W-:Y:S01]  /*110b0*/  IMAD.MOV.U32 R5, RZ, RZ, R10 ;  /* 0x000000ffff057224 */ /* 0x000fe200078e000a */
[----:B--2---:R-:W-:Y:S01]  /*110c0*/  MOV R3, 0x3 ;  /* 0x0000000300037802 */ /* 0x004fe20000000f00 */
[----:B------:R-:W-:Y:S01]  /*110d0*/  IMAD.MOV.U32 R0, RZ, RZ, 0x1c1f ;  /* 0x00001c1fff007424 */ /* 0x000fe200078e00ff */
[----:B------:R-:W-:-:S02]  /*110e0*/  MOV R2, 0x11100 ;  /* 0x0001110000027802 */ /* 0x000fc40000000f00 */
[----:B-1-345:R-:W-:Y:S05]  /*110f0*/  CALL.REL.NOINC `($__internal_18_$__cuda_sm70_shflsync_idx_p) ;  /* 0x00002c8000007944 */ /* 0x03afea0003c00000 */
[----:B------:R-:W-:Y:S01]  /*11100*/  IMAD.MOV.U32 R4, RZ, RZ, R0 ;  /* 0x000000ffff047224 */ /* 0x000fe200078e0000 */
[----:B------:R-:W-:Y:S01]  /*11110*/  MOV R3, 0x3 ;  /* 0x0000000300037802 */ /* 0x000fe20000000f00 */
[----:B------:R-:W-:Y:S01]  /*11120*/  IMAD.MOV.U32 R5, RZ, RZ, R12 ;  /* 0x000000ffff057224 */ /* 0x000fe200078e000c */
[----:B------:R-:W-:-:S02]  /*11130*/  MOV R0, 0x1c1f ;  /* 0x00001c1f00007802 */ /* 0x000fc40000000f00 */
[----:B------:R-:W-:Y:S02]  /*11140*/  MOV R2, 0x11160 ;  /* 0x0001116000027802 */ /* 0x000fe40000000f00 */
[----:B------:R-:W-:Y:S05]  /*11150*/  CALL.REL.NOINC `($__internal_18_$__cuda_sm70_shflsync_idx_p) ;  /* 0x00002c2000007944 */ /* 0x000fea0003c00000 */
[----:B------:R-:W-:Y:S05]  /*11160*/  BRA `(.L_x_1317) ;  /* 0xffff0d5000007947 */ /* 0x000fea000383ffff */
.L_x_1270:
[----:B------:R-:W-:Y:S01]  /*11170*/  IMAD.MOV.U32 R5, RZ, RZ, R10 ;  /* 0x000000ffff057224 */ /* 0x000fe200078e000a */
[----:B------:R-:W-:Y:S01]  /*11180*/  MOV R3, RZ ;  /* 0x000000ff00037202 */ /* 0x000fe20000000f00 */
[----:B------:R-:W-:Y:S01]  /*11190*/  IMAD.MOV.U32 R0, RZ, RZ, 0x1c1f ;  /* 0x00001c1fff007424 */ /* 0x000fe200078e00ff */
[----:B------:R-:W-:Y:S02]  /*111a0*/  MOV R2, 0x111c0 ;  /* 0x000111c000027802 */ /* 0x000fe40000000f00 */
[----:B------:R-:W-:Y:S05]  /*111b0*/  CALL.REL.NOINC `($__internal_18_$__cuda_sm70_shflsync_idx_p) ;  /* 0x00002bc000007944 */ /* 0x000fea0003c00000 */
[----:B------:R-:W-:Y:S01]  /*111c0*/  MOV R4, R0 ;  /* 0x0000000000047202 */ /* 0x000fe20000000f00 */
[----:B------:R-:W-:Y:S05]  /*111d0*/  BRA `(.L_x_1318) ;  /* 0xffff2a1000007947 */ /* 0x000fea000383ffff */
.L_x_1271:
[----:B------:R-:W-:Y:S01]  /*111e0*/  IMAD.MOV.U32 R5, RZ, RZ, R13 ;  /* 0x000000ffff057224 */ /* 0x000fe200078e000d */
[----:B------:R-:W-:Y:S01]  /*111f0*/  MOV R3, RZ ;  /* 0x000000ff00037202 */ /* 0x000fe20000000f00 */
[----:B------:R-:W-:Y:S01]  /*11200*/  IMAD.MOV.U32 R0, RZ, RZ, 0x1c1f ;  /* 0x00001c1fff007424 */ /* 0x000fe200078e00ff */
[----:B------:R-:W-:Y:S02]  /*11210*/  MOV R2, 0x11230 ;  /* 0x0001123000027802 */ /* 0x000fe40000000f00 */
[----:B-12---:R-:W-:Y:S05]  /*11220*/  CALL.REL.NOINC `($__internal_18_$__cuda_sm70_shflsync_idx_p) ;  /* 0x00002b5000007944 */ /* 0x006fea0003c00000 */
[----:B------:R-:W-:Y:S01]  /*11230*/  IADD3 R8, P0, R0, R159, RZ ;  /* 0x0000009f00087210 */ /* 0x000fe20007f1e0ff */
[----:B------:R-:W-:Y:S01]  /*11240*/  IMAD.MOV.U32 R5, RZ, RZ, R10 ;  /* 0x000000ffff057224 */ /* 0x000fe200078e000a */
[C---:B------:R-:W-:Y:S02]  /*11250*/  IADD3 R3, R240.reuse, 0x20, RZ ;  /* 0x00000020f0037810 */ /* 0x040fe40007ffe0ff */
[----:B------:R-:W-:Y:S01]  /*11260*/  IADD3 R2, R240, 0x40, RZ ;  /* 0x00000040f0027810 */ /* 0x000fe20007ffe0ff */
[----:B------:R-:W-:Y:S01]  /*11270*/  IMAD.X R9, R4, 0x1, R125, P0 ;  /* 0x0000000104097824 */ /* 0x000fe200000e067d */
[----:B------:R-:W-:-:S02]  /*11280*/  IADD3 R6, P6, R0, R160, RZ ;  /* 0x000000a000067210 */ /* 0x000fc40007fde0ff */
[----:B------:R-:W-:Y:S02]  /*11290*/  ISETP.GE.AND P5, PT, R240, c[0x0][0x1d4], PT ;  /* 0x00007500f0007a0c */ /* 0x000fe40003fa6270 */
[----:B------:R-:W-:Y:S01]  /*112a0*/  ISETP.GE.AND P4, PT, R3, c[0x0][0x1d4], PT ;  /* 0x0000750003007a0c */ /* 0x000fe20003f86270 */
[----:B------:R-:W-:Y:S01]  /*112b0*/  IMAD.X R7, R4, 0x1, R127, P6 ;  /* 0x0000000104077824 */ /* 0x000fe200030e067f */
[----:B------:R-:W-:Y:S02]  /*112c0*/  ISETP.GE.AND P0, PT, R2, c[0x0][0x1d4], PT ;  /* 0x0000750002007a0c */ /* 0x000fe40003f06270 */
[----:B------:R-:W-:Y:S01]  /*112d0*/  IADD3 R2, P6, R0, R161, RZ ;  /* 0x000000a100027210 */ /* 0x000fe20007fde0ff */
[----:B------:R-:W-:Y:S01]  /*112e0*/  IMAD.MOV.U32 R0, RZ, RZ, 0x1c1f ;  /* 0x00001c1fff007424 */ /* 0x000fe200078e00ff */
[----:B------:R-:W-:Y:S02]  /*112f0*/  SEL R12, RZ, 0x10, P5 ;  /* 0x00000010ff0c7807 */ /* 0x000fe40002800000 */
[----:B------:R-:W-:Y:S01]  /*11300*/  SEL R11, RZ, 0x10, P4 ;  /* 0x00000010ff0b7807 */ /* 0x000fe20002000000 */
[----:B------:R-:W-:Y:S01]  /*11310*/  IMAD.X R3, R4, 0x1, R126, P6 ;  /* 0x0000000104037824 */ /* 0x000fe200030e067e */
[----:B------:R-:W-:Y:S01]  /*11320*/  SEL R10, RZ, 0x10, P0 ;  /* 0x00000010ff0a7807 */ /* 0x000fe20000000000 */
[----:B------:R-:W-:Y:S01]  /*11330*/  @!PT LDS RZ, [RZ] ;  /* 0x00000000fffff984 */ /* 0x000fe20000000800 */
[----:B------:R-:W-:Y:S01]  /*11340*/  @!PT LDS RZ, [RZ] ;  /* 0x00000000fffff984 */ /* 0x000fe20000000800 */
[----:B------:R-:W-:Y:S01]  /*11350*/  @!PT LDS RZ, [RZ] ;  /* 0x00000000fffff984 */ /* 0x000fe20000000800 */
[----:B------:R1:W-:Y:S04]  /*11360*/  LDGSTS.E.BYPASS.LTC128B.128 [R217+0x3100], [R8.64], !P5 ;  /* 0x0310000008d97fae */ /* 0x0003e8000e901d46 */
[----:B------:R1:W-:Y:S04]  /*11370*/  LDGSTS.E.BYPASS.LTC128B.128 [R217+0x4100], [R6.64], !P4 ;  /* 0x0410000006d97fae */ /* 0x0003e8000e101d46 */
[----:B------:R2:W-:Y:S02]  /*11380*/  LDGSTS.E.BYPASS.LTC128B.128 [R217+0x5100], [R2.64], !P0 ;  /* 0x0510000002d97fae */ /* 0x0005e4000c101d46 */
[----:B--2---:R-:W-:Y:S01]  /*11390*/  IMAD.MOV.U32 R3, RZ, RZ, 0x1 ;  /* 0x00000001ff037424 */ /* 0x004fe200078e00ff */
[----:B------:R-:W-:-:S02]  /*113a0*/  MOV R2, 0x113c0 ;  /* 0x000113c000027802 */ /* 0x000fc40000000f00 */
[----:B-1----:R-:W-:Y:S05]  /*113b0*/  CALL.REL.NOINC `($__internal_18_$__cuda_sm70_shflsync_idx_p) ;  /* 0x000029c000007944 */ /* 0x002fea0003c00000 */
[----:B------:R-:W-:Y:S01]  /*113c0*/  IMAD.MOV.U32 R4, RZ, RZ, R0 ;  /* 0x000000ffff047224 */ /* 0x000fe200078e0000 */
[----:B------:R-:W-:Y:S01]  /*113d0*/  MOV R3, 0x1 ;  /* 0x0000000100037802 */ /* 0x000fe20000000f00 */
[----:B------:R-:W-:Y:S01]  /*113e0*/  IMAD.MOV.U32 R5, RZ, RZ, R13 ;  /* 0x000000ffff057224 */ /* 0x000fe200078e000d */
[----:B------:R-:W-:-:S02]  /*113f0*/  MOV R0, 0x1c1f ;  /* 0x00001c1f00007802 */ /* 0x000fc40000000f00 */
[----:B------:R-:W-:Y:S02]  /*11400*/  MOV R2, 0x11420 ;  /* 0x0001142000027802 */ /* 0x000fe40000000f00 */
[----:B------:R-:W-:Y:S05]  /*11410*/  CALL.REL.NOINC `($__internal_18_$__cuda_sm70_shflsync_idx_p) ;  /* 0x0000296000007944 */ /* 0x000fea0003c00000 */
[----:B------:R-:W-:Y:S05]  /*11420*/  BRA `(.L_x_1319) ;  /* 0xffff293000007947 */ /* 0x000fea000383ffff */
.L_x_1272:
[----:B------:R-:W-:Y:S01]  /*11430*/  IMAD.MOV.U32 R5, RZ, RZ, R4 ;  /* 0x000000ffff057224 */ /* 0x000fe200078e0004 */
[----:B------:R-:W-:Y:S01]  /*11440*/  MOV R3, RZ ;  /* 0x000000ff00037202 */ /* 0x000fe20000000f00 */
[----:B------:R-:W-:Y:S01]  /*11450*/  IMAD.MOV.U32 R0, RZ, RZ, 0x1c1f ;  /* 0x00001c1fff007424 */ /* 0x000fe200078e00ff */
[----:B------:R-:W-:Y:S02]  /*11460*/  MOV R2, 0x11480 ;  /* 0x0001148000027802 */ /* 0x000fe40000000f00 */
[----:B------:R-:W-:Y:S05]  /*11470*/  CALL.REL.NOINC `($__internal_18_$__cuda_sm70_shflsync_idx_p) ;  /* 0x0000290000007944 */ /* 0x000fea0003c00000 */
[----:B------:R-:W-:Y:S05]  /*11480*/  BRA `(.L_x_1320) ;  /* 0xffff2b3000007947 */ /* 0x000fea000383ffff */
.L_x_1273:
[----:B------:R-:W-:Y:S01]  /*11490*/  IMAD.MOV.U32 R5, RZ, RZ, R4 ;  /* 0x000000ffff057224 */ /* 0x000fe200078e0004 */
[----:B------:R-:W-:Y:S01]  /*114a0*/  MOV R3, 0x1 ;  /* 0x0000000100037802 */ /* 0x000fe20000000f00 */
[----:B------:R-:W-:Y:S01]  /*114b0*/  IMAD.MOV.U32 R0, RZ, RZ, 0x1c1f ;  /* 0x00001c1fff007424 */ /* 0x000fe200078e00ff */
[----:B------:R-:W-:Y:S02]  /*114c0*/  MOV R2, 0x114e0 ;  /* 0x000114e000027802 */ /* 0x000fe40000000f00 */
[----:B-1----:R-:W-:Y:S05]  /*114d0*/  CALL.REL.NOINC `($__internal_18_$__cuda_sm70_shflsync_idx_p) ;  /* 0x000028a000007944 */ /* 0x002fea0003c00000 */
[----:B------:R-:W-:Y:S01]  /*114e0*/  IMAD.IADD R0, R6, 0x1, R0 ;  /* 0x0000000106007824 */ /* 0x000fe200078e0200 */
[----:B------:R-:W-:Y:S01]  /*114f0*/  MOV R2, 0x11750 ;  /* 0x0001175000027802 */ /* 0x000fe20000000f00 */
[----:B------:R-:W-:Y:S02]  /*11500*/  IMAD.MOV.U32 R5, RZ, RZ, R4 ;  /* 0x000000ffff057224 */ /* 0x000fe400078e0004 */
[----:B------:R-:W-:Y:S01]  /*11510*/  IMAD.MOV.U32 R3, RZ, RZ, 0x2 ;  /* 0x00000002ff037424 */ /* 0x000fe200078e00ff */
        /* <DEDUP_REMOVED lines=28> */
[----:B------:R-:W-:Y:S01]  /*116e0*/  ISETP.GT.AND P0, PT, R0, 0x39, PT ;  /* 0x000000390000780c */ /* 0x000fe20003f04270 */
[----:B------:R-:W-:Y:S01]  /*116f0*/  IMAD.MOV.U32 R0, RZ, RZ, 0x1c1f ;  /* 0x00001c1fff007424 */ /* 0x000fe200078e00ff */
[----:B------:R-:W-:Y:S02]  /*11700*/  FSEL R117, R46, -INF , P6 ;  /* 0xff8000002e757808 */ /* 0x000fe40003000000 */
[----:B------:R-:W-:-:S02]  /*11710*/  FSEL R123, R47, -INF , P5 ;  /* 0xff8000002f7b7808 */ /* 0x000fc40002800000 */
[----:B------:R-:W-:Y:S02]  /*11720*/  FSEL R122, R34, -INF , P4 ;  /* 0xff800000227a7808 */ /* 0x000fe40002000000 */
[----:B------:R-:W-:Y:S02]  /*11730*/  FSEL R121, R32, -INF , P0 ;  /* 0xff80000020797808 */ /* 0x000fe40000000000 */
[----:B------:R-:W-:Y:S05]  /*11740*/  CALL.REL.NOINC `($__internal_18_$__cuda_sm70_shflsync_idx_p) ;  /* 0x0000263000007944 */ /* 0x000fea0003c00000 */
        /* <DEDUP_REMOVED lines=40> */
[----:B------:R-:W-:Y:S02]  /*119d0*/  FMNMX.FTZ R6, R9, R11, !PT ;  /* 0x0000000b09067209 */ /* 0x000fe40007810000 */
[----:B------:R-:W-:Y:S02]  /*119e0*/  FMNMX.FTZ R2, R23, R25, !PT ;  /* 0x0000001917027209 */ /* 0x000fe40007810000 */
[----:B------:R-:W-:Y:S02]  /*119f0*/  IMNMX R0, R7, R0, PT ;  /* 0x0000000007007217 */ /* 0x000fe40003800200 */
[----:B------:R-:W-:Y:S02]  /*11a00*/  FMNMX.FTZ R3, R13, R6, !PT ;  /* 0x000000060d037209 */ /* 0x000fe40007810000 */
[----:B------:R-:W-:-:S02]  /*11a10*/  ISETP.GT.AND P6, PT, R0, RZ, PT ;  /* 0x000000ff0000720c */ /* 0x000fc40003fc4270 */
[----:B------:R-:W-:Y:S02]  /*11a20*/  ISETP.GT.AND P5, PT, R0, 0x1, PT ;  /* 0x000000010000780c */ /* 0x000fe40003fa4270 */
[----:B------:R-:W-:Y:S02]  /*11a30*/  FMNMX.FTZ R4, R8, R10, !PT ;  /* 0x0000000a08047209 */ /* 0x000fe40007810000 */
[----:B------:R-:W-:Y:S02]  /*11a40*/  ISETP.GT.AND P4, PT, R0, 0x8, PT ;  /* 0x000000080000780c */ /* 0x000fe40003f84270 */
[----:B------:R-:W-:Y:S02]  /*11a50*/  FSEL R7, R156, -INF , P6 ;  /* 0xff8000009c077808 */ /* 0x000fe40003000000 */
[----:B------:R-:W-:Y:S02]  /*11a60*/  FSEL R28, R154, -INF , P5 ;  /* 0xff8000009a1c7808 */ /* 0x000fe40002800000 */
[----:B------:R-:W-:-:S02]  /*11a70*/  ISETP.GT.AND P5, PT, R0, 0x11, PT ;  /* 0x000000110000780c */ /* 0x000fc40003fa4270 */
[----:B------:R-:W-:Y:S02]  /*11a80*/  FMNMX.FTZ R2, R26, R2, !PT ;  /* 0x000000021a027209 */ /* 0x000fe40007810000 */
[----:B------:R-:W-:Y:S02]  /*11a90*/  FMNMX.FTZ R103, R15, R3, !PT ;  /* 0x000000030f677209 */ /* 0x000fe40007810000 */
[----:B------:R-:W-:Y:S02]  /*11aa0*/  ISETP.GT.AND P0, PT, R0, 0x9, PT ;  /* 0x000000090000780c */ /* 0x000fe40003f04270 */
[----:B------:R-:W-:Y:S02]  /*11ab0*/  FSEL R31, R141, -INF , P4 ;  /* 0xff8000008d1f7808 */ /* 0x000fe40002000000 */
[----:B------:R-:W-:Y:S02]  /*11ac0*/  FMNMX.FTZ R4, R12, R4, !PT ;  /* 0x000000040c047209 */ /* 0x000fe40007810000 */
[----:B------:R-:W-:-:S02]  /*11ad0*/  FMNMX.FTZ R3, R7, R28, !PT ;  /* 0x0000001c07037209 */ /* 0x000fc40007810000 */
[----:B------:R-:W-:Y:S02]  /*11ae0*/  FSEL R35, R102, -INF , P5 ;  /* 0xff80000066237808 */ /* 0x000fe40002800000 */
[----:B------:R-:W-:Y:S02]  /*11af0*/  ISETP.GT.AND P6, PT, R0, 0x10, PT ;  /* 0x000000100000780c */ /* 0x000fe40003fc4270 */
[----:B------:R-:W-:Y:S02]  /*11b00*/  FMNMX.FTZ R102, R27, R2, !PT ;  /* 0x000000021b667209 */ /* 0x000fe40007810000 */
[----:B------:R-:W-:Y:S02]  /*11b10*/  FSEL R32, R115, -INF , P0 ;  /* 0xff80000073207808 */ /* 0x000fe40000000000 */
[----:B------:R-:W-:Y:S02]  /*11b20*/  FMNMX.FTZ R4, R14, R4, !PT ;  /* 0x000000040e047209 */ /* 0x000fe40007810000 */
[----:B------:R-:W-:-:S02]  /*11b30*/  FMNMX.FTZ R2, R31, R3, !PT ;  /* 0x000000031f027209 */ /* 0x000fc40007810000 */
[----:B------:R-:W-:Y:S02]  /*11b40*/  FSEL R34, R104, -INF , P6 ;  /* 0xff80000068227808 */ /* 0x000fe40003000000 */
[----:B------:R-:W-:Y:S02]  /*11b50*/  FMNMX.FTZ R104, R16, R4, !PT ;  /* 0x0000000410687209 */ /* 0x000fe40007810000 */
[----:B------:R-:W-:Y:S02]  /*11b60*/  FMNMX.FTZ R2, R32, R2, !PT ;  /* 0x0000000220027209 */ /* 0x000fe40007810000 */
[----:B------:R-:W-:Y:S02]  /*11b70*/  ISETP.GT.AND P4, PT, R0, 0x18, PT ;  /* 0x000000180000780c */ /* 0x000fe40003f84270 */
[----:B------:R-:W-:Y:S02]  /*11b80*/  FMNMX.FTZ R104, R18, R104, !PT ;  /* 0x0000006812687209 */ /* 0x000fe40007810000 */
[----:B------:R-:W-:-:S02]  /*11b90*/  FMNMX.FTZ R2, R34, R2, !PT ;  /* 0x0000000222027209 */ /* 0x000fc40007810000 */
[----:B------:R-:W-:Y:S02]  /*11ba0*/  FMNMX.FTZ R103, R17, R103, !PT ;  /* 0x0000006711677209 */ /* 0x000fe40007810000 */
[----:B------:R-:W-:Y:S02]  /*11bb0*/  FMNMX.FTZ R102, R29, R102, !PT ;  /* 0x000000661d667209 */ /* 0x000fe40007810000 */
[----:B------:R-:W-:Y:S02]  /*11bc0*/  ISETP.GT.AND P0, PT, R0, 0x19, PT ;  /* 0x000000190000780c */ /* 0x000fe40003f04270 */
[----:B------:R-:W-:Y:S02]  /*11bd0*/  FSEL R52, R93, -INF , P4 ;  /* 0xff8000005d347808 */ /* 0x000fe40002000000 */
        /* <DEDUP_REMOVED lines=46> */
[----:B------:R-:W-:Y:S01]  /*11ec0*/  ISETP.GT.AND P0, PT, R0, 0x39, PT ;  /* 0x000000390000780c */ /* 0x000fe20003f04270 */
[----:B------:R-:W-:Y:S01]  /*11ed0*/  IMAD.MOV.U32 R0, RZ, RZ, 0x2 ;  /* 0x00000002ff007424 */ /* 0x000fe200078e00ff */
[----:B------:R-:W-:Y:S02]  /*11ee0*/  FSEL R110, R36, -INF , P4 ;  /* 0xff800000246e7808 */ /* 0x000fe40002000000 */
[----:B------:R-:W-:Y:S02]  /*11ef0*/  FMNMX.FTZ R104, R97, R104, !PT ;  /* 0x0000006861687209 */ /* 0x000fe40007810000 */
[----:B------:R-:W-:-:S02]  /*11f00*/  FMNMX.FTZ R2, R111, R2, !PT ;  /* 0x000000026f027209 */ /* 0x000fc40007810000 */
[----:B------:R-:W-:Y:S02]  /*11f10*/  FMNMX.FTZ R103, R123, R103, !PT ;  /* 0x000000677b677209 */ /* 0x000fe40007810000 */
[----:B------:R-:W-:Y:S02]  /*11f20*/  FMNMX.FTZ R102, R128, R102, !PT ;  /* 0x0000006680667209 */ /* 0x000fe40007810000 */
[----:B------:R-:W-:Y:S02]  /*11f30*/  FSEL R108, R42, -INF , P0 ;  /* 0xff8000002a6c7808 */ /* 0x000fe40000000000 */
[----:B------:R-:W-:Y:S02]  /*11f40*/  FMNMX.FTZ R104, R96, R104, !PT ;  /* 0x0000006860687209 */ /* 0x000fe40007810000 */
[----:B------:R-:W-:Y:S02]  /*11f50*/  FMNMX.FTZ R2, R110, R2, !PT ;  /* 0x000000026e027209 */ /* 0x000fe40007810000 */
[----:B------:R-:W-:Y:S01]  /*11f60*/  FMNMX.FTZ R103, R122, R103, !PT ;  /* 0x000000677a677209 */ /* 0x000fe20007810000 */
[----:B------:R-:W-:Y:S01]  /*11f70*/  IMAD.MOV.U32 R4, RZ, RZ, R104 ;  /* 0x000000ffff047224 */ /* 0x000fe200078e0068 */
[----:B------:R-:W-:-:S02]  /*11f80*/  FMNMX.FTZ R102, R127, R102, !PT ;  /* 0x000000667f667209 */ /* 0x000fc40007810000 */
[----:B------:R-:W-:Y:S02]  /*11f90*/  FMNMX.FTZ R6, R108, R2, !PT ;  /* 0x000000026c067209 */ /* 0x000fe40007810000 */
[----:B------:R-:W-:Y:S02]  /*11fa0*/  FMNMX.FTZ R103, R121, R103, !PT ;  /* 0x0000006779677209 */ /* 0x000fe40007810000 */
[----:B------:R-:W-:Y:S02]  /*11fb0*/  FMNMX.FTZ R102, R126, R102, !PT ;  /* 0x000000667e667209 */ /* 0x000fe40007810000 */
[----:B------:R-:W-:Y:S02]  /*11fc0*/  MOV R2, 0x11fe0 ;  /* 0x00011fe000027802 */ /* 0x000fe40000000f00 */
[----:B------:R-:W-:Y:S05]  /*11fd0*/  CALL.REL.NOINC `($__internal_17_$__cuda_sm70_shflsync_bfly_p) ;  /* 0x00001d4000007944 */ /* 0x000fea0003c00000 */
[----:B------:R-:W-:Y:S01]  /*11fe0*/  FMNMX.FTZ R104, R104, R0, !PT ;  /* 0x0000000068687209 */ /* 0x000fe20007810000 */
[----:B------:R-:W-:Y:S01]  /*11ff0*/  IMAD.MOV.U32 R0, RZ, RZ, 0x1 ;  /* 0x00000001ff007424 */ /* 0x000fe200078e00ff */
[----:B------:R-:W-:-:S03]  /*12000*/  MOV R2, 0x12030 ;  /* 0x0001203000027802 */ /* 0x000fc60000000f00 */
[----:B------:R-:W-:Y:S02]  /*12010*/  IMAD.MOV.U32 R4, RZ, RZ, R104 ;  /* 0x000000ffff047224 */ /* 0x000fe400078e0068 */
[----:B------:R-:W-:Y:S05]  /*12020*/  CALL.REL.NOINC `($__internal_17_$__cuda_sm70_shflsync_bfly_p) ;  /* 0x00001cf000007944 */ /* 0x000fea0003c00000 */
[----:B------:R-:W-:Y:S01]  /*12030*/  FMNMX.FTZ R104, R104, R0, !PT ;  /* 0x0000000068687209 */ /* 0x000fe20007810000 */
[----:B------:R-:W-:Y:S01]  /*12040*/  IMAD.MOV.U32 R4, RZ, RZ, R103 ;  /* 0x000000ffff047224 */ /* 0x000fe200078e0067 */
[----:B------:R-:W-:Y:S01]  /*12050*/  MOV R2, 0x12080 ;  /* 0x0001208000027802 */ /* 0x000fe20000000f00 */
[----:B------:R-:W-:Y:S02]  /*12060*/  IMAD.MOV.U32 R0, RZ, RZ, 0x2 ;  /* 0x00000002ff007424 */ /* 0x000fe400078e00ff */
        /* <DEDUP_REMOVED lines=26> */
[----:B------:R-:W-:Y:S01]  /*12210*/  MOV R101, R0 ;  /* 0x0000000000657202 */ /* 0x000fe20000000f00 */
[----:B------:R-:W-:Y:S05]  /*12220*/  BRA `(.L_x_1321) ;  /* 0xffff2b0000007947 */ /* 0x000fea000383ffff */
.L_x_1277:
[----:B------:R-:W-:Y:S01]  /*12230*/  MOV R3, RZ ;  /* 0x000000ff00037202 */ /* 0x000fe20000000f00 */
[----:B------:R-:W-:Y:S01]  /*12240*/  IMAD.MOV.U32 R5, RZ, RZ, R10 ;  /* 0x000000ffff057224 */ /* 0x000fe200078e000a */
[----:B------:R-:W-:Y:S01]  /*12250*/  MOV R2, 0x12280 ;  /* 0x0001228000027802 */ /* 0x000fe20000000f00 */
[----:B------:R-:W-:Y:S02]  /*12260*/  IMAD.MOV.U32 R0, RZ, RZ, 0x1c1f ;  /* 0x00001c1fff007424 */ /* 0x000fe400078e00ff */
[----:B------:R-:W-:Y:S05]  /*12270*/  CALL.REL.NOINC `($__internal_18_$__cuda_sm70_shflsync_idx_p) ;  /* 0x00001b0000007944 */ /* 0x000fea0003c00000 */
[----:B------:R-:W-:Y:S01]  /*12280*/  MOV R4, R0 ;  /* 0x0000000000047202 */ /* 0x000fe20000000f00 */
[----:B------:R-:W-:-:S05]  /*12290*/  BRA `(.L_x_1322) ;  /* 0xffff44e000007947 */ /* 0x000fca000383ffff */
.L_x_1278:
[----:B------:R-:W-:Y:S01]  /*122a0*/  MOV R3, RZ ;  /* 0x000000ff00037202 */ /* 0x000fe20000000f00 */
[----:B------:R-:W-:Y:S01]  /*122b0*/  IMAD.MOV.U32 R5, RZ, RZ, R13 ;  /* 0x000000ffff057224 */ /* 0x000fe200078e000d */
[----:B------:R-:W-:Y:S01]  /*122c0*/  MOV R2, 0x122f0 ;  /* 0x000122f000027802 */ /* 0x000fe20000000f00 */
[----:B------:R-:W-:Y:S02]  /*122d0*/  IMAD.MOV.U32 R0, RZ, RZ, 0x1c1f ;  /* 0x00001c1fff007424 */ /* 0x000fe400078e00ff */
[----:B-12---:R-:W-:Y:S05]  /*122e0*/  CALL.REL.NOINC `($__internal_18_$__cuda_sm70_shflsync_idx_p) ;  /* 0x00001a9000007944 */ /* 0x006fea0003c00000 */
[----:B------:R-:W-:Y:S02]  /*122f0*/  ISETP.GE.AND P6, PT, R240, c[0x0][0x1d4], PT ;  /* 0x00007500f0007a0c */ /* 0x000fe40003fc6270 */
[----:B------:R-:W-:Y:S02]  /*12300*/  IADD3 R2, P0, R0, R21, RZ ;  /* 0x0000001500027210 */ /* 0x000fe40007f1e0ff */
[C---:B------:R-:W-:Y:S02]  /*12310*/  IADD3 R6, R240.reuse, 0x20, RZ ;  /* 0x00000020f0067810 */ /* 0x040fe40007ffe0ff */
[----:B------:R-:W-:Y:S01]  /*12320*/  IADD3 R5, R240, 0x40, RZ ;  /* 0x00000040f0057810 */ /* 0x000fe20007ffe0ff */
[----:B------:R-:W-:Y:S01]  /*12330*/  IMAD.X R3, R4, 0x1, R14, P0 ;  /* 0x0000000104037824 */ /* 0x000fe200000e060e */
[----:B------:R-:W-:Y:S02]  /*12340*/  ISETP.GE.AND P5, PT, R6, c[0x0][0x1d4], PT ;  /* 0x0000750006007a0c */ /* 0x000fe40003fa6270 */
[----:B------:R-:W-:Y:S02]  /*12350*/  IADD3 R6, P4, R0, R22, RZ ;  /* 0x0000001600067210 */ /* 0x000fe40007f9e0ff */
[----:B------:R-:W-:Y:S01]  /*12360*/  ISETP.GE.AND P0, PT, R5, c[0x0][0x1d4], PT ;  /* 0x0000750005007a0c */ /* 0x000fe20003f06270 */
[----:B------:R-:W-:Y:S01]  /*12370*/  @!PT LDS RZ, [RZ] ;  /* 0x00000000fffff984 */ /* 0x000fe20000000800 */
[----:B------:R-:W-:Y:S01]  /*12380*/  @!PT LDS RZ, [RZ] ;  /* 0x00000000fffff984 */ /* 0x000fe20000000800 */
[----:B------:R-:W-:Y:S01]  /*12390*/  @!PT LDS RZ, [RZ] ;  /* 0x00000000fffff984 */ /* 0x000fe20000000800 */
[----:B------:R1:W-:Y:S01]  /*123a0*/  LDGSTS.E.BYPASS.LTC128B.128 [R217+0x100], [R2.64], !P6 ;  /* 0x0010000002d97fae */ /* 0x0003e2000f101d46 */
[----:B------:R-:W-:Y:S01]  /*123b0*/  IMAD.MOV.U32 R5, RZ, RZ, R10 ;  /* 0x000000ffff057224 */ /* 0x000fe200078e000a */
[----:B------:R-:W-:Y:S01]  /*123c0*/  SEL R12, RZ, 0x10, P6 ;  /* 0x00000010ff0c7807 */ /* 0x000fe20003000000 */
[----:B------:R-:W-:Y:S01]  /*123d0*/  IMAD.X R7, R4, 0x1, R15, P4 ;  /* 0x0000000104077824 */ /* 0x000fe200020e060f */
[----:B------:R-:W-:Y:S02]  /*123e0*/  SEL R11, RZ, 0x10, P5 ;  /* 0x00000010ff0b7807 */ /* 0x000fe40002800000 */
[----:B------:R-:W-:Y:S02]  /*123f0*/  SEL R10, RZ, 0x10, P0 ;  /* 0x00000010ff0a7807 */ /* 0x000fe40000000000 */
[----:B------:R2:W-:Y:S01]  /*12400*/  LDGSTS.E.BYPASS.LTC128B.128 [R217+0x1100], [R6.64], !P5 ;  /* 0x0110000006d97fae */ /* 0x0005e2000e901d46 */
[----:B-1----:R-:W-:Y:S01]  /*12410*/  IADD3 R2, P4, R0, R23, RZ ;  /* 0x0000001700027210 */ /* 0x002fe20007f9e0ff */
[----:B------:R-:W-:Y:S04]  /*12420*/  IMAD.MOV.U32 R0, RZ, RZ, 0x1c1f ;  /* 0x00001c1fff007424 */ /* 0x000fe800078e00ff */
[----:B------:R-:W-:Y:S05]  /*12430*/  IMAD.X R3, R4, 0x1, R20, P4 ;  /* 0x0000000104037824 */ /* 0x000fea00020e0614 */
[----:B------:R1:W-:Y:S02]  /*12440*/  LDGSTS.E.BYPASS.LTC128B.128 [R217+0x2100], [R2.64], !P0 ;  /* 0x0210000002d97fae */ /* 0x0003e4000c101d46 */
[----:B-1----:R-:W-:Y:S01]  /*12450*/  MOV R2, 0x12480 ;  /* 0x0001248000027802 */ /* 0x002fe20000000f00 */
[----:B------:R-:W-:Y:S02]  /*12460*/  IMAD.MOV.U32 R3, RZ, RZ, 0x1 ;  /* 0x00000001ff037424 */ /* 0x000fe400078e00ff */
[----:B--2---:R-:W-:Y:S05]  /*12470*/  CALL.REL.NOINC `($__internal_18_$__cuda_sm70_shflsync_idx_p) ;  /* 0x0000190000007944 */ /* 0x004fea0003c00000 */
[----:B------:R-:W-:Y:S01]  /*12480*/  MOV R3, 0x1 ;  /* 0x0000000100037802 */ /* 0x000fe20000000f00 */
[----:B------:R-:W-:Y:S01]  /*12490*/  IMAD.MOV.U32 R4, RZ, RZ, R0 ;  /* 0x000000ffff047224 */ /* 0x000fe200078e0000 */
[----:B------:R-:W-:Y:S01]  /*124a0*/  MOV R0, 0x1c1f ;  /* 0x00001c1f00007802 */ /* 0x000fe20000000f00 */
[----:B------:R-:W-:Y:S01]  /*124b0*/  IMAD.MOV.U32 R5, RZ, RZ, R13 ;  /* 0x000000ffff057224 */ /* 0x000fe200078e000d */
[----:B------:R-:W-:Y:S02]  /*124c0*/  MOV R2, 0x124e0 ;  /* 0x000124e000027802 */ /* 0x000fe40000000f00 */
[----:B------:R-:W-:Y:S05]  /*124d0*/  CALL.REL.NOINC `($__internal_18_$__cuda_sm70_shflsync_idx_p) ;  /* 0x000018a000007944 */ /* 0x000fea0003c00000 */
[----:B------:R-:W-:-:S05]  /*124e0*/  BRA `(.L_x_1323) ;  /* 0xffff440000007947 */ /* 0x000fca000383ffff */
.L_x_1281:
[----:B------:R-:W-:Y:S01]  /*124f0*/  MOV R3, RZ ;  /* 0x000000ff00037202 */ /* 0x000fe20000000f00 */
[----:B------:R-:W-:Y:S01]  /*12500*/  IMAD.MOV.U32 R5, RZ, RZ, R8 ;  /* 0x000000ffff057224 */ /* 0x000fe200078e0008 */
[----:B------:R-:W-:Y:S01]  /*12510*/  MOV R2, 0x12540 ;  /* 0x0001254000027802 */ /* 0x000fe20000000f00 */
[----:B------:R-:W-:Y:S02]  /*12520*/  IMAD.MOV.U32 R0, RZ, RZ, 0x1c1f ;  /* 0x00001c1fff007424 */ /* 0x000fe400078e00ff */
[----:B-1----:R-:W-:Y:S05]  /*12530*/  CALL.REL.NOINC `($__internal_18_$__cuda_sm70_shflsync_idx_p) ;  /* 0x0000184000007944 */ /* 0x002fea0003c00000 */
[----:B------:R-:W-:Y:S01]  /*12540*/  MOV R4, R0 ;  /* 0x0000000000047202 */ /* 0x000fe20000000f00 */
[----:B------:R-:W-:-:S05]  /*12550*/  BRA `(.L_x_1324) ;  /* 0xffff57e000007947 */ /* 0x000fca000383ffff */
.L_x_1282:
[----:B------:R-:W-:Y:S01]  /*12560*/  MOV R3, RZ ;  /* 0x000000ff00037202 */ /* 0x000fe20000000f00 */
[----:B------:R-:W-:Y:S01]  /*12570*/  IMAD.MOV.U32 R5, RZ, RZ, R9 ;  /* 0x000000ffff057224 */ /* 0x000fe200078e0009 */
[----:B------:R-:W-:Y:S01]  /*12580*/  MOV R2, 0x125b0 ;  /* 0x000125b000027802 */ /* 0x000fe20000000f00 */
[----:B------:R-:W-:Y:S02]  /*12590*/  IMAD.MOV.U32 R0, RZ, RZ, 0x1c1f ;  /* 0x00001c1fff007424 */ /* 0x000fe400078e00ff */
[----:B-123--:R-:W-:Y:S05]  /*125a0*/  CALL.REL.NOINC `($__internal_18_$__cuda_sm70_shflsync_idx_p) ;  /* 0x000017d000007944 */ /* 0x00efea0003c00000 */
        /* <DEDUP_REMOVED lines=14> */
[----:B------:R-:W-:Y:S05]  /*12690*/  IMAD.X R7, R4, 0x1, R11, P4 ;  /* 0x0000000104077824 */ /* 0x000fea00020e060b */
[----:B------:R2:W-:Y:S01]  /*126a0*/  LDGSTS.E.BYPASS.LTC128B.128 [R217+0x4100], [R6.64], !P5 ;  /* 0x0410000006d97fae */ /* 0x0005e2000e901d46 */
[----:B-1----:R-:W-:Y:S01]  /*126b0*/  IADD3 R2, P4, R0, R21, RZ ;  /* 0x0000001500027210 */ /* 0x002fe20007f9e0ff */
[----:B------:R-:W-:Y:S04]  /*126c0*/  IMAD.MOV.U32 R0, RZ, RZ, 0x1c1f ;  /* 0x00001c1fff007424 */ /* 0x000fe800078e00ff */
[----:B------:R-:W-:Y:S01]  /*126d0*/  IMAD.X R3, R4, 0x1, R12, P4 ;  /* 0x0000000104037824 */ /* 0x000fe200020e060c */
[----:B--2---:R-:W-:Y:S04]  /*126e0*/  SEL R6, RZ, 0x10, P6 ;  /* 0x00000010ff067807 */ /* 0x004fe80003000000 */
[----:B------:R1:W-:Y:S01]  /*126f0*/  LDGSTS.E.BYPASS.LTC128B.128 [R217+0x5100], [R2.64], !P0 ;  /* 0x0510000002d97fae */ /* 0x0003e2000c101d46 */
[----:B------:R-:W-:Y:S02]  /*12700*/  SEL R7, RZ, 0x10, P0 ;  /* 0x00000010ff077807 */ /* 0x000fe40000000000 */
[----:B-1----:R-:W-:Y:S01]  /*12710*/  MOV R2, 0x12740 ;  /* 0x0001274000027802 */ /* 0x002fe20000000f00 */
[----:B------:R-:W-:Y:S02]  /*12720*/  IMAD.MOV.U32 R3, RZ, RZ, 0x1 ;  /* 0x00000001ff037424 */ /* 0x000fe400078e00ff */
[----:B------:R-:W-:Y:S05]  /*12730*/  CALL.REL.NOINC `($__internal_18_$__cuda_sm70_shflsync_idx_p) ;  /* 0x0000164000007944 */ /* 0x000fea0003c00000 */
[----:B------:R-:W-:Y:S01]  /*12740*/  MOV R3, 0x1 ;  /* 0x0000000100037802 */ /* 0x000fe20000000f00 */
[----:B------:R-:W-:Y:S01]  /*12750*/  IMAD.MOV.U32 R4, RZ, RZ, R0 ;  /* 0x000000ffff047224 */ /* 0x000fe200078e0000 */
[----:B------:R-:W-:Y:S01]  /*12760*/  MOV R0, 0x1c1f ;  /* 0x00001c1f00007802 */ /* 0x000fe20000000f00 */
[----:B------:R-:W-:Y:S01]  /*12770*/  IMAD.MOV.U32 R5, RZ, RZ, R9 ;  /* 0x000000ffff057224 */ /* 0x000fe200078e0009 */
[----:B------:R-:W-:Y:S02]  /*12780*/  MOV R2, 0x127a0 ;  /* 0x000127a000027802 */ /* 0x000fe40000000f00 */
[----:B------:R-:W-:Y:S05]  /*12790*/  CALL.REL.NOINC `($__internal_18_$__cuda_sm70_shflsync_idx_p) ;  /* 0x000015e000007944 */ /* 0x000fea0003c00000 */
[----:B------:R-:W-:-:S05]  /*127a0*/  BRA `(.L_x_1325) ;  /* 0xffff570000007947 */ /* 0x000fca000383ffff */
.L_x_1283:
[----:B------:R-:W-:Y:S01]  /*127b0*/  MOV R0, 0x1c1f ;  /* 0x00001c1f00007802 */ /* 0x000fe20000000f00 */
[----:B------:R-:W-:Y:S01]  /*127c0*/  IMAD.MOV.U32 R3, RZ, RZ, RZ ;  /* 0x000000ffff037224 */ /* 0x000fe200078e00ff */
[----:B------:R-:W-:Y:S02]  /*127d0*/  MOV R2, 0x127f0 ;  /* 0x000127f000027802 */ /* 0x000fe40000000f00 */
[----:B----4-:R-:W-:Y:S05]  /*127e0*/  CALL.REL.NOINC `($__internal_18_$__cuda_sm70_shflsync_idx_p) ;  /* 0x0000159000007944 */ /* 0x010fea0003c00000 */
[----:B------:R-:W-:-:S05]  /*127f0*/  BRA `(.L_x_1326) ;  /* 0xffff58f000007947 */ /* 0x000fca000383ffff */
.L_x_1284:
[----:B------:R-:W-:Y:S01]  /*12800*/  MOV R0, 0x1c1f ;  /* 0x00001c1f00007802 */ /* 0x000fe20000000f00 */
[----:B------:R-:W-:Y:S01]  /*12810*/  IMAD.MOV.U32 R3, RZ, RZ, 0x1 ;  /* 0x00000001ff037424 */ /* 0x000fe200078e00ff */
[----:B------:R-:W-:Y:S02]  /*12820*/  MOV R2, 0x12840 ;  /* 0x0001284000027802 */ /* 0x000fe40000000f00 */
[----:B-1----:R-:W-:Y:S05]  /*12830*/  CALL.REL.NOINC `($__internal_18_$__cuda_sm70_shflsync_idx_p) ;  /* 0x0000154000007944 */ /* 0x002fea0003c00000 */
[----:B------:R-:W-:Y:S01]  /*12840*/  MOV R2, 0x12a90 ;  /* 0x00012a9000027802 */ /* 0x000fe20000000f00 */
[----:B------:R-:W-:Y:S02]  /*12850*/  IMAD.IADD R0, R4, 0x1, R0 ;  /* 0x0000000104007824 */ /* 0x000fe400078e0200 */
[----:B------:R-:W-:Y:S03]  /*12860*/  IMAD.MOV.U32 R3, RZ, RZ, 0x2 ;  /* 0x00000002ff037424 */ /* 0x000fe600078e00ff */
        /* <DEDUP_REMOVED lines=27> */
[----:B------:R-:W-:Y:S01]  /*12a20*/  ISETP.GT.AND P0, PT, R0, 0x39, PT ;  /* 0x000000390000780c */ /* 0x000fe20003f04270 */
[----:B------:R-:W-:Y:S01]  /*12a30*/  IMAD.MOV.U32 R0, RZ, RZ, 0x1c1f ;  /* 0x00001c1fff007424 */ /* 0x000fe200078e00ff */
[----:B------:R-:W-:Y:S02]  /*12a40*/  FSEL R39, R39, -INF , P6 ;  /* 0xff80000027277808 */ /* 0x000fe40003000000 */
[----:B------:R-:W-:Y:S02]  /*12a50*/  FSEL R38, R38, -INF , P5 ;  /* 0xff80000026267808 */ /* 0x000fe40002800000 */
[----:B------:R-:W-:Y:S02]  /*12a60*/  FSEL R37, R37, -INF , P4 ;  /* 0xff80000025257808 */ /* 0x000fe40002000000 */
[----:B------:R-:W-:Y:S02]  /*12a70*/  FSEL R36, R36, -INF , P0 ;  /* 0xff80000024247808 */ /* 0x000fe40000000000 */
[----:B------:R-:W-:Y:S05]  /*12a80*/  CALL.REL.NOINC `($__internal_18_$__cuda_sm70_shflsync_idx_p) ;  /* 0x000012f000007944 */ /* 0x000fea0003c00000 */
        /* <DEDUP_REMOVED lines=37> */
[----:B------:R-:W-:Y:S01]  /*12ce0*/  FMNMX.FTZ R2, R9, R100, !PT ;  /* 0x0000006409027209 */ /* 0x000fe20007810000 */
[----:B------:R-:W-:Y:S01]  /*12cf0*/  IMAD.IADD R0, R4, 0x1, R0 ;  /* 0x0000000104007824 */ /* 0x000fe200078e0200 */
[----:B------:R-:W-:Y:S02]  /*12d00*/  FMNMX.FTZ R5, R53, R106, !PT ;  /* 0x0000006a35057209 */ /* 0x000fe40007810000 */
[----:B------:R-:W-:Y:S02]  /*12d10*/  FMNMX.FTZ R4, R14, R2, !PT ;  /* 0x000000020e047209 */ /* 0x000fe40007810000 */
        /* <DEDUP_REMOVED lines=30> */
[----:B------:R-:W-:Y:S01]  /*12f00*/  FMNMX.FTZ R3, R33, R0, !PT ;  /* 0x0000000021037209 */ /* 0x000fe20007810000 */
[----:B------:R-:W-:Y:S01]  /*12f10*/  IMAD.MOV.U32 R0, RZ, RZ, 0x2 ;  /* 0x00000002ff007424 */ /* 0x000fe200078e00ff */
        /* <DEDUP_REMOVED lines=62> */
[----:B------:R-:W-:Y:S02]  /*13300*/  MOV R2, 0x13320 ;  /* 0x0001332000027802 */ /* 0x000fe40000000f00 */
[----:B------:R-:W-:Y:S05]  /*13310*/  CALL.REL.NOINC `($__internal_17_$__cuda_sm70_shflsync_bfly_p) ;  /* 0x00000a0000007944 */ /* 0x000fea0003c00000 */
[----:B------:R-:W-:Y:S01]  /*13320*/  FMNMX.FTZ R4, R4, R0, !PT ;  /* 0x0000000004047209 */ /* 0x000fe20007810000 */
[----:B------:R-:W-:Y:S01]  /*13330*/  IMAD.MOV.U32 R0, RZ, RZ, 0x1 ;  /* 0x00000001ff007424 */ /* 0x000fe200078e00ff */
[----:B------:R-:W-:Y:S02]  /*13340*/  MOV R2, 0x13360 ;  /* 0x0001336000027802 */ /* 0x000fe40000000f00 */
        /* <DEDUP_REMOVED lines=28> */
[----:B------:R-:W-:-:S05]  /*13510*/  BRA `(.L_x_1327) ;  /* 0xffff594000007947 */ /* 0x000fca000383ffff */
.L_x_1287:
[----:B-1--4-:R-:W-:Y:S01]  /*13520*/  MOV R3, RZ ;  /* 0x000000ff00037202 */ /* 0x012fe20000000f00 */
[----:B------:R-:W-:Y:S01]  /*13530*/  IMAD.MOV.U32 R5, RZ, RZ, R52 ;  /* 0x000000ffff057224 */ /* 0x000fe200078e0034 */
[----:B------:R-:W-:Y:S01]  /*13540*/  MOV R2, 0x13570 ;  /* 0x0001357000027802 */ /* 0x000fe20000000f00 */
[----:B------:R-:W-:Y:S02]  /*13550*/  IMAD.MOV.U32 R0, RZ, RZ, 0x1c1f ;  /* 0x00001c1fff007424 */ /* 0x000fe400078e00ff */
[----:B------:R-:W-:Y:S05]  /*13560*/  CALL.REL.NOINC `($__internal_18_$__cuda_sm70_shflsync_idx_p) ;  /* 0x0000081000007944 */ /* 0x000fea0003c00000 */
[----:B------:R-:W-:-:S05]  /*13570*/  BRA `(.L_x_1328) ;  /* 0xffff7a2000007947 */ /* 0x000fca000383ffff */
.L_x_1290:
[----:B------:R-:W-:Y:S01]  /*13580*/  MOV R3, RZ ;  /* 0x000000ff00037202 */ /* 0x000fe20000000f00 */
[----:B------:R-:W-:Y:S01]  /*13590*/  IMAD.MOV.U32 R5, RZ, RZ, R8 ;  /* 0x000000ffff057224 */ /* 0x000fe200078e0008 */
[----:B------:R-:W-:Y:S01]  /*135a0*/  MOV R2, 0x135d0 ;  /* 0x000135d000027802 */ /* 0x000fe20000000f00 */
[----:B------:R-:W-:Y:S02]  /*135b0*/  IMAD.MOV.U32 R0, RZ, RZ, 0x1c1f ;  /* 0x00001c1fff007424 */ /* 0x000fe400078e00ff */
[----:B-1----:R-:W-:Y:S05]  /*135c0*/  CALL.REL.NOINC `($__internal_18_$__cuda_sm70_shflsync_idx_p) ;  /* 0x000007b000007944 */ /* 0x002fea0003c00000 */
[----:B------:R-:W-:Y:S01]  /*135d0*/  MOV R4, R0 ;  /* 0x0000000000047202 */ /* 0x000fe20000000f00 */
[----:B------:R-:W-:-:S05]  /*135e0*/  BRA `(.L_x_1329) ;  /* 0xffff8ed000007947 */ /* 0x000fca000383ffff */
.L_x_1291:
[----:B------:R-:W-:Y:S01]  /*135f0*/  MOV R3, RZ ;  /* 0x000000ff00037202 */ /* 0x000fe20000000f00 */
[----:B------:R-:W-:Y:S01]  /*13600*/  IMAD.MOV.U32 R5, RZ, RZ, R9 ;  /* 0x000000ffff057224 */ /* 0x000fe200078e0009 */
[----:B------:R-:W-:Y:S01]  /*13610*/  MOV R2, 0x13640 ;  /* 0x0001364000027802 */ /* 0x000fe20000000f00 */
[----:B------:R-:W-:Y:S02]  /*13620*/  IMAD.MOV.U32 R0, RZ, RZ, 0x1c1f ;  /* 0x00001c1fff007424 */ /* 0x000fe400078e00ff */
[----:B-123--:R-:W-:Y:S05]  /*13630*/  CALL.REL.NOINC `($__internal_18_$__cuda_sm70_shflsync_idx_p) ;  /* 0x0000074000007944 */ /* 0x00efea0003c00000 */
[C---:B------:R-:W-:Y:S01]  /*13640*/  IADD3 R2, -R101.reuse, 0x10, RZ ;  /* 0x0000001065027810 */ /* 0x040fe20007ffe1ff */
[----:B------:R-:W-:Y:S01]  /*13650*/  IMAD.MOV.U32 R5, RZ, RZ, R8 ;  /* 0x000000ffff057224 */ /* 0x000fe200078e0008 */
[----:B------:R-:W-:Y:S02]  /*13660*/  ISETP.NE.U32.AND P0, PT, R101, RZ, PT ;  /* 0x000000ff6500720c */ /* 0x000fe40003f05070 */
[----:B------:R-:W-:Y:S04]  /*13670*/  LOP3.LUT R2, R2, 0xf, RZ, 0xc0, !PT ;  /* 0x0000000f02027812 */ /* 0x000fe800078ec0ff */
[----:B------:R-:W-:Y:S04]  /*13680*/  IADD3 R2, P6, P5, R2, R0, R43 ;  /* 0x0000000002027210 */ /* 0x000fe80007dde02b */
[----:B------:R-:W-:Y:S05]  /*13690*/  IADD3.X R3, RZ, R4, R10, P6, P5 ;  /* 0x00000004ff037210 */ /* 0x000fea00037ea40a */
[----:B------:R-:W-:Y:S01]  /*136a0*/  @!PT LDS RZ, [RZ] ;  /* 0x00000000fffff984 */ /* 0x000fe20000000800 */
[----:B------:R-:W-:Y:S01]  /*136b0*/  @!PT LDS RZ, [RZ] ;  /* 0x00000000fffff984 */ /* 0x000fe20000000800 */
[----:B------:R-:W-:Y:S01]  /*136c0*/  @!PT LDS RZ, [RZ] ;  /* 0x00000000fffff984 */ /* 0x000fe20000000800 */
[----:B------:R1:W-:Y:S01]  /*136d0*/  LDGSTS.E.BYPASS.LTC128B.128.ZFILL [R217+0x3100], [R2.64], P0 ;  /* 0x0310000002d97fae */ /* 0x0003e20008141d46 */
[----:B------:R-:W-:Y:S05]  /*136e0*/  IADD3 R6, P0, R0, R44, RZ ;  /* 0x0000002c00067210 */ /* 0x000fea0007f1e0ff */
[----:B------:R-:W-:Y:S05]  /*136f0*/  IMAD.X R7, R4, 0x1, R11, P0 ;  /* 0x0000000104077824 */ /* 0x000fea00000e060b */
        /* <DEDUP_REMOVED lines=15> */
.L_x_1292:
[----:B------:R-:W-:Y:S02]  /*137f0*/  MOV R0, 0x2 ;  /* 0x0000000200007802 */ /* 0x000fe40000000f00 */
        /* <DEDUP_REMOVED lines=34> */
.L_x_1294:
[----:B------:R-:W-:Y:S01]  /*13a20*/  IMAD.MOV.U32 R4, RZ, RZ, R243 ;  /* 0x000000ffff047224 */ /* 0x000fe200078e00f3 */
[----:B------:R-:W-:-:S02]  /*13a30*/  MOV R0, 0x2 ;  /* 0x0000000200007802 */ /* 0x000fc40000000f00 */
[----:B------:R-:W-:Y:S02]  /*13a40*/  MOV R2, 0x13a60 ;  /* 0x00013a6000027802 */ /* 0x000fe40000000f00 */
[----:B-1----:R-:W-:Y:S05]  /*13a50*/  CALL.REL.NOINC `($__internal_17_$__cuda_sm70_shflsync_bfly_p) ;  /* 0x000002c000007944 */ /* 0x002fea0003c00000 */
[----:B------:R-:W-:Y:S01]  /*13a60*/  MOV R7, R0 ;  /* 0x0000000000077202 */ /* 0x000fe20000000f00 */
[----:B------:R-:W-:Y:S05]  /*13a70*/  BRA `(.L_x_1332) ;  /* 0xffffaef000007947 */ /* 0x000fea000383ffff */
.L_x_1295:
[----:B------:R-:W-:Y:S01]  /*13a80*/  IMAD.MOV.U32 R4, RZ, RZ, R7 ;  /* 0x000000ffff047224 */ /* 0x000fe200078e0007 */
[----:B------:R-:W-:Y:S02]  /*13a90*/  MOV R0, 0x1 ;  /* 0x0000000100007802 */ /* 0x000fe40000000f00 */
[----:B------:R-:W-:Y:S02]  /*13aa0*/  MOV R2, 0x13ac0 ;  /* 0x00013ac000027802 */ /* 0x000fe40000000f00 */
[----:B-12---:R-:W-:Y:S05]  /*13ab0*/  CALL.REL.NOINC `($__internal_17_$__cuda_sm70_shflsync_bfly_p) ;  /* 0x0000026000007944 */ /* 0x006fea0003c00000 */
[----:B------:R-:W-:Y:S01]  /*13ac0*/  FADD.FTZ R7, R7, R0 ;  /* 0x0000000007077221 */ /* 0x000fe20000010000 */
[----:B------:R-:W-:Y:S02]  /*13ad0*/  MOV R4, R247 ;  /* 0x000000f700047202 */ /* 0x000fe40000000f00 */
[----:B------:R-:W-:Y:S02]  /*13ae0*/  MOV R0, 0x2 ;  /* 0x0000000200007802 */ /* 0x000fe40000000f00 */
[----:B------:R-:W-:Y:S02]  /*13af0*/  MOV R2, 0x13b10 ;  /* 0x00013b1000027802 */ /* 0x000fe40000000f00 */
[----:B------:R-:W-:Y:S05]  /*13b00*/  CALL.REL.NOINC `($__internal_17_$__cuda_sm70_shflsync_bfly_p) ;  /* 0x0000021000007944 */ /* 0x000fea0003c00000 */
[----:B------:R-:W-:Y:S01]  /*13b10*/  FADD.FTZ R6, R247, R0 ;  /* 0x00000000f7067221 */ /* 0x000fe20000010000 */
[----:B------:R-:W-:-:S02]  /*13b20*/  MOV R0, 0x1 ;  /* 0x0000000100007802 */ /* 0x000fc40000000f00 */
[----:B------:R-:W-:Y:S02]  /*13b30*/  MOV R2, 0x13b60 ;  /* 0x00013b6000027802 */ /* 0x000fe40000000f00 */
[----:B------:R-:W-:Y:S02]  /*13b40*/  MOV R4, R6 ;  /* 0x0000000600047202 */ /* 0x000fe40000000f00 */
[----:B------:R-:W-:Y:S05]  /*13b50*/  CALL.REL.NOINC `($__internal_17_$__cuda_sm70_shflsync_bfly_p) ;  /* 0x000001c000007944 */ /* 0x000fea0003c00000 */
[----:B------:R-:W-:Y:S01]  /*13b60*/  FADD.FTZ R6, R6, R0 ;  /* 0x0000000006067221 */ /* 0x000fe20000010000 */
[----:B------:R-:W-:Y:S02]  /*13b70*/  MOV R4, R248 ;  /* 0x000000f800047202 */ /* 0x000fe40000000f00 */
[----:B------:R-:W-:Y:S02]  /*13b80*/  MOV R0, 0x2 ;  /* 0x0000000200007802 */ /* 0x000fe40000000f00 */
[----:B------:R-:W-:Y:S02]  /*13b90*/  MOV R2, 0x13bb0 ;  /* 0x00013bb000027802 */ /* 0x000fe40000000f00 */
[----:B------:R-:W-:Y:S05]  /*13ba0*/  CALL.REL.NOINC `($__internal_17_$__cuda_sm70_shflsync_bfly_p) ;  /* 0x0000017000007944 */ /* 0x000fea0003c00000 */
[----:B------:R-:W-:Y:S01]  /*13bb0*/  FADD.FTZ R5, R248, R0 ;  /* 0x00000000f8057221 */ /* 0x000fe20000010000 */
[----:B------:R-:W-:Y:S02]  /*13bc0*/  MOV R0, 0x1 ;  /* 0x0000000100007802 */ /* 0x000fe40000000f00 */
[----:B------:R-:W-:-:S02]  /*13bd0*/  MOV R2, 0x13c00 ;  /* 0x00013c0000027802 */ /* 0x000fc40000000f00 */
        /* <DEDUP_REMOVED lines=9> */
[----:B------:R-:W-:Y:S02]  /*13c70*/  MOV R2, 0x13ca0 ;  /* 0x00013ca000027802 */ /* 0x000fe40000000f00 */
[----:B------:R-:W-:-:S02]  /*13c80*/  MOV R4, R249 ;  /* 0x000000f900047202 */ /* 0x000fc40000000f00 */
[----:B------:R-:W-:Y:S05]  /*13c90*/  CALL.REL.NOINC `($__internal_17_$__cuda_sm70_shflsync_bfly_p) ;  /* 0x0000008000007944 */ /* 0x000fea0003c00000 */
[----:B------:R-:W-:Y:S01]  /*13ca0*/  MOV R4, R0 ;  /* 0x0000000000047202 */ /* 0x000fe20000000f00 */
[----:B------:R-:W-:Y:S05]  /*13cb0*/  BRA `(.L_x_1333) ;  /* 0xffffada000007947 */ /* 0x000fea000383ffff */
.L_x_1309:
[----:B---3--:R-:W-:Y:S01]  /*13cc0*/  IMAD.MOV.U32 R5, RZ, RZ, R24 ;  /* 0x000000ffff057224 */ /* 0x008fe200078e0018 */
[----:B------:R-:W-:Y:S01]  /*13cd0*/  MOV R3, RZ ;  /* 0x000000ff00037202 */ /* 0x000fe20000000f00 */
[----:B-1----:R-:W-:Y:S01]  /*13ce0*/  IMAD.MOV.U32 R0, RZ, RZ, 0x1f ;  /* 0x0000001fff007424 */ /* 0x002fe200078e00ff */
[----:B------:R-:W-:-:S02]  /*13cf0*/  MOV R2, 0x13d10 ;  /* 0x00013d1000027802 */ /* 0x000fc40000000f00 */
[----:B----45:R-:W-:Y:S05]  /*13d00*/  CALL.REL.NOINC `($__internal_18_$__cuda_sm70_shflsync_idx_p) ;  /* 0x0000007000007944 */ /* 0x030fea0003c00000 */
[----:B------:R-:W-:Y:S05]  /*13d10*/  BRA `(.L_x_1334) ;  /* 0xffffd07000007947 */ /* 0x000fea000383ffff */
        .weak           $__internal_17_$__cuda_sm70_shflsync_bfly_p
        .type           $__internal_17_$__cuda_sm70_shflsync_bfly_p,@function
        .size           $__internal_17_$__cuda_sm70_shflsync_bfly_p,($__internal_18_$__cuda_sm70_shflsync_idx_p - $__internal_17_$__cuda_sm70_shflsync_bfly_p)
$__internal_17_$__cuda_sm70_shflsync_bfly_p:
[----:B------:R-:W-:Y:S02]  /*13d20*/  MOV R176, 0xffffffff ;  /* 0xffffffff00b07802 */ /* 0x000fe40000000f00 */
[----:B------:R-:W-:-:S02]  /*13d30*/  MOV R3, 0x1f ;  /* 0x0000001f00037802 */ /* 0x000fc40000000f00 */
[----:B------:R-:W-:Y:S04]  /*13d40*/  WARPSYNC R176 ;  /* 0x000000b000007348 */ /* 0x000fe80003800000 */
[----:B------:R1:W2:Y:S02]  /*13d50*/  SHFL.BFLY PT, R0, R4, R0, R3 ;  /* 0x0c00000004007389 */ /* 0x0002a400000e0003 */
[----:B-1----:R-:W-:-:S04]  /*13d60*/  MOV R3, 0x0 ;  /* 0x0000000000037802 */ /* 0x002fc80000000f00 */
[----:B--2---:R-:W-:Y:S05]  /*13d70*/  RET.REL.NODEC R2 `(_ZN7cutlass13device_kernelIN5flash19enable_sm80_to_sm89INS1_16FlashAttnFwdSm80INS1_25CollectiveMainloopFwdSm80ILi4ELi1ELb0EN4cute5tupleIJNS5_1CILi128EEENS7_ILi64EEENS7_ILi96EEEEEELi96ENS_6half_tEfNS_4arch4Sm80ELb1ELb0ELb1ELb0ELb1ELb0ELb1ELb1EEENS1_21CollectiveEpilogueFwdINS6_IJS8_SA_S9_EEENS6_IJNS7_ILi1EEESI_SI_EEESC_SE_Li128ELb0ELb1ELb1ELb0EEENS1_30DynamicPersistentTileSchedulerILi128ELi128ELb1ELb1ELb0EEEEEEEEEvNT_6ParamsE) ;  /* 0xfffec28002007950 */ /* 0x004fea0003c3ffff */
        .weak           $__internal_18_$__cuda_sm70_shflsync_idx_p
        .type           $__internal_18_$__cuda_sm70_shflsync_idx_p,@function
        .size           $__internal_18_$__cuda_sm70_shflsync_idx_p,(.L_x_3651 - $__internal_18_$__cuda_sm70_shflsync_idx_p)
$__internal_18_$__cuda_sm70_shflsync_idx_p:
[----:B------:R-:W-:-:S04]  /*13d80*/  MOV R55, 0xffffffff ;  /* 0xffffffff00377802 */ /* 0x000fc80000000f00 */
[----:B------:R-:W-:Y:S04]  /*13d90*/  WARPSYNC R55 ;  /* 0x0000003700007348 */ /* 0x000fe80003800000 */
[----:B------:R1:W2:Y:S02]  /*13da0*/  SHFL.IDX PT, R0, R5, R3, R0 ;  /* 0x0000000305007389 */ /* 0x0002a400000e0000 */
[----:B-1----:R-:W-:-:S04]  /*13db0*/  MOV R3, 0x0 ;  /* 0x0000000000037802 */ /* 0x002fc80000000f00 */
[----:B--2---:R-:W-:Y:S05]  /*13dc0*/  RET.REL.NODEC R2 `(_ZN7cutlass13device_kernelIN5flash19enable_sm80_to_sm89INS1_16FlashAttnFwdSm80INS1_25CollectiveMainloopFwdSm80ILi4ELi1ELb0EN4cute5tupleIJNS5_1CILi128EEENS7_ILi64EEENS7_ILi96EEEEEELi96ENS_6half_tEfNS_4arch4Sm80ELb1ELb0ELb1ELb0ELb1ELb0ELb1ELb1EEENS1_21CollectiveEpilogueFwdINS6_IJS8_SA_S9_EEENS6_IJNS7_ILi1EEESI_SI_EEESC_SE_Li128ELb0ELb1ELb1ELb0EEENS1_30DynamicPersistentTileSchedulerILi128ELi128ELb1ELb1ELb0EEEEEEEEEvNT_6ParamsE) ;  /* 0xfffec23002007950 */ /* 0x004fea0003c3ffff */
.L_x_1335:
        /* <DEDUP_REMOVED lines=11> */
.L_x_3651:


//--------------------- .text._ZN7cutlass13device_kernelIN5flash19enable_sm80_to_sm89INS1_16FlashAttnFwdSm80INS1_25CollectiveMainloopFwdSm80ILi4ELi1ELb0EN4cute5tupleIJNS5_1CILi128EEENS7_ILi48EEENS7_ILi96EEEEEELi96ENS_6half_tEfNS_4arch4Sm80ELb1ELb0ELb1ELb1ELb1ELb0ELb1ELb1EEENS1_21CollectiveEpilogueFwdINS6_IJS8_SA_S9_EEENS6_IJNS7_ILi1EEESI_SI_EEESC_SE_Li128ELb1ELb1ELb1ELb0EEENS1_36VarlenDynamicPersistentTileSchedulerILi128ELi48ELi128ELi128ELb1ELb1ELb0ELb1ELb1ELb1EEEEEEEEEvNT_6ParamsE --------------------------
	.section	.text._ZN7cutlass13device_kernelIN5flash19enable_sm80_to_sm89INS1_16FlashAttnFwdSm80INS1_25CollectiveMainloopFwdSm80ILi4ELi1ELb0EN4cute5tupleIJNS5_1CILi128EEENS7_ILi48EEENS7_ILi96EEEEEELi96ENS_6half_tEfNS_4arch4Sm80ELb1ELb0ELb1ELb1ELb1ELb0ELb1ELb1EEENS1_21CollectiveEpilogueFwdINS6_IJS8_SA_S9_EEENS6_IJNS7_ILi1EEESI_SI_EEESC_SE_Li128ELb1ELb1ELb1ELb0EEENS1_36VarlenDynamicPersistentTileSchedulerILi128ELi48ELi128ELi128ELb1ELb1ELb0ELb1ELb1ELb1EEEEEEEEEvNT_6ParamsE,"ax",@progbits
	.sectioninfo	@"SHI_REGISTERS=255"
	.align	128
.text._ZN7cutlass13device_kernelIN5flash19enable_sm80_to_sm89INS1_16FlashAttnFwdSm80INS1_25CollectiveMainloopFwdSm80ILi4ELi1ELb0EN4cute5tupleIJNS5_1CILi128EEENS7_ILi48EEENS7_ILi96EEEEEELi96ENS_6half_tEfNS_4arch4Sm80ELb1ELb0ELb1ELb1ELb1ELb0ELb1ELb1EEENS1_21CollectiveEpilogueFwdINS6_IJS8_SA_S9_EEENS6_IJNS7_ILi1EEESI_SI_EEESC_SE_Li128ELb1ELb1ELb1ELb0EEENS1_36VarlenDynamicPersistentTileSchedulerILi128ELi48ELi128ELi128ELb1ELb1ELb0ELb1ELb1ELb1EEEEEEEEEvNT_6ParamsE:
        .type           _ZN7cutlass13device_kernelIN5flash19enable_sm80_to_sm89INS1_16FlashAttnFwdSm80INS1_25CollectiveMainloopFwdSm80ILi4ELi1ELb0EN4cute5tupleIJNS5_1CILi128EEENS7_ILi48EEENS7_ILi96EEEEEELi96ENS_6half_tEfNS_4arch4Sm80ELb1ELb0ELb1ELb1ELb1ELb0ELb1ELb1EEENS1_21CollectiveEpilogueFwdINS6_IJS8_SA_S9_EEENS6_IJNS7_ILi1EEESI_SI_EEESC_SE_Li128ELb1ELb1ELb1ELb0EEENS1_36VarlenDynamicPersistentTileSchedulerILi128ELi48ELi128ELi128ELb1ELb1ELb0ELb1ELb1ELb1EEEEEEEEEvNT_6ParamsE,@function
        .size           _ZN7cutlass13device_kernelIN5flash19enable_sm80_to_sm89INS1_16FlashAttnFwdSm80INS1_25CollectiveMainloopFwdSm80ILi4ELi1ELb0EN4cute5tupleIJNS5_1CILi128EEENS7_ILi48EEENS7_ILi96EEEEEELi96ENS_6half_tEfNS_4arch4Sm80ELb1ELb0ELb1ELb1ELb1ELb0ELb1ELb1EEENS1_21CollectiveEpilogueFwdINS6_IJS8_SA_S9_EEENS6_IJNS7_ILi1EEESI_SI_EEESC_SE_Li128ELb1ELb1ELb1ELb0EEENS1_36VarlenDynamicPersistentTileSchedulerILi128ELi48ELi128ELi128ELb1ELb1ELb0ELb1ELb1ELb1EEEEEEEEEvNT_6ParamsE,(.L_x_3654 - _ZN7cutlass13device_kernelIN5flash19enable_sm80_to_sm89INS1_16FlashAttnFwdSm80INS1_25CollectiveMainloopFwdSm80ILi4ELi1ELb0EN4cute5tupleIJNS5_1CILi128EEENS7_ILi48EEENS7_ILi96EEEEEELi96ENS_6half_tEfNS_4arch4Sm80ELb1ELb0ELb1ELb1ELb1ELb0ELb1ELb1EEENS1_21CollectiveEpilogueFwdINS6_IJS8_SA_S9_EEENS6_IJNS7_ILi1EEESI_SI_EEESC_SE_Li128ELb1ELb1ELb1ELb0EEENS1_36VarlenDynamicPersistentTileSchedulerILi128ELi48ELi128ELi128ELb1ELb1ELb0ELb1ELb1ELb1EEEEEEEEEvNT_6ParamsE)
        .other          _ZN7cutlass13device_kernelIN5flash19enable_sm80_to_sm89INS1_16FlashAttnFwdSm80INS1_25CollectiveMainloopFwdSm80ILi4ELi1ELb0EN4cute5tupleIJNS5_1CILi128EEENS7_ILi48EEENS7_ILi96EEEEEELi96ENS_6half_tEfNS_4arch4Sm80ELb1ELb0ELb1ELb1ELb1ELb0ELb1ELb1EEENS1_21CollectiveEpilogueFwdINS6_IJS8_SA_S9_EEENS6_IJNS7_ILi1EEESI_SI_EEESC_SE_Li128ELb1ELb1ELb1ELb0EEENS1_36VarlenDynamicPersistentTileSchedulerILi128ELi48ELi128ELi128ELb1ELb1ELb0ELb1ELb1ELb1EEEEEEEEEvNT_6ParamsE,@"STO_CUDA_ENTRY STV_DEFAULT"
_ZN7cutlass13device_kernelIN5flash19enable_sm80_to_sm89INS1_16FlashAttnFwdSm80INS1_25CollectiveMainloopFwdSm80ILi4ELi1ELb0EN4cute5tupleIJNS5_1CILi128EEENS7_ILi48EEENS7_ILi96EEEEEELi96ENS_6half_tEfNS_4arch4Sm80ELb1ELb0ELb1ELb1ELb1ELb0ELb1ELb1EEENS1_21CollectiveEpilogueFwdINS6_IJS8_SA_S9_EEENS6_IJNS7_ILi1EEESI_SI_EEESC_SE_Li128ELb1ELb1ELb1ELb0EEENS1_36VarlenDynamicPersistentTileSchedulerILi128ELi48ELi128ELi128ELb1ELb1ELb0ELb1ELb1ELb1EEEEEEEEEvNT_6ParamsE:
        /* <DEDUP_REMOVED lines=54> */
.L_x_1341:
        /* <DEDUP_REMOVED lines=16> */
.L_x_1478:
        /* <DEDUP_REMOVED lines=16> */
.L_x_1479:
[----:B--2---:R-:W-:-:S05]  /*0560*/  IMAD R0, R0, c[0x0][0x538], RZ ;  /* 0x00014e0000007a24 */ /* 0x004fca00078e02ff */
[----:B------:R-:W-:-:S04]  /*0570*/  IADD3 R6, R0, R6, RZ ;  /* 0x0000000600067210 */ /* 0x000fc80007ffe0ff */
[----:B------:R-:W-:-:S13]  /*0580*/  ISETP.GT.AND P0, PT, R6, UR4, PT ;  /* 0x0000000406007c0c */ /* 0x000fda000bf04270 */
[----:B-1----:R-:W-:Y:S05]  /*0590*/  @!P0 BRA `(.L_x_1341) ;  /* 0xfffffdc000008947 */ /* 0x002fea000383ffff */
.L_x_1337:
[----:B------:R-:W-:-:S05]  /*05a0*/  IADD3 R11, -R0, R6, RZ ;  /* 0x00000006000b7210 */ /* 0x000fca0007ffe1ff */
[----:B------:R-:W-:-:S05]  /*05b0*/  IMAD R0, R4, c[0x0][0x538], R11 ;  /* 0x00014e0004007a24 */ /* 0x000fca00078e020b */
[----:B------:R-:W-:Y:S01]  /*05c0*/  ISETP.GT.AND P0, PT, R0, UR4, PT ;  /* 0x0000000400007c0c */ /* 0x000fe2000bf04270 */
[----:B------:R-:W-:-:S12]  /*05d0*/  BRA.DIV ~URZ, `(.L_x_1342) ;  /* 0x000123c27f007947 */ /* 0x000fd8000b800000 */
[----:B------:R-:W-:-:S04]  /*05e0*/  VOTE.ANY R10, PT, !P0 ;  /* 0x00000000000a7806 */ /* 0x000fc800040e0100 */
.L_x_1480:
[----:B------:R-:W1:Y:S02]  /*05f0*/  POPC R5, R10 ;  /* 0x0000000a00057309 */ /* 0x000e640000000000 */
[----:B-1----:R-:W-:-:S05]  /*0600*/  IADD3 R0, R5, R7, RZ ;  /* 0x0000000705007210 */ /* 0x002fca0007ffe0ff */
[----:B------:R1:W-:Y:S01]  /*0610*/  STL [R1+0xc], R0 ;  /* 0x00000c0001007387 */ /* 0x0003e20000100800 */
[----:B------:R-:W-:Y:S05]  /*0620*/  BRA.DIV ~URZ, `(.L_x_1343) ;  /* 0x000123c27f007947 */ /* 0x000fea000b800000 */
[----:B------:R2:W3:Y:S01]  /*0630*/  SHFL.IDX PT, R12, R9, R5, 0x1f ;  /* 0x00001f05090c7589 */ /* 0x0004e200000e0000 */
[----:B------:R-:W-:-:S03]  /*0640*/  MOV R6, RZ ;  /* 0x000000ff00067202 */ /* 0x000fc60000000f00 */
[----:B------:R2:W4:Y:S04]  /*0650*/  SHFL.IDX PT, R9, R8, R5, 0x1f ;  /* 0x00001f0508097589 */ /* 0x00052800000e0000 */
.L_x_1481:
[----:B------:R-:W-:Y:S01]  /*0660*/  ISETP.NE.AND P0, PT, R10, RZ, PT ;  /* 0x000000ff0a00720c */ /* 0x000fe20003f05270 */
[----:B------:R-:W-:-:S12]  /*0670*/  BSSY B0, `(.L_x_1344) ;  /* 0x0000005000007945 */ /* 0x000fd80003800000 */
[----:B------:R-:W-:Y:S05]  /*0680*/  @!P0 BRA `(.L_x_1345) ;  /* 0x0000003000008947 */ /* 0x000fea0003800000 */
[----:B-1----:R-:W-:Y:S01]  /*0690*/  IADD3 R0, R5, -0x1, RZ ;  /* 0xffffffff05007810 */ /* 0x002fe20007ffe0ff */
[----:B------:R-:W-:Y:S05]  /*06a0*/  BRA.DIV ~URZ, `(.L_x_1346) ;  /* 0x000124227f007947 */ /* 0x000fea000b800000 */
[----:B------:R1:W2:Y:S02]  /*06b0*/  SHFL.IDX PT, R6, R4, R0, 0x1f ;  /* 0x00001f0004067589 */ /* 0x0002a400000e0000 */
.L_x_1345:
[----:B------:R-:W-:Y:S05]  /*06c0*/  BSYNC B0 ;  /* 0x0000000000007941 */ /* 0x000fea0003800000 */
.L_x_1344:
        /* <DEDUP_REMOVED lines=69> */
.L_x_1348:
        /* <DEDUP_REMOVED lines=70> */
.L_x_1349:
[----:B------:R-:W-:Y:S05]  /*0f80*/  BSYNC B0 ;  /* 0x0000000000007941 */ /* 0x000fea0003800000 */
.L_x_1347:
[----:B------:R-:W-:-:S04]  /*0f90*/  LOP3.LUT R0, RZ, R0, RZ, 0x33, !PT ;  /* 0x00000000ff007212 */ /* 0x000fc800078e33ff */
[----:B------:R-:W-:-:S05]  /*0fa0*/  IADD3 R0, R0, R12, RZ ;  /* 0x0000000c00007210 */ /* 0x000fca0007ffe0ff */
[----:B------:R2:W-:Y:S01]  /*0fb0*/  STL [R1+0x4], R0 ;  /* 0x0000040001007387 */ /* 0x0005e20000100800 */
[----:B------:R-:W-:Y:S05]  /*0fc0*/  BRA `(.L_x_1350) ;  /* 0x0000006000007947 */ /* 0x000fea0003800000 */
.L_x_1338:
[----:B------:R-:W-:Y:S01]  /*0fd0*/  MOV R0, UR4 ;  /* 0x0000000400007c02 */ /* 0x000fe20008000f00 */
[----:B------:R-:W-:Y:S04]  /*0fe0*/  STL [R1+0x4], RZ ;  /* 0x000004ff01007387 */ /* 0x000fe80000100800 */
[----:B------:R1:W-:Y:S04]  /*0ff0*/  STL [R1], R0 ;  /* 0x0000000001007387 */ /* 0x0003e80000100800 */
[----:B------:R2:W-:Y:S01]  /*1000*/  STL [R1+0x8], RZ ;  /* 0x000008ff01007387 */ /* 0x0005e20000100800 */
[----:B-1----:R-:W-:-:S05]  /*1010*/  MOV R0, c[0x0][0x53c] ;  /* 0x00014f0000007a02 */ /* 0x002fca0000000f00 */
[----:B------:R2:W-:Y:S02]  /*1020*/  STL [R1+0xc], R0 ;  /* 0x00000c0001007387 */ /* 0x0005e40000100800 */
.L_x_1350:
        /* <DEDUP_REMOVED lines=8> */
.L_x_1336:
        /* <DEDUP_REMOVED lines=169> */
.L_x_1477:
[----:B------:R-:W2:Y:S01]  /*1b40*/  LDL R0, [R1+0xc] ;  /* 0x00000c0001007983 */ /* 0x000ea20000100800 */
        /* <DEDUP_REMOVED lines=33> */
.L_x_1351:
[----:B------:R-:W-:-:S04]  /*1d60*/  ISETP.NE.U32.AND P1, PT, RZ, c[0x0][0x368], PT ;  /* 0x0000da00ff007a0c */ /* 0x000fc80003f25070 */
[----:B------:R-:W-:-:S13]  /*1d70*/  ISETP.NE.AND.EX P1, PT, RZ, c[0x0][0x36c], PT, P1 ;  /* 0x0000db00ff007a0c */ /* 0x000fda0003f25310 */
[----:B------:R-:W-:Y:S05]  /*1d80*/  @!P1 BRA `(.L_x_1352) ;  /* 0x0000004000009947 */ /* 0x000fea0003800000 */
[----:B-1----:R-:W-:-:S04]  /*1d90*/  IADD3 R2, P1, R15, c[0x0][0x368], RZ ;  /* 0x0000da000f027a10 */ /* 0x002fc80007f3e0ff */
[----:B------:R-:W-:-:S05]  /*1da0*/  IADD3.X R3, R14, c[0x0][0x36c], RZ, P1, !PT ;  /* 0x0000db000e037a10 */ /* 0x000fca0000ffe4ff */
[----:B------:R1:W5:Y:S01]  /*1db0*/  LDG.E R0, [R2.64] ;  /* 0x0000000602007981 */ /* 0x000362000c1e1900 */
[----:B------:R-:W-:Y:S05]  /*1dc0*/  BRA `(.L_x_1353) ;  /* 0x0000008000007947 */ /* 0x000fea0003800000 */
.L_x_1352:
        /* <DEDUP_REMOVED lines=8> */
.L_x_1353:
[----:B-1----:R-:W2:Y:S04]  /*1e50*/  LDL.LU R3, [R1+0x4] ;  /* 0x0000040001037983 */ /* 0x002ea80000300800 */
[----:B------:R-:W3:Y:S01]  /*1e60*/  LDL R13, [R1+0x8] ;  /* 0x00000800010d7983 */ /* 0x000ee20000100800 */
[----:B------:R-:W-:Y:S01]  /*1e70*/  IMAD.MOV.U32 R2, RZ, RZ, c[0x0][0x2c4] ;  /* 0x0000b100ff027624 */ /* 0x000fe200078e00ff */
[----:B------:R-:W-:Y:S01]  /*1e80*/  BSSY B0, `(.L_x_1354) ;  /* 0x000003b000007945 */ /* 0x000fe20003800000 */
[----:B-----5:R-:W-:-:S03]  /*1e90*/  IMAD.IADD R248, R0, 0x1, -R237 ;  /* 0x0000000100f87824 */ /* 0x020fc600078e0aed */
[----:B------:R-:W-:Y:S01]  /*1ea0*/  ISETP.NE.AND P3, PT, R2, 0x1, PT ;  /* 0x000000010200780c */ /* 0x000fe20003f65270 */
[----:B--2---:R-:W-:-:S05]  /*1eb0*/  IMAD.SHL.U32 R249, R3, 0x80, RZ ;  /* 0x0000008003f97824 */ /* 0x004fca00078e00ff */
[----:B------:R-:W-:-:S07]  /*1ec0*/  IADD3 R2, R249, 0x7f, RZ ;  /* 0x0000007ff9027810 */ /* 0x000fce0007ffe0ff */
[----:B------:R-:W-:-:S04]  /*1ed0*/  @P3 IMAD.HI.U32 R3, R2, c[0x0][0x2c8], RZ ;  /* 0x0000b20002033a27 */ /* 0x000fc800078e00ff */
[----:B------:R-:W-:Y:S01]  /*1ee0*/  IMAD.MOV.U32 R0, RZ, RZ, R2 ;  /* 0x000000ffff007224 */ /* 0x000fe200078e0002 */
[C---:B------:R-:W-:Y:S02]  /*1ef0*/  IADD3 R2, R248.reuse, 0x30, -R247 ;  /* 0x00000030f8027810 */ /* 0x040fe40007ffe8f7 */
[----:B------:R-:W-:Y:S02]  /*1f00*/  @P3 SHF.R.U32.HI R0, RZ, c[0x0][0x2cc], R3 ;  /* 0x0000b300ff003a19 */ /* 0x000fe40000011603 */
[----:B------:R-:W-:-:S03]  /*1f10*/  IADD3 R3, R248, 0x2f, RZ ;  /* 0x0000002ff8037810 */ /* 0x000fc60007ffe0ff */
[----:B------:R-:W-:Y:S02]  /*1f20*/  IMAD.IADD R0, R2, 0x1, R0 ;  /* 0x0000000102007824 */ /* 0x000fe400078e0200 */
[----:B------:R-:W-:-:S04]  /*1f30*/  IMAD.HI R2, R3, 0x2aaaaaab, RZ ;  /* 0x2aaaaaab03027827 */ /* 0x000fc800078e02ff */
[----:B------:R-:W-:Y:S01]  /*1f40*/  IMAD.HI R0, R0, 0x2aaaaaab, RZ ;  /* 0x2aaaaaab00007827 */ /* 0x000fe200078e02ff */
[----:B------:R-:W-:-:S04]  /*1f50*/  SHF.R.U32.HI R4, RZ, 0x1f, R2 ;  /* 0x0000001fff047819 */ /* 0x000fc80000011602 */
[----:B------:R-:W-:Y:S02]  /*1f60*/  SHF.R.U32.HI R3, RZ, 0x1f, R0 ;  /* 0x0000001fff037819 */ /* 0x000fe40000011600 */
[----:B------:R-:W-:Y:S02]  /*1f70*/  LEA.HI.SX32 R4, R2, R4, 0x1d ;  /* 0x0000000402047211 */ /* 0x000fe400078feaff */
[----:B------:R-:W-:Y:S02]  /*1f80*/  LEA.HI.SX32 R0, R0, R3, 0x1d ;  /* 0x0000000300007211 */ /* 0x000fe400078feaff */
[C---:B---3--:R-:W-:Y:S02]  /*1f90*/  LOP3.LUT R2, R13.reuse, 0xff000000, RZ, 0xc0, !PT ;  /* 0xff0000000d027812 */ /* 0x048fe400078ec0ff */
[----:B------:R-:W-:Y:S02]  /*1fa0*/  IMNMX R6, R4, R0, PT ;  /* 0x0000000004067217 */ /* 0x000fe40003800200 */
[----:B------:R-:W-:-:S02]  /*1fb0*/  LOP3.LUT R3, R13, 0xff0000, RZ, 0xc0, !PT ;  /* 0x00ff00000d037812 */ /* 0x000fc400078ec0ff */
[----:B------:R-:W-:Y:S01]  /*1fc0*/  SHF.R.U32.HI R0, RZ, 0x8, R2 ;  /* 0x00000008ff007819 */ /* 0x000fe20000011602 */
[----:B------:R-:W-:Y:S01]  /*1fd0*/  IMAD.MOV.U32 R2, RZ, RZ, RZ ;  /* 0x000000ffff027224 */ /* 0x000fe200078e00ff */
[----:B------:R-:W-:Y:S02]  /*1fe0*/  ISETP.GE.AND P1, PT, R6, 0x1, PT ;  /* 0x000000010600780c */ /* 0x000fe40003f26270 */
        /* <DEDUP_REMOVED lines=36> */
.L_x_1355:
[----:B------:R-:W-:Y:S05]  /*2230*/  BSYNC B0 ;  /* 0x0000000000007941 */ /* 0x000fea0003800000 */
.L_x_1354:
        /* <DEDUP_REMOVED lines=59> */
[----:B------:R-:W-:-:S04]  /*25f0*/  @P1 IADD3 R2, P2, R15, c[0x0][0x340], RZ ;  /* 0x0000d0000f021a10 */ /* 0x000fc80007f5e0ff */
[----:B------:R-:W-:-:S05]  /*2600*/  @P1 IADD3.X R3, R14, c[0x0][0x344], RZ, P2, !PT ;  /* 0x0000d1000e031a10 */ /* 0x000fca00017fe4ff */
[----:B------:R2:W5:Y:S01]  /*2610*/  @P1 LDG.E R14, [R2.64] ;  /* 0x00000006020e1981 */ /* 0x000562000c1e1900 */
[----:B------:R-:W-:Y:S01]  /*2620*/  SHF.R.S32.HI R0, RZ, 0x1f, R11 ;  /* 0x0000001fff007819 */ /* 0x000fe2000001140b */
[----:B-1----:R-:W-:Y:S01]  /*2630*/  IMAD.IADD R5, R231, 0x1, R249 ;  /* 0x00000001e7057824 */ /* 0x002fe200078e02f9 */
[----:B------:R-:W-:Y:S02]  /*2640*/  LOP3.LUT R13, R13, 0xffff, RZ, 0xc0, !PT ;  /* 0x0000ffff0d0d7812 */ /* 0x000fe400078ec0ff */
[----:B------:R-:W-:Y:S01]  /*2650*/  SEL R6, R12, RZ, !P0 ;  /* 0x000000ff0c067207 */ /* 0x000fe20004000000 */
[----:B------:R-:W-:Y:S01]  /*2660*/  IMAD R0, R0, c[0x0][0x178], RZ ;  /* 0x00005e0000007a24 */ /* 0x000fe200078e02ff */
[----:B------:R-:W-:Y:S01]  /*2670*/  SEL R4, R252, RZ, !P0 ;  /* 0x000000fffc047207 */ /* 0x000fe20004000000 */
[----:B------:R-:W-:Y:S01]  /*2680*/  @P3 IMAD.HI.U32 R7, R5, c[0x0][0x2c8], RZ ;  /* 0x0000b20005073a27 */ /* 0x000fe200078e00ff */
[----:B------:R-:W-:Y:S02]  /*2690*/  ISETP.GE.AND P6, PT, R210, c[0x0][0x198], PT ;  /* 0x00006600d2007a0c */ /* 0x000fe40003fc6270 */
[----:B------:R-:W-:Y:S01]  /*26a0*/  ISETP.GE.AND P5, PT, R232, c[0x0][0x198], PT ;  /* 0x00006600e8007a0c */ /* 0x000fe20003fa6270 */
[----:B------:R-:W-:Y:S01]  /*26b0*/  IMAD R0, R11, c[0x0][0x17c], R0 ;  /* 0x00005f000b007a24 */ /* 0x000fe200078e0200 */
[----:B------:R-:W-:Y:S01]  /*26c0*/  ISETP.GE.AND P4, PT, R233, c[0x0][0x198], PT ;  /* 0x00006600e9007a0c */ /* 0x000fe20003f86270 */
[----:B------:R-:W-:Y:S01]  /*26d0*/  IMAD R6, R6, c[0x0][0x1c0], RZ ;  /* 0x0000700006067a24 */ /* 0x000fe200078e02ff */
[----:B------:R-:W-:-:S03]  /*26e0*/  IADD3 R122, R203, -0x1, RZ ;  /* 0xffffffffcb7a7810 */ /* 0x000fc60007ffe0ff */
[----:B------:R-:W-:Y:S02]  /*26f0*/  IMAD R6, R4, c[0x0][0x1c4], R6 ;  /* 0x0000710004067a24 */ /* 0x000fe400078e0206 */
[----:B--2---:R-:W-:-:S04]  /*2700*/  IMAD.WIDE.U32 R2, R11, c[0x0][0x178], RZ ;  /* 0x00005e000b027a25 */ /* 0x004fc800078e00ff */
[----:B------:R-:W-:Y:S01]  /*2710*/  IMAD.IADD R3, R3, 0x1, R0 ;  /* 0x0000000103037824 */ /* 0x000fe200078e0200 */
[----:B------:R-:W-:Y:S02]  /*2720*/  MOV R0, R5 ;  /* 0x0000000500007202 */ /* 0x000fe40000000f00 */
[----:B------:R-:W-:Y:S01]  /*2730*/  @P3 SHF.R.U32.HI R0, RZ, c[0x0][0x2cc], R7 ;  /* 0x0000b300ff003a19 */ /* 0x000fe20000011607 */
[----:B------:R-:W-:-:S03]  /*2740*/  IMAD.WIDE.U32 R2, R13, c[0x0][0x1b8], R2 ;  /* 0x00006e000d027a25 */ /* 0x000fc600078e0002 */
[----:B------:R-:W-:Y:S01]  /*2750*/  SHF.R.S32.HI R7, RZ, 0x1f, R0 ;  /* 0x0000001fff077819 */ /* 0x000fe20000011400 */
[----:B------:R-:W-:-:S04]  /*2760*/  IMAD R3, R13, c[0x0][0x1bc], R3 ;  /* 0x00006f000d037a24 */ /* 0x000fc800078e0203 */
[----:B------:R-:W-:-:S04]  /*2770*/  IMAD.WIDE.U32 R2, R4, c[0x0][0x1c0], R2 ;  /* 0x0000700004027a25 */ /* 0x000fc800078e0002 */
[----:B------:R-:W-:Y:S01]  /*2780*/  IMAD.MOV R4, RZ, RZ, -R0 ;  /* 0x000000ffff047224 */ /* 0x000fe200078e0a00 */
[----:B------:R-:W-:-:S03]  /*2790*/  IADD3 R3, R3, R6, RZ ;  /* 0x0000000603037210 */ /* 0x000fc60007ffe0ff */
        /* <DEDUP_REMOVED lines=15> */
.L_x_1482:
[----:B------:R-:W-:Y:S05]  /*2890*/  BRA.DIV ~URZ, `(.L_x_1358) ;  /* 0x000103027f007947 */ /* 0x000fea000b800000 */
[----:B------:R3:W4:Y:S02]  /*28a0*/  SHFL.IDX PT, R0, R12, RZ, 0x1c1f ;  /* 0x001c1fff0c007589 */ /* 0x00072400000e0000 */
.L_x_1483:
[----:B------:R-:W-:Y:S01]  /*28b0*/  IMAD R11, R247, c[0x0][0x2c4], RZ ;  /* 0x0000b100f70b7a24 */ /* 0x000fe200078e02ff */
[----:B------:R-:W-:Y:S01]  /*28c0*/  IADD3 R10, R236, R249, RZ ;  /* 0x000000f9ec0a7210 */ /* 0x000fe20007ffe0ff */
[----:B------:R-:W-:Y:S03]  /*28d0*/  BSSY B0, `(.L_x_1359) ;  /* 0x0000014000007945 */ /* 0x000fe60003800000 */
[----:B------:R-:W-:-:S13]  /*28e0*/  ISETP.GE.AND P0, PT, R10, R11, PT ;  /* 0x0000000b0a00720c */ /* 0x000fda0003f06270 */
[----:B------:R-:W-:Y:S05]  /*28f0*/  @P0 BRA `(.L_x_1360) ;  /* 0x0000011000000947 */ /* 0x000fea0003800000 */
[----:B---3--:R-:W3:Y:S01]  /*2900*/  LDL R15, [R1+0x2c] ;  /* 0x00002c00010f7983 */ /* 0x008ee20000100800 */
        /* <DEDUP_REMOVED lines=16> */
.L_x_1360:
[----:B------:R-:W-:Y:S05]  /*2a10*/  BSYNC B0 ;  /* 0x0000000000007941 */ /* 0x000fea0003800000 */
.L_x_1359:
[----:B------:R-:W-:Y:S05]  /*2a20*/  BRA.DIV ~URZ, `(.L_x_1361) ;  /* 0x000101d27f007947 */ /* 0x000fea000b800000 */
[----:B--2---:R2:W1:Y:S04]  /*2a30*/  SHFL.IDX PT, R4, R5, 0x1, 0x1c1f ;  /* 0x003c1f0005047f89 */ /* 0x00446800000e0000 */
[----:B----4-:R2:W4:Y:S02]  /*2a40*/  SHFL.IDX PT, R0, R12, 0x1, 0x1c1f ;  /* 0x003c1f000c007f89 */ /* 0x01052400000e0000 */
.L_x_1484:
        /* <DEDUP_REMOVED lines=21> */
.L_x_1363:
[----:B------:R-:W-:Y:S05]  /*2ba0*/  BSYNC B0 ;  /* 0x0000000000007941 */ /* 0x000fea0003800000 */
.L_x_1362:
[----:B------:R-:W-:Y:S05]  /*2bb0*/  BRA.DIV ~URZ, `(.L_x_1364) ;  /* 0x000101027f007947 */ /* 0x000fea000b800000 */
[----:B-1----:R1:W2:Y:S02]  /*2bc0*/  SHFL.IDX PT, R4, R5, 0x2, 0x1c1f ;  /* 0x005c1f0005047f89 */ /* 0x0022a400000e0000 */
.L_x_1485:
[----:B------:R-:W-:Y:S05]  /*2bd0*/  BRA.DIV ~URZ, `(.L_x_1365) ;  /* 0x000101527f007947 */ /* 0x000fea000b800000 */
[----:B----4-:R4:W1:Y:S02]  /*2be0*/  SHFL.IDX PT, R0, R12, 0x2, 0x1c1f ;  /* 0x005c1f000c007f89 */ /* 0x01086400000e0000 */
.L_x_1486:
[----:B------:R-:W-:Y:S01]  /*2bf0*/  IADD3 R2, R10, 0x40, RZ ;  /* 0x000000400a027810 */ /* 0x000fe20007ffe0ff */
[----:B------:R-:W-:Y:S03]  /*2c00*/  BSSY B0, `(.L_x_1366) ;  /* 0x0000014000007945 */ /* 0x000fe60003800000 */
[----:B------:R-:W-:-:S13]  /*2c10*/  ISETP.GE.AND P0, PT, R2, R11, PT ;  /* 0x0000000b0200720c */ /* 0x000fda0003f06270 */
[----:B------:R-:W-:Y:S05]  /*2c20*/  @P0 BRA `(.L_x_1367) ;  /* 0x0000011000000947 */ /* 0x000fea0003800000 */
[----:B---3--:R-:W3:Y:S01]  /*2c30*/  LDL R15, [R1+0x2c] ;  /* 0x00002c00010f7983 */ /* 0x008ee20000100800 */
[-C--:B-1----:R-:W-:Y:S02]  /*2c40*/  LEA R8, P2, R210, R0.reuse, 0x1 ;  /* 0x00000000d2087211 */ /* 0x082fe400078408ff */
        /* <DEDUP_REMOVED lines=15> */
.L_x_1367:
[----:B------:R-:W-:Y:S05]  /*2d40*/  BSYNC B0 ;  /* 0x0000000000007941 */ /* 0x000fea0003800000 */
.L_x_1366:
[----:B------:R-:W-:Y:S05]  /*2d50*/  BRA.DIV ~URZ, `(.L_x_1368) ;  /* 0x000100327f007947 */ /* 0x000fea000b800000 */
[----:B--2---:R2:W3:Y:S04]  /*2d60*/  SHFL.IDX PT, R4, R5, 0x3, 0x1c1f ;  /* 0x007c1f0005047f89 */ /* 0x0044e800000e0000 */
[----:B-1----:R2:W1:Y:S02]  /*2d70*/  SHFL.IDX PT, R0, R12, 0x3, 0x1c1f ;  /* 0x007c1f000c007f89 */ /* 0x00246400000e0000 */
.L_x_1487:
[----:B--2---:R-:W2:Y:S01]  /*2d80*/  LDL R16, [R1+0x2c] ;  /* 0x00002c0001107983 */ /* 0x004ea20000100800 */
[----:B------:R-:W-:Y:S01]  /*2d90*/  IADD3 R2, R10, 0x60, RZ ;  /* 0x000000600a027810 */ /* 0x000fe20007ffe0ff */
[----:B-----5:R-:W-:Y:S01]  /*2da0*/  IMAD.WIDE.U32 R240, R14, c[0x0][0x2b0], RZ ;  /* 0x0000ac000ef07a25 */ /* 0x020fe200078e00ff */
[----:B------:R-:W-:-:S02]  /*2db0*/  SHF.R.S32.HI R15, RZ, 0x1f, R210 ;  /* 0x0000001fff0f7819 */ /* 0x000fc400000114d2 */
[----:B------:R-:W-:Y:S02]  /*2dc0*/  ISETP.GE.AND P2, PT, R2, R11, PT ;  /* 0x0000000b0200720c */ /* 0x000fe40003f46270 */
[----:B------:R-:W-:Y:S02]  /*2dd0*/  SHF.R.S32.HI R29, RZ, 0x1f, R232 ;  /* 0x0000001fff1d7819 */ /* 0x000fe400000114e8 */
[----:B------:R-:W-:-:S09]  /*2de0*/  SHF.R.S32.HI R28, RZ, 0x1f, R233 ;  /* 0x0000001fff1c7819 */ /* 0x000fd200000114e9 */
[-C--:B-1----:R-:W-:Y:S02]  /*2df0*/  @!P2 LEA R8, P0, R210, R0.reuse, 0x1 ;  /* 0x00000000d208a211 */ /* 0x082fe400078008ff */
[----:B------:R-:W-:Y:S02]  /*2e00*/  @!P2 LEA R6, P1, R232, R0, 0x1 ;  /* 0x00000000e806a211 */ /* 0x000fe400078208ff */
[----:B---3--:R-:W-:Y:S02]  /*2e10*/  @!P2 LEA.HI.X R9, R210, R4, R15, 0x1, P0 ;  /* 0x00000004d209a211 */ /* 0x008fe400000f0c0f */
[----:B------:R-:W-:Y:S02]  /*2e20*/  @!P2 LEA R2, P0, R233, R0, 0x1 ;  /* 0x00000000e902a211 */ /* 0x000fe400078008ff */
[----:B------:R-:W-:Y:S02]  /*2e30*/  SHF.R.S32.HI R0, RZ, 0x1f, R14 ;  /* 0x0000001fff007819 */ /* 0x000fe4000001140e */
[----:B------:R-:W-:-:S02]  /*2e40*/  @!P2 LEA.HI.X R7, R232, R4, R29, 0x1, P1 ;  /* 0x00000004e807a211 */ /* 0x000fc400008f0c1d */
[----:B------:R-:W-:Y:S01]  /*2e50*/  @!P2 LEA.HI.X R3, R233, R4, R28, 0x1, P0 ;  /* 0x00000004e903a211 */ /* 0x000fe200000f0c1c */
        /* <DEDUP_REMOVED lines=14> */
[----:B------:R-:W-:-:S02]  /*2f40*/  IMAD.MOV.U32 R0, RZ, RZ, c[0x0][0x2b8] ;  /* 0x0000ae00ff007624 */ /* 0x000fc400078e00ff */
[----:B------:R-:W-:Y:S02]  /*2f50*/  IMAD R121, R203, R121, -0x30 ;  /* 0xffffffd0cb797424 */ /* 0x000fe400078e0279 */
[----:B------:R-:W-:Y:S01]  /*2f60*/  IMAD.MOV.U32 R200, RZ, RZ, RZ ;  /* 0x000000ffffc87224 */ /* 0x000fe200078e00ff */
[----:B------:R-:W-:Y:S01]  /*2f70*/  ISETP.NE.AND P2, PT, R0, 0x1, PT ;  /* 0x000000010000780c */ /* 0x000fe20003f45270 */
[----:B-1----:R-:W-:-:S05]  /*2f80*/  IMAD.IADD R2, R231, 0x1, R121 ;  /* 0x00000001e7027824 */ /* 0x002fca00078e0279 */
[C---:B------:R-:W-:Y:S01]  /*2f90*/  ISETP.GE.AND P1, PT, R2.reuse, R248, PT ;  /* 0x000000f80200720c */ /* 0x040fe20003f26270 */
[----:B------:R-:W-:-:S03]  /*2fa0*/  IMAD.IADD R2, R2, 0x1, R237 ;  /* 0x0000000102027824 */ /* 0x000fc600078e02ed */
[----:B------:R-:W-:Y:S01]  /*2fb0*/  ISETP.GT.OR P1, PT, R231, 0x2f, P1 ;  /* 0x0000002fe700780c */ /* 0x000fe20000f24670 */
[----:B------:R-:W-:Y:S02]  /*2fc0*/  IMAD.MOV.U32 R0, RZ, RZ, R2 ;  /* 0x000000ffff007224 */ /* 0x000fe400078e0002 */
[----:B------:R-:W-:-:S05]  /*2fd0*/  @P2 IMAD.HI.U32 R3, R2, c[0x0][0x2bc], RZ ;  /* 0x0000af0002032a27 */ /* 0x000fca00078e00ff */
[----:B------:R-:W-:-:S05]  /*2fe0*/  @P2 SHF.R.U32.HI R0, RZ, c[0x0][0x2c0], R3 ;  /* 0x0000b000ff002a19 */ /* 0x000fca0000011603 */
[----:B------:R-:W-:-:S04]  /*2ff0*/  @!P1 IADD3 R3, P0, R0, R240, RZ ;  /* 0x000000f000039210 */ /* 0x000fc80007f1e0ff */
[----:B------:R-:W-:Y:S02]  /*3000*/  @!P1 LEA.HI.X.SX32 R5, R0, R245, 0x1, P0 ;  /* 0x000000f500059211 */ /* 0x000fe400000f0eff */
[----:B------:R-:W-:-:S04]  /*3010*/  @!P1 LEA R4, P0, R3, c[0x0][0x2a0], 0x2 ;  /* 0x0000a80003049a11 */ /* 0x000fc800078010ff */
[----:B------:R-:W-:-:S05]  /*3020*/  @!P1 LEA.HI.X R5, R3, c[0x0][0x2a4], R5, 0x2, P0 ;  /* 0x0000a90003059a11 */ /* 0x000fca00000f1405 */
[----:B------:R-:W2:Y:S01]  /*3030*/  @!P1 LDG.E R200, [R4.64] ;  /* 0x0000000604c89981 */ /* 0x000ea2000c1e1900 */
[----:B------:R-:W-:Y:S01]  /*3040*/  IMAD.MOV R0, RZ, RZ, -R0 ;  /* 0x000000ffff007224 */ /* 0x000fe200078e0a00 */
[----:B------:R-:W-:Y:S01]  /*3050*/  SHF.L.U64.HI R219, R210, 0x1, R15 ;  /* 0x00000001d2db7819 */ /* 0x000fe2000001020f */
[----:B------:R-:W-:Y:S01]  /*3060*/  IMAD.WIDE.U32 R238, R13, c[0x0][0x1e8], RZ ;  /* 0x00007a000dee7a25 */ /* 0x000fe200078e00ff */
[----:B------:R-:W-:Y:S01]  /*3070*/  SHF.L.U64.HI R217, R232, 0x1, R29 ;  /* 0x00000001e8d97819 */ /* 0x000fe2000001021d */
[----:B------:R-:W-:Y:S01]  /*3080*/  BSSY B0, `(.L_x_1369) ;  /* 0x0000080000007945 */ /* 0x000fe20003800000 */
[----:B------:R-:W-:Y:S01]  /*3090*/  SHF.L.U64.HI R218, R233, 0x1, R28 ;  /* 0x00000001e9da7819 */ /* 0x000fe2000001021c */
[----:B------:R-:W-:Y:S02]  /*30a0*/  IMAD R204, R0, c[0x0][0x2b8], R2 ;  /* 0x0000ae0000cc7a24 */ /* 0x000fe400078e0202 */
[----:B------:R-:W-:Y:S02]  /*30b0*/  IMAD R244, R13, c[0x0][0x1ec], R239 ;  /* 0x00007b000df47a24 */ /* 0x000fe400078e02ef */
[----:B------:R-:W-:Y:S01]  /*30c0*/  IMAD.WIDE.U32 R2, R204, c[0x0][0x1e0], RZ ;  /* 0x00007800cc027a25 */ /* 0x000fe200078e00ff */
[----:B------:R-:W-:-:S03]  /*30d0*/  SHF.R.S32.HI R7, RZ, 0x1f, R204 ;  /* 0x0000001fff077819 */ /* 0x000fc600000114cc */
[----:B------:R-:W-:Y:S02]  /*30e0*/  IMAD R120, R122, -0x30, R248 ;  /* 0xffffffd07a787824 */ /* 0x000fe400078e02f8 */
[C---:B------:R-:W-:Y:S02]  /*30f0*/  IMAD R0, R7.reuse, c[0x0][0x1e0], RZ ;  /* 0x0000780007007a24 */ /* 0x040fe400078e02ff */
[----:B------:R-:W-:Y:S02]  /*3100*/  IMAD R7, R7, c[0x0][0x208], RZ ;  /* 0x0000820007077a24 */ /* 0x000fe400078e02ff */
[C---:B------:R-:W-:Y:S02]  /*3110*/  IMAD R0, R204.reuse, c[0x0][0x1e4], R0 ;  /* 0x00007900cc007a24 */ /* 0x040fe400078e0200 */
[----:B------:R-:W-:Y:S02]  /*3120*/  IMAD R7, R204, c[0x0][0x20c], R7 ;  /* 0x00008300cc077a24 */ /* 0x000fe400078e0207 */
[----:B------:R-:W-:-:S02]  /*3130*/  IMAD.IADD R3, R3, 0x1, R0 ;  /* 0x0000000103037824 */ /* 0x000fc400078e0200 */
[----:B------:R-:W-:-:S04]  /*3140*/  IMAD.WIDE.U32 R242, R13, c[0x0][0x210], RZ ;  /* 0x000084000df27a25 */ /* 0x000fc800078e00ff */
[----:B------:R-:W-:Y:S01]  /*3150*/  IMAD R246, R13, c[0x0][0x214], R243 ;  /* 0x000085000df67a24 */ /* 0x000fe200078e02f3 */
[----:B--2---:R-:W-:Y:S01]  /*3160*/  SHF.R.S32.HI R9, RZ, 0x1f, R200 ;  /* 0x0000001fff097819 */ /* 0x004fe200000114c8 */
[----:B------:R-:W-:-:S04]  /*3170*/  IMAD.WIDE.U32 R2, R200, c[0x0][0x1f0], R2 ;  /* 0x00007c00c8027a25 */ /* 0x000fc800078e0002 */
[----:B------:R-:W-:-:S04]  /*3180*/  IMAD R0, R9, c[0x0][0x1f0], RZ ;  /* 0x00007c0009007a24 */ /* 0x000fc800078e02ff */
[----:B------:R-:W-:Y:S01]  /*3190*/  IMAD R4, R200, c[0x0][0x1f4], R0 ;  /* 0x00007d00c8047a24 */ /* 0x000fe200078e0200 */
[----:B------:R-:W-:-:S04]  /*31a0*/  IADD3 R0, P0, R2, R238, RZ ;  /* 0x000000ee02007210 */ /* 0x000fc80007f1e0ff */
[----:B------:R-:W-:Y:S02]  /*31b0*/  IADD3.X R2, R244, R3, R4, P0, !PT ;  /* 0x00000003f4027210 */ /* 0x000fe400007fe404 */
[----:B------:R-:W-:Y:S02]  /*31c0*/  LEA R6, P0, R0, c[0x0][0x1c8], 0x1 ;  /* 0x0000720000067a11 */ /* 0x000fe400078008ff */
[----:B------:R-:W-:Y:S02]  /*31d0*/  IMNMX R3, R120, 0x30, PT ;  /* 0x0000003078037817 */ /* 0x000fe40003800200 */
[----:B----4-:R-:W-:Y:S01]  /*31e0*/  LEA.HI.X R12, R0, c[0x0][0x1cc], R2, 0x1, P0 ;  /* 0x00007300000c7a11 */ /* 0x010fe200000f0c02 */
[----:B------:R-:W-:Y:S02]  /*31f0*/  SHFL.IDX PT, R11, R6, 0x1, 0x1c1f ;  /* 0x003c1f00060b7f89 */ /* 0x000fe400000e0000 */
[----:B------:R-:W-:Y:S02]  /*3200*/  IMAD.IADD R5, R3, 0x1, -R236 ;  /* 0x0000000103057824 */ /* 0x000fe400078e0aec */
[----:B------:R-:W1:Y:S01]  /*3210*/  SHFL.IDX PT, R0, R6, RZ, 0x1c1f ;  /* 0x001c1fff06007589 */ /* 0x000e6200000e0000 */
[----:B------:R-:W-:-:S02]  /*3220*/  IMAD.WIDE.U32 R2, R204, c[0x0][0x208], RZ ;  /* 0x00008200cc027a25 */ /* 0x000fc400078e00ff */
[C---:B------:R-:W-:Y:S01]  /*3230*/  ISETP.GE.AND P6, PT, R5.reuse, 0x1, PT ;  /* 0x000000010500780c */ /* 0x040fe20003fc6270 */
[----:B------:R-:W2:Y:S01]  /*3240*/  SHFL.IDX PT, R8, R12, RZ, 0x1c1f ;  /* 0x001c1fff0c087589 */ /* 0x000ea200000e0000 */
[----:B------:R-:W-:Y:S01]  /*3250*/  ISETP.GE.AND P1, PT, R5, 0x21, PT ;  /* 0x000000210500780c */ /* 0x000fe20003f26270 */
[----:B------:R-:W-:-:S04]  /*3260*/  IMAD.IADD R3, R3, 0x1, R7 ;  /* 0x0000000103037824 */ /* 0x000fc800078e0207 */
[----:B------:R-:W-:-:S06]  /*3270*/  IMAD.WIDE.U32 R2, R200, c[0x0][0x218], R2 ;  /* 0x00008600c8027a25 */ /* 0x000fcc00078e0002 */
[----:B------:R-:W-:Y:S01]  /*3280*/  @P6 ISETP.GE.AND P4, PT, R210, c[0x0][0x1d4], PT ;  /* 0x00007500d2006a0c */ /* 0x000fe20003f86270 */
[----:B------:R-:W-:Y:S01]  /*3290*/  @P6 IMAD.SHL.U32 R10, R16, 0x2, RZ ;  /* 0x00000002100a6824 */ /* 0x000fe200078e00ff */
[----:B------:R-:W-:Y:S02]  /*32a0*/  @P6 ISETP.GE.AND P5, PT, R232, c[0x0][0x1d4], PT ;  /* 0x00007500e8006a0c */ /* 0x000fe40003fa6270 */
[----:B-1----:R-:W-:-:S04]  /*32b0*/  @P6 LEA R4, P0, R210, R0, 0x1 ;  /* 0x00000000d2046211 */ /* 0x002fc800078008ff */
[----:B--2---:R-:W-:Y:S02]  /*32c0*/  @P6 LEA.HI.X R5, R210, R8, R15, 0x1, P0 ;  /* 0x00000008d2056211 */ /* 0x004fe400000f0c0f */
[----:B------:R-:W-:-:S03]  /*32d0*/  @P6 LEA R6, P0, R232, R0, 0x1 ;  /* 0x00000000e8066211 */ /* 0x000fc600078008ff */
[----:B------:R1:W-:Y:S01]  /*32e0*/  @P6 LDGSTS.E.BYPASS.LTC128B.128 [R10+0x3c80], [R4.64], !P4 ;  /* 0x03c80000040a6fae */ /* 0x0003e2000e101d46 */
[----:B------:R-:W-:-:S05]  /*32f0*/  @P6 LEA.HI.X R7, R232, R8, R29, 0x1, P0 ;  /* 0x00000008e8076211 */ /* 0x000fca00000f0c1d */
[----:B------:R2:W-:Y:S01]  /*3300*/  @P6 LDGSTS.E.BYPASS.LTC128B.128 [R10+0x4880], [R6.64], !P5 ;  /* 0x04880000060a6fae */ /* 0x0005e2000e901d46 */
[----:B------:R-:W-:Y:S01]  /*3310*/  @P1 ISETP.GE.AND P5, PT, R210, c[0x0][0x1d4], PT ;  /* 0x00007500d2001a0c */ /* 0x000fe20003fa6270 */
[----:B-1----:R-:W-:Y:S01]  /*3320*/  IMAD R5, R9, c[0x0][0x218], RZ ;  /* 0x0000860009057a24 */ /* 0x002fe200078e02ff */
[C---:B------:R-:W-:Y:S01]  /*3330*/  @P6 LEA R4, P4, R233.reuse, R0, 0x1 ;  /* 0x00000000e9046211 */ /* 0x040fe200078808ff */
[----:B------:R1:W3:Y:S01]  /*3340*/  SHFL.IDX PT, R9, R12, 0x1, 0x1c1f ;  /* 0x003c1f000c097f89 */ /* 0x0002e200000e0000 */
[----:B------:R-:W-:Y:S01]  /*3350*/  IADD3 R0, P0, R2, R242, RZ ;  /* 0x000000f202007210 */ /* 0x000fe20007f1e0ff */
[----:B-1----:R-:W-:Y:S01]  /*3360*/  IMAD R12, R200, c[0x0][0x21c], R5 ;  /* 0x00008700c80c7a24 */ /* 0x002fe200078e0205 */
[C---:B------:R-:W-:Y:S01]  /*3370*/  @P6 LEA.HI.X R5, R233.reuse, R8, R28, 0x1, P4 ;  /* 0x00000008e9056211 */ /* 0x040fe200020f0c1c */
[----:B------:R-:W-:Y:S01]  /*3380*/  IMAD.SHL.U32 R8, R210, 0x2, RZ ;  /* 0x00000002d2087824 */ /* 0x000fe200078e00ff */
[----:B------:R-:W-:Y:S02]  /*3390*/  @P6 ISETP.GE.AND P4, PT, R233, c[0x0][0x1d4], PT ;  /* 0x00007500e9006a0c */ /* 0x000fe40003f86270 */
[----:B------:R-:W-:-:S02]  /*33a0*/  IADD3.X R2, R246, R3, R12, P0, !PT ;  /* 0x00000003f6027210 */ /* 0x000fc400007fe40c */
[----:B------:R-:W-:-:S04]  /*33b0*/  LEA R19, P0, R0, c[0x0][0x1f8], 0x1 ;  /* 0x00007e0000137a11 */ /* 0x000fc800078008ff */
[----:B------:R-:W-:Y:S01]  /*33c0*/  LEA.HI.X R18, R0, c[0x0][0x1fc], R2, 0x1, P0 ;  /* 0x00007f0000127a11 */ /* 0x000fe200000f0c02 */
[----:B------:R-:W-:Y:S01]  /*33d0*/  @P1 IMAD.SHL.U32 R0, R16, 0x2, RZ ;  /* 0x0000000210001824 */ /* 0x000fe200078e00ff */
[C---:B--2---:R-:W-:Y:S01]  /*33e0*/  @P1 LEA R6, P0, R210.reuse, R11, 0x1 ;  /* 0x0000000bd2061211 */ /* 0x044fe200078008ff */
[----:B------:R-:W1:Y:S03]  /*33f0*/  SHFL.IDX PT, R17, R19, RZ, 0x1c1f ;  /* 0x001c1fff13117589 */ /* 0x000e6600000e0000 */
[----:B---3--:R-:W-:Y:S01]  /*3400*/  @P1 LEA.HI.X R7, R210, R9, R15, 0x1, P0 ;  /* 0x00000009d2071211 */ /* 0x008fe200000f0c0f */
[----:B------:R2:W-:Y:S01]  /*3410*/  @P6 LDGSTS.E.BYPASS.LTC128B.128 [R10+0x5480], [R4.64], !P4 ;  /* 0x05480000040a6fae */ /* 0x0005e2000e101d46 */
[C---:B------:R-:W-:Y:S02]  /*3420*/  @P1 ISETP.GE.AND P4, PT, R232.reuse, c[0x0][0x1d4], PT ;  /* 0x00007500e8001a0c */ /* 0x040fe40003f86270 */
[----:B------:R-:W-:Y:S01]  /*3430*/  @P1 ISETP.GE.AND P0, PT, R233, c[0x0][0x1d4], PT ;  /* 0x00007500e9001a0c */ /* 0x000fe20003f06270 */
[----:B------:R3:W-:Y:S01]  /*3440*/  @P1 LDGSTS.E.BYPASS.LTC128B.128 [R0+0x4480], [R6.64], !P5 ;  /* 0x0448000006001fae */ /* 0x0007e2000e901d46 */
[----:B------:R-:W-:-:S03]  /*3450*/  ISETP.GE.AND P5, PT, R232, c[0x0][0x1d4], PT ;  /* 0x00007500e8007a0c */ /* 0x000fc60003fa6270 */
[----:B------:R-:W4:Y:S01]  /*3460*/  SHFL.IDX PT, R16, R18, RZ, 0x1c1f ;  /* 0x001c1fff12107589 */ /* 0x000f2200000e0000 */
[----:B--2---:R-:W-:-:S04]  /*3470*/  @P1 LEA R4, P6, R232, R11, 0x1 ;  /* 0x0000000be8041211 */ /* 0x004fc800078c08ff */
[----:B------:R-:W-:Y:S02]  /*3480*/  @P1 LEA.HI.X R5, R232, R9, R29, 0x1, P6 ;  /* 0x00000009e8051211 */ /* 0x000fe400030f0c1d */
[----:B------:R-:W-:-:S03]  /*3490*/  @P1 LEA R2, P6, R233, R11, 0x1 ;  /* 0x0000000be9021211 */ /* 0x000fc600078c08ff */
[----:B------:R2:W-:Y:S01]  /*34a0*/  @P1 LDGSTS.E.BYPASS.LTC128B.128 [R0+0x5080], [R4.64], !P4 ;  /* 0x0508000004001fae */ /* 0x0005e2000e101d46 */
[C---:B------:R-:W-:Y:S02]  /*34b0*/  @P1 LEA.HI.X R3, R233.reuse, R9, R28, 0x1, P6 ;  /* 0x00000009e9031211 */ /* 0x040fe400030f0c1c */
[----:B------:R-:W-:Y:S02]  /*34c0*/  ISETP.GE.AND P6, PT, R210, c[0x0][0x1d4], PT ;  /* 0x00007500d2007a0c */ /* 0x000fe40003fc6270 */
[----:B------:R-:W-:Y:S01]  /*34d0*/  ISETP.GE.AND P4, PT, R233, c[0x0][0x1d4], PT ;  /* 0x00007500e9007a0c */ /* 0x000fe20003f86270 */
[----:B------:R1:W-:Y:S04]  /*34e0*/  @P1 LDGSTS.E.BYPASS.LTC128B.128 [R0+0x5c80], [R2.64], !P0 ;  /* 0x05c8000002001fae */ /* 0x0003e8000c101d46 */
[----:B------:R-:W0:Y:S01]  /*34f0*/  LDGDEPBAR ;  /* 0x00000000000079af */ /* 0x000e220000000000 */
[----:B--2---:R-:W-:-:S02]  /*3500*/  IMAD.IADD R4, R120, 0x1, -R236 ;  /* 0x0000000178047824 */ /* 0x004fc400078e0aec */
[----:B------:R-:W-:Y:S01]  /*3510*/  IMAD.SHL.U32 R5, R232, 0x2, RZ ;  /* 0x00000002e8057824 */ /* 0x000fe200078e00ff */
[----:B-1----:R-:W-:Y:S01]  /*3520*/  IADD3 R2, P0, R17, R8, RZ ;  /* 0x0000000811027210 */ /* 0x002fe20007f1e0ff */
[----:B------:R-:W-:-:S04]  /*3530*/  DEPBAR.LE SB0, 0x1 ;  /* 0x000080400000791a */ /* 0x000fc80000000000 */
[----:B------:R-:W-:-:S04]  /*3540*/  DEPBAR.LE SB0, 0x0 ;  /* 0x000080000000791a */ /* 0x000fc80000000000 */
[----:B------:R-:W-:Y:S01]  /*3550*/  BAR.SYNC.DEFER_BLOCKING 0x0 ;  /* 0x0000000000007b1d */ /* 0x000fe20000010000 */
[----:B----4-:R-:W-:Y:S01]  /*3560*/  IMAD.X R3, R16, 0x1, R219, P0 ;  /* 0x0000000110037824 */ /* 0x010fe200000e06db */
[----:B------:R-:W-:Y:S01]  /*3570*/  ISETP.LT.OR P0, PT, R4, 0x1, P6 ;  /* 0x000000010400780c */ /* 0x000fe20003701670 */
[----:B---3--:R-:W-:Y:S01]  /*3580*/  IMAD.SHL.U32 R0, R233, 0x2, RZ ;  /* 0x00000002e9007824 */ /* 0x008fe200078e00ff */
[----:B------:R-:W-:-:S05]  /*3590*/  IADD3 R6, P1, R17, R5, RZ ;  /* 0x0000000511067210 */ /* 0x000fca0007f3e0ff */
[----:B------:R-:W-:Y:S01]  /*35a0*/  IMAD.X R7, R16, 0x1, R217, P1 ;  /* 0x0000000110077824 */ /* 0x000fe200008e06d9 */
[----:B------:R-:W-:Y:S01]  /*35b0*/  ISETP.LT.OR P1, PT, R4, 0x1, P5 ;  /* 0x000000010400780c */ /* 0x000fe20002f21670 */
[----:B------:R1:W2:Y:S04]  /*35c0*/  LDSM.16.M88.4 R12, [R183] ;  /* 0x00000000b70c783b */ /* 0x0002a80000000200 */
        /* <DEDUP_REMOVED lines=12> */
[----:B------:R5:W-:Y:S04]  /*3690*/  LDGSTS.E.BYPASS.LTC128B.128 [R194+0x1880], [R2.64], !P0 ;  /* 0x0188000002c27fae */ /* 0x000be8000c101d46 */
[----:B------:R1:W-:Y:S01]  /*36a0*/  LDGSTS.E.BYPASS.LTC128B.128 [R194+0x2480], [R6.64], !P1 ;  /* 0x0248000006c27fae */ /* 0x0003e2000c901d46 */
[----:B------:R-:W-:-:S02]  /*36b0*/  ISETP.GT.AND P1, PT, R231, 0x2f, PT ;  /* 0x0000002fe700780c */ /* 0x000fc40003f24270 */
[----:B-----5:R-:W-:Y:S02]  /*36c0*/  IADD3 R2, P0, R17, R0, RZ ;  /* 0x0000000011027210 */ /* 0x020fe40007f1e0ff */
[----:B------:R-:W5:Y:S03]  /*36d0*/  S2R R0, SR_TID.X ;  /* 0x0000000000007919 */ /* 0x000f660000002100 */
[----:B------:R-:W-:Y:S01]  /*36e0*/  IMAD.X R3, R16, 0x1, R218, P0 ;  /* 0x0000000110037824 */ /* 0x000fe200000e06da */
[----:B------:R-:W-:-:S13]  /*36f0*/  ISETP.LT.OR P0, PT, R4, 0x1, P4 ;  /* 0x000000010400780c */ /* 0x000fda0002701670 */
[----:B------:R1:W-:Y:S01]  /*3700*/  LDGSTS.E.BYPASS.LTC128B.128 [R194+0x3080], [R2.64], !P0 ;  /* 0x0308000002c27fae */ /* 0x0003e2000c101d46 */
[----:B-----5:R-:W-:-:S13]  /*3710*/  ISETP.GT.AND P0, PT, R0, 0x3f, PT ;  /* 0x0000003f0000780c */ /* 0x020fda0003f04270 */
[----:B------:R-:W-:Y:S05]  /*3720*/  @P0 BRA `(.L_x_1370) ;  /* 0x0000015000000947 */ /* 0x000fea0003800000 */
[----:B--234-:R-:W-:Y:S05]  /*3730*/  BRA.DIV ~URZ, `(.L_x_1371) ;  /* 0x0000f7127f007947 */ /* 0x01cfea000b800000 */
[----:B------:R2:W3:Y:S04]  /*3740*/  SHFL.IDX PT, R5, R18, 0x1, 0x1c1f ;  /* 0x003c1f0012057f89 */ /* 0x0004e800000e0000 */
[----:B------:R2:W4:Y:S02]  /*3750*/  SHFL.IDX PT, R0, R19, 0x1, 0x1c1f ;  /* 0x003c1f0013007f89 */ /* 0x00052400000e0000 */
.L_x_1488:
[----:B-1----:R-:W-:Y:S01]  /*3760*/  IMAD.SHL.U32 R3, R210, 0x2, RZ ;  /* 0x00000002d2037824 */ /* 0x002fe200078e00ff */
[----:B------:R-:W-:Y:S01]  /*3770*/  ISETP.LT.OR P6, PT, R4, 0x21, P6 ;  /* 0x000000210400780c */ /* 0x000fe200037c1670 */
[----:B------:R-:W-:Y:S01]  /*3780*/  IMAD.SHL.U32 R2, R232, 0x2, RZ ;  /* 0x00000002e8027824 */ /* 0x000fe200078e00ff */
[----:B------:R-:W-:Y:S02]  /*3790*/  ISETP.LT.OR P5, PT, R4, 0x21, P5 ;  /* 0x000000210400780c */ /* 0x000fe40002fa1670 */
[----:B----4-:R-:W-:Y:S02]  /*37a0*/  IADD3 R16, P0, R0, R3, RZ ;  /* 0x0000000300107210 */ /* 0x010fe40007f1e0ff */
[----:B------:R-:W-:-:S03]  /*37b0*/  ISETP.LT.OR P4, PT, R4, 0x21, P4 ;  /* 0x000000210400780c */ /* 0x000fc60002781670 */
[----:B---3--:R-:W-:Y:S01]  /*37c0*/  IMAD.X R17, R5, 0x1, R219, P0 ;  /* 0x0000000105117824 */ /* 0x008fe200000e06db */
[----:B------:R-:W-:Y:S01]  /*37d0*/  IADD3 R6, P0, R0, R2, RZ ;  /* 0x0000000200067210 */ /* 0x000fe20007f1e0ff */
[----:B------:R-:W-:-:S03]  /*37e0*/  IMAD.SHL.U32 R2, R233, 0x2, RZ ;  /* 0x00000002e9027824 */ /* 0x000fc600078e00ff */
[----:B------:R-:W-:Y:S01]  /*37f0*/  @!PT LDS RZ, [RZ] ;  /* 0x00000000fffff984 */ /* 0x000fe20000000800 */
[----:B------:R-:W-:Y:S01]  /*3800*/  @!PT LDS RZ, [RZ] ;  /* 0x00000000fffff984 */ /* 0x000fe20000000800 */
[----:B------:R-:W-:Y:S01]  /*3810*/  @!PT LDS RZ, [RZ] ;  /* 0x00000000fffff984 */ /* 0x000fe20000000800 */
[----:B------:R1:W-:Y:S01]  /*3820*/  LDGSTS.E.BYPASS.LTC128B.128 [R194+0x2080], [R16.64], !P6 ;  /* 0x0208000010c27fae */ /* 0x0003e2000f101d46 */
[----:B------:R-:W-:Y:S01]  /*3830*/  IMAD.X R7, R5, 0x1, R217, P0 ;  /* 0x0000000105077824 */ /* 0x000fe200000e06d9 */
[----:B------:R-:W-:-:S04]  /*3840*/  IADD3 R2, P0, R0, R2, RZ ;  /* 0x0000000200027210 */ /* 0x000fc80007f1e0ff */
[----:B------:R1:W-:Y:S01]  /*3850*/  LDGSTS.E.BYPASS.LTC128B.128 [R194+0x2c80], [R6.64], !P5 ;  /* 0x02c8000006c27fae */ /* 0x0003e2000e901d46 */
[----:B------:R-:W-:-:S05]  /*3860*/  IMAD.X R3, R5, 0x1, R218, P0 ;  /* 0x0000000105037824 */ /* 0x000fca00000e06da */
[----:B------:R1:W-:Y:S03]  /*3870*/  LDGSTS.E.BYPASS.LTC128B.128 [R194+0x3880], [R2.64], !P4 ;  /* 0x0388000002c27fae */ /* 0x0003e6000e101d46 */
.L_x_1370:
[----:B--234-:R-:W-:Y:S05]  /*3880*/  BSYNC B0 ;  /* 0x0000000000007941 */ /* 0x01cfea0003800000 */
.L_x_1369:
        /* <DEDUP_REMOVED lines=61> */
[----:B------:R-:W-:Y:S08]  /*3c60*/  HMMA.16816.F32 R52, R12, R54, R72 ;  /* 0x000000360c34723c */ /* 0x000ff00000001848 */
[----:B------:R-:W-:Y:S01]  /*3c70*/  HMMA.16816.F32 R40, R28, R48, R100 ;  /* 0x000000301c28723c */ /* 0x000fe20000001864 */
[----:B--2---:R-:W-:-:S04]  /*3c80*/  FMUL.FTZ R0, R82, c[0x0][0x320] ;  /* 0x0000c80052007a20 */ /* 0x004fc80000410000 */
[----:B------:R2:W1:Y:S03]  /*3c90*/  MUFU.TANH R102, R0 ;  /* 0x0000000000667308 */ /* 0x0004660000002400 */
[----:B----4-:R-:W-:Y:S08]  /*3ca0*/  HMMA.16816.F32 R64, R24, R60, R68 ;  /* 0x0000003c1840723c */ /* 0x010ff00000001844 */
[----:B------:R-:W-:Y:S01]  /*3cb0*/  HMMA.16816.F32 R72, R8, R46, R56 ;  /* 0x0000002e0848723c */ /* 0x000fe20000001838 */
[----:B------:R-:W4:Y:S01]  /*3cc0*/  LDSM.16.M88.4 R56, [R187] ;  /* 0x00000000bb38783b */ /* 0x000f220000000200 */
[----:B--2---:R-:W-:-:S06]  /*3cd0*/  FMUL.FTZ R0, R83, c[0x0][0x320] ;  /* 0x0000c80053007a20 */ /* 0x004fcc0000410000 */
[----:B------:R-:W-:Y:S01]  /*3ce0*/  HMMA.16816.F32 R80, R4, R46, R52 ;  /* 0x0000002e0450723c */ /* 0x000fe20000001834 */
[----:B------:R2:W1:Y:S01]  /*3cf0*/  MUFU.TANH R100, R0 ;  /* 0x0000000000647308 */ /* 0x0004620000002400 */
[----:B------:R-:W5:Y:S06]  /*3d00*/  LDSM.16.M88.4 R52, [R180+0x1400] ;  /* 0x00140000b434783b */ /* 0x000f6c0000000200 */
        /* <DEDUP_REMOVED lines=13> */
[----:B----4-:R-:W-:Y:S01]  /*3de0*/  HMMA.16816.F32 R84, R4, R56, R40 ;  /* 0x000000380454723c */ /* 0x010fe20000001828 */
[----:B------:R-:W4:Y:S07]  /*3df0*/  LDSM.16.M88.4 R40, [R180+0x2000] ;  /* 0x00200000b428783b */ /* 0x000f2e0000000200 */
[----:B------:R-:W-:Y:S01]  /*3e00*/  HMMA.16816.F32 R48, R16, R34, R48 ;  /* 0x000000221030723c */ /* 0x000fe20000001830 */
[----:B-1----:R-:W-:-:S07]  /*3e10*/  FMUL.FTZ R0, R79, c[0x0][0x320] ;  /* 0x0000c8004f007a20 */ /* 0x002fce0000410000 */
[----:B------:R-:W-:Y:S01]  /*3e20*/  HMMA.16816.F32 R76, R8, R56, R64 ;  /* 0x00000038084c723c */ /* 0x000fe20000001840 */
[----:B------:R1:W1:Y:S07]  /*3e30*/  MUFU.TANH R99, R0 ;  /* 0x0000000000637308 */ /* 0x00026e0000002400 */
[----:B------:R-:W-:Y:S08]  /*3e40*/  HMMA.16816.F32 R64, R20, R62, R68 ;  /* 0x0000003e1440723c */ /* 0x000ff00000001844 */
[----:B-----5:R-:W-:Y:S01]  /*3e50*/  HMMA.16816.F32 R60, R36, R52, R108 ;  /* 0x00000034243c723c */ /* 0x020fe2000000186c */
[----:B-1----:R-:W-:-:S04]  /*3e60*/  FMUL.FTZ R0, R72, c[0x0][0x320] ;  /* 0x0000c80048007a20 */ /* 0x002fc80000410000 */
[----:B------:R1:W1:Y:S03]  /*3e70*/  MUFU.TANH R93, R0 ;  /* 0x00000000005d7308 */ /* 0x0002660000002400 */
[----:B------:R-:W-:Y:S08]  /*3e80*/  HMMA.16816.F32 R36, R36, R54, R112 ;  /* 0x000000362424723c */ /* 0x000ff00000001870 */
[----:B------:R-:W-:Y:S01]  /*3e90*/  HMMA.16816.F32 R68, R12, R34, R64 ;  /* 0x000000220c44723c */ /* 0x000fe20000001840 */
[----:B------:R-:W5:Y:S01]  /*3ea0*/  LDSM.16.M88.4 R32, [R186] ;  /* 0x00000000ba20783b */ /* 0x000f620000000200 */
        /* <DEDUP_REMOVED lines=18> */
[C---:B----4-:R-:W-:Y:S08]  /*3fd0*/  HMMA.16816.F32 R36, R12.reuse, R40, R64 ;  /* 0x000000280c24723c */ /* 0x050ff00000001840 */
[----:B------:R-:W-:Y:S01]  /*3fe0*/  HMMA.16816.F32 R12, R12, R42, R44 ;  /* 0x0000002a0c0c723c */ /* 0x000fe2000000182c */
[----:B-1----:R-:W-:-:S04]  /*3ff0*/  FMUL.FTZ R0, R82, c[0x0][0x320] ;  /* 0x0000c80052007a20 */ /* 0x002fc80000410000 */
[----:B------:R1:W4:Y:S11]  /*4000*/  MUFU.TANH R94, R0 ;  /* 0x00000000005e7308 */ /* 0x0003360000002400 */
[----:B-----5:R-:W-:Y:S01]  /*4010*/  HMMA.16816.F32 R20, R4, R32, R36 ;  /* 0x000000200414723c */ /* 0x020fe20000001824 */
        /* <DEDUP_REMOVED lines=74> */
[----:B--234-:R-:W-:Y:S01]  /*44c0*/  IADD3 R2, R231, R121, R237 ;  /* 0x00000079e7027210 */ /* 0x01cfe20007ffe0ed */
[----:B------:R-:W-:-:S03]  /*44d0*/  IMAD.MOV.U32 R200, RZ, RZ, RZ ;  /* 0x000000ffffc87224 */ /* 0x000fc600078e00ff */
[----:B------:R-:W-:-:S05]  /*44e0*/  IADD3 R2, R2, -0x30, RZ ;  /* 0xffffffd002027810 */ /* 0x000fca0007ffe0ff */
        /* <DEDUP_REMOVED lines=27> */
.L_x_1489:
[----:B------:R-:W-:Y:S05]  /*46a0*/  BRA.DIV ~URZ, `(.L_x_1375) ;  /* 0x0000e8d27f007947 */ /* 0x000fea000b800000 */
[----:B------:R3:W4:Y:S02]  /*46b0*/  SHFL.IDX PT, R0, R10, RZ, 0x1c1f ;  /* 0x001c1fff0a007589 */ /* 0x00072400000e0000 */
.L_x_1490:
[----:B------:R-:W-:Y:S01]  /*46c0*/  BSSY B0, `(.L_x_1376) ;  /* 0x0000014000007945 */ /* 0x000fe20003800000 */
[----:B------:R-:W-:Y:S05]  /*46d0*/  @!P5 BRA `(.L_x_1377) ;  /* 0x000001200000d947 */ /* 0x000fea0003800000 */
[C---:B------:R-:W-:Y:S01]  /*46e0*/  IMAD.SHL.U32 R3, R210.reuse, 0x2, RZ ;  /* 0x00000002d2037824 */ /* 0x040fe200078e00ff */
[----:B------:R-:W-:Y:S01]  /*46f0*/  ISETP.GE.AND P5, PT, R210, c[0x0][0x1d4], PT ;  /* 0x00007500d2007a0c */ /* 0x000fe20003fa6270 */
[C---:B------:R-:W-:Y:S01]  /*4700*/  IMAD.SHL.U32 R2, R232.reuse, 0x2, RZ ;  /* 0x00000002e8027824 */ /* 0x040fe200078e00ff */
[----:B------:R-:W-:Y:S02]  /*4710*/  ISETP.GE.AND P4, PT, R232, c[0x0][0x1d4], PT ;  /* 0x00007500e8007a0c */ /* 0x000fe40003f86270 */
[C---:B----4-:R-:W-:Y:S02]  /*4720*/  IADD3 R8, P0, R0.reuse, R3, RZ ;  /* 0x0000000300087210 */ /* 0x050fe40007f1e0ff */
[----:B------:R-:W-:Y:S01]  /*4730*/  IADD3 R6, P6, R0, R2, RZ ;  /* 0x0000000200067210 */ /* 0x000fe20007fde0ff */
[----:B------:R-:W-:-:S02]  /*4740*/  IMAD.SHL.U32 R2, R233, 0x2, RZ ;  /* 0x00000002e9027824 */ /* 0x000fc400078e00ff */
[C---:B--2---:R-:W-:Y:S01]  /*4750*/  IMAD.X R9, R4.reuse, 0x1, R219, P0 ;  /* 0x0000000104097824 */ /* 0x044fe200000e06db */
[----:B------:R-:W-:Y:S01]  /*4760*/  ISETP.GE.AND P0, PT, R233, c[0x0][0x1d4], PT ;  /* 0x00007500e9007a0c */ /* 0x000fe20003f06270 */
[----:B------:R-:W-:Y:S01]  /*4770*/  IMAD.X R7, R4, 0x1, R217, P6 ;  /* 0x0000000104077824 */ /* 0x000fe200030e06d9 */
[----:B------:R-:W-:Y:S02]  /*4780*/  IADD3 R2, P6, R0, R2, RZ ;  /* 0x0000000200027210 */ /* 0x000fe40007fde0ff */
[----:B------:R-:W-:Y:S01]  /*4790*/  @!PT LDS RZ, [RZ] ;  /* 0x00000000fffff984 */ /* 0x000fe20000000800 */
[----:B------:R-:W-:Y:S01]  /*47a0*/  @!PT LDS RZ, [RZ] ;  /* 0x00000000fffff984 */ /* 0x000fe20000000800 */
[----:B------:R-:W-:Y:S01]  /*47b0*/  @!PT LDS RZ, [RZ] ;  /* 0x00000000fffff984 */ /* 0x000fe20000000800 */
[----:B------:R2:W-:Y:S03]  /*47c0*/  LDGSTS.E.BYPASS.LTC128B.128 [R194+0x3c80], [R8.64], !P5 ;  /* 0x03c8000008c27fae */ /* 0x0005e6000e901d46 */
[----:B------:R-:W-:Y:S01]  /*47d0*/  IMAD.X R3, R4, 0x1, R218, P6 ;  /* 0x0000000104037824 */ /* 0x000fe200030e06da */
[----:B------:R2:W-:Y:S05]  /*47e0*/  LDGSTS.E.BYPASS.LTC128B.128 [R194+0x4880], [R6.64], !P4 ;  /* 0x0488000006c27fae */ /* 0x0005ea000e101d46 */
[----:B------:R2:W-:Y:S02]  /*47f0*/  LDGSTS.E.BYPASS.LTC128B.128 [R194+0x5480], [R2.64], !P0 ;  /* 0x0548000002c27fae */ /* 0x0005e4000c101d46 */
.L_x_1377:
[----:B------:R-:W-:Y:S05]  /*4800*/  BSYNC B0 ;  /* 0x0000000000007941 */ /* 0x000fea0003800000 */
.L_x_1376:
[----:B------:R-:W-:Y:S01]  /*4810*/  ISETP.GE.AND P0, PT, R11, 0x21, PT ;  /* 0x000000210b00780c */ /* 0x000fe20003f06270 */
[----:B------:R-:W-:Y:S06]  /*4820*/  BRA.DIV ~URZ, `(.L_x_1378) ;  /* 0x0000e7b27f007947 */ /* 0x000fec000b800000 */
[----:B--2---:R2:W1:Y:S04]  /*4830*/  SHFL.IDX PT, R4, R5, 0x1, 0x1c1f ;  /* 0x003c1f0005047f89 */ /* 0x00446800000e0000 */
[----:B----4-:R2:W4:Y:S02]  /*4840*/  SHFL.IDX PT, R0, R10, 0x1, 0x1c1f ;  /* 0x003c1f000a007f89 */ /* 0x01052400000e0000 */
.L_x_1491:
[----:B------:R-:W-:Y:S05]  /*4850*/  @!P0 BRA `(.L_x_1373) ;  /* 0x0000012000008947 */ /* 0x000fea0003800000 */
[C---:B------:R-:W-:Y:S01]  /*4860*/  IMAD.SHL.U32 R3, R210.reuse, 0x2, RZ ;  /* 0x00000002d2037824 */ /* 0x040fe200078e00ff */
[----:B------:R-:W-:Y:S01]  /*4870*/  ISETP.GE.AND P5, PT, R210, c[0x0][0x1d4], PT ;  /* 0x00007500d2007a0c */ /* 0x000fe20003fa6270 */
[C---:B------:R-:W-:Y:S01]  /*4880*/  IMAD.SHL.U32 R2, R232.reuse, 0x2, RZ ;  /* 0x00000002e8027824 */ /* 0x040fe200078e00ff */
[----:B------:R-:W-:-:S02]  /*4890*/  ISETP.GE.AND P4, PT, R232, c[0x0][0x1d4], PT ;  /* 0x00007500e8007a0c */ /* 0x000fc40003f86270 */
[C---:B----4-:R-:W-:Y:S02]  /*48a0*/  IADD3 R8, P0, R0.reuse, R3, RZ ;  /* 0x0000000300087210 */ /* 0x050fe40007f1e0ff */
[----:B------:R-:W-:Y:S01]  /*48b0*/  IADD3 R6, P6, R0, R2, RZ ;  /* 0x0000000200067210 */ /* 0x000fe20007fde0ff */
[C---:B------:R-:W-:Y:S02]  /*48c0*/  IMAD.SHL.U32 R2, R233.reuse, 0x2, RZ ;  /* 0x00000002e9027824 */ /* 0x040fe400078e00ff */
[C---:B-1----:R-:W-:Y:S01]  /*48d0*/  IMAD.X R9, R4.reuse, 0x1, R219, P0 ;  /* 0x0000000104097824 */ /* 0x042fe200000e06db */
        /* <DEDUP_REMOVED lines=10> */
.L_x_1373:
[----:B--234-:R-:W-:Y:S05]  /*4980*/  BSYNC B1 ;  /* 0x0000000000017941 */ /* 0x01cfea0003800000 */
.L_x_1372:
[----:B-1----:R-:W-:Y:S01]  /*4990*/  IMAD.IADD R0, R251, 0x1, R249 ;  /* 0x00000001fb007824 */ /* 0x002fe200078e02f9 */
[----:B------:R-:W0:Y:S01]  /*49a0*/  LDGDEPBAR ;  /* 0x00000000000079af */ /* 0x000e220000000000 */
[----:B------:R-:W-:-:S02]  /*49b0*/  IADD3 R6, -R250, R120, RZ ;  /* 0x00000078fa067210 */ /* 0x000fc40007ffe1ff */
[----:B------:R-:W-:-:S04]  /*49c0*/  @P3 IMAD.HI.U32 R2, R0, c[0x0][0x2c8], RZ ;  /* 0x0000b20000023a27 */ /* 0x000fc800078e00ff */
[----:B------:R-:W-:Y:S01]  /*49d0*/  IMAD.MOV.U32 R4, RZ, RZ, R0 ;  /* 0x000000ffff047224 */ /* 0x000fe200078e0000 */
[----:B------:R-:W-:Y:S02]  /*49e0*/  IADD3 R0, -R250, 0x1, R120 ;  /* 0x00000001fa007810 */ /* 0x000fe40007ffe178 */
[----:B------:R-:W-:Y:S02]  /*49f0*/  @P3 SHF.R.U32.HI R4, RZ, c[0x0][0x2cc], R2 ;  /* 0x0000b300ff043a19 */ /* 0x000fe40000011602 */
[----:B------:R-:W-:Y:S01]  /*4a00*/  IADD3 R5, R0, -R247, RZ ;  /* 0x800000f700057210 */ /* 0x000fe20007ffe0ff */
[----:B------:R-:W-:Y:S05]  /*4a10*/  BRA.DIV ~URZ, `(.L_x_1379) ;  /* 0x0000e6827f007947 */ /* 0x000fea000b800000 */
[----:B------:R1:W2:Y:S02]  /*4a20*/  SHFL.IDX PT, R0, R4, RZ, 0x1c1f ;  /* 0x001c1fff04007589 */ /* 0x0002a400000e0000 */
.L_x_1492:
        /* <DEDUP_REMOVED lines=55> */
[----:B------:R-:W-:Y:S02]  /*4da0*/  IMNMX R3, R6, R3, PT ;  /* 0x0000000306037217 */ /* 0x000fe40003800200 */
[----:B------:R-:W-:-:S02]  /*4db0*/  FSEL R131, R40, -INF , P6 ;  /* 0xff80000028837808 */ /* 0x000fc40003000000 */
[----:B------:R-:W-:Y:S02]  /*4dc0*/  FSEL R130, R32, -INF , P5 ;  /* 0xff80000020827808 */ /* 0x000fe40002800000 */
[----:B------:R-:W-:Y:S02]  /*4dd0*/  FSEL R129, R22, -INF , P4 ;  /* 0xff80000016817808 */ /* 0x000fe40002000000 */
[----:B------:R-:W-:Y:S02]  /*4de0*/  FSEL R128, R20, -INF , P0 ;  /* 0xff80000014807808 */ /* 0x000fe40000000000 */
[C---:B------:R-:W-:Y:S02]  /*4df0*/  ISETP.GT.AND P6, PT, R3.reuse, RZ, PT ;  /* 0x000000ff0300720c */ /* 0x040fe40003fc4270 */
        /* <DEDUP_REMOVED lines=19> */
[----:B------:R-:W-:-:S02]  /*4f30*/  IMNMX R0, R6, R0, PT ;  /* 0x0000000006007217 */ /* 0x000fc40003800200 */
[----:B------:R-:W-:Y:S02]  /*4f40*/  FSEL R107, R44, -INF , P6 ;  /* 0xff8000002c6b7808 */ /* 0x000fe40003000000 */
[----:B------:R-:W-:Y:S02]  /*4f50*/  FSEL R106, R41, -INF , P5 ;  /* 0xff800000296a7808 */ /* 0x000fe40002800000 */
[----:B------:R-:W-:Y:S02]  /*4f60*/  FSEL R102, R31, -INF , P4 ;  /* 0xff8000001f667808 */ /* 0x000fe40002000000 */
[----:B------:R-:W-:Y:S02]  /*4f70*/  FSEL R100, R27, -INF , P0 ;  /* 0xff8000001b647808 */ /* 0x000fe40000000000 */
[C---:B------:R-:W-:Y:S02]  /*4f80*/  ISETP.GT.AND P6, PT, R0.reuse, RZ, PT ;  /* 0x000000ff0000720c */ /* 0x040fe40003fc4270 */
        /* <DEDUP_REMOVED lines=61> */
[----:B------:R-:W-:Y:S02]  /*5360*/  FMNMX.FTZ R0, R120, R0, !PT ;  /* 0x0000000078007209 */ /* 0x000fe40007810000 */
[----:B------:R-:W-:Y:S02]  /*5370*/  FMNMX.FTZ R3, R128, R3, !PT ;  /* 0x0000000380037209 */ /* 0x000fe40007810000 */
[----:B------:R-:W-:Y:S01]  /*5380*/  FSEL R124, R46, -INF , P0 ;  /* 0xff8000002e7c7808 */ /* 0x000fe20000000000 */
[----:B------:R-:W1:Y:S01]  /*5390*/  SHFL.BFLY PT, R6, R0, 0x2, 0x1f ;  /* 0x0c401f0000067f89 */ /* 0x000e6200000e0000 */
[----:B------:R-:W-:-:S03]  /*53a0*/  FMNMX.FTZ R4, R125, R5, !PT ;  /* 0x000000057d047209 */ /* 0x000fc60007810000 */
[----:B------:R-:W2:Y:S01]  /*53b0*/  SHFL.BFLY PT, R5, R2, 0x2, 0x1f ;  /* 0x0c401f0002057f89 */ /* 0x000ea200000e0000 */
[----:B------:R-:W-:-:S03]  /*53c0*/  FMNMX.FTZ R4, R124, R4, !PT ;  /* 0x000000047c047209 */ /* 0x000fc60007810000 */
[----:B------:R-:W3:Y:S04]  /*53d0*/  SHFL.BFLY PT, R7, R3, 0x2, 0x1f ;  /* 0x0c401f0003077f89 */ /* 0x000ee800000e0000 */
[----:B------:R-:W4:Y:S01]  /*53e0*/  SHFL.BFLY PT, R8, R4, 0x2, 0x1f ;  /* 0x0c401f0004087f89 */ /* 0x000f2200000e0000 */
[----:B-1----:R-:W-:Y:S02]  /*53f0*/  FMNMX.FTZ R0, R6, R0, !PT ;  /* 0x0000000006007209 */ /* 0x002fe40007810000 */
        /* <DEDUP_REMOVED lines=9> */
[----:B---3--:R-:W-:Y:S02]  /*5490*/  FMNMX.FTZ R103, R3, R7, !PT ;  /* 0x0000000703677209 */ /* 0x008fe40007810000 */
.L_x_1493:
[C---:B------:R-:W-:Y:S01]  /*54a0*/  FMUL.FTZ R0, R105.reuse, c[0x0][0x2d0] ;  /* 0x0000b40069007a20 */ /* 0x040fe20000410000 */
[----:B------:R-:W-:Y:S01]  /*54b0*/  FSETP.NEU.FTZ.AND P0, PT, R105, -INF , PT ;  /* 0xff8000006900780b */ /* 0x000fe20003f1d000 */
[----:B------:R-:W-:Y:S01]  /*54c0*/  FMUL.FTZ R3, R104, c[0x0][0x2d0] ;  /* 0x0000b40068037a20 */ /* 0x000fe20000410000 */
[----:B----4-:R-:W-:Y:S01]  /*54d0*/  FMNMX.FTZ R101, R9, R8, !PT ;  /* 0x0000000809657209 */ /* 0x010fe20007810000 */
[----:B------:R-:W-:Y:S01]  /*54e0*/  WARPSYNC 0xffffffff ;  /* 0xffffffff00007948 */ /* 0x000fe20003800000 */
[----:B------:R-:W-:Y:S01]  /*54f0*/  FSEL R20, R0, RZ, P0 ;  /* 0x000000ff00147208 */ /* 0x000fe20000000000 */
[----:B------:R-:W-:Y:S01]  /*5500*/  LDSM.16.MT88.4 R68, [R182+0xc00] ;  /* 0x000c0000b644783b */ /* 0x000fe20000004200 */
[----:B------:R-:W-:-:S02]  /*5510*/  FSETP.NEU.FTZ.AND P0, PT, R104, -INF , PT ;  /* 0xff8000006800780b */ /* 0x000fc40003f1d000 */
[----:B------:R-:W-:Y:S01]  /*5520*/  IADD3 R203, R203, -0x2, RZ ;  /* 0xfffffffecbcb7810 */ /* 0x000fe20007ffe0ff */
[--C-:B------:R-:W-:Y:S01]  /*5530*/  FFMA.FTZ R0, R10, c[0x0][0x2d0], -R20.reuse ;  /* 0x0000b4000a007a23 */ /* 0x100fe20000010814 */
[----:B------:R-:W-:Y:S01]  /*5540*/  FSEL R3, R3, RZ, P0 ;  /* 0x000000ff03037208 */ /* 0x000fe20000000000 */
[----:B------:R-:W-:Y:S01]  /*5550*/  FFMA.FTZ R2, R24, c[0x0][0x2d0], -R20 ;  /* 0x0000b40018027a23 */ /* 0x000fe20000010814 */
[----:B------:R-:W-:Y:S01]  /*5560*/  FSETP.NEU.FTZ.AND P0, PT, R103, -INF , PT ;  /* 0xff8000006700780b */ /* 0x000fe20003f1d000 */
[----:B------:R1:W-:Y:S01]  /*5570*/  MUFU.EX2 R224, R0 ;  /* 0x0000000000e07308 */ /* 0x0003e20000000800 */
[----:B------:R-:W2:Y:S01]  /*5580*/  LDSM.16.MT88.4 R48, [R181+0xc00] ;  /* 0x000c0000b530783b */ /* 0x000ea20000004200 */
[----:B------:R-:W-:-:S03]  /*5590*/  FFMA.FTZ R4, R25, c[0x0][0x2d0], -R3 ;  /* 0x0000b40019047a23 */ /* 0x000fc60000010803 */
[----:B------:R-:W3:Y:S03]  /*55a0*/  LDSM.16.MT88.4 R72, [R182+0x1800] ;  /* 0x00180000b648783b */ /* 0x000ee60000004200 */
[----:B------:R4:W-:Y:S01]  /*55b0*/  MUFU.EX2 R146, R2 ;  /* 0x0000000200927308 */ /* 0x0009e20000000800 */
[----:B------:R-:W-:Y:S04]  /*55c0*/  LDSM.16.MT88.4 R56, [R182+0x1c00] ;  /* 0x001c0000b638783b */ /* 0x000fe80000004200 */
[----:B------:R-:W5:Y:S01]  /*55d0*/  LDSM.16.MT88.4 R52, [R181+0x1800] ;  /* 0x00180000b534783b */ /* 0x000f620000004200 */
[----:B-1----:R-:W-:Y:S02]  /*55e0*/  FFMA.FTZ R0, R12, c[0x0][0x2d0], -R20 ;  /* 0x0000b4000c007a23 */ /* 0x002fe40000010814 */
[----:B------:R1:W-:Y:S01]  /*55f0*/  MUFU.EX2 R147, R4 ;  /* 0x0000000400937308 */ /* 0x0003e20000000800 */
[----:B------:R-:W2:Y:S01]  /*5600*/  LDSM.16.MT88.4 R60, [R181+0x1c00] ;  /* 0x001c0000b53c783b */ /* 0x000ea20000004200 */
[----:B----4-:R-:W-:-:S06]  /*5610*/  FMUL.FTZ R2, R103, c[0x0][0x2d0] ;  /* 0x0000b40067027a20 */ /* 0x010fcc0000410000 */
[----:B------:R4:W2:Y:S01]  /*5620*/  MUFU.EX2 R222, R0 ;  /* 0x0000000000de7308 */ /* 0x0008a20000000800 */
[----:B------:R-:W-:Y:S02]  /*5630*/  FSEL R2, R2, RZ, P0 ;  /* 0x000000ff02027208 */ /* 0x000fe40000000000 */
[----:B------:R-:W-:-:S03]  /*5640*/  FSETP.NEU.FTZ.AND P0, PT, R101, -INF , PT ;  /* 0xff8000006500780b */ /* 0x000fc60003f1d000 */
[----:B-1----:R-:W-:-:S04]  /*5650*/  FFMA.FTZ R4, R38, c[0x0][0x2d0], -R2 ;  /* 0x0000b40026047a23 */ /* 0x002fc80000010802 */
[----:B------:R1:W-:Y:S01]  /*5660*/  MUFU.EX2 R153, R4 ;  /* 0x0000000400997308 */ /* 0x0003e20000000800 */
[----:B----4-:R-:W-:-:S07]  /*5670*/  FFMA.FTZ R0, R14, c[0x0][0x2d0], -R20 ;  /* 0x0000b4000e007a23 */ /* 0x010fce0000010814 */
[----:B------:R4:W-:Y:S01]  /*5680*/  MUFU.EX2 R225, R0 ;  /* 0x0000000000e17308 */ /* 0x0009e20000000800 */
[----:B-1----:R-:W-:-:S07]  /*5690*/  FFMA.FTZ R4, R39, c[0x0][0x2d0], -R2 ;  /* 0x0000b40027047a23 */ /* 0x002fce0000010802 */
[----:B------:R-:W1:Y:S01]  /*56a0*/  MUFU.EX2 R64, R4 ;  /* 0x0000000400407308 */ /* 0x000e620000000800 */
[----:B----4-:R-:W-:Y:S01]  /*56b0*/  FFMA.FTZ R0, R16, c[0x0][0x2d0], -R20 ;  /* 0x0000b40010007a23 */ /* 0x010fe20000010814 */
[----:B--2---:R-:W-:-:S06]  /*56c0*/  F2FP.PACK_AB R16, R222, R224 ;  /* 0x000000e0de10723e */ /* 0x004fcc00000000ff */
[----:B------:R2:W4:Y:S01]  /*56d0*/  MUFU.EX2 R226, R0 ;  /* 0x0000000000e27308 */ /* 0x0005220000000800 */
[----:B-1----:R-:W-:Y:S01]  /*56e0*/  F2FP.PACK_AB R6, R64, R153 ;  /* 0x000000994006723e */ /* 0x002fe200000000ff */
[----:B--2---:R-:W-:Y:S01]  /*56f0*/  FFMA.FTZ R0, R18, c[0x0][0x2d0], -R20 ;  /* 0x0000b40012007a23 */ /* 0x004fe20000010814 */
[----:B----4-:R-:W-:-:S05]  /*5700*/  F2FP.PACK_AB R18, R226, R225 ;  /* 0x000000e1e212723e */ /* 0x010fca00000000ff */
        /* <DEDUP_REMOVED lines=9> */
[----:B-1----:R-:W-:-:S06]  /*57a0*/  FFMA.FTZ R0, R13, c[0x0][0x2d0], -R3 ;  /* 0x0000b4000d007a23 */ /* 0x002fcc0000010803 */
[----:B------:R1:W2:Y:S02]  /*57b0*/  MUFU.EX2 R209, R0 ;  /* 0x0000000000d17308 */ /* 0x0002a40000000800 */
[----:B-1----:R-:W-:-:S06]  /*57c0*/  FFMA.FTZ R0, R15, c[0x0][0x2d0], -R3 ;  /* 0x0000b4000f007a23 */ /* 0x002fcc0000010803 */
[----:B------:R1:W-:Y:S02]  /*57d0*/  MUFU.EX2 R211, R0 ;  /* 0x0000000000d37308 */ /* 0x0003e40000000800 */
[----:B-1----:R-:W-:Y:S01]  /*57e0*/  FFMA.FTZ R0, R17, c[0x0][0x2d0], -R3 ;  /* 0x0000b40011007a23 */ /* 0x002fe20000010803 */
[----:B--2---:R-:W-:-:S05]  /*57f0*/  F2FP.PACK_AB R17, R209, R216 ;  /* 0x000000d8d111723e */ /* 0x004fca00000000ff */
[----:B------:R1:W2:Y:S02]  /*5800*/  MUFU.EX2 R220, R0 ;  /* 0x0000000000dc7308 */ /* 0x0002a40000000800 */
[----:B-1----:R-:W-:Y:S01]  /*5810*/  FFMA.FTZ R0, R19, c[0x0][0x2d0], -R3 ;  /* 0x0000b40013007a23 */ /* 0x002fe20000010803 */
[----:B--2---:R-:W-:-:S05]  /*5820*/  F2FP.PACK_AB R19, R220, R211 ;  /* 0x000000d3dc13723e */ /* 0x004fca00000000ff */
[----:B------:R1:W-:Y:S02]  /*5830*/  MUFU.EX2 R227, R0 ;  /* 0x0000000000e37308 */ /* 0x0003e40000000800 */
[C---:B------:R-:W-:Y:S08]  /*5840*/  HMMA.16816.F32 R112, R16.reuse, R48, RZ ;  /* 0x000000301070723c */ /* 0x040ff000000018ff */
[----:B------:R-:W-:Y:S01]  /*5850*/  HMMA.16816.F32 R108, R16, R68, RZ ;  /* 0x00000044106c723c */ /* 0x000fe200000018ff */
[----:B-1----:R-:W-:-:S04]  /*5860*/  FFMA.FTZ R0, R23, c[0x0][0x2d0], -R3 ;  /* 0x0000b40017007a23 */ /* 0x002fc80000010803 */
[----:B------:R1:W2:Y:S03]  /*5870*/  MUFU.EX2 R144, R0 ;  /* 0x0000000000907308 */ /* 0x0002a60000000800 */
[C---:B---3--:R-:W-:Y:S08]  /*5880*/  HMMA.16816.F32 R76, R16.reuse, R72, RZ ;  /* 0x00000048104c723c */ /* 0x048ff000000018ff */
[----:B-----5:R-:W-:Y:S01]  /*5890*/  HMMA.16816.F32 R84, R16, R52, RZ ;  /* 0x000000341054723c */ /* 0x020fe200000018ff */
[----:B-1----:R-:W-:Y:S01]  /*58a0*/  FFMA.FTZ R0, R29, c[0x0][0x2d0], -R3 ;  /* 0x0000b4001d007a23 */ /* 0x002fe20000010803 */
[----:B--2---:R-:W-:-:S03]  /*58b0*/  F2FP.PACK_AB R9, R144, R227 ;  /* 0x000000e39009723e */ /* 0x004fc600000000ff */
[----:B------:R1:W2:Y:S02]  /*58c0*/  MUFU.EX2 R156, R0 ;  /* 0x00000000009c7308 */ /* 0x0002a40000000800 */
[----:B-1----:R-:W-:Y:S01]  /*58d0*/  FFMA.FTZ R0, R28, c[0x0][0x2d0], -R2 ;  /* 0x0000b4001c007a23 */ /* 0x002fe20000010802 */
[----:B--2---:R-:W-:-:S05]  /*58e0*/  F2FP.PACK_AB R11, R156, R147 ;  /* 0x000000939c0b723e */ /* 0x004fca00000000ff */
[----:B------:R1:W-:Y:S03]  /*58f0*/  MUFU.EX2 R207, R0 ;  /* 0x0000000000cf7308 */ /* 0x0003e60000000800 */
[C---:B------:R-:W-:Y:S08]  /*5900*/  HMMA.16816.F32 R164, R8.reuse, R56, R76 ;  /* 0x0000003808a4723c */ /* 0x040ff0000000184c */
[----:B------:R-:W-:Y:S01]  /*5910*/  HMMA.16816.F32 R168, R8, R60, R84 ;  /* 0x0000003c08a8723c */ /* 0x000fe20000001854 */
        /* <DEDUP_REMOVED lines=10> */
[----:B-1----:R-:W-:Y:S02]  /*59c0*/  FFMA.FTZ R0, R37, c[0x0][0x2d0], -R2 ;  /* 0x0000b40025007a23 */ /* 0x002fe40000010802 */
[----:B------:R-:W1:Y:S04]  /*59d0*/  LDSM.16.MT88.4 R36, [R181] ;  /* 0x00000000b524783b */ /* 0x000e680000004200 */
[----:B------:R2:W-:Y:S02]  /*59e0*/  MUFU.EX2 R145, R0 ;  /* 0x0000000000917308 */ /* 0x0005e40000000800 */
[----:B--2---:R-:W-:-:S05]  /*59f0*/  FMUL.FTZ R0, R101, c[0x0][0x2d0] ;  /* 0x0000b40065007a20 */ /* 0x004fca0000410000 */
[----:B------:R-:W-:-:S05]  /*5a00*/  FSEL R0, R0, RZ, P0 ;  /* 0x000000ff00007208 */ /* 0x000fca0000000000 */
[----:B------:R-:W-:-:S04]  /*5a10*/  FFMA.FTZ R4, R22, c[0x0][0x2d0], -R0 ;  /* 0x0000b40016047a23 */ /* 0x000fc80000010800 */
[----:B------:R2:W-:Y:S02]  /*5a20*/  MUFU.EX2 R201, R4 ;  /* 0x0000000400c97308 */ /* 0x0005e40000000800 */
[----:B--2---:R-:W-:-:S06]  /*5a30*/  FFMA.FTZ R4, R27, c[0x0][0x2d0], -R0 ;  /* 0x0000b4001b047a23 */ /* 0x004fcc0000010800 */
[----:B------:R2:W3:Y:S02]  /*5a40*/  MUFU.EX2 R195, R4 ;  /* 0x0000000400c37308 */ /* 0x0004e40000000800 */
[--C-:B--2---:R-:W-:Y:S01]  /*5a50*/  FFMA.FTZ R4, R31, c[0x0][0x2d0], -R0.reuse ;  /* 0x0000b4001f047a23 */ /* 0x104fe20000010800 */
[----:B---3--:R-:W-:Y:S01]  /*5a60*/  F2FP.PACK_AB R13, R195, R201 ;  /* 0x000000c9c30d723e */ /* 0x008fe200000000ff */
[----:B------:R-:W2:Y:S04]  /*5a70*/  LDSM.16.MT88.4 R28, [R181+0x400] ;  /* 0x00040000b51c783b */ /* 0x000ea80000004200 */
[----:B------:R3:W-:Y:S02]  /*5a80*/  MUFU.EX2 R202, R4 ;  /* 0x0000000400ca7308 */ /* 0x0007e40000000800 */
[----:B---3--:R-:W-:-:S06]  /*5a90*/  FFMA.FTZ R4, R32, c[0x0][0x2d0], -R0 ;  /* 0x0000b40020047a23 */ /* 0x008fcc0000010800 */
[----:B------:R3:W4:Y:S02]  /*5aa0*/  MUFU.EX2 R229, R4 ;  /* 0x0000000400e57308 */ /* 0x0007240000000800 */
[--C-:B---3--:R-:W-:Y:S01]  /*5ab0*/  FFMA.FTZ R4, R34, c[0x0][0x2d0], -R0.reuse ;  /* 0x0000b40022047a23 */ /* 0x108fe20000010800 */
[----:B----4-:R-:W-:Y:S01]  /*5ac0*/  F2FP.PACK_AB R15, R229, R202 ;  /* 0x000000cae50f723e */ /* 0x010fe200000000ff */
[-C--:B-1----:R-:W-:Y:S04]  /*5ad0*/  HMMA.16816.F32 R32, R16, R36.reuse, RZ ;  /* 0x000000241020723c */ /* 0x082fe800000018ff */
[----:B------:R1:W-:Y:S04]  /*5ae0*/  MUFU.EX2 R235, R4 ;  /* 0x0000000400eb7308 */ /* 0x0003e80000000800 */
[C---:B------:R-:W-:Y:S08]  /*5af0*/  HMMA.16816.F32 R24, R12.reuse, R36, RZ ;  /* 0x000000240c18723c */ /* 0x040ff000000018ff */
[----:B------:R-:W-:Y:S01]  /*5b00*/  HMMA.16816.F32 R88, R12, R68, RZ ;  /* 0x000000440c58723c */ /* 0x000fe200000018ff */
[----:B-1----:R-:W-:-:S04]  /*5b10*/  FFMA.FTZ R4, R40, c[0x0][0x2d0], -R0 ;  /* 0x0000b40028047a23 */ /* 0x002fc80000010800 */
[----:B------:R1:W3:Y:S03]  /*5b20*/  MUFU.EX2 R154, R4 ;  /* 0x00000004009a7308 */ /* 0x0002e60000000800 */
[----:B--2---:R-:W-:Y:S01]  /*5b30*/  HMMA.16816.F32 R132, R8, R28, R32 ;  /* 0x0000001c0884723c */ /* 0x004fe20000001820 */
[----:B------:R-:W-:Y:S07]  /*5b40*/  LDSM.16.MT88.4 R32, [R182+0x400] ;  /* 0x00040000b620783b */ /* 0x000fee0000004200 */
[C---:B------:R-:W-:Y:S01]  /*5b50*/  HMMA.16816.F32 R92, R12.reuse, R48, RZ ;  /* 0x000000300c5c723c */ /* 0x040fe200000018ff */
[--C-:B-1----:R-:W-:Y:S01]  /*5b60*/  FFMA.FTZ R4, R41, c[0x0][0x2d0], -R0.reuse ;  /* 0x0000b40029047a23 */ /* 0x102fe20000010800 */
[----:B---3--:R-:W-:Y:S01]  /*5b70*/  F2FP.PACK_AB R5, R154, R235 ;  /* 0x000000eb9a05723e */ /* 0x008fe200000000ff */
[----:B------:R-:W1:Y:S04]  /*5b80*/  LDSM.16.MT88.4 R40, [R182] ;  /* 0x00000000b628783b */ /* 0x000e680000004200 */
[----:B------:R-:W-:Y:S01]  /*5b90*/  MOV R48, R64 ;  /* 0x0000004000307202 */ /* 0x000fe20000000f00 */
[----:B------:R2:W3:Y:S01]  /*5ba0*/  MUFU.EX2 R65, R4 ;  /* 0x0000000400417308 */ /* 0x0004e20000000800 */
[C---:B------:R-:W-:Y:S08]  /*5bb0*/  HMMA.16816.F32 R80, R12.reuse, R52, RZ ;  /* 0x000000340c50723c */ /* 0x040ff000000018ff */
[-C--:B------:R-:W-:Y:S01]  /*5bc0*/  HMMA.16816.F32 R76, R12, R38.reuse, RZ ;  /* 0x000000260c4c723c */ /* 0x080fe200000018ff */
[----:B--2---:R-:W-:Y:S01]  /*5bd0*/  FFMA.FTZ R4, R44, c[0x0][0x2d0], -R0 ;  /* 0x0000b4002c047a23 */ /* 0x004fe20000010800 */
[----:B---3--:R-:W-:Y:S01]  /*5be0*/  MOV R49, R65 ;  /* 0x0000004100317202 */ /* 0x008fe20000000f00 */
[----:B------:R-:W2:Y:S05]  /*5bf0*/  LDSM.16.MT88.4 R44, [R182+0x1000] ;  /* 0x00100000b62c783b */ /* 0x000eaa0000004200 */
[----:B------:R-:W-:Y:S01]  /*5c00*/  HMMA.16816.F32 R36, R16, R38, RZ ;  /* 0x000000261024723c */ /* 0x000fe200000018ff */
[----:B------:R3:W4:Y:S02]  /*5c10*/  MUFU.EX2 R66, R4 ;  /* 0x0000000400427308 */ /* 0x0007240000000800 */
[----:B---3--:R-:W-:-:S05]  /*5c20*/  F2FP.PACK_AB R4, R145, R221 ;  /* 0x000000dd9104723e */ /* 0x008fca00000000ff */
[----:B-1----:R-:W-:Y:S01]  /*5c30*/  HMMA.16816.F32 R116, R16, R40, RZ ;  /* 0x000000281074723c */ /* 0x002fe200000018ff */
[----:B----4-:R-:W-:-:S07]  /*5c40*/  F2FP.PACK_AB R7, R66, R65 ;  /* 0x000000414207723e */ /* 0x010fce00000000ff */
[----:B------:R-:W-:Y:S07]  /*5c50*/  HMMA.16816.F32 R96, R12, R40, RZ ;  /* 0x000000280c60723c */ /* 0x000fee00000018ff */
[----:B------:R-:W-:Y:S01]  /*5c60*/  FFMA.FTZ R40, R123, c[0x0][0x2d0], -R20 ;  /* 0x0000b4007b287a23 */ /* 0x000fe20000010814 */
[----:B------:R-:W-:Y:S01]  /*5c70*/  HMMA.16816.F32 R136, R4, R28, R24 ;  /* 0x0000001c0488723c */ /* 0x000fe20000001818 */
[----:B------:R-:W1:Y:S01]  /*5c80*/  LDSM.16.MT88.4 R24, [R181+0x1000] ;  /* 0x00100000b518783b */ /* 0x000e620000004200 */
[----:B------:R-:W-:-:S03]  /*5c90*/  MOV R41, R66 ;  /* 0x0000004200297202 */ /* 0x000fc60000000f00 */
[----:B------:R-:W-:Y:S02]  /*5ca0*/  MUFU.EX2 R40, R40 ;  /* 0x0000002800287308 */ /* 0x000fe40000000800 */
[--C-:B------:R-:W-:Y:S01]  /*5cb0*/  FFMA.FTZ R29, R120, c[0x0][0x2d0], -R20.reuse ;  /* 0x0000b400781d7a23 */ /* 0x100fe20000010814 */
[-C--:B------:R-:W-:Y:S01]  /*5cc0*/  HMMA.16816.F32 R140, R8, R32.reuse, R116 ;  /* 0x00000020088c723c */ /* 0x080fe20000001874 */
[----:B------:R-:W-:Y:S01]  /*5cd0*/  FFMA.FTZ R28, R107, c[0x0][0x2d0], -R3 ;  /* 0x0000b4006b1c7a23 */ /* 0x000fe20000010803 */
[----:B------:R-:W-:Y:S01]  /*5ce0*/  MOV R107, R154 ;  /* 0x0000009a006b7202 */ /* 0x000fe20000000f00 */
[----:B------:R-:W3:Y:S02]  /*5cf0*/  LDSM.16.MT88.4 R116, [R182+0x800] ;  /* 0x00080000b674783b */ /* 0x000ee40000004200 */
[----:B------:R-:W-:Y:S03]  /*5d00*/  MUFU.EX2 R230, R29 ;  /* 0x0000001d00e67308 */ /* 0x000fe60000000800 */
[C---:B------:R-:W-:Y:S05]  /*5d10*/  HMMA.16816.F32 R148, R4.reuse, R32, R96 ;  /* 0x000000200494723c */ /* 0x040fea0000001860 */
[----:B------:R-:W-:Y:S02]  /*5d20*/  MUFU.EX2 R28, R28 ;  /* 0x0000001c001c7308 */ /* 0x000fe40000000800 */
[--C-:B------:R-:W-:Y:S01]  /*5d30*/  FFMA.FTZ R33, R122, c[0x0][0x2d0], -R20.reuse ;  /* 0x0000b4007a217a23 */ /* 0x100fe20000010814 */
[----:B--2---:R-:W-:Y:S01]  /*5d40*/  HMMA.16816.F32 R212, R4, R44, R88 ;  /* 0x0000002c04d4723c */ /* 0x004fe20000001858 */
[----:B------:R-:W-:-:S04]  /*5d50*/  FFMA.FTZ R32, R121, c[0x0][0x2d0], -R20 ;  /* 0x0000b40079207a23 */ /* 0x000fc80000010814 */
[----:B------:R-:W2:Y:S03]  /*5d60*/  MUFU.EX2 R33, R33 ;  /* 0x0000002100217308 */ /* 0x000ea60000000800 */
[C---:B------:R-:W-:Y:S05]  /*5d70*/  HMMA.16816.F32 R20, R12.reuse, R50, RZ ;  /* 0x000000320c14723c */ /* 0x040fea00000018ff */
[----:B------:R-:W4:Y:S03]  /*5d80*/  MUFU.EX2 R32, R32 ;  /* 0x0000002000207308 */ /* 0x000f260000000800 */
[----:B------:R-:W-:Y:S01]  /*5d90*/  HMMA.16816.F32 R64, R12, R72, RZ ;  /* 0x000000480c40723c */ /* 0x000fe200000018ff */
[----:B--2---:R-:W-:-:S07]  /*5da0*/  F2FP.PACK_AB R96, R33, R40 ;  /* 0x000000282160723e */ /* 0x004fce00000000ff */
[----:B------:R-:W-:Y:S01]  /*5db0*/  HMMA.16816.F32 R172, R8, R44, R108 ;  /* 0x0000002c08ac723c */ /* 0x000fe2000000186c */
[----:B------:R-:W2:Y:S01]  /*5dc0*/  LDSM.16.MT88.4 R108, [R181+0x1400] ;  /* 0x00140000b56c783b */ /* 0x000ea20000004200 */
[----:B----4-:R-:W-:-:S05]  /*5dd0*/  F2FP.PACK_AB R98, R230, R32 ;  /* 0x00000020e662723e */ /* 0x010fca00000000ff */
[----:B------:R-:W-:Y:S01]  /*5de0*/  MOV R45, R156 ;  /* 0x0000009c002d7202 */ /* 0x000fe20000000f00 */
[----:B-1----:R-:W-:Y:S01]  /*5df0*/  HMMA.16816.F32 R88, R4, R26, R20 ;  /* 0x0000001a0458723c */ /* 0x002fe20000001814 */
[----:B------:R-:W-:-:S07]  /*5e00*/  MOV R44, R155 ;  /* 0x0000009b002c7202 */ /* 0x000fce0000000f00 */
[----:B------:R-:W-:Y:S08]  /*5e10*/  HMMA.16816.F32 R20, R12, R70, RZ ;  /* 0x000000460c14723c */ /* 0x000ff000000018ff */
[----:B------:R-:W-:Y:S08]  /*5e20*/  HMMA.16816.F32 R176, R4, R56, R64 ;  /* 0x0000003804b0723c */ /* 0x000ff00000001840 */
[----:B------:R-:W-:Y:S08]  /*5e30*/  HMMA.16816.F32 R64, R12, R42, RZ ;  /* 0x0000002a0c40723c */ /* 0x000ff000000018ff */
[----:B------:R-:W-:Y:S08]  /*5e40*/  HMMA.16816.F32 R156, R4, R46, R20 ;  /* 0x0000002e049c723c */ /* 0x000ff00000001814 */
[C---:B------:R-:W-:Y:S08]  /*5e50*/  HMMA.16816.F32 R20, R12.reuse, R54, RZ ;  /* 0x000000360c14723c */ /* 0x040ff000000018ff */
[----:B------:R-:W-:Y:S08]  /*5e60*/  HMMA.16816.F32 R12, R12, R74, RZ ;  /* 0x0000004a0c0c723c */ /* 0x000ff000000018ff */
[-C--:B------:R-:W-:Y:S08]  /*5e70*/  HMMA.16816.F32 R160, R8, R24.reuse, R112 ;  /* 0x0000001808a0723c */ /* 0x080ff00000001870 */
[C---:B------:R-:W-:Y:S07]  /*5e80*/  HMMA.16816.F32 R112, R4.reuse, R24, R92 ;  /* 0x000000180470723c */ /* 0x040fee000000185c */
[--C-:B------:R-:W-:Y:S01]  /*5e90*/  FFMA.FTZ R25, R106, c[0x0][0x2d0], -R3.reuse ;  /* 0x0000b4006a197a23 */ /* 0x100fe20000010803 */
[----:B------:R-:W-:Y:S01]  /*5ea0*/  HMMA.16816.F32 R196, R4, R60, R80 ;  /* 0x0000003c04c4723c */ /* 0x000fe20000001850 */
[--C-:B------:R-:W-:Y:S01]  /*5eb0*/  FFMA.FTZ R24, R102, c[0x0][0x2d0], -R3.reuse ;  /* 0x0000b40066187a23 */ /* 0x100fe20000010803 */
[----:B------:R-:W-:Y:S01]  /*5ec0*/  MOV R102, R147 ;  /* 0x0000009300667202 */ /* 0x000fe20000000f00 */
[----:B------:R-:W-:Y:S01]  /*5ed0*/  FFMA.FTZ R3, R100, c[0x0][0x2d0], -R3 ;  /* 0x0000b40064037a23 */ /* 0x000fe20000010803 */
[----:B------:R-:W-:-:S02]  /*5ee0*/  MOV R100, R146 ;  /* 0x0000009200647202 */ /* 0x000fc40000000f00 */
[----:B------:R-:W-:Y:S01]  /*5ef0*/  MOV R106, R153 ;  /* 0x00000099006a7202 */ /* 0x000fe20000000f00 */
[----:B------:R1:W-:Y:S01]  /*5f00*/  MUFU.EX2 R223, R3 ;  /* 0x0000000300df7308 */ /* 0x0003e20000000800 */
[C---:B------:R-:W-:Y:S08]  /*5f10*/  HMMA.16816.F32 R76, R4.reuse, R30, R76 ;  /* 0x0000001e044c723c */ /* 0x040ff0000000184c */
[----:B------:R-:W-:Y:S01]  /*5f20*/  HMMA.16816.F32 R84, R4, R34, R64 ;  /* 0x000000220454723c */ /* 0x000fe20000001840 */
[----:B-1----:R-:W-:-:S07]  /*5f30*/  FFMA.FTZ R3, R131, c[0x0][0x2d0], -R2 ;  /* 0x0000b40083037a23 */ /* 0x002fce0000010802 */
[C---:B------:R-:W-:Y:S08]  /*5f40*/  HMMA.16816.F32 R20, R4.reuse, R62, R20 ;  /* 0x0000003e0414723c */ /* 0x040ff00000001814 */
[----:B------:R-:W-:Y:S08]  /*5f50*/  HMMA.16816.F32 R12, R4, R58, R12 ;  /* 0x0000003a040c723c */ /* 0x000ff0000000180c */
[----:B------:R-:W-:Y:S07]  /*5f60*/  HMMA.16816.F32 R4, R16, R42, RZ ;  /* 0x0000002a1004723c */ /* 0x000fee00000018ff */
[----:B------:R-:W-:Y:S01]  /*5f70*/  MOV R43, R145 ;  /* 0x00000091002b7202 */ /* 0x000fe20000000f00 */
[C---:B------:R-:W-:Y:S01]  /*5f80*/  HMMA.16816.F32 R36, R8.reuse, R30, R36 ;  /* 0x0000001e0824723c */ /* 0x040fe20000001824 */
[----:B------:R-:W-:Y:S01]  /*5f90*/  MOV R42, R144 ;  /* 0x00000090002a7202 */ /* 0x000fe20000000f00 */
[----:B------:R-:W1:Y:S08]  /*5fa0*/  MUFU.EX2 R30, R25 ;  /* 0x00000019001e7308 */ /* 0x000e700000000800 */
[----:B------:R-:W4:Y:S06]  /*5fb0*/  MUFU.EX2 R31, R24 ;  /* 0x00000018001f7308 */ /* 0x000f2c0000000800 */
[----:B------:R-:W-:Y:S01]  /*5fc0*/  HMMA.16816.F32 R144, R8, R34, R4 ;  /* 0x000000220890723c */ /* 0x000fe20000001804 */
[----:B-1----:R-:W-:-:S06]  /*5fd0*/  F2FP.PACK_AB R97, R30, R28 ;  /* 0x0000001c1e61723e */ /* 0x002fcc00000000ff */
[----:B------:R-:W-:Y:S01]  /*5fe0*/  MOV R35, R152 ;  /* 0x0000009800237202 */ /* 0x000fe20000000f00 */
[----:B------:R-:W-:Y:S01]  /*5ff0*/  HMMA.16816.F32 R4, R16, R50, RZ ;  /* 0x000000321004723c */ /* 0x000fe200000018ff */
[----:B----4-:R-:W-:-:S07]  /*6000*/  F2FP.PACK_AB R99, R223, R31 ;  /* 0x0000001fdf63723e */ /* 0x010fce00000000ff */
[C---:B---3--:R-:W-:Y:S08]  /*6010*/  HMMA.16816.F32 R140, R96.reuse, R116, R140 ;  /* 0x00000074608c723c */ /* 0x048ff0000000188c */
[----:B------:R-:W-:Y:S08]  /*6020*/  HMMA.16816.F32 R144, R96, R118, R144 ;  /* 0x000000766090723c */ /* 0x000ff00000001890 */
[----:B------:R-:W-:Y:S01]  /*6030*/  HMMA.16816.F32 R152, R8, R26, R4 ;  /* 0x0000001a0898723c */ /* 0x000fe20000001804 */
[----:B------:R1:W-:Y:S07]  /*6040*/  MUFU.EX2 R26, R3 ;  /* 0x00000003001a7308 */ /* 0x0003ee0000000800 */
[----:B------:R-:W-:Y:S01]  /*6050*/  HMMA.16816.F32 R4, R16, R70, RZ ;  /* 0x000000461004723c */ /* 0x000fe200000018ff */
[----:B-1----:R-:W-:-:S04]  /*6060*/  FFMA.FTZ R3, R130, c[0x0][0x2d0], -R2 ;  /* 0x0000b40082037a23 */ /* 0x002fc80000010802 */
[----:B------:R1:W3:Y:S11]  /*6070*/  MUFU.EX2 R27, R3 ;  /* 0x00000003001b7308 */ /* 0x0002f60000000800 */
[----:B--2---:R-:W-:Y:S08]  /*6080*/  HMMA.16816.F32 R152, R96, R110, R152 ;  /* 0x0000006e6098723c */ /* 0x004ff00000001898 */
[----:B------:R-:W-:Y:S01]  /*6090*/  HMMA.16816.F32 R64, R8, R46, R4 ;  /* 0x0000002e0840723c */ /* 0x000fe20000001804 */
[--C-:B-1----:R-:W-:Y:S01]  /*60a0*/  FFMA.FTZ R3, R129, c[0x0][0x2d0], -R2.reuse ;  /* 0x0000b40081037a23 */ /* 0x102fe20000010802 */
[----:B---3--:R-:W-:Y:S01]  /*60b0*/  F2FP.PACK_AB R92, R27, R26 ;  /* 0x0000001a1b5c723e */ /* 0x008fe200000000ff */
[----:B------:R-:W-:-:S05]  /*60c0*/  FFMA.FTZ R2, R128, c[0x0][0x2d0], -R2 ;  /* 0x0000b40080027a23 */ /* 0x000fca0000010802 */
[C---:B------:R-:W-:Y:S01]  /*60d0*/  HMMA.16816.F32 R4, R16.reuse, R54, RZ ;  /* 0x000000361004723c */ /* 0x040fe200000018ff */
[----:B------:R1:W-:Y:S07]  /*60e0*/  MUFU.EX2 R29, R3 ;  /* 0x00000003001d7308 */ /* 0x0003ee0000000800 */
[----:B------:R-:W-:Y:S01]  /*60f0*/  HMMA.16816.F32 R16, R16, R74, RZ ;  /* 0x0000004a1010723c */ /* 0x000fe200000018ff */
[----:B-1----:R-:W-:-:S04]  /*6100*/  FFMA.FTZ R3, R127, c[0x0][0x2d0], -R0 ;  /* 0x0000b4007f037a23 */ /* 0x002fc80000010800 */
[----:B------:R1:W-:Y:S11]  /*6110*/  MUFU.EX2 R25, R3 ;  /* 0x0000000300197308 */ /* 0x0003f60000000800 */
[C---:B------:R-:W-:Y:S01]  /*6120*/  HMMA.16816.F32 R80, R8.reuse, R62, R4 ;  /* 0x0000003e0850723c */ /* 0x040fe20000001804 */
[----:B------:R-:W2:Y:S06]  /*6130*/  LDSM.16.MT88.4 R60, [R182+0x1400] ;  /* 0x00140000b63c783b */ /* 0x000eac0000004200 */
[----:B------:R-:W-:Y:S01]  /*6140*/  FADD.FTZ R5, R224, R222 ;  /* 0x000000dee0057221 */ /* 0x000fe20000010000 */
[----:B------:R-:W-:Y:S01]  /*6150*/  HMMA.16816.F32 R16, R8, R58, R16 ;  /* 0x0000003a0810723c */ /* 0x000fe20000001810 */
[----:B------:R-:W3:Y:S01]  /*6160*/  MUFU.EX2 R224, R2 ;  /* 0x0000000200e07308 */ /* 0x000ee20000000800 */
[----:B------:R-:W-:-:S02]  /*6170*/  FFMA.FTZ R4, R125, c[0x0][0x2d0], -R0 ;  /* 0x0000b4007d047a23 */ /* 0x000fc40000010800 */
[----:B------:R-:W-:Y:S02]  /*6180*/  FADD.FTZ R5, R225, R5 ;  /* 0x00000005e1057221 */ /* 0x000fe40000010000 */
[----:B------:R-:W-:Y:S02]  /*6190*/  FADD.FTZ R6, R216, R209 ;  /* 0x000000d1d8067221 */ /* 0x000fe40000010000 */
[----:B------:R-:W-:Y:S01]  /*61a0*/  FADD.FTZ R7, R207, R205 ;  /* 0x000000cdcf077221 */ /* 0x000fe20000010000 */
[----:B------:R-:W-:Y:S01]  /*61b0*/  MUFU.EX2 R11, R4 ;  /* 0x00000004000b7308 */ /* 0x000fe20000000800 */
[----:B-1----:R-:W-:Y:S02]  /*61c0*/  FADD.FTZ R3, R211, R6 ;  /* 0x00000006d3037221 */ /* 0x002fe40000010000 */
[----:B------:R-:W-:Y:S02]  /*61d0*/  FADD.FTZ R6, R206, R7 ;  /* 0x00000007ce067221 */ /* 0x000fe40000010000 */
[----:B------:R-:W-:-:S02]  /*61e0*/  FADD.FTZ R7, R201, R195 ;  /* 0x000000c3c9077221 */ /* 0x000fc40000010000 */
[----:B------:R-:W-:Y:S01]  /*61f0*/  FADD.FTZ R5, R226, R5 ;  /* 0x00000005e2057221 */ /* 0x000fe20000010000 */
[----:B---3--:R-:W-:Y:S01]  /*6200*/  F2FP.PACK_AB R94, R224, R29 ;  /* 0x0000001de05e723e */ /* 0x008fe200000000ff */
[--C-:B------:R-:W-:Y:S02]  /*6210*/  FFMA.FTZ R2, R126, c[0x0][0x2d0], -R0.reuse ;  /* 0x0000b4007e027a23 */ /* 0x100fe40000010800 */
[----:B------:R-:W-:Y:S02]  /*6220*/  FFMA.FTZ R0, R124, c[0x0][0x2d0], -R0 ;  /* 0x0000b4007c007a23 */ /* 0x000fe40000010800 */
[----:B------:R-:W1:Y:S01]  /*6230*/  LDSM.16.MT88.4 R124, [R181+0x800] ;  /* 0x00080000b57c783b */ /* 0x000e620000004200 */
[----:B------:R-:W3:Y:S01]  /*6240*/  MUFU.EX2 R24, R2 ;  /* 0x0000000200187308 */ /* 0x000ee20000000800 */
[----:B------:R-:W-:Y:S02]  /*6250*/  FADD.FTZ R10, R202, R7 ;  /* 0x00000007ca0a7221 */ /* 0x000fe40000010000 */
[----:B------:R-:W-:-:S02]  /*6260*/  FADD.FTZ R9, R228, R5 ;  /* 0x00000005e4097221 */ /* 0x000fc40000010000 */
[----:B------:R-:W-:-:S03]  /*6270*/  FADD.FTZ R3, R220, R3 ;  /* 0x00000003dc037221 */ /* 0x000fc60000010000 */
[----:B------:R-:W4:Y:S01]  /*6280*/  MUFU.EX2 R225, R0 ;  /* 0x0000000000e17308 */ /* 0x000f220000000800 */
[----:B------:R-:W-:Y:S01]  /*6290*/  FADD.FTZ R3, R227, R3 ;  /* 0x00000003e3037221 */ /* 0x000fe20000010000 */
[----:B--2---:R-:W-:Y:S03]  /*62a0*/  HMMA.16816.F32 R52, R96, R60, R172 ;  /* 0x0000003c6034723c */ /* 0x004fe600000018ac */
[----:B------:R-:W-:Y:S01]  /*62b0*/  FADD.FTZ R3, R42, R3 ;  /* 0x000000032a037221 */ /* 0x000fe20000010000 */
[----:B---3--:R-:W-:Y:S01]  /*62c0*/  F2FP.PACK_AB R93, R24, R25 ;  /* 0x00000019185d723e */ /* 0x008fe200000000ff */
[----:B------:R-:W-:-:S03]  /*62d0*/  FADD.FTZ R2, R208, R6 ;  /* 0x00000006d0027221 */ /* 0x000fc60000010000 */
[----:B------:R-:W-:Y:S01]  /*62e0*/  HMMA.16816.F32 R64, R96, R62, R64 ;  /* 0x0000003e6040723c */ /* 0x000fe20000001840 */
[----:B------:R-:W-:Y:S01]  /*62f0*/  LDSM.16.MT88.4 R4, [R182+0x2000] ;  /* 0x00200000b604783b */ /* 0x000fe20000004200 */
[----:B------:R-:W-:Y:S02]  /*6300*/  FADD.FTZ R8, R221, R2 ;  /* 0x00000002dd087221 */ /* 0x000fe40000010000 */
[----:B------:R-:W-:Y:S01]  /*6310*/  @P3 IMAD.HI.U32 R2, R249, c[0x0][0x2c8], RZ ;  /* 0x0000b200f9023a27 */ /* 0x000fe200078e00ff */
[----:B----4-:R-:W-:Y:S02]  /*6320*/  F2FP.PACK_AB R95, R225, R11 ;  /* 0x0000000be15f723e */ /* 0x010fe400000000ff */
[----:B------:R-:W-:Y:S02]  /*6330*/  MOV R0, R249 ;  /* 0x000000f900007202 */ /* 0x000fe40000000f00 */
[----:B------:R-:W-:-:S03]  /*6340*/  @P3 SHF.R.U32.HI R0, RZ, c[0x0][0x2cc], R2 ;  /* 0x0000b300ff003a19 */ /* 0x000fc60000011602 */
[----:B------:R-:W-:Y:S01]  /*6350*/  HMMA.16816.F32 R120, R92, R116, R148 ;  /* 0x000000745c78723c */ /* 0x000fe20000001894 */
[----:B------:R-:W-:-:S05]  /*6360*/  IADD3 R0, R0, R248, -R247 ;  /* 0x000000f800007210 */ /* 0x000fca0007ffe8f7 */
[----:B------:R-:W-:Y:S02]  /*6370*/  IMAD.HI R0, R0, 0x2aaaaaab, RZ ;  /* 0x2aaaaaab00007827 */ /* 0x000fe400078e02ff */
[----:B-1----:R-:W-:Y:S03]  /*6380*/  HMMA.16816.F32 R128, R92, R124, R136 ;  /* 0x0000007c5c80723c */ /* 0x002fe60000001888 */
[----:B------:R-:W-:-:S05]  /*6390*/  SHF.R.U32.HI R2, RZ, 0x1f, R0 ;  /* 0x0000001fff027819 */ /* 0x000fca0000011600 */
[C---:B------:R-:W-:Y:S08]  /*63a0*/  HMMA.16816.F32 R132, R96.reuse, R124, R132 ;  /* 0x0000007c6084723c */ /* 0x040ff00000001884 */
[-C--:B------:R-:W-:Y:S08]  /*63b0*/  HMMA.16816.F32 R136, R96, R126.reuse, R36 ;  /* 0x0000007e6088723c */ /* 0x080ff00000001824 */
[----:B------:R-:W-:Y:S01]  /*63c0*/  HMMA.16816.F32 R124, R92, R126, R76 ;  /* 0x0000007e5c7c723c */ /* 0x000fe2000000184c */
[----:B------:R-:W1:Y:S07]  /*63d0*/  LDSM.16.MT88.4 R76, [R181+0x2000] ;  /* 0x00200000b54c783b */ /* 0x000e6e0000004200 */
[-C--:B------:R-:W-:Y:S08]  /*63e0*/  HMMA.16816.F32 R148, R96, R108.reuse, R160 ;  /* 0x0000006c6094723c */ /* 0x080ff000000018a0 */
[C---:B------:R-:W-:Y:S08]  /*63f0*/  HMMA.16816.F32 R112, R92.reuse, R108, R112 ;  /* 0x0000006c5c70723c */ /* 0x040ff00000001870 */
[C---:B------:R-:W-:Y:S08]  /*6400*/  HMMA.16816.F32 R116, R92.reuse, R118, R84 ;  /* 0x000000765c74723c */ /* 0x040ff00000001854 */
[C---:B------:R-:W-:Y:S08]  /*6410*/  HMMA.16816.F32 R108, R92.reuse, R110, R88 ;  /* 0x0000006e5c6c723c */ /* 0x040ff00000001858 */
[----:B------:R-:W-:Y:S08]  /*6420*/  HMMA.16816.F32 R56, R92, R60, R212 ;  /* 0x0000003c5c38723c */ /* 0x000ff000000018d4 */
[C---:B-1----:R-:W-:Y:S08]  /*6430*/  HMMA.16816.F32 R68, R96.reuse, R76, R168 ;  /* 0x0000004c6044723c */ /* 0x042ff000000018a8 */
[----:B------:R-:W-:Y:S08]  /*6440*/  HMMA.16816.F32 R80, R96, R78, R80 ;  /* 0x0000004e6050723c */ /* 0x000ff00000001850 */
[----:B------:R-:W-:Y:S08]  /*6450*/  HMMA.16816.F32 R72, R92, R76, R196 ;  /* 0x0000004c5c48723c */ /* 0x000ff000000018c4 */
[----:B------:R-:W-:Y:S08]  /*6460*/  HMMA.16816.F32 R84, R96, R4, R164 ;  /* 0x000000046054723c */ /* 0x000ff000000018a4 */
[C---:B------:R-:W-:Y:S08]  /*6470*/  HMMA.16816.F32 R60, R92.reuse, R62, R156 ;  /* 0x0000003e5c3c723c */ /* 0x040ff0000000189c */
[C---:B------:R-:W-:Y:S08]  /*6480*/  HMMA.16816.F32 R76, R92.reuse, R78, R20 ;  /* 0x0000004e5c4c723c */ /* 0x040ff00000001814 */
[----:B------:R-:W-:Y:S07]  /*6490*/  HMMA.16816.F32 R88, R92, R4, R176 ;  /* 0x000000045c58723c */ /* 0x000fee00000018b0 */
[----:B------:R-:W-:Y:S01]  /*64a0*/  FADD.FTZ R4, R43, R8 ;  /* 0x000000082b047221 */ /* 0x000fe20000010000 */
[----:B------:R-:W-:Y:S03]  /*64b0*/  HMMA.16816.F32 R96, R96, R6, R16 ;  /* 0x000000066060723c */ /* 0x000fe60000001810 */
[----:B------:R-:W-:-:S05]  /*64c0*/  FADD.FTZ R4, R106, R4 ;  /* 0x000000046a047221 */ /* 0x000fca0000010000 */
[----:B------:R-:W-:Y:S07]  /*64d0*/  HMMA.16816.F32 R92, R92, R6, R12 ;  /* 0x000000065c5c723c */ /* 0x000fee000000180c */
[----:B------:R-:W-:Y:S01]  /*64e0*/  LEA.HI.SX32 R7, R0, R2, 0x1d ;  /* 0x0000000200077211 */ /* 0x000fe200078feaff */
[----:B------:R-:W-:Y:S02]  /*64f0*/  FADD.FTZ R2, R229, R10 ;  /* 0x0000000ae5027221 */ /* 0x000fe40000010000 */
[----:B------:R-:W-:-:S02]  /*6500*/  FADD.FTZ R0, R35, R9 ;  /* 0x0000000923007221 */ /* 0x000fc40000010000 */
[----:B------:R-:W-:Y:S01]  /*6510*/  FADD.FTZ R5, R235, R2 ;  /* 0x00000002eb057221 */ /* 0x000fe20000010000 */
[----:B------:R-:W-:Y:S01]  /*6520*/  IMNMX R235, R234, R7, !PT ;  /* 0x00000007eaeb7217 */ /* 0x000fe20007800200 */
[----:B------:R-:W-:Y:S02]  /*6530*/  FADD.FTZ R2, R100, R0 ;  /* 0x0000000064027221 */ /* 0x000fe40000010000 */
[----:B------:R-:W-:Y:S01]  /*6540*/  FADD.FTZ R0, R102, R3 ;  /* 0x0000000366007221 */ /* 0x000fe20000010000 */
[----:B------:R-:W-:Y:S01]  /*6550*/  ISETP.GE.AND P0, PT, R203, R235, PT ;  /* 0x000000ebcb00720c */ /* 0x000fe20003f06270 */
        /* <DEDUP_REMOVED lines=21> */
[----:B------:R-:W-:Y:S01]  /*66b0*/  FADD.FTZ R225, R225, R0 ;  /* 0x00000000e1e17221 */ /* 0x000fe20000010000 */
[----:B------:R-:W-:Y:S05]  /*66c0*/  @!P0 BRA `(.L_x_1381) ;  /* 0x0000392000008947 */ /* 0x000fea0003800000 */
[----:B------:R-:W-:Y:S01]  /*66d0*/  IMAD.MOV.U32 R102, RZ, RZ, R104 ;  /* 0x000000ffff667224 */ /* 0x000fe200078e0068 */
[----:B------:R-:W-:Y:S01]  /*66e0*/  MOV R107, R101 ;  /* 0x00000065006b7202 */ /* 0x000fe20000000f00 */
[----:B------:R-:W-:Y:S01]  /*66f0*/  IMAD.MOV.U32 R100, RZ, RZ, R105 ;  /* 0x000000ffff647224 */ /* 0x000fe200078e0069 */
[----:B------:R-:W-:Y:S02]  /*6700*/  MOV R106, R103 ;  /* 0x00000067006a7202 */ /* 0x000fe40000000f00 */
.L_x_1394:
        /* <DEDUP_REMOVED lines=16> */
[----:B------:R-:W-:Y:S01]  /*6810*/  IMAD.WIDE.U32 R2, R204, c[0x0][0x208], RZ ;  /* 0x00008200cc027a25 */ /* 0x000fe200078e00ff */
[----:B------:R-:W-:Y:S05]  /*6820*/  SHF.R.S32.HI R0, RZ, 0x1f, R204 ;  /* 0x0000001fff007819 */ /* 0x000fea00000114cc */
[----:B------:R-:W-:Y:S04]  /*6830*/  IMAD R0, R0, c[0x0][0x208], RZ ;  /* 0x0000820000007a24 */ /* 0x000fe800078e02ff */
[----:B------:R-:W-:Y:S05]  /*6840*/  IMAD R0, R204, c[0x0][0x20c], R0 ;  /* 0x00008300cc007a24 */ /* 0x000fea00078e0200 */
[----:B------:R-:W-:Y:S02]  /*6850*/  IADD3 R3, R3, R0, RZ ;  /* 0x0000000003037210 */ /* 0x000fe40007ffe0ff */
[----:B------:R-:W-:Y:S03]  /*6860*/  SHF.R.S32.HI R0, RZ, 0x1f, R200 ;  /* 0x0000001fff007819 */ /* 0x000fe600000114c8 */
[----:B------:R-:W-:Y:S04]  /*6870*/  IMAD.WIDE.U32 R2, R200, c[0x0][0x218], R2 ;  /* 0x00008600c8027a25 */ /* 0x000fe800078e0002 */
[----:B------:R-:W-:Y:S01]  /*6880*/  IMAD R4, R0, c[0x0][0x218], RZ ;  /* 0x0000860000047a24 */ /* 0x000fe200078e02ff */
[----:B------:R-:W-:Y:S03]  /*6890*/  IADD3 R0, P4, R242, R2, RZ ;  /* 0x00000002f2007210 */ /* 0x000fe60007f9e0ff */
[----:B------:R-:W-:Y:S01]  /*68a0*/  IMAD R4, R200, c[0x0][0x21c], R4 ;  /* 0x00008700c8047a24 */ /* 0x000fe200078e0204 */
[----:B------:R-:W-:Y:S04]  /*68b0*/  LEA R10, P0, R0, c[0x0][0x1f8], 0x1 ;  /* 0x00007e00000a7a11 */ /* 0x000fe800078008ff */
[----:B------:R-:W-:Y:S04]  /*68c0*/  IADD3.X R2, R246, R3, R4, P4, !PT ;  /* 0x00000003f6027210 */ /* 0x000fe800027fe404 */
[----:B------:R-:W-:Y:S01]  /*68d0*/  LEA.HI.X R5, R0, c[0x0][0x1fc], R2, 0x1, P0 ;  /* 0x00007f0000057a11 */ /* 0x000fe200000f0c02 */
[----:B------:R-:W-:-:S05]  /*68e0*/  BRA.DIV ~URZ, `(.L_x_1384) ;  /* 0x0000d3327f007947 */ /* 0x000fca000b800000 */
[----:B------:R4:W3:Y:S02]  /*68f0*/  SHFL.IDX PT, R4, R5, RZ, 0x1c1f ;  /* 0x001c1fff05047589 */ /* 0x0008e400000e0000 */
.L_x_1494:
[----:B------:R-:W-:-:S05]  /*6900*/  BRA.DIV ~URZ, `(.L_x_1385) ;  /* 0x0000d3827f007947 */ /* 0x000fca000b800000 */
[----:B------:R4:W3:Y:S02]  /*6910*/  SHFL.IDX PT, R0, R10, RZ, 0x1c1f ;  /* 0x001c1fff0a007589 */ /* 0x0008e400000e0000 */
.L_x_1495:
[----:B------:R-:W5:Y:S01]  /*6920*/  S2R R11, SR_TID.X ;  /* 0x00000000000b7919 */ /* 0x000f620000002100 */
[C---:B------:R-:W-:Y:S01]  /*6930*/  ISETP.GE.AND P6, PT, R210.reuse, c[0x0][0x1d4], PT ;  /* 0x00007500d2007a0c */ /* 0x040fe20003fc6270 */
[----:B------:R-:W-:Y:S01]  /*6940*/  IMAD.SHL.U32 R3, R210, 0x2, RZ ;  /* 0x00000002d2037824 */ /* 0x000fe200078e00ff */
[C---:B------:R-:W-:Y:S01]  /*6950*/  ISETP.GE.AND P5, PT, R232.reuse, c[0x0][0x1d4], PT ;  /* 0x00007500e8007a0c */ /* 0x040fe20003fa6270 */
[----:B------:R-:W-:Y:S03]  /*6960*/  IMAD.SHL.U32 R2, R232, 0x2, RZ ;  /* 0x00000002e8027824 */ /* 0x000fe600078e00ff */
[C---:B---3--:R-:W-:Y:S02]  /*6970*/  IADD3 R8, P4, R0.reuse, R3, RZ ;  /* 0x0000000300087210 */ /* 0x048fe40007f9e0ff */
[----:B------:R-:W-:Y:S01]  /*6980*/  IADD3 R6, P0, R0, R2, RZ ;  /* 0x0000000200067210 */ /* 0x000fe20007f1e0ff */
[C---:B------:R-:W-:Y:S02]  /*6990*/  IMAD.SHL.U32 R2, R233.reuse, 0x2, RZ ;  /* 0x00000002e9027824 */ /* 0x040fe400078e00ff */
[C---:B------:R-:W-:Y:S01]  /*69a0*/  IMAD.X R9, R4.reuse, 0x1, R219, P4 ;  /* 0x0000000104097824 */ /* 0x040fe200020e06db */
        /* <DEDUP_REMOVED lines=8> */
[----:B------:R3:W-:Y:S01]  /*6a30*/  LDGSTS.E.BYPASS.LTC128B.128 [R194+0x2480], [R6.64], !P5 ;  /* 0x0248000006c27fae */ /* 0x0007e2000e901d46 */
[----:B-----5:R-:W-:Y:S04]  /*6a40*/  ISETP.GT.AND P0, PT, R11, 0x3f, PT ;  /* 0x0000003f0b00780c */ /* 0x020fe80003f04270 */
[----:B------:R3:W-:Y:S09]  /*6a50*/  LDGSTS.E.BYPASS.LTC128B.128 [R194+0x3080], [R2.64], !P4 ;  /* 0x0308000002c27fae */ /* 0x0007f2000e101d46 */
[----:B------:R-:W-:-:S05]  /*6a60*/  @P0 BRA `(.L_x_1383) ;  /* 0x0000012000000947 */ /* 0x000fca0003800000 */
[----:B------:R-:W-:-:S05]  /*6a70*/  BRA.DIV ~URZ, `(.L_x_1386) ;  /* 0x0000d2727f007947 */ /* 0x000fca000b800000 */
[----:B------:R3:W4:Y:S04]  /*6a80*/  SHFL.IDX PT, R4, R5, 0x1, 0x1c1f ;  /* 0x003c1f0005047f89 */ /* 0x00072800000e0000 */
[----:B------:R3:W2:Y:S02]  /*6a90*/  SHFL.IDX PT, R0, R10, 0x1, 0x1c1f ;  /* 0x003c1f000a007f89 */ /* 0x0006a400000e0000 */
.L_x_1496:
        /* <DEDUP_REMOVED lines=15> */
.L_x_1383:
[----:B------:R-:W-:Y:S05]  /*6b90*/  BSYNC B0 ;  /* 0x0000000000007941 */ /* 0x000fea0003800000 */
.L_x_1382:
        /* <DEDUP_REMOVED lines=197> */
[----:B--234-:R-:W-:Y:S01]  /*77f0*/  IMAD R2, R203, 0x30, R237 ;  /* 0x00000030cb027824 */ /* 0x01cfe200078e02ed */
[----:B------:R-:W-:Y:S01]  /*7800*/  IADD3 R5, -R236, 0x30, RZ ;  /* 0x00000030ec057810 */ /* 0x000fe20007ffe1ff */
[----:B------:R-:W-:Y:S03]  /*7810*/  IMAD.MOV.U32 R200, RZ, RZ, RZ ;  /* 0x000000ffffc87224 */ /* 0x000fe600078e00ff */
[----:B------:R-:W-:Y:S02]  /*7820*/  IADD3 R2, R2, -0x30, R231 ;  /* 0xffffffd002027810 */ /* 0x000fe40007ffe0e7 */
[----:B------:R-:W-:Y:S03]  /*7830*/  ISETP.GE.AND P5, PT, R5, 0x1, PT ;  /* 0x000000010500780c */ /* 0x000fe60003fa6270 */
[----:B------:R-:W-:Y:S04]  /*7840*/  @P2 IMAD.HI.U32 R3, R2, c[0x0][0x2bc], RZ ;  /* 0x0000af0002032a27 */ /* 0x000fe800078e00ff */
[----:B-1----:R-:W-:Y:S01]  /*7850*/  IMAD.MOV.U32 R0, RZ, RZ, R2 ;  /* 0x000000ffff007224 */ /* 0x002fe200078e0002 */
        /* <DEDUP_REMOVED lines=23> */
.L_x_1497:
[----:B------:R-:W-:-:S05]  /*79d0*/  BRA.DIV ~URZ, `(.L_x_1390) ;  /* 0x0000c4427f007947 */ /* 0x000fca000b800000 */
[----:B------:R3:W4:Y:S02]  /*79e0*/  SHFL.IDX PT, R0, R9, RZ, 0x1c1f ;  /* 0x001c1fff09007589 */ /* 0x00072400000e0000 */
.L_x_1498:
[C---:B------:R-:W-:Y:S01]  /*79f0*/  @P5 ISETP.GE.AND P0, PT, R210.reuse, c[0x0][0x1d4], PT ;  /* 0x00007500d2005a0c */ /* 0x040fe20003f06270 */
[----:B------:R-:W-:Y:S02]  /*7a00*/  IMAD.SHL.U32 R2, R210, 0x2, RZ ;  /* 0x00000002d2027824 */ /* 0x000fe400078e00ff */
[----:B------:R-:W-:Y:S02]  /*7a10*/  IMAD.SHL.U32 R6, R232, 0x2, RZ ;  /* 0x00000002e8067824 */ /* 0x000fe400078e00ff */
[C---:B------:R-:W-:Y:S01]  /*7a20*/  IMAD.SHL.U32 R14, R233.reuse, 0x2, RZ ;  /* 0x00000002e90e7824 */ /* 0x040fe200078e00ff */
[C---:B----4-:R-:W-:Y:S02]  /*7a30*/  @P5 IADD3 R2, P4, R0.reuse, R2, RZ ;  /* 0x0000000200025210 */ /* 0x050fe40007f9e0ff */
[----:B------:R-:W-:Y:S03]  /*7a40*/  @P5 IADD3 R6, P6, R0, R6, RZ ;  /* 0x0000000600065210 */ /* 0x000fe60007fde0ff */
[----:B--2---:R-:W-:Y:S01]  /*7a50*/  @P5 IMAD.X R3, R4, 0x1, R219, P4 ;  /* 0x0000000104035824 */ /* 0x004fe200020e06db */
[----:B------:R-:W-:Y:S01]  /*7a60*/  @P5 ISETP.GE.AND P4, PT, R232, c[0x0][0x1d4], PT ;  /* 0x00007500e8005a0c */ /* 0x000fe20003f86270 */
[----:B------:R-:W-:Y:S03]  /*7a70*/  @P5 IMAD.X R7, R4, 0x1, R217, P6 ;  /* 0x0000000104075824 */ /* 0x000fe600030e06d9 */
[----:B------:R-:W-:Y:S01]  /*7a80*/  @!PT LDS RZ, [RZ] ;  /* 0x00000000fffff984 */ /* 0x000fe20000000800 */
[----:B------:R-:W-:Y:S01]  /*7a90*/  @!PT LDS RZ, [RZ] ;  /* 0x00000000fffff984 */ /* 0x000fe20000000800 */
[----:B------:R-:W-:Y:S01]  /*7aa0*/  @!PT LDS RZ, [RZ] ;  /* 0x00000000fffff984 */ /* 0x000fe20000000800 */
[----:B------:R2:W-:Y:S01]  /*7ab0*/  @P5 LDGSTS.E.BYPASS.LTC128B.128 [R194+0x3c80], [R2.64], !P0 ;  /* 0x03c8000002c25fae */ /* 0x0005e2000c101d46 */
[----:B------:R-:W-:Y:S08]  /*7ac0*/  @P5 ISETP.GE.AND P0, PT, R233, c[0x0][0x1d4], PT ;  /* 0x00007500e9005a0c */ /* 0x000ff00003f06270 */
[----:B------:R4:W-:Y:S01]  /*7ad0*/  @P5 LDGSTS.E.BYPASS.LTC128B.128 [R194+0x4880], [R6.64], !P4 ;  /* 0x0488000006c25fae */ /* 0x0009e2000e101d46 */
[----:B--2---:R-:W-:Y:S05]  /*7ae0*/  @P5 IADD3 R2, P6, R0, R14, RZ ;  /* 0x0000000e00025210 */ /* 0x004fea0007fde0ff */
[----:B------:R-:W-:Y:S05]  /*7af0*/  @P5 IMAD.X R3, R4, 0x1, R218, P6 ;  /* 0x0000000104035824 */ /* 0x000fea00030e06da */
[----:B------:R4:W-:Y:S01]  /*7b00*/  @P5 LDGSTS.E.BYPASS.LTC128B.128 [R194+0x5480], [R2.64], !P0 ;  /* 0x0548000002c25fae */ /* 0x0009e2000c101d46 */
[----:B------:R-:W-:Y:S01]  /*7b10*/  ISETP.GE.AND P5, PT, R5, 0x21, PT ;  /* 0x000000210500780c */ /* 0x000fe20003fa6270 */
[----:B------:R-:W-:-:S06]  /*7b20*/  BRA.DIV ~URZ, `(.L_x_1391) ;  /* 0x0000c3527f007947 */ /* 0x000fcc000b800000 */
[----:B------:R2:W1:Y:S04]  /*7b30*/  SHFL.IDX PT, R4, R8, 0x1, 0x1c1f ;  /* 0x003c1f0008047f89 */ /* 0x00046800000e0000 */
[----:B------:R2:W3:Y:S02]  /*7b40*/  SHFL.IDX PT, R0, R9, 0x1, 0x1c1f ;  /* 0x003c1f0009007f89 */ /* 0x0004e400000e0000 */
.L_x_1499:
[C---:B----4-:R-:W-:Y:S01]  /*7b50*/  IMAD.SHL.U32 R2, R210.reuse, 0x2, RZ ;  /* 0x00000002d2027824 */ /* 0x050fe200078e00ff */
[----:B------:R-:W-:Y:S01]  /*7b60*/  @P5 ISETP.GE.AND P0, PT, R210, c[0x0][0x1d4], PT ;  /* 0x00007500d2005a0c */ /* 0x000fe20003f06270 */
[----:B------:R-:W-:Y:S02]  /*7b70*/  IMAD.SHL.U32 R6, R232, 0x2, RZ ;  /* 0x00000002e8067824 */ /* 0x000fe400078e00ff */
[C---:B------:R-:W-:Y:S01]  /*7b80*/  IMAD.SHL.U32 R5, R233.reuse, 0x2, RZ ;  /* 0x00000002e9057824 */ /* 0x040fe200078e00ff */
[C---:B---3--:R-:W-:Y:S02]  /*7b90*/  @P5 IADD3 R2, P4, R0.reuse, R2, RZ ;  /* 0x0000000200025210 */ /* 0x048fe40007f9e0ff */
[----:B------:R-:W-:Y:S03]  /*7ba0*/  @P5 IADD3 R6, P6, R0, R6, RZ ;  /* 0x0000000600065210 */ /* 0x000fe60007fde0ff */
[----:B-1----:R-:W-:Y:S01]  /*7bb0*/  @P5 IMAD.X R3, R4, 0x1, R219, P4 ;  /* 0x0000000104035824 */ /* 0x002fe200020e06db */
        /* <DEDUP_REMOVED lines=8> */
[----:B-1----:R-:W-:Y:S05]  /*7c40*/  @P5 IADD3 R2, P6, R0, R5, RZ ;  /* 0x0000000500025210 */ /* 0x002fea0007fde0ff */
[----:B------:R-:W-:Y:S05]  /*7c50*/  @P5 IMAD.X R3, R4, 0x1, R218, P6 ;  /* 0x0000000104035824 */ /* 0x000fea00030e06da */
[----:B------:R3:W-:Y:S03]  /*7c60*/  @P5 LDGSTS.E.BYPASS.LTC128B.128 [R194+0x5c80], [R2.64], !P0 ;  /* 0x05c8000002c25fae */ /* 0x0007e6000c101d46 */
.L_x_1388:
[----:B--234-:R-:W-:Y:S05]  /*7c70*/  BSYNC B0 ;  /* 0x0000000000007941 */ /* 0x01cfea0003800000 */
.L_x_1387:
[----:B------:R-:W-:Y:S01]  /*7c80*/  IADD3 R4, R251, R249, RZ ;  /* 0x000000f9fb047210 */ /* 0x000fe20007ffe0ff */
[----:B------:R-:W0:Y:S04]  /*7c90*/  LDGDEPBAR ;  /* 0x00000000000079af */ /* 0x000e280000000000 */
[----:B-1----:R-:W-:Y:S05]  /*7ca0*/  @P3 IMAD.HI.U32 R0, R4, c[0x0][0x2c8], RZ ;  /* 0x0000b20004003a27 */ /* 0x002fea00078e00ff */
[----:B------:R-:W-:Y:S01]  /*7cb0*/  @P3 SHF.R.U32.HI R4, RZ, c[0x0][0x2cc], R0 ;  /* 0x0000b300ff043a19 */ /* 0x000fe20000011600 */
[----:B------:R-:W-:Y:S05]  /*7cc0*/  IMAD R0, R203, -0x30, RZ ;  /* 0xffffffd0cb007824 */ /* 0x000fea00078e02ff */
[----:B------:R-:W-:Y:S04]  /*7cd0*/  IADD3 R0, -R250, 0x1, R0 ;  /* 0x00000001fa007810 */ /* 0x000fe80007ffe100 */
[----:B------:R-:W-:Y:S01]  /*7ce0*/  IADD3 R5, -R247, R0, R248 ;  /* 0x00000000f7057210 */ /* 0x000fe20007ffe1f8 */
[----:B------:R-:W-:-:S05]  /*7cf0*/  BRA.DIV ~URZ, `(.L_x_1392) ;  /* 0x0000c2427f007947 */ /* 0x000fca000b800000 */
[----:B------:R1:W2:Y:S02]  /*7d00*/  SHFL.IDX PT, R0, R4, RZ, 0x1c1f ;  /* 0x001c1fff04007589 */ /* 0x0002a400000e0000 */
.L_x_1500:
[----:B--2---:R-:W-:Y:S05]  /*7d10*/  IMAD.IADD R0, R5, 0x1, R0 ;  /* 0x0000000105007824 */ /* 0x004fea00078e0200 */
[C---:B------:R-:W-:Y:S02]  /*7d20*/  ISETP.GT.AND P6, PT, R0.reuse, RZ, PT ;  /* 0x000000ff0000720c */ /* 0x040fe40003fc4270 */
[C---:B------:R-:W-:Y:S02]  /*7d30*/  ISETP.GT.AND P5, PT, R0.reuse, 0x1, PT ;  /* 0x000000010000780c */ /* 0x040fe40003fa4270 */
[C---:B------:R-:W-:Y:S02]  /*7d40*/  ISETP.GT.AND P4, PT, R0.reuse, 0x8, PT ;  /* 0x000000080000780c */ /* 0x040fe40003f84270 */
        /* <DEDUP_REMOVED lines=18> */
[----:B------:R-:W-:Y:S02]  /*7e70*/  FSEL R12, R12, -INF , P5 ;  /* 0xff8000000c0c7808 */ /* 0x000fe40002800000 */
[----:B------:R-:W-:Y:S02]  /*7e80*/  FSEL R11, R11, -INF , P4 ;  /* 0xff8000000b0b7808 */ /* 0x000fe40002000000 */
[----:B------:R-:W-:Y:S01]  /*7e90*/  FSEL R10, R10, -INF , P0 ;  /* 0xff8000000a0a7808 */ /* 0x000fe20000000000 */
[----:B------:R-:W-:-:S05]  /*7ea0*/  BRA.DIV ~URZ, `(.L_x_1393) ;  /* 0x0000c0f27f007947 */ /* 0x000fca000b800000 */
[----:B------:R-:W-:Y:S08]  /*7eb0*/  SHFL.IDX PT, R3, R4, 0x1, 0x1c1f ;  /* 0x003c1f0004037f89 */ /* 0x000ff000000e0000 */
[----:B------:R-:W-:Y:S08]  /*7ec0*/  SHFL.IDX PT, R2, R4, 0x2, 0x1c1f ;  /* 0x005c1f0004027f89 */ /* 0x000ff000000e0000 */
[----:B------:R-:W2:Y:S02]  /*7ed0*/  SHFL.IDX PT, R0, R4, 0x3, 0x1c1f ;  /* 0x007c1f0004007f89 */ /* 0x000ea400000e0000 */
[C---:B--2---:R-:W-:Y:S02]  /*7ee0*/  IMAD.IADD R0, R5.reuse, 0x1, R0 ;  /* 0x0000000105007824 */ /* 0x044fe400078e0200 */
[C---:B------:R-:W-:Y:S02]  /*7ef0*/  IMAD.IADD R3, R5.reuse, 0x1, R3 ;  /* 0x0000000105037824 */ /* 0x040fe400078e0203 */
[----:B------:R-:W-:Y:S03]  /*7f00*/  IMAD.IADD R2, R5, 0x1, R2 ;  /* 0x0000000105027824 */ /* 0x000fe600078e0202 */
[C---:B------:R-:W-:Y:S02]  /*7f10*/  ISETP.GT.AND P6, PT, R3.reuse, RZ, PT ;  /* 0x000000ff0300720c */ /* 0x040fe40003fc4270 */
[C---:B------:R-:W-:Y:S02]  /*7f20*/  ISETP.GT.AND P5, PT, R3.reuse, 0x1, PT ;  /* 0x000000010300780c */ /* 0x040fe40003fa4270 */
[C---:B------:R-:W-:Y:S02]  /*7f30*/  ISETP.GT.AND P4, PT, R3.reuse, 0x8, PT ;  /* 0x000000080300780c */ /* 0x040fe40003f84270 */
        /* <DEDUP_REMOVED lines=18> */
[C---:B------:R-:W-:Y:S02]  /*8060*/  ISETP.GT.AND P6, PT, R2.reuse, RZ, PT ;  /* 0x000000ff0200720c */ /* 0x040fe40003fc4270 */
        /* <DEDUP_REMOVED lines=22> */
[----:B------:R-:W-:Y:S02]  /*81d0*/  FMNMX.FTZ R2, R9, R100, !PT ;  /* 0x0000006409027209 */ /* 0x000fe40007810000 */
[----:B------:R-:W-:Y:S02]  /*81e0*/  FSEL R45, R33, -INF , P6 ;  /* 0xff800000212d7808 */ /* 0x000fe40003000000 */
[----:B------:R-:W-:Y:S02]  /*81f0*/  FMNMX.FTZ R2, R14, R2, !PT ;  /* 0x000000020e027209 */ /* 0x000fe40007810000 */
[----:B------:R-:W-:Y:S02]  /*8200*/  ISETP.GT.AND P6, PT, R0, RZ, PT ;  /* 0x000000ff0000720c */ /* 0x000fe40003fc4270 */
[----:B------:R-:W-:Y:S02]  /*8210*/  FMNMX.FTZ R2, R21, R2, !PT ;  /* 0x0000000215027209 */ /* 0x000fe40007810000 */
[----:B------:R-:W-:Y:S02]  /*8220*/  FSEL R43, R32, -INF , P5 ;  /* 0xff800000202b7808 */ /* 0x000fe40002800000 */
[----:B------:R-:W-:Y:S02]  /*8230*/  FMNMX.FTZ R2, R20, R2, !PT ;  /* 0x0000000214027209 */ /* 0x000fe40007810000 */
[----:B------:R-:W-:Y:S02]  /*8240*/  ISETP.GT.AND P5, PT, R0, 0x1, PT ;  /* 0x000000010000780c */ /* 0x000fe40003fa4270 */
        /* <DEDUP_REMOVED lines=11> */
[C---:B------:R-:W-:Y:S02]  /*8300*/  ISETP.GT.AND P6, PT, R0.reuse, 0x10, PT ;  /* 0x000000100000780c */ /* 0x040fe40003fc4270 */
[----:B------:R-:W-:Y:S02]  /*8310*/  FMNMX.FTZ R2, R11, R2, !PT ;  /* 0x000000020b027209 */ /* 0x000fe40007810000 */
        /* <DEDUP_REMOVED lines=15> */
[----:B------:R-:W-:Y:S01]  /*8410*/  FSEL R7, R169, -INF , P6 ;  /* 0xff800000a9077808 */ /* 0x000fe20003000000 */
[----:B------:R-:W2:Y:S01]  /*8420*/  SHFL.BFLY PT, R0, R2, 0x2, 0x1f ;  /* 0x0c401f0002007f89 */ /* 0x000ea200000e0000 */
[----:B------:R-:W-:Y:S02]  /*8430*/  FSEL R6, R168, -INF , P5 ;  /* 0xff800000a8067808 */ /* 0x000fe40002800000 */
[----:B------:R-:W-:Y:S02]  /*8440*/  FSEL R5, R157, -INF , P4 ;  /* 0xff8000009d057808 */ /* 0x000fe40002000000 */
[----:B------:R-:W-:Y:S02]  /*8450*/  FSEL R8, R156, -INF , P0 ;  /* 0xff8000009c087808 */ /* 0x000fe40000000000 */
[----:B--2---:R-:W-:Y:S05]  /*8460*/  FMNMX.FTZ R0, R0, R2, !PT ;  /* 0x0000000200007209 */ /* 0x004fea0007810000 */
[----:B------:R-:W2:Y:S02]  /*8470*/  SHFL.BFLY PT, R2, R0, 0x1, 0x1f ;  /* 0x0c201f0000027f89 */ /* 0x000ea400000e0000 */
[----:B--2---:R-:W-:Y:S02]  /*8480*/  FMNMX.FTZ R105, R0, R2, !PT ;  /* 0x0000000200697209 */ /* 0x004fe40007810000 */
        /* <DEDUP_REMOVED lines=12> */
[----:B------:R-:W2:Y:S02]  /*8550*/  SHFL.BFLY PT, R2, R0, 0x2, 0x1f ;  /* 0x0c401f0000027f89 */ /* 0x000ea400000e0000 */
[----:B--2---:R-:W-:Y:S06]  /*8560*/  FMNMX.FTZ R0, R0, R2, !PT ;  /* 0x0000000200007209 */ /* 0x004fec0007810000 */
        /* <DEDUP_REMOVED lines=31> */
[----:B-12---:R-:W-:Y:S06]  /*8760*/  FMNMX.FTZ R4, R0, R2, !PT ;  /* 0x0000000200047209 */ /* 0x006fec0007810000 */
[----:B------:R1:W2:Y:S02]  /*8770*/  SHFL.BFLY PT, R0, R4, 0x1, 0x1f ;  /* 0x0c201f0004007f89 */ /* 0x0002a400000e0000 */
.L_x_1501:
        /* <DEDUP_REMOVED lines=22> */
[----:B------:R-:W-:Y:S01]  /*88e0*/  FFMA.FTZ R207, R10, c[0x0][0x2d0], -R2 ;  /* 0x0000b4000acf7a23 */ /* 0x000fe20000010802 */
[----:B------:R-:W-:Y:S10]  /*88f0*/  MUFU.EX2 R13, R9 ;  /* 0x00000009000d7308 */ /* 0x000ff40000000800 */
[----:B------:R-:W2:Y:S10]  /*8900*/  MUFU.EX2 R2, R4 ;  /* 0x0000000400027308 */ /* 0x000eb40000000800 */
[----:B------:R-:W-:Y:S01]  /*8910*/  MUFU.EX2 R14, R14 ;  /* 0x0000000e000e7308 */ /* 0x000fe20000000800 */
[C---:B-1----:R-:W-:Y:S02]  /*8920*/  FFMA.FTZ R0, R100.reuse, R230, R3 ;  /* 0x000000e664007223 */ /* 0x042fe40000010003 */
[C---:B------:R-:W-:Y:S02]  /*8930*/  FMUL.FTZ R52, R100.reuse, R52 ;  /* 0x0000003464347220 */ /* 0x040fe40000410000 */
[C---:B------:R-:W-:Y:S02]  /*8940*/  FMUL.FTZ R53, R100.reuse, R53 ;  /* 0x0000003564357220 */ /* 0x040fe40000410000 */
[C---:B------:R-:W-:Y:S02]  /*8950*/  FMUL.FTZ R64, R100.reuse, R64 ;  /* 0x0000004064407220 */ /* 0x040fe40000410000 */
[C---:B------:R-:W-:Y:S02]  /*8960*/  FMUL.FTZ R65, R100.reuse, R65 ;  /* 0x0000004164417220 */ /* 0x040fe40000410000 */
[C---:B------:R-:W-:Y:S02]  /*8970*/  FMUL.FTZ R68, R100.reuse, R68 ;  /* 0x0000004464447220 */ /* 0x040fe40000410000 */
[----:B------:R-:W-:Y:S01]  /*8980*/  FMUL.FTZ R69, R100, R69 ;  /* 0x0000004564457220 */ /* 0x000fe20000410000 */
[C---:B--2---:R-:W-:Y:S01]  /*8990*/  F2FP.PACK_AB R156, R2.reuse, R3 ;  /* 0x00000003029c723e */ /* 0x044fe200000000ff */
        /* <DEDUP_REMOVED lines=28> */
[----:B------:R-:W-:Y:S09]  /*8b60*/  FMUL.FTZ R85, R100, R85 ;  /* 0x0000005564557220 */ /* 0x000ff20000410000 */
[----:B------:R3:W-:Y:S01]  /*8b70*/  MUFU.EX2 R215, R38 ;  /* 0x0000002600d77308 */ /* 0x0007e20000000800 */
[C---:B-1----:R-:W-:Y:S02]  /*8b80*/  FFMA.FTZ R0, R3.reuse, R223, R11 ;  /* 0x000000df03007223 */ /* 0x042fe4000001000b */
[C---:B------:R-:W-:Y:S02]  /*8b90*/  FMUL.FTZ R54, R3.reuse, R54 ;  /* 0x0000003603367220 */ /* 0x040fe40000410000 */
[C---:B------:R-:W-:Y:S02]  /*8ba0*/  FMUL.FTZ R55, R3.reuse, R55 ;  /* 0x0000003703377220 */ /* 0x040fe40000410000 */
[C---:B------:R-:W-:Y:S03]  /*8bb0*/  FMUL.FTZ R66, R3.reuse, R66 ;  /* 0x0000004203427220 */ /* 0x040fe60000410000 */
[----:B------:R-:W-:Y:S01]  /*8bc0*/  MUFU.EX2 R222, R171 ;  /* 0x000000ab00de7308 */ /* 0x000fe20000000800 */
[----:B------:R-:W-:Y:S02]  /*8bd0*/  FMUL.FTZ R67, R3, R67 ;  /* 0x0000004303437220 */ /* 0x000fe40000410000 */
[C---:B--2---:R-:W-:Y:S01]  /*8be0*/  FADD.FTZ R35, R2.reuse, R0 ;  /* 0x0000000002237221 */ /* 0x044fe20000010000 */
[----:B------:R-:W-:Y:S01]  /*8bf0*/  F2FP.PACK_AB R157, R2, R11 ;  /* 0x0000000b029d723e */ /* 0x000fe200000000ff */
[C---:B------:R-:W-:Y:S01]  /*8c00*/  FMUL.FTZ R2, R103.reuse, c[0x0][0x2d0] ;  /* 0x0000b40067027a20 */ /* 0x040fe20000410000 */
[----:B------:R-:W-:Y:S01]  /*8c10*/  FSEL R0, R103, RZ, P0 ;  /* 0x000000ff67007208 */ /* 0x000fe20000000000 */
[C---:B------:R-:W-:Y:S02]  /*8c20*/  FMUL.FTZ R70, R3.reuse, R70 ;  /* 0x0000004603467220 */ /* 0x040fe40000410000 */
[----:B------:R-:W-:Y:S01]  /*8c30*/  FMUL.FTZ R71, R3, R71 ;  /* 0x0000004703477220 */ /* 0x000fe20000410000 */
[----:B------:R-:W-:Y:S01]  /*8c40*/  FSEL R2, R2, RZ, P0 ;  /* 0x000000ff02027208 */ /* 0x000fe20000000000 */
[----:B------:R-:W-:Y:S01]  /*8c50*/  FADD.FTZ R0, -R0, R106 ;  /* 0x0000006a00007221 */ /* 0x000fe20000010100 */
[----:B------:R-:W-:Y:S01]  /*8c60*/  FSETP.NEU.FTZ.AND P0, PT, R101, -INF , PT ;  /* 0xff8000006500780b */ /* 0x000fe20003f1d000 */
[----:B------:R-:W-:Y:S01]  /*8c70*/  FMUL.FTZ R82, R3, R82 ;  /* 0x0000005203527220 */ /* 0x000fe20000410000 */
[----:B------:R-:W-:Y:S01]  /*8c80*/  MUFU.EX2 R106, R173 ;  /* 0x000000ad006a7308 */ /* 0x000fe20000000800 */
[--C-:B------:R-:W-:Y:S02]  /*8c90*/  FFMA.FTZ R4, R40, c[0x0][0x2d0], -R2.reuse ;  /* 0x0000b40028047a23 */ /* 0x100fe40000010802 */
[--C-:B------:R-:W-:Y:S02]  /*8ca0*/  FFMA.FTZ R197, R39, c[0x0][0x2d0], -R2.reuse ;  /* 0x0000b40027c57a23 */ /* 0x100fe40000010802 */
[--C-:B------:R-:W-:Y:S01]  /*8cb0*/  FFMA.FTZ R9, R46, c[0x0][0x2d0], -R2.reuse ;  /* 0x0000b4002e097a23 */ /* 0x100fe20000010802 */
[----:B---3--:R-:W-:Y:S01]  /*8cc0*/  LDSM.16.MT88.4 R36, [R182] ;  /* 0x00000000b624783b */ /* 0x008fe20000004200 */
[--C-:B------:R-:W-:Y:S01]  /*8cd0*/  FFMA.FTZ R34, R158, c[0x0][0x2d0], -R2.reuse ;  /* 0x0000b4009e227a23 */ /* 0x100fe20000010802 */
[----:B------:R-:W-:Y:S01]  /*8ce0*/  F2FP.PACK_AB R158, R14, R13 ;  /* 0x0000000d0e9e723e */ /* 0x000fe200000000ff */
        /* <DEDUP_REMOVED lines=9> */
[----:B------:R-:W-:Y:S01]  /*8d80*/  FFMA.FTZ R195, R45, c[0x0][0x2d0], -R2 ;  /* 0x0000b4002dc37a23 */ /* 0x000fe20000010802 */
[C---:B------:R-:W-:Y:S01]  /*8d90*/  FSEL R2, R101.reuse, RZ, P0 ;  /* 0x000000ff65027208 */ /* 0x040fe20000000000 */
[----:B------:R-:W-:Y:S02]  /*8da0*/  FMUL.FTZ R0, R0, c[0x0][0x2d0] ;  /* 0x0000b40000007a20 */ /* 0x000fe40000410000 */
[----:B------:R-:W-:Y:S02]  /*8db0*/  FMUL.FTZ R48, R100, R152 ;  /* 0x0000009864307220 */ /* 0x000fe40000410000 */
[----:B------:R-:W-:Y:S01]  /*8dc0*/  FADD.FTZ R2, -R2, R107 ;  /* 0x0000006b02027221 */ /* 0x000fe20000010100 */
[----:B------:R-:W-:Y:S01]  /*8dd0*/  MUFU.EX2 R214, R34 ;  /* 0x0000002200d67308 */ /* 0x000fe20000000800 */
[----:B------:R-:W-:Y:S02]  /*8de0*/  FMUL.FTZ R49, R100, R153 ;  /* 0x0000009964317220 */ /* 0x000fe40000410000 */
[----:B------:R-:W-:Y:S02]  /*8df0*/  FMUL.FTZ R2, R2, c[0x0][0x2d0] ;  /* 0x0000b40002027a20 */ /* 0x000fe40000410000 */
[----:B-1----:R-:W-:Y:S02]  /*8e00*/  FMUL.FTZ R4, R101, c[0x0][0x2d0] ;  /* 0x0000b40065047a20 */ /* 0x002fe40000410000 */
[C---:B------:R-:W-:Y:S02]  /*8e10*/  FMUL.FTZ R50, R3.reuse, R154 ;  /* 0x0000009a03327220 */ /* 0x040fe40000410000 */
[C---:B------:R-:W-:Y:S01]  /*8e20*/  FMUL.FTZ R51, R3.reuse, R155 ;  /* 0x0000009b03337220 */ /* 0x040fe20000410000 */
[----:B------:R-:W-:Y:S01]  /*8e30*/  FSEL R4, R4, RZ, P0 ;  /* 0x000000ff04047208 */ /* 0x000fe20000000000 */
[----:B------:R-:W1:Y:S01]  /*8e40*/  MUFU.EX2 R0, R0 ;  /* 0x0000000000007308 */ /* 0x000e620000000800 */
[----:B------:R-:W-:Y:S01]  /*8e50*/  LDSM.16.MT88.4 R152, [R181+0x1400] ;  /* 0x00140000b598783b */ /* 0x000fe20000004200 */
[----:B------:R-:W-:Y:S01]  /*8e60*/  FMUL.FTZ R83, R3, R83 ;  /* 0x0000005303537220 */ /* 0x000fe20000410000 */
[----:B------:R-:W-:Y:S01]  /*8e70*/  ISETP.GT.AND P0, PT, R203, R235, PT ;  /* 0x000000ebcb00720c */ /* 0x000fe20003f04270 */
[--C-:B------:R-:W-:Y:S01]  /*8e80*/  FFMA.FTZ R16, R33, c[0x0][0x2d0], -R4.reuse ;  /* 0x0000b40021107a23 */ /* 0x100fe20000010804 */
[----:B------:R-:W-:Y:S01]  /*8e90*/  IADD3 R203, R203, -0x1, RZ ;  /* 0xffffffffcbcb7810 */ /* 0x000fe20007ffe0ff */
[--C-:B------:R-:W-:Y:S02]  /*8ea0*/  FFMA.FTZ R11, R22, c[0x0][0x2d0], -R4.reuse ;  /* 0x0000b400160b7a23 */ /* 0x100fe40000010804 */
[--C-:B------:R-:W-:Y:S02]  /*8eb0*/  FFMA.FTZ R168, R23, c[0x0][0x2d0], -R4.reuse ;  /* 0x0000b40017a87a23 */ /* 0x100fe40000010804 */
[----:B------:R-:W2:Y:S01]  /*8ec0*/  MUFU.EX2 R33, R10 ;  /* 0x0000000a00217308 */ /* 0x000ea20000000800 */
[--C-:B------:R-:W-:Y:S02]  /*8ed0*/  FFMA.FTZ R18, R44, c[0x0][0x2d0], -R4.reuse ;  /* 0x0000b4002c127a23 */ /* 0x100fe40000010804 */
[--C-:B------:R-:W-:Y:S02]  /*8ee0*/  FFMA.FTZ R17, R41, c[0x0][0x2d0], -R4.reuse ;  /* 0x0000b40029117a23 */ /* 0x100fe40000010804 */
[--C-:B------:R-:W-:Y:S02]  /*8ef0*/  FFMA.FTZ R160, R32, c[0x0][0x2d0], -R4.reuse ;  /* 0x0000b40020a07a23 */ /* 0x100fe40000010804 */
[--C-:B------:R-:W-:Y:S02]  /*8f00*/  FFMA.FTZ R162, R26, c[0x0][0x2d0], -R4.reuse ;  /* 0x0000b4001aa27a23 */ /* 0x100fe40000010804 */
[--C-:B------:R-:W-:Y:S01]  /*8f10*/  FFMA.FTZ R167, R24, c[0x0][0x2d0], -R4.reuse ;  /* 0x0000b40018a77a23 */ /* 0x100fe20000010804 */
[----:B------:R-:W3:Y:S01]  /*8f20*/  MUFU.EX2 R2, R2 ;  /* 0x0000000200027308 */ /* 0x000ee20000000800 */
[--C-:B------:R-:W-:Y:S02]  /*8f30*/  FFMA.FTZ R178, R7, c[0x0][0x2d0], -R4.reuse ;  /* 0x0000b40007b27a23 */ /* 0x100fe40000010804 */
[--C-:B------:R-:W-:Y:S02]  /*8f40*/  FFMA.FTZ R196, R6, c[0x0][0x2d0], -R4.reuse ;  /* 0x0000b40006c47a23 */ /* 0x100fe40000010804 */
[--C-:B------:R-:W-:Y:S02]  /*8f50*/  FFMA.FTZ R198, R5, c[0x0][0x2d0], -R4.reuse ;  /* 0x0000b40005c67a23 */ /* 0x100fe40000010804 */
[----:B------:R-:W-:Y:S02]  /*8f60*/  FFMA.FTZ R199, R8, c[0x0][0x2d0], -R4 ;  /* 0x0000b40008c77a23 */ /* 0x000fe40000010804 */
[C---:B-1----:R-:W-:Y:S01]  /*8f70*/  FFMA.FTZ R4, R0.reuse, R224, R21 ;  /* 0x000000e000047223 */ /* 0x042fe20000010015 */
[----:B------:R-:W1:Y:S01]  /*8f80*/  MUFU.EX2 R228, R19 ;  /* 0x0000001300e47308 */ /* 0x000e620000000800 */
[----:B------:R-:W-:Y:S01]  /*8f90*/  FMUL.FTZ R44, R0, R108 ;  /* 0x0000006c002c7220 */ /* 0x000fe20000410000 */
[----:B------:R-:W-:Y:S01]  /*8fa0*/  F2FP.PACK_AB R108, R20, R21 ;  /* 0x00000015146c723e */ /* 0x000fe200000000ff */
[C---:B------:R-:W-:Y:S01]  /*8fb0*/  FMUL.FTZ R24, R0.reuse, R120 ;  /* 0x0000007800187220 */ /* 0x040fe20000410000 */
[----:B--2---:R-:W-:Y:S01]  /*8fc0*/  F2FP.PACK_AB R159, R215, R33 ;  /* 0x00000021d79f723e */ /* 0x004fe200000000ff */
[C---:B------:R-:W-:Y:S02]  /*8fd0*/  FMUL.FTZ R25, R0.reuse, R121 ;  /* 0x0000007900197220 */ /* 0x040fe40000410000 */
[C---:B------:R-:W-:Y:S02]  /*8fe0*/  FMUL.FTZ R28, R0.reuse, R116 ;  /* 0x00000074001c7220 */ /* 0x040fe40000410000 */
[C---:B------:R-:W-:Y:S01]  /*8ff0*/  FMUL.FTZ R29, R0.reuse, R117 ;  /* 0x00000075001d7220 */ /* 0x040fe20000410000 */
[----:B------:R-:W-:Y:S01]  /*9000*/  MUFU.EX2 R212, R18 ;  /* 0x0000001200d47308 */ /* 0x000fe20000000800 */
[C---:B------:R-:W-:Y:S02]  /*9010*/  FMUL.FTZ R40, R0.reuse, R112 ;  /* 0x0000007000287220 */ /* 0x040fe40000410000 */
[----:B------:R-:W-:Y:S02]  /*9020*/  FMUL.FTZ R41, R0, R113 ;  /* 0x0000007100297220 */ /* 0x000fe40000410000 */
[----:B---3--:R-:W-:Y:S02]  /*9030*/  FMUL.FTZ R10, R2, R130 ;  /* 0x00000082020a7220 */ /* 0x008fe40000410000 */
[----:B------:R-:W-:Y:S02]  /*9040*/  FADD.FTZ R130, R20, R4 ;  /* 0x0000000414827221 */ /* 0x000fe40000010000 */
[----:B------:R-:W2:Y:S01]  /*9050*/  LDSM.16.MT88.4 R20, [R181] ;  /* 0x00000000b514783b */ /* 0x000ea20000004200 */
[----:B------:R-:W-:Y:S01]  /*9060*/  FADD.FTZ R6, R13, R12 ;  /* 0x0000000c0d067221 */ /* 0x000fe20000010000 */
[----:B------:R-:W-:Y:S01]  /*9070*/  MUFU.EX2 R213, R17 ;  /* 0x0000001100d57308 */ /* 0x000fe20000000800 */
[C---:B------:R-:W-:Y:S02]  /*9080*/  FMUL.FTZ R12, R0.reuse, R124 ;  /* 0x0000007c000c7220 */ /* 0x040fe40000410000 */
[C---:B------:R-:W-:Y:S02]  /*9090*/  FMUL.FTZ R13, R0.reuse, R125 ;  /* 0x0000007d000d7220 */ /* 0x040fe40000410000 */
[C---:B------:R-:W-:Y:S02]  /*90a0*/  FMUL.FTZ R45, R0.reuse, R109 ;  /* 0x0000006d002d7220 */ /* 0x040fe40000410000 */
[C---:B------:R-:W-:Y:S02]  /*90b0*/  FMUL.FTZ R56, R0.reuse, R56 ;  /* 0x0000003800387220 */ /* 0x040fe40000410000 */
[C---:B------:R-:W-:Y:S01]  /*90c0*/  FMUL.FTZ R57, R0.reuse, R57 ;  /* 0x0000003900397220 */ /* 0x040fe20000410000 */
[----:B------:R-:W3:Y:S01]  /*90d0*/  MUFU.EX2 R229, R16 ;  /* 0x0000001000e57308 */ /* 0x000ee20000000800 */
        /* <DEDUP_REMOVED lines=14> */
[----:B------:R-:W-:Y:S02]  /*91c0*/  FADD.FTZ R165, R14, R6 ;  /* 0x000000060ea57221 */ /* 0x000fe40000010000 */
[C---:B------:R-:W-:Y:S02]  /*91d0*/  FMUL.FTZ R5, R100.reuse, R133 ;  /* 0x0000008564057220 */ /* 0x040fe40000410000 */
[C---:B------:R-:W-:Y:S01]  /*91e0*/  FMUL.FTZ R6, R3.reuse, R134 ;  /* 0x0000008603067220 */ /* 0x040fe20000410000 */
[----:B------:R-:W4:Y:S01]  /*91f0*/  MUFU.EX2 R0, R11 ;  /* 0x0000000b00007308 */ /* 0x000f220000000800 */
[----:B------:R-:W-:Y:S02]  /*9200*/  FMUL.FTZ R7, R3, R135 ;  /* 0x0000008703077220 */ /* 0x000fe40000410000 */
[----:B------:R-:W-:Y:S02]  /*9210*/  FMUL.FTZ R4, R100, R132 ;  /* 0x0000008464047220 */ /* 0x000fe40000410000 */
[C---:B------:R-:W-:Y:S02]  /*9220*/  FMUL.FTZ R14, R2.reuse, R126 ;  /* 0x0000007e020e7220 */ /* 0x040fe40000410000 */
[C---:B------:R-:W-:Y:S02]  /*9230*/  FMUL.FTZ R15, R2.reuse, R127 ;  /* 0x0000007f020f7220 */ /* 0x040fe40000410000 */
[----:B------:R-:W-:Y:S01]  /*9240*/  LDSM.16.MT88.4 R124, [R181+0x1000] ;  /* 0x00100000b57c783b */ /* 0x000fe20000004200 */
[-C--:B--2---:R-:W-:Y:S01]  /*9250*/  HMMA.16816.F32 R4, R156, R20.reuse, R4 ;  /* 0x000000149c04723c */ /* 0x084fe20000001804 */
[----:B------:R-:W-:Y:S04]  /*9260*/  MUFU.EX2 R132, R172 ;  /* 0x000000ac00847308 */ /* 0x000fe80000000800 */
[----:B------:R-:W-:Y:S01]  /*9270*/  FMUL.FTZ R46, R2, R110 ;  /* 0x0000006e022e7220 */ /* 0x000fe20000410000 */
[----:B-1----:R-:W-:Y:S01]  /*9280*/  F2FP.PACK_AB R110, R228, R214 ;  /* 0x000000d6e46e723e */ /* 0x002fe200000000ff */
[----:B------:R-:W-:Y:S01]  /*9290*/  FMUL.FTZ R47, R2, R111 ;  /* 0x0000006f022f7220 */ /* 0x000fe20000410000 */
[----:B---3--:R-:W-:Y:S01]  /*92a0*/  F2FP.PACK_AB R111, R229, R213 ;  /* 0x000000d5e56f723e */ /* 0x008fe200000000ff */
[C---:B------:R-:W-:Y:S02]  /*92b0*/  FMUL.FTZ R16, R100.reuse, R136 ;  /* 0x0000008864107220 */ /* 0x040fe40000410000 */
[----:B------:R-:W-:Y:S01]  /*92c0*/  MUFU.EX2 R223, R164 ;  /* 0x000000a400df7308 */ /* 0x000fe20000000800 */
[----:B------:R-:W-:Y:S01]  /*92d0*/  FMUL.FTZ R17, R100, R137 ;  /* 0x0000008964117220 */ /* 0x000fe20000410000 */
[----:B----4-:R-:W-:Y:S01]  /*92e0*/  F2FP.PACK_AB R109, R212, R0 ;  /* 0x00000000d46d723e */ /* 0x010fe200000000ff */
[C---:B------:R-:W-:Y:S02]  /*92f0*/  FMUL.FTZ R11, R2.reuse, R131 ;  /* 0x00000083020b7220 */ /* 0x040fe40000410000 */
[C---:B------:R-:W-:Y:S02]  /*9300*/  FMUL.FTZ R18, R3.reuse, R138 ;  /* 0x0000008a03127220 */ /* 0x040fe40000410000 */
[C---:B------:R-:W-:Y:S02]  /*9310*/  FMUL.FTZ R19, R3.reuse, R139 ;  /* 0x0000008b03137220 */ /* 0x040fe40000410000 */
[----:B------:R-:W-:Y:S01]  /*9320*/  LDSM.16.MT88.4 R136, [R181+0x800] ;  /* 0x00080000b588783b */ /* 0x000fe20000004200 */
[C---:B------:R-:W-:Y:S01]  /*9330*/  HMMA.16816.F32 R8, R108.reuse, R20, R8 ;  /* 0x000000146c08723c */ /* 0x040fe20000001808 */
[----:B------:R-:W-:Y:S03]  /*9340*/  MUFU.EX2 R131, R166 ;  /* 0x000000a600837308 */ /* 0x000fe60000000800 */
[C---:B------:R-:W-:Y:S02]  /*9350*/  FMUL.FTZ R42, R2.reuse, R114 ;  /* 0x00000072022a7220 */ /* 0x040fe40000410000 */
[C---:B------:R-:W-:Y:S02]  /*9360*/  FMUL.FTZ R43, R2.reuse, R115 ;  /* 0x00000073022b7220 */ /* 0x040fe40000410000 */
[-C--:B------:R-:W-:Y:S01]  /*9370*/  HMMA.16816.F32 R12, R108, R22.reuse, R12 ;  /* 0x000000166c0c723c */ /* 0x080fe2000000180c */
[----:B------:R-:W1:Y:S02]  /*9380*/  LDSM.16.MT88.4 R112, [R181+0xc00] ;  /* 0x000c0000b570783b */ /* 0x000e640000004200 */
[----:B------:R-:W-:Y:S01]  /*9390*/  MUFU.EX2 R224, R163 ;  /* 0x000000a300e07308 */ /* 0x000fe20000000800 */
[C---:B------:R-:W-:Y:S02]  /*93a0*/  FMUL.FTZ R26, R2.reuse, R122 ;  /* 0x0000007a021a7220 */ /* 0x040fe40000410000 */
[----:B------:R-:W-:Y:S02]  /*93b0*/  FMUL.FTZ R27, R2, R123 ;  /* 0x0000007b021b7220 */ /* 0x000fe40000410000 */
[C---:B------:R-:W-:Y:S01]  /*93c0*/  HMMA.16816.F32 R16, R156.reuse, R22, R16 ;  /* 0x000000169c10723c */ /* 0x040fe20000001810 */
[----:B------:R-:W-:Y:S03]  /*93d0*/  LDSM.16.MT88.4 R120, [R182+0x400] ;  /* 0x00040000b678783b */ /* 0x000fe60000004200 */
[C---:B------:R-:W-:Y:S01]  /*93e0*/  FMUL.FTZ R20, R100.reuse, R140 ;  /* 0x0000008c64147220 */ /* 0x040fe20000410000 */
[----:B------:R-:W-:Y:S01]  /*93f0*/  MUFU.EX2 R227, R161 ;  /* 0x000000a100e37308 */ /* 0x000fe20000000800 */
[----:B------:R-:W-:Y:S02]  /*9400*/  FMUL.FTZ R21, R100, R141 ;  /* 0x0000008d64157220 */ /* 0x000fe40000410000 */
[C---:B------:R-:W-:Y:S04]  /*9410*/  FMUL.FTZ R22, R3.reuse, R142 ;  /* 0x0000008e03167220 */ /* 0x040fe80000410000 */
[C---:B------:R-:W-:Y:S02]  /*9420*/  FMUL.FTZ R23, R3.reuse, R143 ;  /* 0x0000008f03177220 */ /* 0x040fe40000410000 */
[C---:B------:R-:W-:Y:S01]  /*9430*/  FMUL.FTZ R30, R2.reuse, R118 ;  /* 0x00000076021e7220 */ /* 0x040fe20000410000 */
[----:B------:R-:W-:Y:S01]  /*9440*/  MUFU.EX2 R221, R160 ;  /* 0x000000a000dd7308 */ /* 0x000fe20000000800 */
[----:B------:R-:W-:Y:S02]  /*9450*/  FMUL.FTZ R31, R2, R119 ;  /* 0x00000077021f7220 */ /* 0x000fe40000410000 */
[----:B------:R-:W-:Y:S01]  /*9460*/  LDSM.16.MT88.4 R116, [R181+0x400] ;  /* 0x00040000b574783b */ /* 0x000fe20000004200 */
[-C--:B------:R-:W-:Y:S03]  /*9470*/  HMMA.16816.F32 R20, R156, R36.reuse, R20 ;  /* 0x000000249c14723c */ /* 0x080fe60000001814 */
[C---:B------:R-:W-:Y:S02]  /*9480*/  FMUL.FTZ R32, R100.reuse, R144 ;  /* 0x0000009064207220 */ /* 0x040fe40000410000 */
[----:B------:R-:W-:Y:S01]  /*9490*/  FMUL.FTZ R34, R3, R146 ;  /* 0x0000009203227220 */ /* 0x000fe20000410000 */
[----:B------:R-:W-:Y:S01]  /*94a0*/  MUFU.EX2 R220, R162 ;  /* 0x000000a200dc7308 */ /* 0x000fe20000000800 */
[----:B------:R-:W-:Y:S01]  /*94b0*/  FADD.FTZ R128, R33, R35 ;  /* 0x0000002321807221 */ /* 0x000fe20000010000 */
[C---:B------:R-:W-:Y:S04]  /*94c0*/  HMMA.16816.F32 R24, R108.reuse, R36, R24 ;  /* 0x000000246c18723c */ /* 0x040fe80000001818 */
[C---:B------:R-:W-:Y:S02]  /*94d0*/  FMUL.FTZ R33, R100.reuse, R145 ;  /* 0x0000009164217220 */ /* 0x040fe40000410000 */
[C---:B------:R-:W-:Y:S02]  /*94e0*/  FMUL.FTZ R35, R3.reuse, R147 ;  /* 0x0000009303237220 */ /* 0x040fe40000410000 */
[-C--:B------:R-:W-:Y:S01]  /*94f0*/  HMMA.16816.F32 R28, R108, R38.reuse, R28 ;  /* 0x000000266c1c723c */ /* 0x080fe2000000181c */
[----:B------:R-:W-:Y:S01]  /*9500*/  LDSM.16.MT88.4 R144, [R182+0x800] ;  /* 0x00080000b690783b */ /* 0x000fe20000004200 */
[----:B------:R-:W-:Y:S02]  /*9510*/  MUFU.EX2 R216, R167 ;  /* 0x000000a700d87308 */ /* 0x000fe40000000800 */
[C---:B------:R-:W-:Y:S02]  /*9520*/  FMUL.FTZ R36, R100.reuse, R148 ;  /* 0x0000009464247220 */ /* 0x040fe40000410000 */
[----:B------:R-:W-:Y:S02]  /*9530*/  FMUL.FTZ R37, R100, R149 ;  /* 0x0000009564257220 */ /* 0x000fe40000410000 */
[C---:B------:R-:W-:Y:S04]  /*9540*/  HMMA.16816.F32 R32, R156.reuse, R38, R32 ;  /* 0x000000269c20723c */ /* 0x040fe80000001820 */
[C---:B------:R-:W-:Y:S01]  /*9550*/  FMUL.FTZ R58, R2.reuse, R58 ;  /* 0x0000003a023a7220 */ /* 0x040fe20000410000 */
[----:B------:R-:W-:Y:S01]  /*9560*/  MUFU.EX2 R176, R168 ;  /* 0x000000a800b07308 */ /* 0x000fe20000000800 */
[C---:B------:R-:W-:Y:S02]  /*9570*/  FMUL.FTZ R59, R2.reuse, R59 ;  /* 0x0000003b023b7220 */ /* 0x040fe40000410000 */
[C---:B------:R-:W-:Y:S04]  /*9580*/  FMUL.FTZ R38, R3.reuse, R150 ;  /* 0x0000009603267220 */ /* 0x040fe80000410000 */
[C---:B------:R-:W-:Y:S02]  /*9590*/  FMUL.FTZ R39, R3.reuse, R151 ;  /* 0x0000009703277220 */ /* 0x040fe40000410000 */
[C---:B------:R-:W-:Y:S01]  /*95a0*/  FMUL.FTZ R62, R2.reuse, R62 ;  /* 0x0000003e023e7220 */ /* 0x040fe20000410000 */
[----:B------:R-:W-:Y:S01]  /*95b0*/  MUFU.EX2 R171, R205 ;  /* 0x000000cd00ab7308 */ /* 0x000fe20000000800 */
[C---:B------:R-:W-:Y:S02]  /*95c0*/  FMUL.FTZ R63, R2.reuse, R63 ;  /* 0x0000003f023f7220 */ /* 0x040fe40000410000 */
[C---:B------:R-:W-:Y:S01]  /*95d0*/  FMUL.FTZ R74, R2.reuse, R74 ;  /* 0x0000004a024a7220 */ /* 0x040fe20000410000 */
[-C--:B-1----:R-:W-:Y:S03]  /*95e0*/  HMMA.16816.F32 R36, R156, R112.reuse, R36 ;  /* 0x000000709c24723c */ /* 0x082fe60000001824 */
[C---:B------:R-:W-:Y:S02]  /*95f0*/  FMUL.FTZ R75, R2.reuse, R75 ;  /* 0x0000004b024b7220 */ /* 0x040fe40000410000 */
[C---:B------:R-:W-:Y:S01]  /*9600*/  FMUL.FTZ R78, R2.reuse, R78 ;  /* 0x0000004e024e7220 */ /* 0x040fe20000410000 */
[----:B------:R-:W-:Y:S01]  /*9610*/  MUFU.EX2 R174, R202 ;  /* 0x000000ca00ae7308 */ /* 0x000fe20000000800 */
[C---:B------:R-:W-:Y:S01]  /*9620*/  FMUL.FTZ R79, R2.reuse, R79 ;  /* 0x0000004f024f7220 */ /* 0x040fe20000410000 */
[C---:B------:R-:W-:Y:S04]  /*9630*/  HMMA.16816.F32 R40, R108.reuse, R112, R40 ;  /* 0x000000706c28723c */ /* 0x040fe80000001828 */
[C---:B------:R-:W-:Y:S02]  /*9640*/  FMUL.FTZ R86, R3.reuse, R86 ;  /* 0x0000005603567220 */ /* 0x040fe40000410000 */
[C---:B------:R-:W-:Y:S02]  /*9650*/  FMUL.FTZ R87, R3.reuse, R87 ;  /* 0x0000005703577220 */ /* 0x040fe40000410000 */
[-C--:B------:R-:W-:Y:S01]  /*9660*/  HMMA.16816.F32 R44, R108, R114.reuse, R44 ;  /* 0x000000726c2c723c */ /* 0x080fe2000000182c */
[----:B------:R-:W-:Y:S03]  /*9670*/  MUFU.EX2 R169, R195 ;  /* 0x000000c300a97308 */ /* 0x000fe60000000800 */
[----:B------:R-:W-:Y:S02]  /*9680*/  FFMA.FTZ R129, R2, R225, R0 ;  /* 0x000000e102817223 */ /* 0x000fe40000010000 */
[C---:B------:R-:W-:Y:S02]  /*9690*/  FMUL.FTZ R98, R3.reuse, R98 ;  /* 0x0000006203627220 */ /* 0x040fe40000410000 */
[C---:B------:R-:W-:Y:S01]  /*96a0*/  HMMA.16816.F32 R48, R156.reuse, R114, R48 ;  /* 0x000000729c30723c */ /* 0x040fe20000001830 */
[----:B------:R-:W1:Y:S02]  /*96b0*/  LDSM.16.MT88.4 R112, [R182+0xc00] ;  /* 0x000c0000b670783b */ /* 0x000e640000004200 */
[----:B------:R-:W-:Y:S01]  /*96c0*/  MUFU.EX2 R225, R170 ;  /* 0x000000aa00e17308 */ /* 0x000fe20000000800 */
[----:B------:R-:W-:Y:S02]  /*96d0*/  FMUL.FTZ R99, R3, R99 ;  /* 0x0000006303637220 */ /* 0x000fe40000410000 */
[----:B------:R-:W-:Y:S02]  /*96e0*/  FADD.FTZ R3, R214, R130 ;  /* 0x00000082d6037221 */ /* 0x000fe40000010000 */
[----:B------:R-:W-:Y:S04]  /*96f0*/  FADD.FTZ R100, R215, R128 ;  /* 0x00000080d7647221 */ /* 0x000fe80000010000 */
        /* <DEDUP_REMOVED lines=9> */
[----:B------:R-:W-:Y:S03]  /*9790*/  MUFU.EX2 R175, R201 ;  /* 0x000000c900af7308 */ /* 0x000fe60000000800 */
[----:B--2---:R-:W-:Y:S01]  /*97a0*/  FADD.FTZ R0, R2, R0 ;  /* 0x0000000002007221 */ /* 0x004fe20000010000 */
[C---:B------:R-:W-:Y:S06]  /*97b0*/  HMMA.16816.F32 R56, R108.reuse, R112, R56 ;  /* 0x000000706c38723c */ /* 0x040fec0000001838 */
[----:B------:R-:W1:Y:S01]  /*97c0*/  MUFU.EX2 R172, R179 ;  /* 0x000000b300ac7308 */ /* 0x000e620000000800 */
[----:B------:R-:W-:Y:S01]  /*97d0*/  FADD.FTZ R0, R107, R0 ;  /* 0x000000006b007221 */ /* 0x000fe20000010000 */
[-C--:B------:R-:W-:Y:S08]  /*97e0*/  HMMA.16816.F32 R60, R108, R114.reuse, R60 ;  /* 0x000000726c3c723c */ /* 0x080ff0000000183c */
[----:B------:R-:W-:Y:S01]  /*97f0*/  MUFU.EX2 R173, R177 ;  /* 0x000000b100ad7308 */ /* 0x000fe20000000800 */
[C---:B------:R-:W-:Y:S01]  /*9800*/  HMMA.16816.F32 R64, R156.reuse, R114, R64 ;  /* 0x000000729c40723c */ /* 0x040fe20000001840 */
[----:B------:R-:W2:Y:S08]  /*9810*/  LDSM.16.MT88.4 R112, [R181+0x1800] ;  /* 0x00180000b570783b */ /* 0x000eb00000004200 */
[----:B------:R-:W3:Y:S03]  /*9820*/  MUFU.EX2 R168, R197 ;  /* 0x000000c500a87308 */ /* 0x000ee60000000800 */
[----:B-1----:R-:W-:Y:S07]  /*9830*/  F2FP.PACK_AB R160, R172, R169 ;  /* 0x000000a9aca0723e */ /* 0x002fee00000000ff */
[----:B------:R-:W-:Y:S10]  /*9840*/  MUFU.EX2 R167, R178 ;  /* 0x000000b200a77308 */ /* 0x000ff40000000800 */
[----:B------:R-:W1:Y:S01]  /*9850*/  MUFU.EX2 R166, R196 ;  /* 0x000000c400a67308 */ /* 0x000e620000000800 */
[----:B---3--:R-:W-:Y:S09]  /*9860*/  F2FP.PACK_AB R162, R168, R173 ;  /* 0x000000ada8a2723e */ /* 0x008ff200000000ff */
[----:B------:R-:W-:Y:S01]  /*9870*/  MUFU.EX2 R165, R198 ;  /* 0x000000c600a57308 */ /* 0x000fe20000000800 */
[-C--:B--2---:R-:W-:Y:S09]  /*9880*/  HMMA.16816.F32 R68, R156, R112.reuse, R68 ;  /* 0x000000709c44723c */ /* 0x084ff20000001844 */
[----:B------:R-:W2:Y:S01]  /*9890*/  MUFU.EX2 R164, R199 ;  /* 0x000000c700a47308 */ /* 0x000ea20000000800 */
[C---:B------:R-:W-:Y:S04]  /*98a0*/  HMMA.16816.F32 R72, R108.reuse, R112, R72 ;  /* 0x000000706c48723c */ /* 0x040fe80000001848 */
[----:B-1----:R-:W-:Y:S04]  /*98b0*/  F2FP.PACK_AB R161, R166, R167 ;  /* 0x000000a7a6a1723e */ /* 0x002fe800000000ff */
[-C--:B------:R-:W-:Y:S08]  /*98c0*/  HMMA.16816.F32 R76, R108, R114.reuse, R76 ;  /* 0x000000726c4c723c */ /* 0x080ff0000000184c */
[C---:B------:R-:W-:Y:S01]  /*98d0*/  HMMA.16816.F32 R80, R156.reuse, R114, R80 ;  /* 0x000000729c50723c */ /* 0x040fe20000001850 */
[----:B------:R-:W1:Y:S03]  /*98e0*/  LDSM.16.MT88.4 R112, [R182+0x1800] ;  /* 0x00180000b670783b */ /* 0x000e660000004200 */
[----:B--2---:R-:W-:Y:S04]  /*98f0*/  F2FP.PACK_AB R163, R164, R165 ;  /* 0x000000a5a4a3723e */ /* 0x004fe800000000ff */
        /* <DEDUP_REMOVED lines=18> */
[----:B------:R-:W-:Y:S02]  /*9a20*/  F2FP.PACK_AB R157, R171, R170 ;  /* 0x000000aaab9d723e */ /* 0x000fe400000000ff */
[----:B------:R-:W-:Y:S01]  /*9a30*/  F2FP.PACK_AB R159, R175, R174 ;  /* 0x000000aeaf9f723e */ /* 0x000fe200000000ff */
[C---:B------:R-:W-:Y:S04]  /*9a40*/  HMMA.16816.F32 R8, R112.reuse, R116, R8 ;  /* 0x000000747008723c */ /* 0x040fe80000001808 */
[----:B------:R-:W3:Y:S04]  /*9a50*/  MUFU.EX2 R106, R209 ;  /* 0x000000d1006a7308 */ /* 0x000ee80000000800 */
[-C--:B------:R-:W-:Y:S04]  /*9a60*/  HMMA.16816.F32 R12, R112, R118.reuse, R12 ;  /* 0x00000076700c723c */ /* 0x080fe8000000180c */
[----:B-1----:R-:W-:Y:S02]  /*9a70*/  FADD.FTZ R0, R107, R2 ;  /* 0x000000026b007221 */ /* 0x002fe40000010000 */
[----:B------:R-:W-:Y:S01]  /*9a80*/  FADD.FTZ R2, R229, R102 ;  /* 0x00000066e5027221 */ /* 0x000fe20000010000 */
[----:B------:R-:W-:Y:S01]  /*9a90*/  MOV R102, R104 ;  /* 0x0000006800667202 */ /* 0x000fe20000000f00 */
[C---:B------:R-:W-:Y:S01]  /*9aa0*/  HMMA.16816.F32 R16, R108.reuse, R118, R16 ;  /* 0x000000766c10723c */ /* 0x040fe20000001810 */
[----:B------:R-:W1:Y:S03]  /*9ab0*/  LDSM.16.MT88.4 R116, [R182+0x1000] ;  /* 0x00100000b674783b */ /* 0x000e660000004200 */
[----:B--2---:R-:W-:Y:S01]  /*9ac0*/  F2FP.PACK_AB R158, R128, R129 ;  /* 0x00000081809e723e */ /* 0x004fe200000000ff */
[----:B------:R-:W-:Y:S03]  /*9ad0*/  FADD.FTZ R2, R221, R2 ;  /* 0x00000002dd027221 */ /* 0x000fe60000010000 */
[-C--:B------:R-:W-:Y:S04]  /*9ae0*/  HMMA.16816.F32 R20, R108, R120.reuse, R20 ;  /* 0x000000786c14723c */ /* 0x080fe80000001814 */
[C---:B---3--:R-:W-:Y:S01]  /*9af0*/  F2FP.PACK_AB R156, R106.reuse, R107 ;  /* 0x0000006b6a9c723e */ /* 0x048fe200000000ff */
[----:B------:R-:W-:Y:S01]  /*9b00*/  FADD.FTZ R0, R106, R0 ;  /* 0x000000006a007221 */ /* 0x000fe20000010000 */
[----:B------:R-:W-:Y:S01]  /*9b10*/  MOV R106, R103 ;  /* 0x00000067006a7202 */ /* 0x000fe20000000f00 */
[----:B------:R-:W-:Y:S01]  /*9b20*/  FADD.FTZ R2, R220, R2 ;  /* 0x00000002dc027221 */ /* 0x000fe20000010000 */
[C---:B------:R-:W-:Y:S04]  /*9b30*/  HMMA.16816.F32 R24, R112.reuse, R120, R24 ;  /* 0x000000787018723c */ /* 0x040fe80000001818 */
[----:B------:R-:W-:Y:S01]  /*9b40*/  FADD.FTZ R0, R129, R0 ;  /* 0x0000000081007221 */ /* 0x000fe20000010000 */
[----:B------:R-:W-:Y:S01]  /*9b50*/  MOV R107, R101 ;  /* 0x00000065006b7202 */ /* 0x000fe20000000f00 */
        /* <DEDUP_REMOVED lines=10> */
[----:B------:R-:W-:Y:S01]  /*9c00*/  FADD.FTZ R3, R223, R100 ;  /* 0x00000064df037221 */ /* 0x000fe20000010000 */
[----:B------:R-:W-:Y:S01]  /*9c10*/  MOV R100, R105 ;  /* 0x0000006900647202 */ /* 0x000fe20000000f00 */
        /* <DEDUP_REMOVED lines=56> */
[-C--:B---3--:R-:W-:Y:S08]  /*9fa0*/  HMMA.16816.F32 R84, R156, R12.reuse, R84 ;  /* 0x0000000c9c54723c */ /* 0x088ff00000001854 */
[C---:B------:R-:W-:Y:S08]  /*9fb0*/  HMMA.16816.F32 R88, R160.reuse, R12, R88 ;  /* 0x0000000ca058723c */ /* 0x040ff00000001858 */
[-C--:B------:R-:W-:Y:S08]  /*9fc0*/  HMMA.16816.F32 R92, R160, R14.reuse, R92 ;  /* 0x0000000ea05c723c */ /* 0x080ff0000000185c */
[----:B------:R-:W-:Y:S01]  /*9fd0*/  HMMA.16816.F32 R96, R156, R14, R96 ;  /* 0x0000000e9c60723c */ /* 0x000fe20000001860 */
[----:B------:R-:W-:-:S07]  /*9fe0*/  @P0 BRA `(.L_x_1394) ;  /* 0xffffc72000000947 */ /* 0x000fce000383ffff */
.L_x_1381:
[----:B------:R-:W-:-:S13]  /*9ff0*/  ISETP.GE.AND P0, PT, R203, R234, PT ;  /* 0x000000eacb00720c */ /* 0x000fda0003f06270 */
[----:B------:R-:W-:Y:S05]  /*a000*/  @!P0 BRA `(.L_x_1395) ;  /* 0x000030c000008947 */ /* 0x000fea0003800000 */
.L_x_1407:
[----:B------:R-:W-:Y:S04]  /*a010*/  DEPBAR.LE SB0, 0x0 ;  /* 0x000080000000791a */ /* 0x000fe80000000000 */
[----:B------:R-:W-:Y:S01]  /*a020*/  WARPSYNC 0xffffffff ;  /* 0xffffffff00007948 */ /* 0x000fe20003800000 */
[----:B------:R-:W-:Y:S01]  /*a030*/  BAR.SYNC.DEFER_BLOCKING 0x0 ;  /* 0x0000000000007b1d */ /* 0x000fe20000010000 */
[----:B------:R-:W-:Y:S01]  /*a040*/  SHF.R.S32.HI R0, RZ, 0x1f, R204 ;  /* 0x0000001fff007819 */ /* 0x000fe200000114cc */
[----:B------:R-:W-:Y:S01]  /*a050*/  IMAD.WIDE.U32 R2, R204, c[0x0][0x208], RZ ;  /* 0x00008200cc027a25 */ /* 0x000fe200078e00ff */
[----:B------:R-:W-:Y:S02]  /*a060*/  MOV R107, R104 ;  /* 0x00000068006b7202 */ /* 0x000fe40000000f00 */
[----:B------:R-:W-:Y:S01]  /*a070*/  MOV R106, R103 ;  /* 0x00000067006a7202 */ /* 0x000fe20000000f00 */
[----:B------:R-:W-:Y:S02]  /*a080*/  IMAD R0, R0, c[0x0][0x208], RZ ;  /* 0x0000820000007a24 */ /* 0x000fe400078e02ff */
[----:B------:R-:W-:Y:S02]  /*a090*/  IMAD.MOV.U32 R100, RZ, RZ, R105 ;  /* 0x000000ffff647224 */ /* 0x000fe400078e0069 */
        /* <DEDUP_REMOVED lines=13> */
[----:B------:R-:W-:Y:S03]  /*a170*/  LEA.HI.X R8, R0, c[0x0][0x1fc], R2, 0x1, P0 ;  /* 0x00007f0000087a11 */ /* 0x000fe600000f0c02 */
        /* <DEDUP_REMOVED lines=8> */
.L_x_1502:
[----:B------:R-:W5:Y:S01]  /*a200*/  SHFL.IDX PT, R2, R9, RZ, 0x1c1f ;  /* 0x001c1fff09027589 */ /* 0x000f6200000e0000 */
[C---:B------:R-:W-:Y:S01]  /*a210*/  IMAD.SHL.U32 R3, R210.reuse, 0x2, RZ ;  /* 0x00000002d2037824 */ /* 0x040fe200078e00ff */
[----:B------:R-:W-:Y:S01]  /*a220*/  ISETP.GE.AND P5, PT, R210, c[0x0][0x1d4], PT ;  /* 0x00007500d2007a0c */ /* 0x000fe20003fa6270 */
[C---:B------:R-:W-:Y:S01]  /*a230*/  IMAD.SHL.U32 R4, R232.reuse, 0x2, RZ ;  /* 0x00000002e8047824 */ /* 0x040fe200078e00ff */
[----:B------:R-:W4:Y:S01]  /*a240*/  S2R R10, SR_TID.X ;  /* 0x00000000000a7919 */ /* 0x000f220000002100 */
[----:B------:R-:W-:Y:S01]  /*a250*/  ISETP.GE.AND P4, PT, R232, c[0x0][0x1d4], PT ;  /* 0x00007500e8007a0c */ /* 0x000fe20003f86270 */
[----:B------:R-:W-:Y:S01]  /*a260*/  BSSY B0, `(.L_x_1397) ;  /* 0x0000022000007945 */ /* 0x000fe20003800000 */
[C---:B------:R-:W-:Y:S02]  /*a270*/  ISETP.GE.AND P3, PT, R233.reuse, c[0x0][0x1d4], PT ;  /* 0x00007500e9007a0c */ /* 0x040fe40003f66270 */
[C---:B-----5:R-:W-:Y:S01]  /*a280*/  IADD3 R6, P0, R2.reuse, R3, RZ ;  /* 0x0000000302067210 */ /* 0x060fe20007f1e0ff */
[----:B------:R-:W-:Y:S01]  /*a290*/  IMAD.SHL.U32 R3, R233, 0x2, RZ ;  /* 0x00000002e9037824 */ /* 0x000fe200078e00ff */
[----:B------:R-:W-:Y:S03]  /*a2a0*/  IADD3 R4, P6, R2, R4, RZ ;  /* 0x0000000402047210 */ /* 0x000fe60007fde0ff */
[----:B---3--:R-:W-:Y:S01]  /*a2b0*/  IMAD.X R7, R0, 0x1, R219, P0 ;  /* 0x0000000100077824 */ /* 0x008fe200000e06db */
[----:B------:R-:W-:Y:S01]  /*a2c0*/  IADD3 R2, P0, R2, R3, RZ ;  /* 0x0000000302027210 */ /* 0x000fe20007f1e0ff */
[C---:B------:R-:W-:Y:S03]  /*a2d0*/  IMAD.X R5, R0.reuse, 0x1, R217, P6 ;  /* 0x0000000100057824 */ /* 0x040fe600030e06d9 */
[----:B------:R-:W-:Y:S01]  /*a2e0*/  @!PT LDS RZ, [RZ] ;  /* 0x00000000fffff984 */ /* 0x000fe20000000800 */
[----:B------:R-:W-:Y:S01]  /*a2f0*/  @!PT LDS RZ, [RZ] ;  /* 0x00000000fffff984 */ /* 0x000fe20000000800 */
[----:B------:R3:W-:Y:S01]  /*a300*/  LDGSTS.E.BYPASS.LTC128B.128 [R194+0x1880], [R6.64], !P5 ;  /* 0x0188000006c27fae */ /* 0x0007e2000e901d46 */
[----:B------:R-:W-:Y:S01]  /*a310*/  IMAD.X R3, R0, 0x1, R218, P0 ;  /* 0x0000000100037824 */ /* 0x000fe200000e06da */
[----:B----4-:R-:W-:Y:S02]  /*a320*/  ISETP.GT.AND P0, PT, R10, 0x3f, PT ;  /* 0x0000003f0a00780c */ /* 0x010fe40003f04270 */
[----:B------:R3:W-:Y:S04]  /*a330*/  LDGSTS.E.BYPASS.LTC128B.128 [R194+0x2480], [R4.64], !P4 ;  /* 0x0248000004c27fae */ /* 0x0007e8000e101d46 */
[----:B------:R3:W-:Y:S07]  /*a340*/  LDGSTS.E.BYPASS.LTC128B.128 [R194+0x3080], [R2.64], !P3 ;  /* 0x0308000002c27fae */ /* 0x0007ee000d901d46 */
[----:B------:R-:W-:-:S05]  /*a350*/  @P0 BRA `(.L_x_1398) ;  /* 0x0000012000000947 */ /* 0x000fca0003800000 */
[----:B------:R-:W-:-:S05]  /*a360*/  BRA.DIV ~URZ, `(.L_x_1399) ;  /* 0x0000a7627f007947 */ /* 0x000fca000b800000 */
[----:B---3--:R3:W4:Y:S04]  /*a370*/  SHFL.IDX PT, R4, R8, 0x1, 0x1c1f ;  /* 0x003c1f0008047f89 */ /* 0x00872800000e0000 */
[----:B------:R3:W2:Y:S02]  /*a380*/  SHFL.IDX PT, R0, R9, 0x1, 0x1c1f ;  /* 0x003c1f0009007f89 */ /* 0x0006a400000e0000 */
.L_x_1503:
[----:B------:R-:W-:Y:S01]  /*a390*/  IMAD.SHL.U32 R5, R210, 0x2, RZ ;  /* 0x00000002d2057824 */ /* 0x000fe200078e00ff */
[----:B------:R-:W-:Y:S01]  /*a3a0*/  SHF.L.U32 R2, R233, 0x1, RZ ;  /* 0x00000001e9027819 */ /* 0x000fe200000006ff */
[----:B------:R-:W-:Y:S03]  /*a3b0*/  IMAD.SHL.U32 R3, R232, 0x2, RZ ;  /* 0x00000002e8037824 */ /* 0x000fe600078e00ff */
[C---:B--23--:R-:W-:Y:S02]  /*a3c0*/  IADD3 R8, P0, R0.reuse, R5, RZ ;  /* 0x0000000500087210 */ /* 0x04cfe40007f1e0ff */
[----:B------:R-:W-:Y:S03]  /*a3d0*/  IADD3 R6, P6, R0, R3, RZ ;  /* 0x0000000300067210 */ /* 0x000fe60007fde0ff */
[----:B----4-:R-:W-:Y:S01]  /*a3e0*/  IMAD.X R9, R4, 0x1, R219, P0 ;  /* 0x0000000104097824 */ /* 0x010fe200000e06db */
[----:B------:R-:W-:Y:S02]  /*a3f0*/  IADD3 R2, P0, R0, R2, RZ ;  /* 0x0000000200027210 */ /* 0x000fe40007f1e0ff */
[C---:B------:R-:W-:Y:S02]  /*a400*/  IADD3.X R7, R4.reuse, R217, RZ, P6, !PT ;  /* 0x000000d904077210 */ /* 0x040fe400037fe4ff */
[----:B------:R-:W-:Y:S01]  /*a410*/  @!PT LDS RZ, [RZ] ;  /* 0x00000000fffff984 */ /* 0x000fe20000000800 */
[----:B------:R-:W-:Y:S01]  /*a420*/  @!PT LDS RZ, [RZ] ;  /* 0x00000000fffff984 */ /* 0x000fe20000000800 */
[----:B------:R-:W-:Y:S01]  /*a430*/  @!PT LDS RZ, [RZ] ;  /* 0x00000000fffff984 */ /* 0x000fe20000000800 */
[----:B------:R2:W-:Y:S01]  /*a440*/  LDGSTS.E.BYPASS.LTC128B.128 [R194+0x2080], [R8.64], !P5 ;  /* 0x0208000008c27fae */ /* 0x0005e2000e901d46 */
[----:B------:R-:W-:Y:S03]  /*a450*/  IMAD.X R3, R4, 0x1, R218, P0 ;  /* 0x0000000104037824 */ /* 0x000fe600000e06da */
[----:B------:R2:W-:Y:S04]  /*a460*/  LDGSTS.E.BYPASS.LTC128B.128 [R194+0x2c80], [R6.64], !P4 ;  /* 0x02c8000006c27fae */ /* 0x0005e8000e101d46 */
[----:B------:R2:W-:Y:S02]  /*a470*/  LDGSTS.E.BYPASS.LTC128B.128 [R194+0x3880], [R2.64], !P3 ;  /* 0x0388000002c27fae */ /* 0x0005e4000d901d46 */
.L_x_1398:
[----:B------:R-:W-:Y:S05]  /*a480*/  BSYNC B0 ;  /* 0x0000000000007941 */ /* 0x000fea0003800000 */
.L_x_1397:
[----:B------:R-:W0:Y:S01]  /*a490*/  LDGDEPBAR ;  /* 0x00000000000079af */ /* 0x000e220000000000 */
[----:B------:R-:W-:Y:S01]  /*a4a0*/  WARPSYNC 0xffffffff ;  /* 0xffffffff00007948 */ /* 0x000fe20003800000 */
[-C--:B--23--:R-:W-:Y:S01]  /*a4b0*/  HMMA.16816.F32 R4, R48, R16.reuse, RZ ;  /* 0x000000103004723c */ /* 0x08cfe200000018ff */
        /* <DEDUP_REMOVED lines=90> */
[----:B------:R-:W-:Y:S02]  /*aa60*/  FMUL.FTZ R11, R11, c[0x0][0x320] ;  /* 0x0000c8000b0b7a20 */ /* 0x000fe40000410000 */
[----:B------:R-:W-:Y:S02]  /*aa70*/  FMUL.FTZ R2, R13, c[0x0][0x320] ;  /* 0x0000c8000d027a20 */ /* 0x000fe40000410000 */
[----:B------:R-:W-:Y:S03]  /*aa80*/  FMUL.FTZ R3, R12, c[0x0][0x320] ;  /* 0x0000c8000c037a20 */ /* 0x000fe60000410000 */
[----:B------:R1:W4:Y:S10]  /*aa90*/  MUFU.TANH R177, R0 ;  /* 0x0000000000b17308 */ /* 0x0003340000002400 */
[----:B------:R-:W2:Y:S10]  /*aaa0*/  MUFU.TANH R199, R11 ;  /* 0x0000000b00c77308 */ /* 0x000eb40000002400 */
[----:B------:R-:W2:Y:S01]  /*aab0*/  MUFU.TANH R176, R2 ;  /* 0x0000000200b07308 */ /* 0x000ea20000002400 */
[----:B-1----:R-:W-:Y:S09]  /*aac0*/  FMUL.FTZ R0, R6, c[0x0][0x320] ;  /* 0x0000c80006007a20 */ /* 0x002ff20000410000 */
[----:B------:R1:W1:Y:S10]  /*aad0*/  MUFU.TANH R195, R0 ;  /* 0x0000000000c37308 */ /* 0x0002740000002400 */
        /* <DEDUP_REMOVED lines=99> */
[----:B------:R-:W-:Y:S05]  /*b110*/  IADD3 R2, R2, -0x30, R231 ;  /* 0xffffffd002027810 */ /* 0x000fea0007ffe0e7 */
        /* <DEDUP_REMOVED lines=26> */
.L_x_1504:
[----:B------:R-:W-:-:S05]  /*b2c0*/  BRA.DIV ~URZ, `(.L_x_1403) ;  /* 0x000099327f007947 */ /* 0x000fca000b800000 */
[----:B------:R3:W4:Y:S02]  /*b2d0*/  SHFL.IDX PT, R0, R9, RZ, 0x1c1f ;  /* 0x001c1fff09007589 */ /* 0x00072400000e0000 */
.L_x_1505:
[----:B------:R-:W-:Y:S01]  /*b2e0*/  IMAD.SHL.U32 R2, R210, 0x2, RZ ;  /* 0x00000002d2027824 */ /* 0x000fe200078e00ff */
[----:B------:R-:W-:Y:S01]  /*b2f0*/  SHF.L.U32 R10, R233, 0x1, RZ ;  /* 0x00000001e90a7819 */ /* 0x000fe200000006ff */
[----:B------:R-:W-:Y:S03]  /*b300*/  IMAD.SHL.U32 R6, R232, 0x2, RZ ;  /* 0x00000002e8067824 */ /* 0x000fe600078e00ff */
[----:B----4-:R-:W-:Y:S05]  /*b310*/  @P0 IADD3 R2, P6, R0, R2, RZ ;  /* 0x0000000200020210 */ /* 0x010fea0007fde0ff */
[----:B--2---:R-:W-:Y:S01]  /*b320*/  @P0 IMAD.X R3, R4, 0x1, R219, P6 ;  /* 0x0000000104030824 */ /* 0x004fe200030e06db */
[----:B------:R-:W-:Y:S04]  /*b330*/  @P0 IADD3 R6, P6, R0, R6, RZ ;  /* 0x0000000600060210 */ /* 0x000fe80007fde0ff */
[----:B------:R-:W-:Y:S01]  /*b340*/  @!PT LDS RZ, [RZ] ;  /* 0x00000000fffff984 */ /* 0x000fe20000000800 */
[----:B------:R-:W-:Y:S01]  /*b350*/  @!PT LDS RZ, [RZ] ;  /* 0x00000000fffff984 */ /* 0x000fe20000000800 */
[----:B------:R-:W-:Y:S01]  /*b360*/  @!PT LDS RZ, [RZ] ;  /* 0x00000000fffff984 */ /* 0x000fe20000000800 */
[----:B------:R2:W-:Y:S01]  /*b370*/  @P0 LDGSTS.E.BYPASS.LTC128B.128 [R194+0x3c80], [R2.64], !P5 ;  /* 0x03c8000002c20fae */ /* 0x0005e2000e901d46 */
[----:B------:R-:W-:Y:S05]  /*b380*/  @P0 IMAD.X R7, R4, 0x1, R217, P6 ;  /* 0x0000000104070824 */ /* 0x000fea00030e06d9 */
[----:B------:R4:W-:Y:S01]  /*b390*/  @P0 LDGSTS.E.BYPASS.LTC128B.128 [R194+0x4880], [R6.64], !P4 ;  /* 0x0488000006c20fae */ /* 0x0009e2000e101d46 */
[----:B--2---:R-:W-:Y:S04]  /*b3a0*/  @P0 IADD3 R2, P6, R0, R10, RZ ;  /* 0x0000000a00020210 */ /* 0x004fe80007fde0ff */
[----:B------:R-:W-:Y:S05]  /*b3b0*/  @P0 IADD3.X R3, R4, R218, RZ, P6, !PT ;  /* 0x000000da04030210 */ /* 0x000fea00037fe4ff */
[----:B------:R4:W-:Y:S01]  /*b3c0*/  @P0 LDGSTS.E.BYPASS.LTC128B.128 [R194+0x5480], [R2.64], !P3 ;  /* 0x0548000002c20fae */ /* 0x0009e2000d901d46 */
[----:B------:R-:W-:Y:S01]  /*b3d0*/  ISETP.GE.AND P0, PT, R5, 0x21, PT ;  /* 0x000000210500780c */ /* 0x000fe20003f06270 */
[----:B------:R-:W-:-:S06]  /*b3e0*/  BRA.DIV ~URZ, `(.L_x_1404) ;  /* 0x000098727f007947 */ /* 0x000fcc000b800000 */
[----:B------:R2:W1:Y:S04]  /*b3f0*/  SHFL.IDX PT, R4, R8, 0x1, 0x1c1f ;  /* 0x003c1f0008047f89 */ /* 0x00046800000e0000 */
[----:B------:R2:W3:Y:S02]  /*b400*/  SHFL.IDX PT, R0, R9, 0x1, 0x1c1f ;  /* 0x003c1f0009007f89 */ /* 0x0004e400000e0000 */
.L_x_1506:
[----:B----4-:R-:W-:Y:S02]  /*b410*/  IMAD.SHL.U32 R2, R210, 0x2, RZ ;  /* 0x00000002d2027824 */ /* 0x010fe400078e00ff */
[----:B------:R-:W-:Y:S02]  /*b420*/  IMAD.SHL.U32 R6, R232, 0x2, RZ ;  /* 0x00000002e8067824 */ /* 0x000fe400078e00ff */
[----:B------:R-:W-:Y:S01]  /*b430*/  IMAD.SHL.U32 R5, R233, 0x2, RZ ;  /* 0x00000002e9057824 */ /* 0x000fe200078e00ff */
[----:B---3--:R-:W-:Y:S04]  /*b440*/  @P0 IADD3 R2, P6, R0, R2, RZ ;  /* 0x0000000200020210 */ /* 0x008fe80007fde0ff */
[----:B-1----:R-:W-:Y:S05]  /*b450*/  @P0 IADD3.X R3, R4, R219, RZ, P6, !PT ;  /* 0x000000db04030210 */ /* 0x002fea00037fe4ff */
[----:B------:R-:W-:Y:S01]  /*b460*/  @!PT LDS RZ, [RZ] ;  /* 0x00000000fffff984 */ /* 0x000fe20000000800 */
[----:B------:R-:W-:Y:S01]  /*b470*/  @!PT LDS RZ, [RZ] ;  /* 0x00000000fffff984 */ /* 0x000fe20000000800 */
[----:B------:R-:W-:Y:S01]  /*b480*/  @!PT LDS RZ, [RZ] ;  /* 0x00000000fffff984 */ /* 0x000fe20000000800 */
[----:B------:R1:W-:Y:S01]  /*b490*/  @P0 LDGSTS.E.BYPASS.LTC128B.128 [R194+0x4480], [R2.64], !P5 ;  /* 0x0448000002c20fae */ /* 0x0003e2000e901d46 */
[----:B------:R-:W-:Y:S04]  /*b4a0*/  @P0 IADD3 R6, P5, R0, R6, RZ ;  /* 0x0000000600060210 */ /* 0x000fe80007fbe0ff */
[----:B------:R-:W-:Y:S05]  /*b4b0*/  @P0 IADD3.X R7, R4, R217, RZ, P5, !PT ;  /* 0x000000d904070210 */ /* 0x000fea0002ffe4ff */
[----:B------:R3:W-:Y:S01]  /*b4c0*/  @P0 LDGSTS.E.BYPASS.LTC128B.128 [R194+0x5080], [R6.64], !P4 ;  /* 0x0508000006c20fae */ /* 0x0007e2000e101d46 */
[----:B-1----:R-:W-:Y:S05]  /*b4d0*/  @P0 IADD3 R2, P5, R0, R5, RZ ;  /* 0x0000000500020210 */ /* 0x002fea0007fbe0ff */
[----:B------:R-:W-:Y:S05]  /*b4e0*/  @P0 IMAD.X R3, R4, 0x1, R218, P5 ;  /* 0x0000000104030824 */ /* 0x000fea00028e06da */
[----:B------:R3:W-:Y:S03]  /*b4f0*/  @P0 LDGSTS.E.BYPASS.LTC128B.128 [R194+0x5c80], [R2.64], !P3 ;  /* 0x05c8000002c20fae */ /* 0x0007e6000d901d46 */
.L_x_1401:
[----:B--234-:R-:W-:Y:S05]  /*b500*/  BSYNC B0 ;  /* 0x0000000000007941 */ /* 0x01cfea0003800000 */
.L_x_1400:
        /* <DEDUP_REMOVED lines=51> */
.L_x_1507:
        /* <DEDUP_REMOVED lines=15> */
.L_x_1508:
[----:B--2---:R-:W-:Y:S01]  /*b930*/  FMNMX.FTZ R102, R0, R4, !PT ;  /* 0x0000000400667209 */ /* 0x004fe20007810000 */
[C---:B------:R-:W-:Y:S01]  /*b940*/  FADD.FTZ R0, -R105.reuse, R100 ;  /* 0x0000006469007221 */ /* 0x040fe20000010100 */
[----:B------:R-:W-:Y:S01]  /*b950*/  WARPSYNC 0xffffffff ;  /* 0xffffffff00007948 */ /* 0x000fe20003800000 */
[----:B------:R-:W-:Y:S01]  /*b960*/  FMUL.FTZ R2, R105, c[0x0][0x2d0] ;  /* 0x0000b40069027a20 */ /* 0x000fe20000410000 */
[----:B------:R-:W-:Y:S01]  /*b970*/  LDSM.16.MT88.4 R36, [R182] ;  /* 0x00000000b624783b */ /* 0x000fe20000004200 */
[----:B------:R-:W-:Y:S01]  /*b980*/  FMUL.FTZ R0, R0, c[0x0][0x2d0] ;  /* 0x0000b40000007a20 */ /* 0x000fe20000410000 */
[----:B------:R-:W-:Y:S01]  /*b990*/  ISETP.GT.AND P0, PT, R203, R234, PT ;  /* 0x000000eacb00720c */ /* 0x000fe20003f04270 */
[--C-:B------:R-:W-:Y:S02]  /*b9a0*/  FFMA.FTZ R3, R177, c[0x0][0x2d0], -R2.reuse ;  /* 0x0000b400b1037a23 */ /* 0x100fe40000010802 */
[----:B------:R2:W-:Y:S01]  /*b9b0*/  MUFU.EX2 R100, R0 ;  /* 0x0000000000647308 */ /* 0x0005e20000000800 */
[--C-:B------:R-:W-:Y:S02]  /*b9c0*/  FFMA.FTZ R213, R12, c[0x0][0x2d0], -R2.reuse ;  /* 0x0000b4000cd57a23 */ /* 0x100fe40000010802 */
[--C-:B-1----:R-:W-:Y:S02]  /*b9d0*/  FFMA.FTZ R4, R178, c[0x0][0x2d0], -R2.reuse ;  /* 0x0000b400b2047a23 */ /* 0x102fe40000010802 */
        /* <DEDUP_REMOVED lines=9> */
[----:B------:R3:W4:Y:S01]  /*ba70*/  MUFU.EX2 R13, R4 ;  /* 0x00000004000d7308 */ /* 0x0007220000000800 */
[----:B------:R-:W-:Y:S02]  /*ba80*/  FFMA.FTZ R215, R19, c[0x0][0x2d0], -R2 ;  /* 0x0000b40013d77a23 */ /* 0x000fe40000010802 */
[----:B--2---:R-:W-:Y:S04]  /*ba90*/  FMUL.FTZ R0, R104, c[0x0][0x2d0] ;  /* 0x0000b40068007a20 */ /* 0x004fe80000410000 */
        /* <DEDUP_REMOVED lines=15> */
[C---:B------:R-:W-:Y:S02]  /*bb90*/  FADD.FTZ R0, -R103.reuse, R106 ;  /* 0x0000006a67007221 */ /* 0x040fe40000010100 */
[----:B-1----:R-:W-:Y:S02]  /*bba0*/  FMUL.FTZ R3, R103, c[0x0][0x2d0] ;  /* 0x0000b40067037a20 */ /* 0x002fe40000410000 */
[----:B------:R-:W-:Y:S02]  /*bbb0*/  FMUL.FTZ R0, R0, c[0x0][0x2d0] ;  /* 0x0000b40000007a20 */ /* 0x000fe40000410000 */
[--C-:B---3--:R-:W-:Y:S02]  /*bbc0*/  FFMA.FTZ R4, R198, c[0x0][0x2d0], -R3.reuse ;  /* 0x0000b400c6047a23 */ /* 0x108fe40000010803 */
        /* <DEDUP_REMOVED lines=14> */
[----:B-1----:R-:W-:Y:S02]  /*bcb0*/  FADD.FTZ R0, -R104, R107 ;  /* 0x0000006b68007221 */ /* 0x002fe40000010100 */
[----:B------:R-:W-:Y:S02]  /*bcc0*/  FMUL.FTZ R107, R102, c[0x0][0x2d0] ;  /* 0x0000b400666b7a20 */ /* 0x000fe40000410000 */
[----:B------:R-:W-:Y:S05]  /*bcd0*/  FMUL.FTZ R0, R0, c[0x0][0x2d0] ;  /* 0x0000b40000007a20 */ /* 0x000fea0000410000 */
[----:B------:R-:W-:Y:S10]  /*bce0*/  MUFU.EX2 R20, R5 ;  /* 0x0000000500147308 */ /* 0x000ff40000000800 */
[----:B------:R1:W-:Y:S10]  /*bcf0*/  MUFU.EX2 R3, R0 ;  /* 0x0000000000037308 */ /* 0x0003f40000000800 */
[----:B------:R-:W-:Y:S10]  /*bd00*/  MUFU.EX2 R18, R9 ;  /* 0x0000000900127308 */ /* 0x000ff40000000800 */
[----:B------:R-:W-:Y:S01]  /*bd10*/  MUFU.EX2 R17, R8 ;  /* 0x0000000800117308 */ /* 0x000fe20000000800 */
[----:B-1----:R-:W-:Y:S02]  /*bd20*/  FADD.FTZ R0, -R102, R101 ;  /* 0x0000006566007221 */ /* 0x002fe40000010100 */
[----:B------:R-:W-:Y:S02]  /*bd30*/  FFMA.FTZ R101, R169, c[0x0][0x2d0], -R107 ;  /* 0x0000b400a9657a23 */ /* 0x000fe4000001086b */
[----:B------:R-:W-:Y:S05]  /*bd40*/  FMUL.FTZ R0, R0, c[0x0][0x2d0] ;  /* 0x0000b40000007a20 */ /* 0x000fea0000410000 */
[----:B------:R-:W-:Y:S10]  /*bd50*/  MUFU.EX2 R198, R19 ;  /* 0x0000001300c67308 */ /* 0x000ff40000000800 */
[----:B------:R-:W1:Y:S10]  /*bd60*/  MUFU.EX2 R0, R0 ;  /* 0x0000000000007308 */ /* 0x000e740000000800 */
[----:B------:R-:W-:Y:S10]  /*bd70*/  MUFU.EX2 R227, R174 ;  /* 0x000000ae00e37308 */ /* 0x000ff40000000800 */
[----:B------:R-:W-:Y:S10]  /*bd80*/  MUFU.EX2 R226, R164 ;  /* 0x000000a400e27308 */ /* 0x000ff40000000800 */
[----:B------:R-:W-:Y:S10]  /*bd90*/  MUFU.EX2 R169, R212 ;  /* 0x000000d400a97308 */ /* 0x000ff40000000800 */
[----:B------:R-:W-:Y:S10]  /*bda0*/  MUFU.EX2 R174, R211 ;  /* 0x000000d300ae7308 */ /* 0x000ff40000000800 */
[----:B------:R-:W-:Y:S01]  /*bdb0*/  MUFU.EX2 R179, R179 ;  /* 0x000000b300b37308 */ /* 0x000fe20000000800 */
[----:B----4-:R-:W-:Y:S01]  /*bdc0*/  FFMA.FTZ R4, R100, R230, R13 ;  /* 0x000000e664047223 */ /* 0x010fe2000001000d */
[----:B------:R-:W-:Y:S01]  /*bdd0*/  F2FP.PACK_AB R156, R12, R13 ;  /* 0x0000000d0c9c723e */ /* 0x000fe200000000ff */
[----:B-1----:R-:W-:Y:S01]  /*bde0*/  FMUL.FTZ R15, R0, R127 ;  /* 0x0000007f000f7220 */ /* 0x002fe20000410000 */
[----:B------:R-:W-:Y:S01]  /*bdf0*/  F2FP.PACK_AB R157, R17, R18 ;  /* 0x00000012119d723e */ /* 0x000fe200000000ff */
[----:B------:R-:W-:Y:S01]  /*be00*/  FADD.FTZ R16, R12, R4 ;  /* 0x000000040c107221 */ /* 0x000fe20000010000 */
[----:B------:R-:W-:Y:S01]  /*be10*/  F2FP.PACK_AB R158, R221, R32 ;  /* 0x00000020dd9e723e */ /* 0x000fe200000000ff */
[--C-:B------:R-:W-:Y:S01]  /*be20*/  FFMA.FTZ R4, R197, c[0x0][0x2d0], -R107.reuse ;  /* 0x0000b400c5047a23 */ /* 0x100fe2000001086b */
[----:B------:R-:W-:Y:S01]  /*be30*/  F2FP.PACK_AB R159, R222, R220 ;  /* 0x000000dcde9f723e */ /* 0x000fe200000000ff */
[C---:B------:R-:W-:Y:S02]  /*be40*/  FMUL.FTZ R26, R0.reuse, R122 ;  /* 0x0000007a001a7220 */ /* 0x040fe40000410000 */
[----:B------:R1:W2:Y:S01]  /*be50*/  MUFU.EX2 R7, R4 ;  /* 0x0000000400077308 */ /* 0x0002a20000000800 */
        /* <DEDUP_REMOVED lines=12> */
[----:B-1----:R-:W-:Y:S02]  /*bf20*/  FFMA.FTZ R4, R199, c[0x0][0x2d0], -R107 ;  /* 0x0000b400c7047a23 */ /* 0x002fe4000001086b */
[----:B------:R1:W3:Y:S01]  /*bf30*/  MUFU.EX2 R199, R14 ;  /* 0x0000000e00c77308 */ /* 0x0002e20000000800 */
[C---:B------:R-:W-:Y:S02]  /*bf40*/  FMUL.FTZ R74, R0.reuse, R74 ;  /* 0x0000004a004a7220 */ /* 0x040fe40000410000 */
[C---:B------:R-:W-:Y:S02]  /*bf50*/  FMUL.FTZ R75, R0.reuse, R75 ;  /* 0x0000004b004b7220 */ /* 0x040fe40000410000 */
[C---:B------:R-:W-:Y:S02]  /*bf60*/  FMUL.FTZ R78, R0.reuse, R78 ;  /* 0x0000004e004e7220 */ /* 0x040fe40000410000 */
[C---:B------:R-:W-:Y:S02]  /*bf70*/  FMUL.FTZ R79, R0.reuse, R79 ;  /* 0x0000004f004f7220 */ /* 0x040fe40000410000 */
[C---:B------:R-:W-:Y:S02]  /*bf80*/  FMUL.FTZ R11, R0.reuse, R131 ;  /* 0x00000083000b7220 */ /* 0x040fe40000410000 */
[C---:B--2---:R-:W-:Y:S02]  /*bf90*/  FFMA.FTZ R5, R0.reuse, R225, R7 ;  /* 0x000000e100057223 */ /* 0x044fe40000010007 */
[C---:B------:R-:W-:Y:S01]  /*bfa0*/  FMUL.FTZ R90, R0.reuse, R90 ;  /* 0x0000005a005a7220 */ /* 0x040fe20000410000 */
[----:B------:R-:W-:Y:S01]  /*bfb0*/  MUFU.EX2 R225, R162 ;  /* 0x000000a200e17308 */ /* 0x000fe20000000800 */
[C---:B------:R-:W-:Y:S02]  /*bfc0*/  FMUL.FTZ R91, R0.reuse, R91 ;  /* 0x0000005b005b7220 */ /* 0x040fe40000410000 */
[C---:B------:R-:W-:Y:S02]  /*bfd0*/  FMUL.FTZ R94, R0.reuse, R94 ;  /* 0x0000005e005e7220 */ /* 0x040fe40000410000 */
[----:B------:R-:W-:Y:S02]  /*bfe0*/  FMUL.FTZ R95, R0, R95 ;  /* 0x0000005f005f7220 */ /* 0x000fe40000410000 */
[C---:B------:R-:W-:Y:S02]  /*bff0*/  FFMA.FTZ R6, R2.reuse, R224, R21 ;  /* 0x000000e002067223 */ /* 0x040fe40000010015 */
[----:B------:R-:W-:Y:S01]  /*c000*/  FMUL.FTZ R44, R2, R108 ;  /* 0x0000006c022c7220 */ /* 0x000fe20000410000 */
[----:B------:R-:W-:Y:S01]  /*c010*/  F2FP.PACK_AB R108, R20, R21 ;  /* 0x00000015146c723e */ /* 0x000fe200000000ff */
[----:B-1----:R-:W-:Y:S01]  /*c020*/  FMUL.FTZ R14, R0, R126 ;  /* 0x0000007e000e7220 */ /* 0x002fe20000410000 */
[----:B---3--:R-:W-:Y:S01]  /*c030*/  F2FP.PACK_AB R110, R198, R199 ;  /* 0x000000c7c66e723e */ /* 0x008fe200000000ff */
[--C-:B------:R-:W-:Y:S01]  /*c040*/  FFMA.FTZ R0, R202, c[0x0][0x2d0], -R107.reuse ;  /* 0x0000b400ca007a23 */ /* 0x100fe2000001086b */
[----:B------:R-:W-:Y:S01]  /*c050*/  MUFU.EX2 R224, R177 ;  /* 0x000000b100e07308 */ /* 0x000fe20000000800 */
[----:B------:R-:W-:Y:S02]  /*c060*/  FADD.FTZ R130, R20, R6 ;  /* 0x0000000614827221 */ /* 0x000fe40000010000 */
[----:B------:R-:W1:Y:S01]  /*c070*/  LDSM.16.MT88.4 R20, [R181] ;  /* 0x00000000b514783b */ /* 0x000e620000004200 */
[C---:B------:R-:W-:Y:S02]  /*c080*/  FMUL.FTZ R12, R2.reuse, R124 ;  /* 0x0000007c020c7220 */ /* 0x040fe40000410000 */
[C---:B------:R-:W-:Y:S02]  /*c090*/  FMUL.FTZ R13, R2.reuse, R125 ;  /* 0x0000007d020d7220 */ /* 0x040fe40000410000 */
[C---:B------:R-:W-:Y:S02]  /*c0a0*/  FMUL.FTZ R24, R2.reuse, R120 ;  /* 0x0000007802187220 */ /* 0x040fe40000410000 */
[----:B------:R2:W-:Y:S01]  /*c0b0*/  MUFU.EX2 R196, R0 ;  /* 0x0000000000c47308 */ /* 0x0005e20000000800 */
[C---:B------:R-:W-:Y:S01]  /*c0c0*/  FMUL.FTZ R25, R2.reuse, R121 ;  /* 0x0000007902197220 */ /* 0x040fe20000410000 */
[----:B------:R-:W-:Y:S01]  /*c0d0*/  LDSM.16.MT88.4 R124, [R181+0x1000] ;  /* 0x00100000b57c783b */ /* 0x000fe20000004200 */
[C---:B------:R-:W-:Y:S02]  /*c0e0*/  FMUL.FTZ R28, R2.reuse, R116 ;  /* 0x00000074021c7220 */ /* 0x040fe40000410000 */
[C---:B------:R-:W-:Y:S02]  /*c0f0*/  FMUL.FTZ R29, R2.reuse, R117 ;  /* 0x00000075021d7220 */ /* 0x040fe40000410000 */
[C---:B------:R-:W-:Y:S02]  /*c100*/  FMUL.FTZ R40, R2.reuse, R112 ;  /* 0x0000007002287220 */ /* 0x040fe40000410000 */
[C---:B------:R-:W-:Y:S01]  /*c110*/  FMUL.FTZ R41, R2.reuse, R113 ;  /* 0x0000007102297220 */ /* 0x040fe20000410000 */
[----:B------:R-:W-:Y:S01]  /*c120*/  LDSM.16.MT88.4 R116, [R181+0x400] ;  /* 0x00040000b574783b */ /* 0x000fe20000004200 */
[C---:B------:R-:W-:Y:S01]  /*c130*/  FMUL.FTZ R45, R2.reuse, R109 ;  /* 0x0000006d022d7220 */ /* 0x040fe20000410000 */
[----:B------:R-:W-:Y:S01]  /*c140*/  MUFU.EX2 R177, R195 ;  /* 0x000000c300b17308 */ /* 0x000fe20000000800 */
[C---:B------:R-:W-:Y:S02]  /*c150*/  FMUL.FTZ R56, R2.reuse, R56 ;  /* 0x0000003802387220 */ /* 0x040fe40000410000 */
[C---:B------:R-:W-:Y:S02]  /*c160*/  FMUL.FTZ R57, R2.reuse, R57 ;  /* 0x0000003902397220 */ /* 0x040fe40000410000 */
[C---:B------:R-:W-:Y:S01]  /*c170*/  FMUL.FTZ R60, R2.reuse, R60 ;  /* 0x0000003c023c7220 */ /* 0x040fe20000410000 */
[----:B------:R-:W3:Y:S01]  /*c180*/  LDSM.16.MT88.4 R112, [R181+0xc00] ;  /* 0x000c0000b570783b */ /* 0x000ee20000004200 */
[C---:B------:R-:W-:Y:S02]  /*c190*/  FMUL.FTZ R61, R2.reuse, R61 ;  /* 0x0000003d023d7220 */ /* 0x040fe40000410000 */
[C---:B------:R-:W-:Y:S02]  /*c1a0*/  FMUL.FTZ R72, R2.reuse, R72 ;  /* 0x0000004802487220 */ /* 0x040fe40000410000 */
[C---:B------:R-:W-:Y:S02]  /*c1b0*/  FMUL.FTZ R73, R2.reuse, R73 ;  /* 0x0000004902497220 */ /* 0x040fe40000410000 */
[C---:B------:R-:W-:Y:S01]  /*c1c0*/  FMUL.FTZ R76, R2.reuse, R76 ;  /* 0x0000004c024c7220 */ /* 0x040fe20000410000 */
[----:B------:R-:W-:Y:S01]  /*c1d0*/  LDSM.16.MT88.4 R120, [R182+0x400] ;  /* 0x00040000b678783b */ /* 0x000fe20000004200 */
[C---:B------:R-:W-:Y:S02]  /*c1e0*/  FMUL.FTZ R77, R2.reuse, R77 ;  /* 0x0000004d024d7220 */ /* 0x040fe40000410000 */
[C---:B------:R-:W-:Y:S02]  /*c1f0*/  FMUL.FTZ R8, R2.reuse, R128 ;  /* 0x0000008002087220 */ /* 0x040fe40000410000 */
[C---:B------:R-:W-:Y:S02]  /*c200*/  FMUL.FTZ R9, R2.reuse, R129 ;  /* 0x0000008102097220 */ /* 0x040fe40000410000 */
[C---:B------:R-:W-:Y:S02]  /*c210*/  FMUL.FTZ R88, R2.reuse, R88 ;  /* 0x0000005802587220 */ /* 0x040fe40000410000 */
[C---:B------:R-:W-:Y:S02]  /*c220*/  FMUL.FTZ R89, R2.reuse, R89 ;  /* 0x0000005902597220 */ /* 0x040fe40000410000 */
[C---:B------:R-:W-:Y:S02]  /*c230*/  FMUL.FTZ R92, R2.reuse, R92 ;  /* 0x0000005c025c7220 */ /* 0x040fe40000410000 */
[----:B------:R-:W-:Y:S02]  /*c240*/  FMUL.FTZ R93, R2, R93 ;  /* 0x0000005d025d7220 */ /* 0x000fe40000410000 */
[----:B------:R-:W-:Y:S02]  /*c250*/  FFMA.FTZ R2, R3, R223, R18 ;  /* 0x000000df03027223 */ /* 0x000fe40000010012 */
[----:B--2---:R-:W-:Y:S01]  /*c260*/  FFMA.FTZ R0, R201, c[0x0][0x2d0], -R107 ;  /* 0x0000b400c9007a23 */ /* 0x004fe2000001086b */
[----:B------:R-:W-:Y:S01]  /*c270*/  MUFU.EX2 R223, R166 ;  /* 0x000000a600df7308 */ /* 0x000fe20000000800 */
[----:B------:R-:W-:Y:S02]  /*c280*/  FADD.FTZ R165, R17, R2 ;  /* 0x0000000211a57221 */ /* 0x000fe40000010000 */
[C---:B------:R-:W-:Y:S02]  /*c290*/  FMUL.FTZ R6, R3.reuse, R134 ;  /* 0x0000008603067220 */ /* 0x040fe40000410000 */
[----:B------:R-:W-:Y:S02]  /*c2a0*/  FMUL.FTZ R17, R100, R137 ;  /* 0x0000008964117220 */ /* 0x000fe40000410000 */
[C---:B------:R-:W-:Y:S02]  /*c2b0*/  FMUL.FTZ R18, R3.reuse, R138 ;  /* 0x0000008a03127220 */ /* 0x040fe40000410000 */
[C---:B------:R-:W-:Y:S01]  /*c2c0*/  FMUL.FTZ R19, R3.reuse, R139 ;  /* 0x0000008b03137220 */ /* 0x040fe20000410000 */
[----:B------:R-:W2:Y:S01]  /*c2d0*/  MUFU.EX2 R2, R4 ;  /* 0x0000000400027308 */ /* 0x000ea20000000800 */
[----:B------:R-:W-:Y:S02]  /*c2e0*/  FADD.FTZ R129, R32, R16 ;  /* 0x0000001020817221 */ /* 0x000fe40000010000 */
[C---:B------:R-:W-:Y:S02]  /*c2f0*/  FMUL.FTZ R16, R100.reuse, R136 ;  /* 0x0000008864107220 */ /* 0x040fe40000410000 */
[C---:B------:R-:W-:Y:S01]  /*c300*/  FMUL.FTZ R32, R100.reuse, R144 ;  /* 0x0000009064207220 */ /* 0x040fe20000410000 */
[----:B------:R-:W-:Y:S01]  /*c310*/  LDSM.16.MT88.4 R136, [R181+0x800] ;  /* 0x00080000b588783b */ /* 0x000fe20000004200 */
[C---:B------:R-:W-:Y:S02]  /*c320*/  FMUL.FTZ R33, R100.reuse, R145 ;  /* 0x0000009164217220 */ /* 0x040fe40000410000 */
[C---:B------:R-:W-:Y:S01]  /*c330*/  FMUL.FTZ R34, R3.reuse, R146 ;  /* 0x0000009203227220 */ /* 0x040fe20000410000 */
[----:B------:R-:W4:Y:S01]  /*c340*/  MUFU.EX2 R197, R0 ;  /* 0x0000000000c57308 */ /* 0x000f220000000800 */
[C---:B------:R-:W-:Y:S02]  /*c350*/  FMUL.FTZ R35, R3.reuse, R147 ;  /* 0x0000009303237220 */ /* 0x040fe40000410000 */
[C---:B------:R-:W-:Y:S01]  /*c360*/  FMUL.FTZ R48, R100.reuse, R152 ;  /* 0x0000009864307220 */ /* 0x040fe20000410000 */
[----:B------:R-:W-:Y:S01]  /*c370*/  LDSM.16.MT88.4 R144, [R182+0x800] ;  /* 0x00080000b690783b */ /* 0x000fe20000004200 */
[C---:B------:R-:W-:Y:S02]  /*c380*/  FMUL.FTZ R49, R100.reuse, R153 ;  /* 0x0000009964317220 */ /* 0x040fe40000410000 */
[C---:B------:R-:W-:Y:S02]  /*c390*/  FMUL.FTZ R50, R3.reuse, R154 ;  /* 0x0000009a03327220 */ /* 0x040fe40000410000 */
[C---:B------:R-:W-:Y:S01]  /*c3a0*/  FMUL.FTZ R51, R3.reuse, R155 ;  /* 0x0000009b03337220 */ /* 0x040fe20000410000 */
[----:B------:R-:W-:Y:S01]  /*c3b0*/  MUFU.EX2 R134, R172 ;  /* 0x000000ac00867308 */ /* 0x000fe20000000800 */
[C---:B------:R-:W-:Y:S01]  /*c3c0*/  FMUL.FTZ R52, R100.reuse, R52 ;  /* 0x0000003464347220 */ /* 0x040fe20000410000 */
[----:B------:R-:W-:Y:S01]  /*c3d0*/  LDSM.16.MT88.4 R152, [R181+0x1400] ;  /* 0x00140000b598783b */ /* 0x000fe20000004200 */
[----:B------:R-:W-:Y:S01]  /*c3e0*/  FMUL.FTZ R53, R100, R53 ;  /* 0x0000003564357220 */ /* 0x000fe20000410000 */
[C---:B--2---:R-:W-:Y:S01]  /*c3f0*/  F2FP.PACK_AB R109, R2.reuse, R7 ;  /* 0x00000007026d723e */ /* 0x044fe200000000ff */
[----:B------:R-:W-:Y:S02]  /*c400*/  FADD.FTZ R128, R2, R5 ;  /* 0x0000000502807221 */ /* 0x000fe40000010000 */
[C---:B------:R-:W-:Y:S02]  /*c410*/  FMUL.FTZ R4, R100.reuse, R132 ;  /* 0x0000008464047220 */ /* 0x040fe40000410000 */
[C---:B------:R-:W-:Y:S01]  /*c420*/  FMUL.FTZ R5, R100.reuse, R133 ;  /* 0x0000008564057220 */ /* 0x040fe20000410000 */
[----:B------:R-:W-:Y:S01]  /*c430*/  MUFU.EX2 R172, R167 ;  /* 0x000000a700ac7308 */ /* 0x000fe20000000800 */
[C---:B------:R-:W-:Y:S02]  /*c440*/  FMUL.FTZ R7, R3.reuse, R135 ;  /* 0x0000008703077220 */ /* 0x040fe40000410000 */
[----:B------:R-:W-:Y:S01]  /*c450*/  FMUL.FTZ R54, R3, R54 ;  /* 0x0000003603367220 */ /* 0x000fe20000410000 */
[----:B----4-:R-:W-:Y:S01]  /*c460*/  F2FP.PACK_AB R111, R197, R196 ;  /* 0x000000c4c56f723e */ /* 0x010fe200000000ff */
[C---:B------:R-:W-:Y:S02]  /*c470*/  FMUL.FTZ R55, R3.reuse, R55 ;  /* 0x0000003703377220 */ /* 0x040fe40000410000 */
[C---:B------:R-:W-:Y:S01]  /*c480*/  FMUL.FTZ R64, R100.reuse, R64 ;  /* 0x0000004064407220 */ /* 0x040fe20000410000 */
[-C--:B-1----:R-:W-:Y:S02]  /*c490*/  HMMA.16816.F32 R4, R156, R20.reuse, R4 ;  /* 0x000000149c04723c */ /* 0x082fe40000001804 */
[----:B------:R-:W-:Y:S03]  /*c4a0*/  MUFU.EX2 R135, R209 ;  /* 0x000000d100877308 */ /* 0x000fe60000000800 */
[C---:B------:R-:W-:Y:S02]  /*c4b0*/  FMUL.FTZ R65, R100.reuse, R65 ;  /* 0x0000004164417220 */ /* 0x040fe40000410000 */
[C---:B------:R-:W-:Y:S01]  /*c4c0*/  FMUL.FTZ R66, R3.reuse, R66 ;  /* 0x0000004203427220 */ /* 0x040fe20000410000 */
[C---:B------:R-:W-:Y:S04]  /*c4d0*/  HMMA.16816.F32 R8, R108.reuse, R20, R8 ;  /* 0x000000146c08723c */ /* 0x040fe80000001808 */
[C---:B------:R-:W-:Y:S01]  /*c4e0*/  FMUL.FTZ R67, R3.reuse, R67 ;  /* 0x0000004303437220 */ /* 0x040fe20000410000 */
[----:B------:R-:W-:Y:S01]  /*c4f0*/  MUFU.EX2 R133, R161 ;  /* 0x000000a100857308 */ /* 0x000fe20000000800 */
[C---:B------:R-:W-:Y:S02]  /*c500*/  FMUL.FTZ R68, R100.reuse, R68 ;  /* 0x0000004464447220 */ /* 0x040fe40000410000 */
[-C--:B------:R-:W-:Y:S04]  /*c510*/  HMMA.16816.F32 R12, R108, R22.reuse, R12 ;  /* 0x000000166c0c723c */ /* 0x080fe8000000180c */
[C---:B------:R-:W-:Y:S02]  /*c520*/  FMUL.FTZ R69, R100.reuse, R69 ;  /* 0x0000004564457220 */ /* 0x040fe40000410000 */
[C---:B------:R-:W-:Y:S01]  /*c530*/  FMUL.FTZ R70, R3.reuse, R70 ;  /* 0x0000004603467220 */ /* 0x040fe20000410000 */
        /* <DEDUP_REMOVED lines=9> */
[----:B------:R-:W-:Y:S01]  /*c5d0*/  FMUL.FTZ R81, R100, R81 ;  /* 0x0000005164517220 */ /* 0x000fe20000410000 */
[-C--:B------:R-:W-:Y:S01]  /*c5e0*/  HMMA.16816.F32 R20, R156, R36.reuse, R20 ;  /* 0x000000249c14723c */ /* 0x080fe20000001814 */
[----:B------:R-:W-:Y:S02]  /*c5f0*/  MUFU.EX2 R142, R170 ;  /* 0x000000aa008e7308 */ /* 0x000fe40000000800 */
[C---:B------:R-:W-:Y:S02]  /*c600*/  FMUL.FTZ R82, R3.reuse, R82 ;  /* 0x0000005203527220 */ /* 0x040fe40000410000 */
[----:B------:R-:W-:Y:S02]  /*c610*/  FMUL.FTZ R83, R3, R83 ;  /* 0x0000005303537220 */ /* 0x000fe40000410000 */
[----:B------:R-:W-:Y:S01]  /*c620*/  FADD.FTZ R2, R199, R130 ;  /* 0x00000082c7027221 */ /* 0x000fe20000010000 */
[C---:B------:R-:W-:Y:S03]  /*c630*/  HMMA.16816.F32 R24, R108.reuse, R36, R24 ;  /* 0x000000246c18723c */ /* 0x040fe60000001818 */
[----:B------:R-:W-:Y:S01]  /*c640*/  MUFU.EX2 R141, R160 ;  /* 0x000000a0008d7308 */ /* 0x000fe20000000800 */
[----:B------:R-:W-:Y:S02]  /*c650*/  FADD.FTZ R129, R221, R129 ;  /* 0x00000081dd817221 */ /* 0x000fe40000010000 */
[--C-:B------:R-:W-:Y:S02]  /*c660*/  FFMA.FTZ R0, R206, c[0x0][0x2d0], -R107.reuse ;  /* 0x0000b400ce007a23 */ /* 0x100fe4000001086b */
[-C--:B------:R-:W-:Y:S04]  /*c670*/  HMMA.16816.F32 R28, R108, R38.reuse, R28 ;  /* 0x000000266c1c723c */ /* 0x080fe8000000181c */
[C---:B------:R-:W-:Y:S01]  /*c680*/  FMUL.FTZ R36, R100.reuse, R148 ;  /* 0x0000009464247220 */ /* 0x040fe20000410000 */
[----:B------:R1:W-:Y:S01]  /*c690*/  MUFU.EX2 R131, R0 ;  /* 0x0000000000837308 */ /* 0x0003e20000000800 */
[C---:B------:R-:W-:Y:S02]  /*c6a0*/  FMUL.FTZ R37, R100.reuse, R149 ;  /* 0x0000009564257220 */ /* 0x040fe40000410000 */
[C---:B------:R-:W-:Y:S04]  /*c6b0*/  HMMA.16816.F32 R32, R156.reuse, R38, R32 ;  /* 0x000000269c20723c */ /* 0x040fe80000001820 */
[C---:B------:R-:W-:Y:S02]  /*c6c0*/  FMUL.FTZ R96, R100.reuse, R96 ;  /* 0x0000006064607220 */ /* 0x040fe40000410000 */
[C---:B------:R-:W-:Y:S01]  /*c6d0*/  FMUL.FTZ R97, R100.reuse, R97 ;  /* 0x0000006164617220 */ /* 0x040fe20000410000 */
[----:B------:R-:W-:Y:S01]  /*c6e0*/  MUFU.EX2 R170, R216 ;  /* 0x000000d800aa7308 */ /* 0x000fe20000000800 */
[C---:B------:R-:W-:Y:S04]  /*c6f0*/  FMUL.FTZ R38, R3.reuse, R150 ;  /* 0x0000009603267220 */ /* 0x040fe80000410000 */
[C---:B------:R-:W-:Y:S02]  /*c700*/  FMUL.FTZ R39, R3.reuse, R151 ;  /* 0x0000009703277220 */ /* 0x040fe40000410000 */
[C---:B------:R-:W-:Y:S02]  /*c710*/  FMUL.FTZ R98, R3.reuse, R98 ;  /* 0x0000006203627220 */ /* 0x040fe40000410000 */
[----:B------:R-:W-:Y:S01]  /*c720*/  FMUL.FTZ R99, R3, R99 ;  /* 0x0000006303637220 */ /* 0x000fe20000410000 */
[----:B------:R-:W-:Y:S01]  /*c730*/  MUFU.EX2 R178, R215 ;  /* 0x000000d700b27308 */ /* 0x000fe20000000800 */
[----:B------:R-:W-:Y:S01]  /*c740*/  FMUL.FTZ R84, R100, R84 ;  /* 0x0000005464547220 */ /* 0x000fe20000410000 */
[-C--:B---3--:R-:W-:Y:S03]  /*c750*/  HMMA.16816.F32 R36, R156, R112.reuse, R36 ;  /* 0x000000709c24723c */ /* 0x088fe60000001824 */
[--C-:B-1----:R-:W-:Y:S02]  /*c760*/  FFMA.FTZ R0, R208, c[0x0][0x2d0], -R107.reuse ;  /* 0x0000b400d0007a23 */ /* 0x102fe4000001086b */
[----:B------:R-:W-:Y:S02]  /*c770*/  FMUL.FTZ R85, R100, R85 ;  /* 0x0000005564557220 */ /* 0x000fe40000410000 */
[----:B------:R-:W-:Y:S01]  /*c780*/  FFMA.FTZ R100, R171, c[0x0][0x2d0], -R107 ;  /* 0x0000b400ab647a23 */ /* 0x000fe2000001086b */
[C---:B------:R-:W-:Y:S01]  /*c790*/  HMMA.16816.F32 R40, R108.reuse, R112, R40 ;  /* 0x000000706c28723c */ /* 0x040fe20000001828 */
[----:B------:R1:W-:Y:S03]  /*c7a0*/  MUFU.EX2 R132, R0 ;  /* 0x0000000000847308 */ /* 0x0003e60000000800 */
[C---:B------:R-:W-:Y:S02]  /*c7b0*/  FMUL.FTZ R86, R3.reuse, R86 ;  /* 0x0000005603567220 */ /* 0x040fe40000410000 */
[----:B------:R-:W-:Y:S02]  /*c7c0*/  FMUL.FTZ R87, R3, R87 ;  /* 0x0000005703577220 */ /* 0x000fe40000410000 */
[-C--:B------:R-:W-:Y:S03]  /*c7d0*/  HMMA.16816.F32 R44, R108, R114.reuse, R44 ;  /* 0x000000726c2c723c */ /* 0x080fe6000000182c */
[----:B------:R-:W-:Y:S01]  /*c7e0*/  MUFU.EX2 R166, R100 ;  /* 0x0000006400a67308 */ /* 0x000fe20000000800 */
[----:B------:R-:W-:Y:S02]  /*c7f0*/  FADD.FTZ R3, R220, R165 ;  /* 0x000000a5dc037221 */ /* 0x000fe40000010000 */
[--C-:B------:R-:W-:Y:S02]  /*c800*/  FFMA.FTZ R106, R168, c[0x0][0x2d0], -R107.reuse ;  /* 0x0000b400a86a7a23 */ /* 0x100fe4000001086b */
[C---:B------:R-:W-:Y:S01]  /*c810*/  HMMA.16816.F32 R48, R156.reuse, R114, R48 ;  /* 0x000000729c30723c */ /* 0x040fe20000001830 */
[----:B------:R-:W2:Y:S04]  /*c820*/  LDSM.16.MT88.4 R112, [R182+0xc00] ;  /* 0x000c0000b670783b */ /* 0x000ea80000004200 */
[----:B------:R-:W3:Y:S01]  /*c830*/  MUFU.EX2 R165, R101 ;  /* 0x0000006500a57308 */ /* 0x000ee20000000800 */
[--C-:B-1----:R-:W-:Y:S09]  /*c840*/  FFMA.FTZ R0, R205, c[0x0][0x2d0], -R107.reuse ;  /* 0x0000b400cd007a23 */ /* 0x102ff2000001086b */
[----:B------:R1:W-:Y:S10]  /*c850*/  MUFU.EX2 R202, R0 ;  /* 0x0000000000ca7308 */ /* 0x0003f40000000800 */
[----:B------:R-:W-:Y:S01]  /*c860*/  MUFU.EX2 R168, R175 ;  /* 0x000000af00a87308 */ /* 0x000fe20000000800 */
[----:B---3--:R-:W-:Y:S09]  /*c870*/  F2FP.PACK_AB R161, R165, R166 ;  /* 0x000000a6a5a1723e */ /* 0x008ff200000000ff */
[----:B------:R-:W3:Y:S01]  /*c880*/  MUFU.EX2 R171, R173 ;  /* 0x000000ad00ab7308 */ /* 0x000ee20000000800 */
[--C-:B-1----:R-:W-:Y:S01]  /*c890*/  FFMA.FTZ R0, R207, c[0x0][0x2d0], -R107.reuse ;  /* 0x0000b400cf007a23 */ /* 0x102fe2000001086b */
[-C--:B--2---:R-:W-:Y:S03]  /*c8a0*/  HMMA.16816.F32 R52, R156, R112.reuse, R52 ;  /* 0x000000709c34723c */ /* 0x084fe60000001834 */
[----:B------:R-:W-:Y:S05]  /*c8b0*/  FFMA.FTZ R107, R163, c[0x0][0x2d0], -R107 ;  /* 0x0000b400a36b7a23 */ /* 0x000fea000001086b */
[----:B------:R1:W-:Y:S01]  /*c8c0*/  MUFU.EX2 R201, R0 ;  /* 0x0000000000c97308 */ /* 0x0003e20000000800 */
[C---:B------:R-:W-:Y:S09]  /*c8d0*/  HMMA.16816.F32 R56, R108.reuse, R112, R56 ;  /* 0x000000706c38723c */ /* 0x040ff20000001838 */
[----:B------:R-:W2:Y:S01]  /*c8e0*/  MUFU.EX2 R167, R176 ;  /* 0x000000b000a77308 */ /* 0x000ea20000000800 */
[-C--:B------:R-:W-:Y:S03]  /*c8f0*/  HMMA.16816.F32 R60, R108, R114.reuse, R60 ;  /* 0x000000726c3c723c */ /* 0x080fe6000000183c */
[----:B---3--:R-:W-:Y:S05]  /*c900*/  F2FP.PACK_AB R160, R171, R168 ;  /* 0x000000a8aba0723e */ /* 0x008fea00000000ff */
[C---:B------:R-:W-:Y:S01]  /*c910*/  HMMA.16816.F32 R64, R156.reuse, R114, R64 ;  /* 0x000000729c40723c */ /* 0x040fe20000001840 */
[----:B------:R-:W3:Y:S01]  /*c920*/  LDSM.16.MT88.4 R112, [R181+0x1800] ;  /* 0x00180000b570783b */ /* 0x000ee20000004200 */
[----:B------:R4:W-:Y:S02]  /*c930*/  MUFU.EX2 R164, R106 ;  /* 0x0000006a00a47308 */ /* 0x0009e40000000800 */
[----:B-1----:R-:W-:Y:S02]  /*c940*/  FADD.FTZ R0, R196, R128 ;  /* 0x00000080c4007221 */ /* 0x002fe40000010000 */
[----:B------:R-:W-:Y:S02]  /*c950*/  FADD.FTZ R128, R222, R3 ;  /* 0x00000003de807221 */ /* 0x000fe40000010000 */
[----:B------:R-:W-:Y:S04]  /*c960*/  FADD.FTZ R3, R198, R2 ;  /* 0x00000002c6037221 */ /* 0x000fe80000010000 */
[----:B------:R-:W-:Y:S01]  /*c970*/  FADD.FTZ R100, R134, R128 ;  /* 0x0000008086647221 */ /* 0x000fe20000010000 */
[----:B------:R-:W-:Y:S01]  /*c980*/  MUFU.EX2 R196, R214 ;  /* 0x000000d600c47308 */ /* 0x000fe20000000800 */
[----:B------:R-:W-:Y:S01]  /*c990*/  FADD.FTZ R3, R133, R3 ;  /* 0x0000000385037221 */ /* 0x000fe20000010000 */
[----:B--2---:R-:W-:Y:S01]  /*c9a0*/  F2FP.PACK_AB R162, R167, R172 ;  /* 0x000000aca7a2723e */ /* 0x004fe200000000ff */
[----:B------:R-:W-:Y:S02]  /*c9b0*/  FADD.FTZ R2, R197, R0 ;  /* 0x00000000c5027221 */ /* 0x000fe40000010000 */
[----:B------:R-:W-:Y:S02]  /*c9c0*/  FADD.FTZ R0, R135, R129 ;  /* 0x0000008187007221 */ /* 0x000fe40000010000 */
[----:B------:R-:W-:Y:S02]  /*c9d0*/  FADD.FTZ R2, R131, R2 ;  /* 0x0000000283027221 */ /* 0x000fe40000010000 */
[----:B------:R-:W-:Y:S01]  /*c9e0*/  FADD.FTZ R101, R142, R100 ;  /* 0x000000648e657221 */ /* 0x000fe20000010000 */
[----:B------:R-:W-:Y:S01]  /*c9f0*/  MUFU.EX2 R197, R213 ;  /* 0x000000d500c57308 */ /* 0x000fe20000000800 */
[----:B------:R-:W-:Y:S02]  /*ca00*/  FADD.FTZ R100, R132, R2 ;  /* 0x0000000284647221 */ /* 0x000fe40000010000 */
[----:B----4-:R-:W-:Y:S02]  /*ca10*/  FADD.FTZ R106, R140, R0 ;  /* 0x000000008c6a7221 */ /* 0x010fe40000010000 */
[----:B------:R-:W-:Y:S02]  /*ca20*/  FADD.FTZ R0, R141, R3 ;  /* 0x000000038d007221 */ /* 0x000fe40000010000 */
[----:B------:R-:W-:Y:S02]  /*ca30*/  FADD.FTZ R3, R224, R106 ;  /* 0x0000006ae0037221 */ /* 0x000fe40000010000 */
[----:B------:R-:W-:Y:S01]  /*ca40*/  FADD.FTZ R2, R223, R101 ;  /* 0x00000065df027221 */ /* 0x000fe20000010000 */
[----:B------:R-:W1:Y:S01]  /*ca50*/  MUFU.EX2 R107, R107 ;  /* 0x0000006b006b7308 */ /* 0x000e620000000800 */
[----:B------:R-:W-:Y:S01]  /*ca60*/  MOV R101, R102 ;  /* 0x0000006600657202 */ /* 0x000fe20000000f00 */
[----:B------:R-:W-:Y:S02]  /*ca70*/  FADD.FTZ R0, R209, R0 ;  /* 0x00000000d1007221 */ /* 0x000fe40000010000 */
[----:B------:R-:W-:Y:S02]  /*ca80*/  FADD.FTZ R3, R227, R3 ;  /* 0x00000003e3037221 */ /* 0x000fe40000010000 */
[----:B------:R-:W-:Y:S01]  /*ca90*/  FADD.FTZ R2, R226, R2 ;  /* 0x00000002e2027221 */ /* 0x000fe20000010000 */
[-C--:B---3--:R-:W-:Y:S03]  /*caa0*/  HMMA.16816.F32 R68, R156, R112.reuse, R68 ;  /* 0x000000709c44723c */ /* 0x088fe60000001844 */
[----:B------:R-:W-:Y:S05]  /*cab0*/  FADD.FTZ R0, R225, R0 ;  /* 0x00000000e1007221 */ /* 0x000fea0000010000 */
[C---:B------:R-:W-:Y:S08]  /*cac0*/  HMMA.16816.F32 R72, R108.reuse, R112, R72 ;  /* 0x000000706c48723c */ /* 0x040ff00000001848 */
[-C--:B------:R-:W-:Y:S04]  /*cad0*/  HMMA.16816.F32 R76, R108, R114.reuse, R76 ;  /* 0x000000726c4c723c */ /* 0x080fe8000000184c */
[----:B-1----:R-:W-:Y:S04]  /*cae0*/  F2FP.PACK_AB R163, R107, R164 ;  /* 0x000000a46ba3723e */ /* 0x002fe800000000ff */
        /* <DEDUP_REMOVED lines=9> */
[----:B------:R-:W-:Y:S02]  /*cb80*/  F2FP.PACK_AB R109, R142, R134 ;  /* 0x000000868e6d723e */ /* 0x000fe400000000ff */
[----:B------:R-:W-:Y:S02]  /*cb90*/  F2FP.PACK_AB R110, R227, R224 ;  /* 0x000000e0e36e723e */ /* 0x000fe400000000ff */
[----:B------:R-:W-:Y:S04]  /*cba0*/  F2FP.PACK_AB R111, R226, R223 ;  /* 0x000000dfe26f723e */ /* 0x000fe800000000ff */
[----:B------:R-:W-:Y:S02]  /*cbb0*/  F2FP.PACK_AB R114, R225, R209 ;  /* 0x000000d1e172723e */ /* 0x000fe400000000ff */
[----:B------:R-:W-:Y:S01]  /*cbc0*/  F2FP.PACK_AB R115, R201, R202 ;  /* 0x000000cac973723e */ /* 0x000fe200000000ff */
[-C--:B------:R-:W-:Y:S05]  /*cbd0*/  HMMA.16816.F32 R4, R108, R116.reuse, R4 ;  /* 0x000000746c04723c */ /* 0x080fea0000001804 */
[----:B------:R-:W-:Y:S02]  /*cbe0*/  F2FP.PACK_AB R156, R178, R170 ;  /* 0x000000aab29c723e */ /* 0x000fe400000000ff */
[----:B------:R-:W-:Y:S01]  /*cbf0*/  F2FP.PACK_AB R157, R174, R169 ;  /* 0x000000a9ae9d723e */ /* 0x000fe200000000ff */
[C---:B------:R-:W-:Y:S04]  /*cc00*/  HMMA.16816.F32 R8, R112.reuse, R116, R8 ;  /* 0x000000747008723c */ /* 0x040fe80000001808 */
[----:B------:R-:W-:Y:S02]  /*cc10*/  F2FP.PACK_AB R158, R197, R196 ;  /* 0x000000c4c59e723e */ /* 0x000fe400000000ff */
[----:B------:R-:W-:Y:S02]  /*cc20*/  F2FP.PACK_AB R159, R179, R177 ;  /* 0x000000b1b39f723e */ /* 0x000fe400000000ff */
        /* <DEDUP_REMOVED lines=62> */
[-C--:B---3--:R-:W-:Y:S04]  /*d010*/  HMMA.16816.F32 R84, R156, R12.reuse, R84 ;  /* 0x0000000c9c54723c */ /* 0x088fe80000001854 */
[----:B------:R-:W-:Y:S01]  /*d020*/  FADD.FTZ R2, R164, R6 ;  /* 0x00000006a4027221 */ /* 0x000fe20000010000 */
[----:B------:R-:W-:Y:S01]  /*d030*/  MOV R203, R0 ;  /* 0x0000000000cb7202 */ /* 0x000fe20000000f00 */
[----:B------:R-:W-:Y:S02]  /*d040*/  FADD.FTZ R230, R197, R5 ;  /* 0x00000005c5e67221 */ /* 0x000fe40000010000 */
[C---:B------:R-:W-:Y:S04]  /*d050*/  HMMA.16816.F32 R88, R160.reuse, R12, R88 ;  /* 0x0000000ca058723c */ /* 0x040fe80000001858 */
[----:B------:R-:W-:Y:S02]  /*d060*/  FADD.FTZ R223, R179, R4 ;  /* 0x00000004b3df7221 */ /* 0x000fe40000010000 */
[----:B------:R-:W-:Y:S02]  /*d070*/  FADD.FTZ R224, R167, R3 ;  /* 0x00000003a7e07221 */ /* 0x000fe40000010000 */
[-C--:B------:R-:W-:Y:S04]  /*d080*/  HMMA.16816.F32 R92, R160, R14.reuse, R92 ;  /* 0x0000000ea05c723c */ /* 0x080fe8000000185c */
[----:B------:R-:W-:Y:S04]  /*d090*/  FADD.FTZ R225, R107, R2 ;  /* 0x000000026be17221 */ /* 0x000fe80000010000 */
[----:B------:R-:W-:Y:S01]  /*d0a0*/  HMMA.16816.F32 R96, R156, R14, R96 ;  /* 0x0000000e9c60723c */ /* 0x000fe20000001860 */
[----:B------:R-:W-:Y:S07]  /*d0b0*/  @!UPT UIADD3 URZ, URZ, URZ, URZ ;  /* 0x0000003f3f3ff290 */ /* 0x000fee000fffe03f */
[----:B------:R-:W-:-:S11]  /*d0c0*/  @P0 BRA `(.L_x_1407) ;  /* 0xffffcf4000000947 */ /* 0x000fd6000383ffff */
.L_x_1395:
[----:B------:R-:W-:Y:S05]  /*d0d0*/  BRA.DIV ~URZ, `(.L_x_1408) ;  /* 0x00007e727f007947 */ /* 0x000fea000b800000 */
[----:B------:R1:W2:Y:S02]  /*d0e0*/  SHFL.BFLY PT, R0, R230, 0x2, 0x1f ;  /* 0x0c401f00e6007f89 */ /* 0x0002a400000e0000 */
.L_x_1509:
        /* <DEDUP_REMOVED lines=15> */
.L_x_1510:
        /* <DEDUP_REMOVED lines=61> */
[----:B------:R-:W-:Y:S02]  /*d5b0*/  FMUL.FTZ R49, R2, R57 ;  /* 0x0000003902317220 */ /* 0x000fe40000410000 */
        /* <DEDUP_REMOVED lines=72> */
.L_x_1356:
        /* <DEDUP_REMOVED lines=19> */
.L_x_1411:
[----:B--2---:R-:W-:Y:S05]  /*db70*/  BSYNC B0 ;  /* 0x0000000000007941 */ /* 0x004fea0003800000 */
.L_x_1410:
[----:B------:R-:W-:Y:S01]  /*db80*/  PRMT R0, R0, 0x9910, RZ ;  /* 0x0000991000007816 */ /* 0x000fe200000000ff */
[----:B------:R-:W-:Y:S01]  /*db90*/  BSSY B1, `(.L_x_1412) ;  /* 0x00003ad000017945 */ /* 0x000fe20003800000 */
[----:B-----5:R-:W-:Y:S02]  /*dba0*/  IMAD.MOV.U32 R74, RZ, RZ, R6 ;  /* 0x000000ffff4a7224 */ /* 0x020fe400078e0006 */
[----:B------:R-:W-:-:S13]  /*dbb0*/  ISETP.NE.AND P0, PT, R0, RZ, PT ;  /* 0x000000ff0000720c */ /* 0x000fda0003f05270 */
[----:B------:R-:W-:Y:S05]  /*dbc0*/  @!P0 BRA `(.L_x_1413) ;  /* 0x00002db000008947 */ /* 0x000fea0003800000 */
[----:B-1----:R-:W2:Y:S04]  /*dbd0*/  LDL R6, [R1+0x10] ;  /* 0x0000100001067983 */ /* 0x002ea80000100800 */
[----:B------:R-:W3:Y:S04]  /*dbe0*/  LDL R11, [R1+0x14] ;  /* 0x00001400010b7983 */ /* 0x000ee80000100800 */
[----:B------:R-:W4:Y:S04]  /*dbf0*/  LDL R10, [R1+0x1c] ;  /* 0x00001c00010a7983 */ /* 0x000f280000100800 */
[----:B------:R-:W4:Y:S04]  /*dc00*/  LDL.LU R9, [R1+0x20] ;  /* 0x0000200001097983 */ /* 0x000f280000300800 */
[----:B------:R-:W4:Y:S04]  /*dc10*/  LDL R8, [R1+0x18] ;  /* 0x0000180001087983 */ /* 0x000f280000100800 */
[----:B------:R-:W4:Y:S01]  /*dc20*/  LDL.LU R7, [R1+0x24] ;  /* 0x0000240001077983 */ /* 0x000f220000300800 */
        /* <DEDUP_REMOVED lines=8> */
[----:B------:R-:W-:Y:S01]  /*dcb0*/  ISETP.NE.AND.EX P2, PT, RZ, c[0x0][0x504], PT, P2 ;  /* 0x00014100ff007a0c */ /* 0x000fe20003f45320 */
        /* <DEDUP_REMOVED lines=78> */
[----:B------:R-:W-:Y:S02]  /*e1a0*/  ISETP.NE.U32.AND P3, PT, RZ, c[0x0][0x508], PT ;  /* 0x00014200ff007a0c */ /* 0x000fe40003f65070 */
[----:B---3--:R-:W-:-:S02]  /*e1b0*/  F2FP.PACK_AB R2, R81, R80 ;  /* 0x000000505102723e */ /* 0x008fc400000000ff */
[----:B------:R-:W-:Y:S02]  /*e1c0*/  ISETP.NE.AND.EX P3, PT, RZ, c[0x0][0x50c], PT, P3 ;  /* 0x00014300ff007a0c */ /* 0x000fe40003f65330 */
[----:B----4-:R-:W-:Y:S01]  /*e1d0*/  F2FP.PACK_AB R0, R169, R168 ;  /* 0x000000a8a900723e */ /* 0x010fe200000000ff */
[----:B------:R-:W-:-:S04]  /*e1e0*/  IMAD.MOV.U32 R11, RZ, RZ, c[0x0][0x388] ;  /* 0x0000e200ff0b7624 */ /* 0x000fc800078e00ff */
[----:B------:R1:W-:Y:S04]  /*e1f0*/  STS [R10+0x4080], R0 ;  /* 0x004080000a007388 */ /* 0x0003e80000000800 */
[----:B------:R3:W-:Y:S04]  /*e200*/  STS [R10+0x4280], R4 ;  /* 0x004280040a007388 */ /* 0x0007e80000000800 */
[----:B------:R4:W-:Y:S04]  /*e210*/  STS [R8+0x4000], R3 ;  /* 0x0040000308007388 */ /* 0x0009e80000000800 */
[----:B------:R4:W-:Y:S01]  /*e220*/  STS [R8+0x4200], R2 ;  /* 0x0042000208007388 */ /* 0x0009e20000000800 */
[----:B-1----:R-:W-:-:S02]  /*e230*/  F2FP.PACK_AB R0, R57, R56 ;  /* 0x000000383900723e */ /* 0x002fc400000000ff */
[----:B---3--:R-:W-:-:S03]  /*e240*/  @P3 IADD3 R4, P0, R9, c[0x0][0x508], RZ ;  /* 0x0001420009043a10 */ /* 0x008fc60007f1e0ff */
[----:B------:R1:W-:Y:S01]  /*e250*/  STS [R10+0x5080], R0 ;  /* 0x005080000a007388 */ /* 0x0003e20000000800 */
[----:B----4-:R-:W-:Y:S02]  /*e260*/  F2FP.PACK_AB R3, R27, R26 ;  /* 0x0000001a1b03723e */ /* 0x010fe400000000ff */
[----:B------:R-:W-:Y:S02]  /*e270*/  @P3 IADD3.X R5, R7, c[0x0][0x50c], RZ, P0, !PT ;  /* 0x0001430007053a10 */ /* 0x000fe400007fe4ff */
[----:B------:R-:W-:-:S05]  /*e280*/  F2FP.PACK_AB R2, R33, R32 ;  /* 0x000000202102723e */ /* 0x000fca00000000ff */
[----:B------:R3:W-:Y:S01]  /*e290*/  STS [R10+0x5280], R2 ;  /* 0x005280020a007388 */ /* 0x0007e20000000800 */
[----:B-1----:R-:W-:-:S05]  /*e2a0*/  F2FP.PACK_AB R0, R29, R28 ;  /* 0x0000001c1d00723e */ /* 0x002fca00000000ff */
[----:B------:R1:W-:Y:S04]  /*e2b0*/  STS [R8+0x5000], R0 ;  /* 0x0050000008007388 */ /* 0x0003e80000000800 */
[----:B------:R4:W-:Y:S04]  /*e2c0*/  STS [R8+0x5200], R3 ;  /* 0x0052000308007388 */ /* 0x0009e80000000800 */
[----:B------:R-:W-:Y:S01]  /*e2d0*/  BAR.SYNC.DEFER_BLOCKING 0x1, 0x80 ;  /* 0x0042000000007b1d */ /* 0x000fe20000010000 */
[----:B---3--:R-:W-:Y:S01]  /*e2e0*/  IADD3 R2, P1, R9, c[0x0][0x500], RZ ;  /* 0x0001400009027a10 */ /* 0x008fe20007f3e0ff */
[----:B-1----:R-:W-:-:S03]  /*e2f0*/  IMAD.MOV.U32 R0, RZ, RZ, RZ ;  /* 0x000000ffff007224 */ /* 0x002fc600078e00ff */
[----:B----4-:R-:W-:Y:S01]  /*e300*/  IADD3.X R3, R7, c[0x0][0x504], RZ, P1, !PT ;  /* 0x0001410007037a10 */ /* 0x010fe20000ffe4ff */
[----:B------:R1:W5:Y:S04]  /*e310*/  @P3 LDG.E R11, [R4.64] ;  /* 0x00000006040b3981 */ /* 0x000368000c1e1900 */
[----:B------:R3:W5:Y:S01]  /*e320*/  @P2 LDG.E R0, [R2.64] ;  /* 0x0000000602002981 */ /* 0x000762000c1e1900 */
[----:B--2---:R-:W-:-:S04]  /*e330*/  ISETP.NE.AND P0, PT, R6, RZ, PT ;  /* 0x000000ff0600720c */ /* 0x004fc80003f05270 */
[----:B-1----:R-:W-:Y:S01]  /*e340*/  SEL R5, R6, c[0x0][0x3d4], P0 ;  /* 0x0000f50006057a07 */ /* 0x002fe20000000000 */
[----:B------:R-:W-:Y:S05]  /*e350*/  @P3 BRA `(.L_x_1414) ;  /* 0x0000004000003947 */ /* 0x000fea0003800000 */
[----:B---3--:R-:W-:Y:S05]  /*e360*/  @!P2 BRA `(.L_x_1414) ;  /* 0x000000300000a947 */ /* 0x008fea0003800000 */
[----:B------:R1:W2:Y:S04]  /*e370*/  LDG.E R4, [R2.64] ;  /* 0x0000000602047981 */ /* 0x0002a8000c1e1900 */
[----:B-1----:R-:W2:Y:S02]  /*e380*/  LDG.E R2, [R2.64+0x4] ;  /* 0x0000040602027981 */ /* 0x002ea4000c1e1900 */
[----:B--2--5:R-:W-:Y:S02]  /*e390*/  IADD3 R11, -R4, R2, RZ ;  /* 0x00000002040b7210 */ /* 0x024fe40007ffe1ff */
.L_x_1414:
[----:B---3--:R-:W2:Y:S04]  /*e3a0*/  LDL.LU R4, [R1+0x34] ;  /* 0x0000340001047983 */ /* 0x008ea80000300800 */
[----:B------:R-:W3:Y:S04]  /*e3b0*/  LDL.LU R3, [R1+0x8] ;  /* 0x0000080001037983 */ /* 0x000ee80000300800 */
[----:B------:R-:W4:Y:S01]  /*e3c0*/  LDL R18, [R1+0x30] ;  /* 0x0000300001127983 */ /* 0x000f220000100800 */
[----:B------:R-:W-:Y:S01]  /*e3d0*/  IMAD.MOV.U32 R2, RZ, RZ, 0x368 ;  /* 0x00000368ff027424 */ /* 0x000fe200078e00ff */
[----:B------:R-:W-:Y:S01]  /*e3e0*/  ISETP.GT.AND P3, PT, R5, 0x1, PT ;  /* 0x000000010500780c */ /* 0x000fe20003f64270 */
[----:B------:R-:W-:Y:S01]  /*e3f0*/  IMAD.IADD R10, R251, 0x1, R249 ;  /* 0x00000001fb0a7824 */ /* 0x000fe200078e02f9 */
[----:B------:R-:W4:Y:S01]  /*e400*/  LDL R75, [R1+0x3c] ;  /* 0x00003c00014b7983 */ /* 0x000f220000100800 */
[----:B------:R-:W-:-:S02]  /*e410*/  ISETP.NE.U32.AND P0, PT, RZ, c[0x0][0x500], PT ;  /* 0x00014000ff007a0c */ /* 0x000fc40003f05070 */
[----:B------:R-:W-:Y:S02]  /*e420*/  SEL R2, R2, 0x328, P3 ;  /* 0x0000032802027807 */ /* 0x000fe40001800000 */
[----:B------:R-:W-:Y:S02]  /*e430*/  ISETP.NE.AND.EX P0, PT, RZ, c[0x0][0x504], PT, P0 ;  /* 0x00014100ff007a0c */ /* 0x000fe40003f05300 */
[----:B------:R1:W2:Y:S08]  /*e440*/  LDC.64 R6, c[0x0][R2+0x170] ;  /* 0x00005c0002067b82 */ /* 0x0002b00000000a00 */
[----:B------:R1:W2:Y:S08]  /*e450*/  LDC.64 R14, c[0x0][R2+0x168] ;  /* 0x00005a00020e7b82 */ /* 0x0002b00000000a00 */
[----:B------:R1:W2:Y:S08]  /*e460*/  LDC.64 R16, c[0x0][R2+0x178] ;  /* 0x00005e0002107b82 */ /* 0x0002b00000000a00 */
[----:B------:R1:W2:Y:S02]  /*e470*/  LDC.64 R20, c[0x0][R2+0x160] ;  /* 0x0000580002147b82 */ /* 0x0002a40000000a00 */
        /* <DEDUP_REMOVED lines=8> */
[----:B--2---:R-:W-:Y:S01]  /*e500*/  SEL R5, R4, RZ, !P0 ;  /* 0x000000ff04057207 */ /* 0x004fe20004000000 */
[----:B------:R-:W-:Y:S01]  /*e510*/  IMAD R4, R7, R2, RZ ;  /* 0x0000000207047224 */ /* 0x000fe200078e02ff */
[----:B---3--:R-:W-:-:S03]  /*e520*/  LOP3.LUT R3, R3, 0xffff, RZ, 0xc0, !PT ;  /* 0x0000ffff03037812 */ /* 0x008fc600078ec0ff */
[----:B------:R-:W-:Y:S02]  /*e530*/  IMAD R13, R6, R5, R4 ;  /* 0x00000005060d7224 */ /* 0x000fe400078e0204 */
[----:B------:R-:W-:-:S04]  /*e540*/  @P2 IMAD.HI.U32 R5, R10, c[0x0][0x4ec], RZ ;  /* 0x00013b000a052a27 */ /* 0x000fc800078e00ff */
[----:B------:R-:W-:-:S04]  /*e550*/  IMAD.WIDE.U32 R6, R6, R2, RZ ;  /* 0x0000000206067225 */ /* 0x000fc800078e00ff */
[----:B------:R-:W-:-:S04]  /*e560*/  IMAD.WIDE.U32 R8, R14, R3, RZ ;  /* 0x000000030e087225 */ /* 0x000fc800078e00ff */
[----:B------:R-:W-:Y:S01]  /*e570*/  IMAD.MOV.U32 R4, RZ, RZ, R10 ;  /* 0x000000ffff047224 */ /* 0x000fe200078e000a */
[----:B------:R-:W-:Y:S01]  /*e580*/  @P2 SHF.R.U32.HI R4, RZ, c[0x0][0x4f0], R5 ;  /* 0x00013c00ff042a19 */ /* 0x000fe20000011605 */
[----:B------:R-:W-:Y:S01]  /*e590*/  IMAD R12, R15, R3, RZ ;  /* 0x000000030f0c7224 */ /* 0x000fe200078e02ff */
[----:B----4-:R-:W-:Y:S02]  /*e5a0*/  SEL R5, R18, RZ, P3 ;  /* 0x000000ff12057207 */ /* 0x010fe40001800000 */
        /* <DEDUP_REMOVED lines=34> */
[----:B----4-:R-:W-:-:S05]  /*e7d0*/  IMAD.IADD R5, R75, 0x1, R249 ;  /* 0x000000014b057824 */ /* 0x010fca00078e02f9 */
        /* <DEDUP_REMOVED lines=18> */
[----:B-1----:R-:W-:Y:S01]  /*e900*/  IADD3 R8, R231, R249, RZ ;  /* 0x000000f9e7087210 */ /* 0x002fe20007ffe0ff */
[----:B------:R-:W-:-:S04]  /*e910*/  IMAD.WIDE.U32 R6, R0, c[0x0][0x3a0], RZ ;  /* 0x0000e80000067a25 */ /* 0x000fc800078e00ff */
[----:B------:R-:W-:Y:S01]  /*e920*/  IMAD R0, R0, c[0x0][0x3a4], R5 ;  /* 0x0000e90000007a24 */ /* 0x000fe200078e0205 */
[----:B------:R-:W-:Y:S01]  /*e930*/  MOV R5, R8 ;  /* 0x0000000800057202 */ /* 0x000fe20000000f00 */
        /* <DEDUP_REMOVED lines=39> */
.L_x_1511:
[----:B------:R-:W-:Y:S05]  /*ebb0*/  BRA.DIV ~URZ, `(.L_x_1417) ;  /* 0x000066827f007947 */ /* 0x000fea000b800000 */
[----:B------:R3:W4:Y:S02]  /*ebc0*/  SHFL.IDX PT, R0, R12, RZ, 0x1c1f ;  /* 0x001c1fff0c007589 */ /* 0x00072400000e0000 */
.L_x_1512:
        /* <DEDUP_REMOVED lines=19> */
.L_x_1419:
[----:B------:R-:W-:Y:S05]  /*ed00*/  BSYNC B0 ;  /* 0x0000000000007941 */ /* 0x000fea0003800000 */
.L_x_1418:
[----:B------:R-:W-:Y:S05]  /*ed10*/  BRA.DIV ~URZ, `(.L_x_1420) ;  /* 0x000065827f007947 */ /* 0x000fea000b800000 */
[----:B--2---:R2:W1:Y:S04]  /*ed20*/  SHFL.IDX PT, R5, R10, 0x1, 0x1c1f ;  /* 0x003c1f000a057f89 */ /* 0x00446800000e0000 */
[----:B----4-:R2:W4:Y:S02]  /*ed30*/  SHFL.IDX PT, R0, R12, 0x1, 0x1c1f ;  /* 0x003c1f000c007f89 */ /* 0x01052400000e0000 */
.L_x_1513:
        /* <DEDUP_REMOVED lines=19> */
.L_x_1422:
[----:B------:R-:W-:Y:S05]  /*ee70*/  BSYNC B0 ;  /* 0x0000000000007941 */ /* 0x000fea0003800000 */
.L_x_1421:
[----:B------:R-:W-:Y:S05]  /*ee80*/  BRA.DIV ~URZ, `(.L_x_1423) ;  /* 0x000064d27f007947 */ /* 0x000fea000b800000 */
[----:B-1----:R1:W2:Y:S02]  /*ee90*/  SHFL.IDX PT, R5, R10, 0x2, 0x1c1f ;  /* 0x005c1f000a057f89 */ /* 0x0022a400000e0000 */
.L_x_1514:
[----:B------:R-:W-:Y:S05]  /*eea0*/  BRA.DIV ~URZ, `(.L_x_1424) ;  /* 0x000065227f007947 */ /* 0x000fea000b800000 */
[----:B----4-:R4:W1:Y:S02]  /*eeb0*/  SHFL.IDX PT, R0, R12, 0x2, 0x1c1f ;  /* 0x005c1f000c007f89 */ /* 0x01086400000e0000 */
.L_x_1515:
        /* <DEDUP_REMOVED lines=19> */
.L_x_1426:
[----:B------:R-:W-:Y:S05]  /*eff0*/  BSYNC B0 ;  /* 0x0000000000007941 */ /* 0x000fea0003800000 */
.L_x_1425:
[----:B------:R-:W-:Y:S05]  /*f000*/  BRA.DIV ~URZ, `(.L_x_1427) ;  /* 0x000064227f007947 */ /* 0x000fea000b800000 */
[----:B-1----:R1:W3:Y:S04]  /*f010*/  SHFL.IDX PT, R6, R10, 0x3, 0x1c1f ;  /* 0x007c1f000a067f89 */ /* 0x0022e800000e0000 */
[----:B------:R1:W4:Y:S02]  /*f020*/  SHFL.IDX PT, R0, R12, 0x3, 0x1c1f ;  /* 0x007c1f000c007f89 */ /* 0x00032400000e0000 */
.L_x_1516:
        /* <DEDUP_REMOVED lines=20> */
.L_x_1415:
        /* <DEDUP_REMOVED lines=33> */
.L_x_1517:
[----:B------:R-:W-:Y:S05]  /*f380*/  BRA.DIV ~URZ, `(.L_x_1430) ;  /* 0x000061d27f007947 */ /* 0x000fea000b800000 */
[----:B------:R3:W4:Y:S02]  /*f390*/  SHFL.IDX PT, R0, R12, RZ, 0x1c1f ;  /* 0x001c1fff0c007589 */ /* 0x00072400000e0000 */
.L_x_1518:
        /* <DEDUP_REMOVED lines=34> */
[C---:B------:R-:W-:Y:S01]  /*f5c0*/  IADD3 R11, R250.reuse, 0x30, RZ ;  /* 0x00000030fa0b7810 */ /* 0x040fe20007ffe0ff */
        /* <DEDUP_REMOVED lines=25> */
[----:B----4-:R-:W-:-:S04]  /*f760*/  @!P3 LEA R6, P2, R9, R0, 0x2 ;  /* 0x000000000906b211 */ /* 0x010fc800078410ff */
        /* <DEDUP_REMOVED lines=8> */
[----:B------:R-:W-:-:S03]  /*f7f0*/  ISETP.GE.AND P2, PT, R10, c[0x0][0x3c8], PT ;  /* 0x0000f2000a007a0c */ /* 0x000fc60003f46270 */
[----:B------:R2:W-:Y:S01]  /*f800*/  @!P1 ST.E.64 [R2.64], R106 ;  /* 0x0000006a02009985 */ /* 0x0005e2000c101b06 */
[----:B------:R-:W-:-:S04]  /*f810*/  @!P6 LEA R8, P1, R11, R0, 0x2 ;  /* 0x000000000b08e211 */ /* 0x000fc800078210ff */
        /* <DEDUP_REMOVED lines=12> */
.L_x_1432:
[----:B------:R-:W-:Y:S05]  /*f8e0*/  BSYNC B0 ;  /* 0x0000000000007941 */ /* 0x000fea0003800000 */
.L_x_1431:
[----:B------:R-:W-:Y:S05]  /*f8f0*/  BRA.DIV ~URZ, `(.L_x_1433) ;  /* 0x00005cc27f007947 */ /* 0x000fea000b800000 */
[----:B--2---:R2:W1:Y:S04]  /*f900*/  SHFL.IDX PT, R4, R5, 0x1, 0x1c1f ;  /* 0x003c1f0005047f89 */ /* 0x00446800000e0000 */
[----:B----4-:R2:W4:Y:S02]  /*f910*/  SHFL.IDX PT, R0, R12, 0x1, 0x1c1f ;  /* 0x003c1f000c007f89 */ /* 0x01052400000e0000 */
.L_x_1519:
[----:B------:R-:W-:Y:S01]  /*f920*/  BSSY B0, `(.L_x_1434) ;  /* 0x0000054000007945 */ /* 0x000fe20003800000 */
[----:B------:R-:W-:Y:S05]  /*f930*/  @P0 BRA `(.L_x_1435) ;  /* 0x0000052000000947 */ /* 0x000fea0003800000 */
[C---:B------:R-:W-:Y:S02]  /*f940*/  ISETP.GE.AND P2, PT, R250.reuse, c[0x0][0x3c8], PT ;  /* 0x0000f200fa007a0c */ /* 0x040fe40003f46270 */
[C---:B------:R-:W-:Y:S02]  /*f950*/  IADD3 R10, R250.reuse, 0x8, RZ ;  /* 0x00000008fa0a7810 */ /* 0x040fe40007ffe0ff */
[----:B------:R-:W-:Y:S02]  /*f960*/  IADD3 R13, R250, 0x10, RZ ;  /* 0x00000010fa0d7810 */ /* 0x000fe40007ffe0ff */
[----:B------:R-:W-:-:S02]  /*f970*/  ISETP.GE.AND P6, PT, R10, c[0x0][0x3c8], PT ;  /* 0x0000f2000a007a0c */ /* 0x000fc40003fc6270 */
[----:B------:R-:W-:Y:S02]  /*f980*/  ISETP.GE.AND P1, PT, R13, c[0x0][0x3c8], PT ;  /* 0x0000f2000d007a0c */ /* 0x000fe40003f26270 */
[C---:B------:R-:W-:Y:S02]  /*f990*/  IADD3 R9, R250.reuse, 0x18, RZ ;  /* 0x00000018fa097810 */ /* 0x040fe40007ffe0ff */
[----:B------:R-:W-:Y:S02]  /*f9a0*/  SHF.R.S32.HI R6, RZ, 0x1f, R250 ;  /* 0x0000001fff067819 */ /* 0x000fe400000114fa */
[C---:B----4-:R-:W-:Y:S02]  /*f9b0*/  @!P2 LEA R2, P3, R250.reuse, R0, 0x2 ;  /* 0x00000000fa02a211 */ /* 0x050fe400078610ff */
[----:B------:R-:W-:Y:S02]  /*f9c0*/  IADD3 R11, R250, 0x8, RZ ;  /* 0x00000008fa0b7810 */ /* 0x000fe40007ffe0ff */
[----:B------:R-:W-:-:S02]  /*f9d0*/  ISETP.GE.AND P0, PT, R9, c[0x0][0x3c8], PT ;  /* 0x0000f20009007a0c */ /* 0x000fc40003f06270 */
[----:B-1----:R-:W-:Y:S02]  /*f9e0*/  @!P2 LEA.HI.X R3, R250, R4, R6, 0x2, P3 ;  /* 0x00000004fa03a211 */ /* 0x002fe400018f1406 */
[----:B------:R-:W-:Y:S02]  /*f9f0*/  SHF.R.S32.HI R11, RZ, 0x1f, R11 ;  /* 0x0000001fff0b7819 */ /* 0x000fe4000001140b */
[----:B------:R-:W-:Y:S01]  /*fa00*/  @!P6 LEA R6, P3, R10, R0, 0x2 ;  /* 0x000000000a06e211 */ /* 0x000fe200078610ff */
[----:B------:R1:W-:Y:S01]  /*fa10*/  @!P2 ST.E.64 [R2.64], R140 ;  /* 0x0000008c0200a985 */ /* 0x0003e2000c101b06 */
[C---:B------:R-:W-:Y:S02]  /*fa20*/  IADD3 R14, R250.reuse, 0x10, RZ ;  /* 0x00000010fa0e7810 */ /* 0x040fe40007ffe0ff */
[----:B------:R-:W-:Y:S02]  /*fa30*/  IADD3 R8, R250, 0x20, RZ ;  /* 0x00000020fa087810 */ /* 0x000fe40007ffe0ff */
[----:B------:R-:W-:-:S02]  /*fa40*/  @!P6 LEA.HI.X R7, R10, R4, R11, 0x2, P3 ;  /* 0x000000040a07e211 */ /* 0x000fc400018f140b */
[----:B------:R-:W-:Y:S02]  /*fa50*/  SHF.R.S32.HI R14, RZ, 0x1f, R14 ;  /* 0x0000001fff0e7819 */ /* 0x000fe4000001140e */
[----:B------:R-:W-:Y:S01]  /*fa60*/  ISETP.GE.AND P2, PT, R8, c[0x0][0x3c8], PT ;  /* 0x0000f20008007a0c */ /* 0x000fe20003f46270 */
[----:B------:R4:W-:Y:S01]  /*fa70*/  @!P6 ST.E.64 [R6.64], R144 ;  /* 0x000000900600e985 */ /* 0x0009e2000c101b06 */
[C---:B------:R-:W-:Y:S02]  /*fa80*/  IADD3 R10, R250.reuse, 0x18, RZ ;  /* 0x00000018fa0a7810 */ /* 0x040fe40007ffe0ff */
[----:B------:R-:W-:Y:S02]  /*fa90*/  IADD3 R11, R250, 0x28, RZ ;  /* 0x00000028fa0b7810 */ /* 0x000fe40007ffe0ff */
        /* <DEDUP_REMOVED lines=11> */
[----:B------:R-:W-:Y:S01]  /*fb50*/  IADD3 R14, R250, 0x28, RZ ;  /* 0x00000028fa0e7810 */ /* 0x000fe20007ffe0ff */
[----:B------:R1:W-:Y:S01]  /*fb60*/  @!P1 ST.E.64 [R2.64], R142 ;  /* 0x0000008e02009985 */ /* 0x0003e2000c101b06 */
        /* <DEDUP_REMOVED lines=9> */
[----:B------:R-:W-:Y:S02]  /*fc00*/  SHF.R.S32.HI R16, RZ, 0x1f, R16 ;  /* 0x0000001fff107819 */ /* 0x000fe40000011410 */
[----:B-1----:R-:W-:-:S04]  /*fc10*/  @!P2 LEA R2, P3, R8, R0, 0x2 ;  /* 0x000000000802a211 */ /* 0x002fc800078610ff */
[----:B------:R-:W-:Y:S02]  /*fc20*/  @!P2 LEA.HI.X R3, R8, R4, R9, 0x2, P3 ;  /* 0x000000040803a211 */ /* 0x000fe400018f1409 */
[----:B------:R-:W-:-:S03]  /*fc30*/  @!P6 LEA R8, P3, R11, R0, 0x2 ;  /* 0x000000000b08e211 */ /* 0x000fc600078610ff */
[----:B------:R1:W-:Y:S01]  /*fc40*/  @!P2 ST.E.64 [R2.64], R132 ;  /* 0x000000840200a985 */ /* 0x0003e2000c101b06 */
[----:B------:R-:W-:Y:S02]  /*fc50*/  @!P6 LEA.HI.X R9, R11, R4, R14, 0x2, P3 ;  /* 0x000000040b09e211 */ /* 0x000fe400018f140e */
[----:B------:R-:W-:Y:S02]  /*fc60*/  ISETP.GE.AND P3, PT, R17, c[0x0][0x3c8], PT ;  /* 0x0000f20011007a0c */ /* 0x000fe40003f66270 */
[C---:B----4-:R-:W-:Y:S01]  /*fc70*/  @!P1 LEA R6, P2, R13.reuse, R0, 0x2 ;  /* 0x000000000d069211 */ /* 0x050fe200078410ff */
[----:B------:R4:W-:Y:S01]  /*fc80*/  @!P6 ST.E.64 [R8.64], R134 ;  /* 0x000000860800e985 */ /* 0x0009e2000c101b06 */
[C---:B------:R-:W-:Y:S02]  /*fc90*/  IADD3 R14, R250.reuse, 0x48, RZ ;  /* 0x00000048fa0e7810 */ /* 0x040fe40007ffe0ff */
[----:B------:R-:W-:Y:S02]  /*fca0*/  IADD3 R11, R250, 0x38, RZ ;  /* 0x00000038fa0b7810 */ /* 0x000fe40007ffe0ff */
[----:B------:R-:W-:-:S02]  /*fcb0*/  @!P1 LEA.HI.X R7, R13, R4, R15, 0x2, P2 ;  /* 0x000000040d079211 */ /* 0x000fc400010f140f */
[----:B------:R-:W-:Y:S02]  /*fcc0*/  ISETP.GE.AND P2, PT, R14, c[0x0][0x3c8], PT ;  /* 0x0000f2000e007a0c */ /* 0x000fe40003f46270 */
[----:B------:R-:W-:Y:S01]  /*fcd0*/  SHF.R.S32.HI R11, RZ, 0x1f, R11 ;  /* 0x0000001fff0b7819 */ /* 0x000fe2000001140b */
[----:B------:R5:W-:Y:S01]  /*fce0*/  @!P1 ST.E.64 [R6.64], R136 ;  /* 0x0000008806009985 */ /* 0x000be2000c101b06 */
[C---:B------:R-:W-:Y:S02]  /*fcf0*/  IADD3 R15, R250.reuse, 0x50, RZ ;  /* 0x00000050fa0f7810 */ /* 0x040fe40007ffe0ff */
[----:B------:R-:W-:Y:S02]  /*fd00*/  IADD3 R13, R250, 0x58, RZ ;  /* 0x00000058fa0d7810 */ /* 0x000fe40007ffe0ff */
[----:B------:R-:W-:Y:S02]  /*fd10*/  ISETP.GE.AND P1, PT, R15, c[0x0][0x3c8], PT ;  /* 0x0000f2000f007a0c */ /* 0x000fe40003f26270 */
[----:B-1----:R-:W-:-:S04]  /*fd20*/  @!P0 LEA R2, P6, R10, R0, 0x2 ;  /* 0x000000000a028211 */ /* 0x002fc800078c10ff */
[----:B------:R-:W-:Y:S02]  /*fd30*/  @!P0 LEA.HI.X R3, R10, R4, R11, 0x2, P6 ;  /* 0x000000040a038211 */ /* 0x000fe400030f140b */
[----:B------:R-:W-:-:S03]  /*fd40*/  @!P3 LEA R10, P6, R17, R0, 0x2 ;  /* 0x00000000110ab211 */ /* 0x000fc600078c10ff */
[----:B------:R1:W-:Y:S01]  /*fd50*/  @!P0 ST.E.64 [R2.64], R138 ;  /* 0x0000008a02008985 */ /* 0x0003e2000c101b06 */
[----:B------:R-:W-:Y:S02]  /*fd60*/  @!P3 LEA.HI.X R11, R17, R4, R18, 0x2, P6 ;  /* 0x00000004110bb211 */ /* 0x000fe400030f1412 */
[C---:B----4-:R-:W-:Y:S02]  /*fd70*/  @!P2 LEA R8, P6, R14.reuse, R0, 0x2 ;  /* 0x000000000e08a211 */ /* 0x050fe400078c10ff */
[----:B------:R-:W-:Y:S01]  /*fd80*/  ISETP.GE.AND P0, PT, R13, c[0x0][0x3c8], PT ;  /* 0x0000f2000d007a0c */ /* 0x000fe20003f06270 */
[----:B------:R4:W-:Y:S01]  /*fd90*/  @!P3 ST.E.64 [R10.64], R150 ;  /* 0x000000960a00b985 */ /* 0x0009e2000c101b06 */
[----:B------:R-:W-:Y:S02]  /*fda0*/  @!P2 LEA.HI.X R9, R14, R4, R16, 0x2, P6 ;  /* 0x000000040e09a211 */ /* 0x000fe400030f1410 */
[----:B------:R-:W-:Y:S02]  /*fdb0*/  IADD3 R16, R250, 0x50, RZ ;  /* 0x00000050fa107810 */ /* 0x000fe40007ffe0ff */
[----:B-----5:R-:W-:Y:S01]  /*fdc0*/  @!P1 LEA R6, P6, R15, R0, 0x2 ;  /* 0x000000000f069211 */ /* 0x020fe200078c10ff */
[----:B------:R4:W-:Y:S01]  /*fdd0*/  @!P2 ST.E.64 [R8.64], R146 ;  /* 0x000000920800a985 */ /* 0x0009e2000c101b06 */
[----:B------:R-:W-:-:S02]  /*fde0*/  SHF.R.S32.HI R16, RZ, 0x1f, R16 ;  /* 0x0000001fff107819 */ /* 0x000fc40000011410 */
[----:B------:R-:W-:Y:S02]  /*fdf0*/  IADD3 R14, R250, 0x58, RZ ;  /* 0x00000058fa0e7810 */ /* 0x000fe40007ffe0ff */
[----:B------:R-:W-:Y:S02]  /*fe00*/  @!P1 LEA.HI.X R7, R15, R4, R16, 0x2, P6 ;  /* 0x000000040f079211 */ /* 0x000fe400030f1410 */
[----:B------:R-:W-:-:S03]  /*fe10*/  SHF.R.S32.HI R14, RZ, 0x1f, R14 ;  /* 0x0000001fff0e7819 */ /* 0x000fc6000001140e */
[----:B------:R4:W-:Y:S01]  /*fe20*/  @!P1 ST.E.64 [R6.64], R82 ;  /* 0x0000005206009985 */ /* 0x0009e2000c101b06 */
[----:B-1----:R-:W-:-:S04]  /*fe30*/  @!P0 LEA R2, P6, R13, R0, 0x2 ;  /* 0x000000000d028211 */ /* 0x002fc800078c10ff */
[----:B------:R-:W-:-:S05]  /*fe40*/  @!P0 LEA.HI.X R3, R13, R4, R14, 0x2, P6 ;  /* 0x000000040d038211 */ /* 0x000fca00030f140e */
[----:B------:R4:W-:Y:S04]  /*fe50*/  @!P0 ST.E.64 [R2.64], R80 ;  /* 0x0000005002008985 */ /* 0x0009e8000c101b06 */
.L_x_1435:
[----:B------:R-:W-:Y:S05]  /*fe60*/  BSYNC B0 ;  /* 0x0000000000007941 */ /* 0x000fea0003800000 */
.L_x_1434:
[----:B------:R-:W-:Y:S05]  /*fe70*/  BRA.DIV ~URZ, `(.L_x_1436) ;  /* 0x000058027f007947 */ /* 0x000fea000b800000 */
[----:B-1----:R1:W2:Y:S02]  /*fe80*/  SHFL.IDX PT, R4, R5, 0x2, 0x1c1f ;  /* 0x005c1f0005047f89 */ /* 0x0022a400000e0000 */
.L_x_1520:
[----:B------:R-:W-:Y:S05]  /*fe90*/  BRA.DIV ~URZ, `(.L_x_1437) ;  /* 0x000058527f007947 */ /* 0x000fea000b800000 */
[----:B----4-:R4:W1:Y:S02]  /*fea0*/  SHFL.IDX PT, R0, R12, 0x2, 0x1c1f ;  /* 0x005c1f000c007f89 */ /* 0x01086400000e0000 */
.L_x_1521:
[----:B------:R-:W-:Y:S01]  /*feb0*/  BSSY B0, `(.L_x_1438) ;  /* 0x0000054000007945 */ /* 0x000fe20003800000 */
[----:B------:R-:W-:Y:S05]  /*fec0*/  @P4 BRA `(.L_x_1439) ;  /* 0x0000052000004947 */ /* 0x000fea0003800000 */
[C---:B------:R-:W-:Y:S02]  /*fed0*/  IADD3 R6, R250.reuse, 0x8, RZ ;  /* 0x00000008fa067810 */ /* 0x040fe40007ffe0ff */
[----:B------:R-:W-:Y:S02]  /*fee0*/  ISETP.GE.AND P0, PT, R250, c[0x0][0x3c8], PT ;  /* 0x0000f200fa007a0c */ /* 0x000fe40003f06270 */
[----:B------:R-:W-:Y:S02]  /*fef0*/  ISETP.GE.AND P1, PT, R6, c[0x0][0x3c8], PT ;  /* 0x0000f20006007a0c */ /* 0x000fe40003f26270 */
[C---:B------:R-:W-:Y:S02]  /*ff00*/  IADD3 R16, R250.reuse, 0x10, RZ ;  /* 0x00000010fa107810 */ /* 0x040fe40007ffe0ff */
[C---:B------:R-:W-:Y:S02]  /*ff10*/  IADD3 R10, R250.reuse, 0x18, RZ ;  /* 0x00000018fa0a7810 */ /* 0x040fe40007ffe0ff */
[----:B------:R-:W-:-:S02]  /*ff20*/  IADD3 R7, R250, 0x8, RZ ;  /* 0x00000008fa077810 */ /* 0x000fc40007ffe0ff */
[----:B------:R-:W-:Y:S02]  /*ff30*/  ISETP.GE.AND P2, PT, R16, c[0x0][0x3c8], PT ;  /* 0x0000f20010007a0c */ /* 0x000fe40003f46270 */
[----:B------:R-:W-:Y:S02]  /*ff40*/  SHF.R.S32.HI R11, RZ, 0x1f, R250 ;  /* 0x0000001fff0b7819 */ /* 0x000fe400000114fa */
[-C--:B-1----:R-:W-:Y:S02]  /*ff50*/  @!P0 LEA R2, P6, R250, R0.reuse, 0x2 ;  /* 0x00000000fa028211 */ /* 0x082fe400078c10ff */
[----:B------:R-:W-:Y:S02]  /*ff60*/  ISETP.GE.AND P4, PT, R10, c[0x0][0x3c8], PT ;  /* 0x0000f2000a007a0c */ /* 0x000fe40003f86270 */
[----:B------:R-:W-:Y:S02]  /*ff70*/  SHF.R.S32.HI R7, RZ, 0x1f, R7 ;  /* 0x0000001fff077819 */ /* 0x000fe40000011407 */
[----:B------:R-:W-:-:S02]  /*ff80*/  @!P1 LEA R8, P3, R6, R0, 0x2 ;  /* 0x0000000006089211 */ /* 0x000fc400078610ff */
[-C--:B--2---:R-:W-:Y:S02]  /*ff90*/  @!P0 LEA.HI.X R3, R250, R4.reuse, R11, 0x2, P6 ;  /* 0x00000004fa038211 */ /* 0x084fe400030f140b */
[----:B------:R-:W-:Y:S02]  /*ffa0*/  @!P1 LEA.HI.X R9, R6, R4, R7, 0x2, P3 ;  /* 0x0000000406099211 */ /* 0x000fe400018f1407 */
[C---:B------:R-:W-:Y:S01]  /*ffb0*/  IADD3 R14, R250.reuse, 0x20, RZ ;  /* 0x00000020fa0e7810 */ /* 0x040fe20007ffe0ff */
[----:B------:R1:W-:Y:S01]  /*ffc0*/  @!P0 ST.E.64 [R2.64], R36 ;  /* 0x0000002402008985 */ /* 0x0003e2000c101b06 */
[C---:B------:R-:W-:Y:S02]  /*ffd0*/  IADD3 R13, R250.reuse, 0x28, RZ ;  /* 0x00000028fa0d7810 */ /* 0x040fe40007ffe0ff */
[C---:B------:R-:W-:Y:S01]  /*ffe0*/  IADD3 R17, R250.reuse, 0x10, RZ ;  /* 0x00000010fa117810 */ /* 0x040fe20007ffe0ff */
[----:B------:R2:W-:Y:S01]  /*fff0*/  @!P1 ST.E.64 [R8.64], R38 ;  /* 0x0000002608009985 */ /* 0x0005e2000c101b06 */
[----:B------:R-:W-:-:S02]  /*10000*/  IADD3 R15, R250, 0x18, RZ ;  /* 0x00000018fa0f7810 */ /* 0x000fc40007ffe0ff */
[----:B------:R-:W-:Y:S02]  /*10010*/  ISETP.GE.AND P3, PT, R14, c[0x0][0x3c8], PT ;  /* 0x0000f2000e007a0c */ /* 0x000fe40003f66270 */
[----:B------:R-:W-:Y:S02]  /*10020*/  ISETP.GE.AND P1, PT, R13, c[0x0][0x3c8], PT ;  /* 0x0000f2000d007a0c */ /* 0x000fe40003f26270 */
[----:B------:R-:W-:Y:S02]  /*10030*/  @!P2 LEA R6, P0, R16, R0, 0x2 ;  /* 0x000000001006a211 */ /* 0x000fe400078010ff */
[----:B------:R-:W-:Y:S02]  /*10040*/  SHF.R.S32.HI R17, RZ, 0x1f, R17 ;  /* 0x0000001fff117819 */ /* 0x000fe40000011411 */
[----:B------:R-:W-:Y:S02]  /*10050*/  SHF.R.S32.HI R15, RZ, 0x1f, R15 ;  /* 0x0000001fff0f7819 */ /* 0x000fe4000001140f */
[----:B------:R-:W-:-:S02]  /*10060*/  IADD3 R11, R250, 0x30, RZ ;  /* 0x00000030fa0b7810 */ /* 0x000fc40007ffe0ff */
[----:B------:R-:W-:Y:S02]  /*10070*/  @!P2 LEA.HI.X R7, R16, R4, R17, 0x2, P0 ;  /* 0x000000041007a211 */ /* 0x000fe400000f1411 */
[----:B------:R-:W-:Y:S02]  /*10080*/  ISETP.GE.AND P0, PT, R11, c[0x0][0x3c8], PT ;  /* 0x0000f2000b007a0c */ /* 0x000fe40003f06270 */
[C---:B------:R-:W-:Y:S01]  /*10090*/  IADD3 R16, R250.reuse, 0x20, RZ ;  /* 0x00000020fa107810 */ /* 0x040fe20007ffe0ff */
[----:B------:R5:W-:Y:S01]  /*100a0*/  @!P2 ST.E.64 [R6.64], R40 ;  /* 0x000000280600a985 */ /* 0x000be2000c101b06 */
[----:B------:R-:W-:Y:S02]  /*100b0*/  IADD3 R17, R250, 0x48, RZ ;  /* 0x00000048fa117810 */ /* 0x000fe40007ffe0ff */
[----:B------:R-:W-:Y:S02]  /*100c0*/  SHF.R.S32.HI R16, RZ, 0x1f, R16 ;  /* 0x0000001fff107819 */ /* 0x000fe40000011410 */
[----:B-1----:R-:W-:-:S02]  /*100d0*/  @!P4 LEA R2, P6, R10, R0, 0x2 ;  /* 0x000000000a02c211 */ /* 0x002fc400078c10ff */
[----:B------:R-:W-:Y:S02]  /*100e0*/  IADD3 R18, R250, 0x48, RZ ;  /* 0x00000048fa127810 */ /* 0x000fe40007ffe0ff */
[----:B------:R-:W-:Y:S02]  /*100f0*/  @!P4 LEA.HI.X R3, R10, R4, R15, 0x2, P6 ;  /* 0x000000040a03c211 */ /* 0x000fe400030f140f */
[----:B------:R-:W-:Y:S02]  /*10100*/  IADD3 R15, R250, 0x28, RZ ;  /* 0x00000028fa0f7810 */ /* 0x000fe40007ffe0ff */
[----:B--2---:R-:W-:Y:S01]  /*10110*/  @!P3 LEA R8, P2, R14, R0, 0x2 ;  /* 0x000000000e08b211 */ /* 0x004fe200078410ff */
[----:B------:R1:W-:Y:S01]  /*10120*/  @!P4 ST.E.64 [R2.64], R42 ;  /* 0x0000002a0200c985 */ /* 0x0003e2000c101b06 */
[----:B------:R-:W-:Y:S02]  /*10130*/  SHF.R.S32.HI R15, RZ, 0x1f, R15 ;  /* 0x0000001fff0f7819 */ /* 0x000fe4000001140f */
[----:B------:R-:W-:-:S02]  /*10140*/  IADD3 R10, R250, 0x38, RZ ;  /* 0x00000038fa0a7810 */ /* 0x000fc40007ffe0ff */
[----:B------:R-:W-:Y:S02]  /*10150*/  @!P3 LEA.HI.X R9, R14, R4, R16, 0x2, P2 ;  /* 0x000000040e09b211 */ /* 0x000fe400010f1410 */
[----:B------:R-:W-:Y:S02]  /*10160*/  ISETP.GE.AND P4, PT, R10, c[0x0][0x3c8], PT ;  /* 0x0000f2000a007a0c */ /* 0x000fe40003f86270 */
[C---:B------:R-:W-:Y:S01]  /*10170*/  IADD3 R14, R250.reuse, 0x40, RZ ;  /* 0x00000040fa0e7810 */ /* 0x040fe20007ffe0ff */
[----:B------:R-:W-:Y:S01]  /*10180*/  @!P3 ST.E.64 [R8.64], R66 ;  /* 0x000000420800b985 */ /* 0x000fe2000c101b06 */
[----:B------:R-:W-:Y:S02]  /*10190*/  IADD3 R16, R250, 0x40, RZ ;  /* 0x00000040fa107810 */ /* 0x000fe40007ffe0ff */
[----:B------:R-:W-:Y:S02]  /*101a0*/  ISETP.GE.AND P3, PT, R14, c[0x0][0x3c8], PT ;  /* 0x0000f2000e007a0c */ /* 0x000fe40003f66270 */
[----:B-----5:R-:W-:-:S02]  /*101b0*/  @!P0 LEA R6, P2, R11, R0, 0x2 ;  /* 0x000000000b068211 */ /* 0x020fc400078410ff */
[----:B------:R-:W-:Y:S02]  /*101c0*/  SHF.R.S32.HI R16, RZ, 0x1f, R16 ;  /* 0x0000001fff107819 */ /* 0x000fe40000011410 */
        /* <DEDUP_REMOVED lines=10> */
[----:B------:R-:W-:Y:S01]  /*10270*/  ISETP.GE.AND P2, PT, R17, c[0x0][0x3c8], PT ;  /* 0x0000f20011007a0c */ /* 0x000fe20003f46270 */
[----:B------:R2:W-:Y:S01]  /*10280*/  @!P0 ST.E.64 [R6.64], R48 ;  /* 0x0000003006008985 */ /* 0x0005e2000c101b06 */
[----:B------:R-:W-:Y:S02]  /*10290*/  IADD3 R13, R250, 0x58, RZ ;  /* 0x00000058fa0d7810 */ /* 0x000fe40007ffe0ff */
[----:B------:R-:W-:Y:S02]  /*102a0*/  SHF.R.S32.HI R11, RZ, 0x1f, R11 ;  /* 0x0000001fff0b7819 */ /* 0x000fe4000001140b */
        /* <DEDUP_REMOVED lines=20> */
.L_x_1439:
[----:B------:R-:W-:Y:S05]  /*103f0*/  BSYNC B0 ;  /* 0x0000000000007941 */ /* 0x000fea0003800000 */
.L_x_1438:
[----:B------:R-:W-:Y:S05]  /*10400*/  BRA.DIV ~URZ, `(.L_x_1440) ;  /* 0x000053427f007947 */ /* 0x000fea000b800000 */
[----:B--2---:R2:W3:Y:S04]  /*10410*/  SHFL.IDX PT, R4, R5, 0x3, 0x1c1f ;  /* 0x007c1f0005047f89 */ /* 0x0044e800000e0000 */
[----:B-1----:R2:W1:Y:S02]  /*10420*/  SHFL.IDX PT, R0, R12, 0x3, 0x1c1f ;  /* 0x007c1f000c007f89 */ /* 0x00246400000e0000 */
.L_x_1522:
[----:B------:R-:W-:Y:S05]  /*10430*/  @P5 BRA `(.L_x_1428) ;  /* 0x0000122000005947 */ /* 0x000fea0003800000 */
[C---:B---3--:R-:W-:Y:S02]  /*10440*/  IADD3 R8, R250.reuse, 0x8, RZ ;  /* 0x00000008fa087810 */ /* 0x048fe40007ffe0ff */
[----:B------:R-:W-:Y:S02]  /*10450*/  ISETP.GE.AND P4, PT, R250, c[0x0][0x3c8], PT ;  /* 0x0000f200fa007a0c */ /* 0x000fe40003f86270 */
[----:B------:R-:W-:Y:S02]  /*10460*/  ISETP.GE.AND P3, PT, R8, c[0x0][0x3c8], PT ;  /* 0x0000f20008007a0c */ /* 0x000fe40003f66270 */
[----:B------:R-:W-:-:S02]  /*10470*/  IADD3 R15, R250, 0x10, RZ ;  /* 0x00000010fa0f7810 */ /* 0x000fc40007ffe0ff */
[C---:B--2-4-:R-:W-:Y:S02]  /*10480*/  IADD3 R12, R250.reuse, 0x18, RZ ;  /* 0x00000018fa0c7810 */ /* 0x054fe40007ffe0ff */
[----:B------:R-:W-:Y:S02]  /*10490*/  IADD3 R5, R250, 0x20, RZ ;  /* 0x00000020fa057810 */ /* 0x000fe40007ffe0ff */
[----:B------:R-:W-:Y:S02]  /*104a0*/  ISETP.GE.AND P2, PT, R15, c[0x0][0x3c8], PT ;  /* 0x0000f2000f007a0c */ /* 0x000fe40003f46270 */
[----:B------:R-:W-:Y:S02]  /*104b0*/  ISETP.GE.AND P1, PT, R12, c[0x0][0x3c8], PT ;  /* 0x0000f2000c007a0c */ /* 0x000fe40003f26270 */
[C---:B------:R-:W-:Y:S02]  /*104c0*/  IADD3 R9, R250.reuse, 0x8, RZ ;  /* 0x00000008fa097810 */ /* 0x040fe40007ffe0ff */
[----:B-1----:R-:W-:-:S02]  /*104d0*/  @!P4 LEA R6, P6, R250, R0, 0x2 ;  /* 0x00000000fa06c211 */ /* 0x002fc400078c10ff */
[----:B------:R-:W-:Y:S02]  /*104e0*/  SHF.R.S32.HI R10, RZ, 0x1f, R250 ;  /* 0x0000001fff0a7819 */ /* 0x000fe400000114fa */
[----:B------:R-:W-:Y:S02]  /*104f0*/  ISETP.GE.AND P0, PT, R5, c[0x0][0x3c8], PT ;  /* 0x0000f20005007a0c */ /* 0x000fe40003f06270 */
[----:B------:R-:W-:Y:S02]  /*10500*/  SHF.R.S32.HI R9, RZ, 0x1f, R9 ;  /* 0x0000001fff097819 */ /* 0x000fe40000011409 */
[----:B------:R-:W-:Y:S02]  /*10510*/  @!P3 LEA R2, P5, R8, R0, 0x2 ;  /* 0x000000000802b211 */ /* 0x000fe400078a10ff */
[C---:B------:R-:W-:Y:S02]  /*10520*/  @!P4 LEA.HI.X R7, R250.reuse, R4, R10, 0x2, P6 ;  /* 0x00000004fa07c211 */ /* 0x040fe400030f140a */
[----:B------:R-:W-:-:S02]  /*10530*/  IADD3 R14, R250, 0x28, RZ ;  /* 0x00000028fa0e7810 */ /* 0x000fc40007ffe0ff */
[----:B------:R-:W-:Y:S01]  /*10540*/  IADD3 R16, R250, 0x10, RZ ;  /* 0x00000010fa107810 */ /* 0x000fe20007ffe0ff */
[----:B------:R1:W-:Y:S01]  /*10550*/  @!P4 ST.E.64 [R6.64], R60 ;  /* 0x0000003c0600c985 */ /* 0x0003e2000c101b06 */
[----:B------:R-:W-:Y:S02]  /*10560*/  @!P3 LEA.HI.X R3, R8, R4, R9, 0x2, P5 ;  /* 0x000000040803b211 */ /* 0x000fe400028f1409 */
[C---:B------:R-:W-:Y:S02]  /*10570*/  IADD3 R13, R250.reuse, 0x18, RZ ;  /* 0x00000018fa0d7810 */ /* 0x040fe40007ffe0ff */
[----:B------:R-:W-:Y:S01]  /*10580*/  IADD3 R11, R250, 0x20, RZ ;  /* 0x00000020fa0b7810 */ /* 0x000fe20007ffe0ff */
[----:B------:R2:W-:Y:S01]  /*10590*/  @!P3 ST.E.64 [R2.64], R34 ;  /* 0x000000220200b985 */ /* 0x0005e2000c101b06 */
[----:B------:R-:W-:Y:S02]  /*105a0*/  @!P2 LEA R8, P5, R15, R0, 0x2 ;  /* 0x000000000f08a211 */ /* 0x000fe400078a10ff */
[----:B------:R-:W-:-:S02]  /*105b0*/  ISETP.GE.AND P4, PT, R14, c[0x0][0x3c8], PT ;  /* 0x0000f2000e007a0c */ /* 0x000fc40003f86270 */
[----:B------:R-:W-:Y:S02]  /*105c0*/  SHF.R.S32.HI R16, RZ, 0x1f, R16 ;  /* 0x0000001fff107819 */ /* 0x000fe40000011410 */
[----:B------:R-:W-:Y:S02]  /*105d0*/  IADD3 R10, R250, 0x30, RZ ;  /* 0x00000030fa0a7810 */ /* 0x000fe40007ffe0ff */
[----:B------:R-:W-:Y:S02]  /*105e0*/  SHF.R.S32.HI R13, RZ, 0x1f, R13 ;  /* 0x0000001fff0d7819 */ /* 0x000fe4000001140d */
[----:B------:R-:W-:Y:S02]  /*105f0*/  SHF.R.S32.HI R11, RZ, 0x1f, R11 ;  /* 0x0000001fff0b7819 */ /* 0x000fe4000001140b */
[----:B------:R-:W-:Y:S02]  /*10600*/  @!P2 LEA.HI.X R9, R15, R4, R16, 0x2, P5 ;  /* 0x000000040f09a211 */ /* 0x000fe400028f1410 */
[----:B------:R-:W-:-:S02]  /*10610*/  ISETP.GE.AND P5, PT, R10, c[0x0][0x3c8], PT ;  /* 0x0000f2000a007a0c */ /* 0x000fc40003fa6270 */
[C---:B------:R-:W-:Y:S01]  /*10620*/  IADD3 R16, R250.reuse, 0x28, RZ ;  /* 0x00000028fa107810 */ /* 0x040fe20007ffe0ff */
[----:B------:R-:W-:Y:S01]  /*10630*/  @!P2 ST.E.64 [R8.64], R70 ;  /* 0x000000460800a985 */ /* 0x000fe2000c101b06 */
[----:B------:R-:W-:Y:S02]  /*10640*/  IADD3 R15, R250, 0x40, RZ ;  /* 0x00000040fa0f7810 */ /* 0x000fe40007ffe0ff */
[----:B------:R-:W-:Y:S02]  /*10650*/  SHF.R.S32.HI R16, RZ, 0x1f, R16 ;  /* 0x0000001fff107819 */ /* 0x000fe40000011410 */
[C---:B-1----:R-:W-:Y:S02]  /*10660*/  @!P1 LEA R6, P6, R12.reuse, R0, 0x2 ;  /* 0x000000000c069211 */ /* 0x042fe400078c10ff */
[----:B------:R-:W-:Y:S02]  /*10670*/  ISETP.GE.AND P2, PT, R15, c[0x0][0x3c8], PT ;  /* 0x0000f2000f007a0c */ /* 0x000fe40003f46270 */
[----:B------:R-:W-:-:S02]  /*10680*/  @!P1 LEA.HI.X R7, R12, R4, R13, 0x2, P6 ;  /* 0x000000040c079211 */ /* 0x000fc400030f140d */
[C---:B--2---:R-:W-:Y:S02]  /*10690*/  @!P0 LEA R2, P3, R5.reuse, R0, 0x2 ;  /* 0x0000000005028211 */ /* 0x044fe400078610ff */
[----:B------:R-:W-:Y:S01]  /*106a0*/  IADD3 R12, R250, 0x38, RZ ;  /* 0x00000038fa0c7810 */ /* 0x000fe20007ffe0ff */
[----:B------:R1:W-:Y:S01]  /*106b0*/  @!P1 ST.E.64 [R6.64], R64 ;  /* 0x0000004006009985 */ /* 0x0003e2000c101b06 */
[----:B------:R-:W-:Y:S02]  /*106c0*/  @!P0 LEA.HI.X R3, R5, R4, R11, 0x2, P3 ;  /* 0x0000000405038211 */ /* 0x000fe400018f140b */
[----:B------:R-:W-:Y:S02]  /*106d0*/  ISETP.GE.AND P3, PT, R12, c[0x0][0x3c8], PT ;  /* 0x0000f2000c007a0c */ /* 0x000fe40003f66270 */
[C---:B------:R-:W-:Y:S01]  /*106e0*/  IADD3 R11, R250.reuse, 0x30, RZ ;  /* 0x00000030fa0b7810 */ /* 0x040fe20007ffe0ff */
[----:B------:R2:W-:Y:S01]  /*106f0*/  @!P0 ST.E.64 [R2.64], R30 ;  /* 0x0000001e02008985 */ /* 0x0005e2000c101b06 */
[----:B------:R-:W-:-:S02]  /*10700*/  IADD3 R13, R250, 0x48, RZ ;  /* 0x00000048fa0d7810 */ /* 0x000fc40007ffe0ff */
[----:B------:R-:W-:Y:S02]  /*10710*/  IADD3 R5, R250, 0x50, RZ ;  /* 0x00000050fa057810 */ /* 0x000fe40007ffe0ff */
[----:B------:R-:W-:Y:S02]  /*10720*/  SHF.R.S32.HI R11, RZ, 0x1f, R11 ;  /* 0x0000001fff0b7819 */ /* 0x000fe4000001140b */
[----:B------:R-:W-:Y:S02]  /*10730*/  ISETP.GE.AND P1, PT, R13, c[0x0][0x3c8], PT ;  /* 0x0000f2000d007a0c */ /* 0x000fe40003f26270 */
[----:B-1----:R-:W-:-:S04]  /*10740*/  @!P4 LEA R6, P0, R14, R0, 0x2 ;  /* 0x000000000e06c211 */ /* 0x002fc800078010ff */
[----:B------:R-:W-:Y:S02]  /*10750*/  @!P4 LEA.HI.X R7, R14, R4, R16, 0x2, P0 ;  /* 0x000000040e07c211 */ /* 0x000fe400000f1410 */
[----:B--2---:R-:W-:Y:S02]  /*10760*/  @!P5 LEA R2, P6, R10, R0, 0x2 ;  /* 0x000000000a02d211 */ /* 0x004fe400078c10ff */
[----:B------:R-:W-:Y:S01]  /*10770*/  IADD3 R14, R250, 0x38, RZ ;  /* 0x00000038fa0e7810 */ /* 0x000fe20007ffe0ff */
[----:B------:R1:W-:Y:S01]  /*10780*/  @!P4 ST.E.64 [R6.64], R46 ;  /* 0x0000002e0600c985 */ /* 0x0003e2000c101b06 */
[----:B------:R-:W-:Y:S02]  /*10790*/  ISETP.GE.AND P0, PT, R5, c[0x0][0x3c8], PT ;  /* 0x0000f20005007a0c */ /* 0x000fe40003f06270 */
[----:B------:R-:W-:Y:S02]  /*107a0*/  @!P5 LEA.HI.X R3, R10, R4, R11, 0x2, P6 ;  /* 0x000000040a03d211 */ /* 0x000fe400030f140b */
[----:B------:R-:W-:-:S02]  /*107b0*/  @!P3 LEA R10, P4, R12, R0, 0x2 ;  /* 0x000000000c0ab211 */ /* 0x000fc400078810ff */
[----:B------:R-:W-:Y:S01]  /*107c0*/  SHF.R.S32.HI R14, RZ, 0x1f, R14 ;  /* 0x0000001fff0e7819 */ /* 0x000fe2000001140e */
[----:B------:R2:W-:Y:S01]  /*107d0*/  @!P5 ST.E.64 [R2.64], R50 ;  /* 0x000000320200d985 */ /* 0x0005e2000c101b06 */
[----:B------:R-:W-:Y:S02]  /*107e0*/  IADD3 R16, R250, 0x40, RZ ;  /* 0x00000040fa107810 */ /* 0x000fe40007ffe0ff */
[----:B------:R-:W-:Y:S02]  /*107f0*/  @!P3 LEA.HI.X R11, R12, R4, R14, 0x2, P4 ;  /* 0x000000040c0bb211 */ /* 0x000fe400020f140e */
[C---:B------:R-:W-:Y:S02]  /*10800*/  IADD3 R14, R250.reuse, 0x48, RZ ;  /* 0x00000048fa0e7810 */ /* 0x040fe40007ffe0ff */
[----:B------:R-:W-:Y:S01]  /*10810*/  IADD3 R12, R250, 0x50, RZ ;  /* 0x00000050fa0c7810 */ /* 0x000fe20007ffe0ff */
[----:B------:R3:W-:Y:S01]  /*10820*/  @!P3 ST.E.64 [R10.64], R62 ;  /* 0x0000003e0a00b985 */ /* 0x0007e2000c101b06 */
[----:B------:R-:W-:-:S02]  /*10830*/  @!P2 LEA R8, P6, R15, R0, 0x2 ;  /* 0x000000000f08a211 */ /* 0x000fc400078c10ff */
[----:B------:R-:W-:Y:S02]  /*10840*/  SHF.R.S32.HI R16, RZ, 0x1f, R16 ;  /* 0x0000001fff107819 */ /* 0x000fe40000011410 */
[----:B------:R-:W-:Y:S02]  /*10850*/  SHF.R.S32.HI R14, RZ, 0x1f, R14 ;  /* 0x0000001fff0e7819 */ /* 0x000fe4000001140e */
[----:B------:R-:W-:Y:S02]  /*10860*/  SHF.R.S32.HI R12, RZ, 0x1f, R12 ;  /* 0x0000001fff0c7819 */ /* 0x000fe4000001140c */
[----:B------:R-:W-:Y:S02]  /*10870*/  @!P2 LEA.HI.X R9, R15, R4, R16, 0x2, P6 ;  /* 0x000000040f09a211 */ /* 0x000fe400030f1410 */
[----:B-1----:R-:W-:-:S03]  /*10880*/  @!P1 LEA R6, P5, R13, R0, 0x2 ;  /* 0x000000000d069211 */ /* 0x002fc600078a10ff */
[----:B------:R3:W-:Y:S01]  /*10890*/  @!P2 ST.E.64 [R8.64], R58 ;  /* 0x0000003a0800a985 */ /* 0x0007e2000c101b06 */
[----:B------:R-:W-:Y:S02]  /*108a0*/  @!P1 LEA.HI.X R7, R13, R4, R14, 0x2, P5 ;  /* 0x000000040d079211 */ /* 0x000fe400028f140e */
[----:B--2---:R-:W-:-:S03]  /*108b0*/  @!P0 LEA R2, P4, R5, R0, 0x2 ;  /* 0x0000000005028211 */ /* 0x004fc600078810ff */
[----:B------:R3:W-:Y:S01]  /*108c0*/  @!P1 ST.E.64 [R6.64], R54 ;  /* 0x0000003606009985 */ /* 0x0007e2000c101b06 */
[----:B------:R-:W-:Y:S02]  /*108d0*/  @!P0 LEA.HI.X R3, R5, R4, R12, 0x2, P4 ;  /* 0x0000000405038211 */ /* 0x000fe400020f140c */
[----:B------:R-:W-:-:S03]  /*108e0*/  IADD3 R5, R250, 0x58, RZ ;  /* 0x00000058fa057810 */ /* 0x000fc60007ffe0ff */
[----:B------:R3:W-:Y:S01]  /*108f0*/  @!P0 ST.E.64 [R2.64], R32 ;  /* 0x0000002002008985 */ /* 0x0007e2000c101b06 */
[----:B------:R-:W-:-:S13]  /*10900*/  ISETP.GE.AND P0, PT, R5, c[0x0][0x3c8], PT ;  /* 0x0000f20005007a0c */ /* 0x000fda0003f06270 */
[----:B------:R-:W-:Y:S05]  /*10910*/  @P0 BRA `(.L_x_1428) ;  /* 0x00000d4000000947 */ /* 0x000fea0003800000 */
[----:B------:R-:W-:Y:S02]  /*10920*/  IADD3 R12, R250, 0x58, RZ ;  /* 0x00000058fa0c7810 */ /* 0x000fe40007ffe0ff */
[----:B---3--:R-:W-:Y:S02]  /*10930*/  LEA R2, P0, R5, R0, 0x2 ;  /* 0x0000000005027211 */ /* 0x008fe400078010ff */
[----:B------:R-:W-:-:S04]  /*10940*/  SHF.R.S32.HI R12, RZ, 0x1f, R12 ;  /* 0x0000001fff0c7819 */ /* 0x000fc8000001140c */
[----:B------:R-:W-:-:S05]  /*10950*/  LEA.HI.X R3, R5, R4, R12, 0x2, P0 ;  /* 0x0000000405037211 */ /* 0x000fca00000f140c */
[----:B------:R1:W-:Y:S01]  /*10960*/  ST.E.64 [R2.64], R26 ;  /* 0x0000001a02007985 */ /* 0x0003e2000c101b06 */
[----:B------:R-:W-:Y:S05]  /*10970*/  BRA `(.L_x_1428) ;  /* 0x00000ce000007947 */ /* 0x000fea0003800000 */
.L_x_1413:
        /* <DEDUP_REMOVED lines=22> */
.L_x_1441:
        /* <DEDUP_REMOVED lines=58> */
.L_x_1443:
[----:B------:R-:W-:Y:S05]  /*10e80*/  BSYNC B0 ;  /* 0x0000000000007941 */ /* 0x000fea0003800000 */
.L_x_1442:
[----:B------:R-:W-:-:S13]  /*10e90*/  ISETP.GT.AND P0, PT, R19, 0x1, PT ;  /* 0x000000011300780c */ /* 0x000fda0003f04270 */
[----:B------:R-:W-:Y:S05]  /*10ea0*/  @P0 BRA `(.L_x_1428) ;  /* 0x000007b000000947 */ /* 0x000fea0003800000 */
[----:B------:R-:W-:Y:S01]  /*10eb0*/  MOV R2, c[0x0][0x4e8] ;  /* 0x00013a0000027a02 */ /* 0x000fe20000000f00 */
[----:B-1----:R-:W-:Y:S01]  /*10ec0*/  IMAD R0, R18, c[0x0][0x3a0], RZ ;  /* 0x0000e80012007a24 */ /* 0x002fe200078e02ff */
[----:B------:R-:W-:Y:S01]  /*10ed0*/  IADD3 R4, R231, R249, RZ ;  /* 0x000000f9e7047210 */ /* 0x000fe20007ffe0ff */
[----:B------:R-:W-:Y:S01]  /*10ee0*/  IMAD R5, R21, c[0x0][0x3f0], RZ ;  /* 0x0000fc0015057a24 */ /* 0x000fe200078e02ff */
[----:B------:R-:W-:Y:S01]  /*10ef0*/  ISETP.NE.AND P0, PT, R2, 0x1, PT ;  /* 0x000000010200780c */ /* 0x000fe20003f05270 */
[----:B------:R-:W-:-:S04]  /*10f00*/  IMAD.WIDE.U32 R2, R6, c[0x0][0x3a0], RZ ;  /* 0x0000e80006027a25 */ /* 0x000fc800078e00ff */
[----:B------:R-:W-:Y:S01]  /*10f10*/  IMAD R6, R6, c[0x0][0x3a4], R0 ;  /* 0x0000e90006067a24 */ /* 0x000fe200078e0200 */
[----:B------:R-:W-:Y:S01]  /*10f20*/  MOV R0, R4 ;  /* 0x0000000400007202 */ /* 0x000fe20000000f00 */
[----:B------:R-:W-:-:S03]  /*10f30*/  IMAD R7, R13, c[0x0][0x3f4], R5 ;  /* 0x0000fd000d077a24 */ /* 0x000fc600078e0205 */
[----:B------:R-:W-:-:S03]  /*10f40*/  IADD3 R3, R3, R6, RZ ;  /* 0x0000000603037210 */ /* 0x000fc60007ffe0ff */
        /* <DEDUP_REMOVED lines=22> */
.L_x_1523:
[----:B------:R-:W-:Y:S05]  /*110b0*/  BRA.DIV ~URZ, `(.L_x_1445) ;  /* 0x000047c27f007947 */ /* 0x000fea000b800000 */
[----:B------:R3:W4:Y:S02]  /*110c0*/  SHFL.IDX PT, R0, R12, RZ, 0x1c1f ;  /* 0x001c1fff0c007589 */ /* 0x00072400000e0000 */
.L_x_1524:
        /* <DEDUP_REMOVED lines=20> */
.L_x_1447:
[----:B------:R-:W-:Y:S05]  /*11210*/  BSYNC B0 ;  /* 0x0000000000007941 */ /* 0x000fea0003800000 */
.L_x_1446:
[----:B------:R-:W-:Y:S05]  /*11220*/  BRA.DIV ~URZ, `(.L_x_1448) ;  /* 0x000046b27f007947 */ /* 0x000fea000b800000 */
[----:B--2---:R2:W1:Y:S04]  /*11230*/  SHFL.IDX PT, R4, R5, 0x1, 0x1c1f ;  /* 0x003c1f0005047f89 */ /* 0x00446800000e0000 */
[----:B----4-:R2:W4:Y:S02]  /*11240*/  SHFL.IDX PT, R0, R12, 0x1, 0x1c1f ;  /* 0x003c1f000c007f89 */ /* 0x01052400000e0000 */
.L_x_1525:
        /* <DEDUP_REMOVED lines=19> */
.L_x_1450:
[----:B------:R-:W-:Y:S05]  /*11380*/  BSYNC B0 ;  /* 0x0000000000007941 */ /* 0x000fea0003800000 */
.L_x_1449:
[----:B------:R-:W-:Y:S05]  /*11390*/  BRA.DIV ~URZ, `(.L_x_1451) ;  /* 0x000046027f007947 */ /* 0x000fea000b800000 */
[----:B-1----:R1:W2:Y:S02]  /*113a0*/  SHFL.IDX PT, R4, R5, 0x2, 0x1c1f ;  /* 0x005c1f0005047f89 */ /* 0x0022a400000e0000 */
.L_x_1526:
[----:B------:R-:W-:Y:S05]  /*113b0*/  BRA.DIV ~URZ, `(.L_x_1452) ;  /* 0x000046527f007947 */ /* 0x000fea000b800000 */
[----:B----4-:R4:W1:Y:S02]  /*113c0*/  SHFL.IDX PT, R0, R12, 0x2, 0x1c1f ;  /* 0x005c1f000c007f89 */ /* 0x01086400000e0000 */
.L_x_1527:
        /* <DEDUP_REMOVED lines=19> */
.L_x_1454:
[----:B------:R-:W-:Y:S05]  /*11500*/  BSYNC B0 ;  /* 0x0000000000007941 */ /* 0x000fea0003800000 */
.L_x_1453:
[----:B------:R-:W-:Y:S05]  /*11510*/  BRA.DIV ~URZ, `(.L_x_1455) ;  /* 0x000045527f007947 */ /* 0x000fea000b800000 */
[----:B--2---:R2:W3:Y:S04]  /*11520*/  SHFL.IDX PT, R4, R5, 0x3, 0x1c1f ;  /* 0x007c1f0005047f89 */ /* 0x0044e800000e0000 */
[----:B-1----:R2:W1:Y:S02]  /*11530*/  SHFL.IDX PT, R0, R12, 0x3, 0x1c1f ;  /* 0x007c1f000c007f89 */ /* 0x00246400000e0000 */
.L_x_1528:
        /* <DEDUP_REMOVED lines=18> */
.L_x_1428:
[----:B------:R-:W-:Y:S05]  /*11660*/  BSYNC B1 ;  /* 0x0000000000017941 */ /* 0x000fea0003800000 */
.L_x_1412:
[----:B-1--4-:R-:W4:Y:S02]  /*11670*/  LDL R0, [R1+0x38] ;  /* 0x0000380001007983 */ /* 0x012f240000100800 */
        /* <DEDUP_REMOVED lines=14> */
.L_x_1529:
[----:B------:R-:W-:Y:S05]  /*11760*/  BRA.DIV ~URZ, `(.L_x_1458) ;  /* 0x000044327f007947 */ /* 0x000fea000b800000 */
[----:B------:R3:W4:Y:S02]  /*11770*/  SHFL.IDX PT, R8, R74, 0x1, 0x1f ;  /* 0x00201f004a087f89 */ /* 0x00072400000e0000 */
.L_x_1530:
        /* <DEDUP_REMOVED lines=19> */
.L_x_1531:
        /* <DEDUP_REMOVED lines=16> */
.L_x_1532:
[----:B---3--:R-:W-:Y:S01]  /*119b0*/  IMAD R0, R0, c[0x0][0x538], RZ ;  /* 0x00014e0000007a24 */ /* 0x008fe200078e02ff */
[----:B------:R-:W-:Y:S04]  /*119c0*/  BSSY B1, `(.L_x_1461) ;  /* 0x00000ce000017945 */ /* 0x000fe80003800000 */
[----:B----4-:R-:W-:-:S04]  /*119d0*/  IADD3 R8, R0, R8, RZ ;  /* 0x0000000800087210 */ /* 0x010fc80007ffe0ff */
[----:B--2---:R-:W-:-:S13]  /*119e0*/  ISETP.GT.AND P6, PT, R8, R9, PT ;  /* 0x000000090800720c */ /* 0x004fda0003fc4270 */
[----:B------:R-:W-:Y:S05]  /*119f0*/  @P6 BRA `(.L_x_1462) ;  /* 0x0000025000006947 */ /* 0x000fea0003800000 */
.L_x_1466:
        /* <DEDUP_REMOVED lines=17> */
.L_x_1533:
        /* <DEDUP_REMOVED lines=16> */
.L_x_1534:
[----:B--2---:R-:W-:-:S05]  /*11c10*/  IMAD R0, R0, c[0x0][0x538], RZ ;  /* 0x00014e0000007a24 */ /* 0x004fca00078e02ff */
[----:B------:R-:W-:-:S04]  /*11c20*/  IADD3 R8, R0, R8, RZ ;  /* 0x0000000800087210 */ /* 0x000fc80007ffe0ff */
[----:B------:R-:W-:-:S13]  /*11c30*/  ISETP.GT.AND P6, PT, R8, R9, PT ;  /* 0x000000090800720c */ /* 0x000fda0003fc4270 */
[----:B-1----:R-:W-:Y:S05]  /*11c40*/  @!P6 BRA `(.L_x_1466) ;  /* 0xfffffdb00000e947 */ /* 0x002fea000383ffff */
.L_x_1462:
[----:B------:R-:W-:-:S05]  /*11c50*/  IADD3 R10, -R0, R8, RZ ;  /* 0x00000008000a7210 */ /* 0x000fca0007ffe1ff */
[----:B------:R-:W-:-:S05]  /*11c60*/  IMAD R0, R4, c[0x0][0x538], R10 ;  /* 0x00014e0004007a24 */ /* 0x000fca00078e020a */
[----:B------:R-:W-:Y:S01]  /*11c70*/  ISETP.GT.AND P0, PT, R0, R9, PT ;  /* 0x000000090000720c */ /* 0x000fe20003f04270 */
[----:B------:R-:W-:-:S12]  /*11c80*/  BRA.DIV ~URZ, `(.L_x_1467) ;  /* 0x000043527f007947 */ /* 0x000fd8000b800000 */
[----:B------:R-:W-:-:S03]  /*11c90*/  VOTE.ANY R11, PT, !P0 ;  /* 0x00000000000b7806 */ /* 0x000fc600040e0100 */
.L_x_1535:
[----:B------:R-:W2:Y:S01]  /*11ca0*/  LDL.LU R0, [R1+0xc] ;  /* 0x00000c0001007983 */ /* 0x000ea20000300800 */
[----:B------:R-:W2:Y:S02]  /*11cb0*/  POPC R5, R11 ;  /* 0x0000000b00057309 */ /* 0x000ea40000000000 */
[----:B--2---:R-:W-:-:S05]  /*11cc0*/  IADD3 R0, R5, R0, RZ ;  /* 0x0000000005007210 */ /* 0x004fca0007ffe0ff */
[----:B------:R2:W-:Y:S01]  /*11cd0*/  STL [R1+0xc], R0 ;  /* 0x00000c0001007387 */ /* 0x0005e20000100800 */
[----:B------:R-:W-:Y:S05]  /*11ce0*/  BRA.DIV ~URZ, `(.L_x_1468) ;  /* 0x000043427f007947 */ /* 0x000fea000b800000 */
[----:B------:R3:W4:Y:S04]  /*11cf0*/  SHFL.IDX PT, R8, R6, R5, 0x1f ;  /* 0x00001f0506087589 */ /* 0x00072800000e0000 */
[----:B------:R3:W1:Y:S02]  /*11d00*/  SHFL.IDX PT, R7, R7, R5, 0x1f ;  /* 0x00001f0507077589 */ /* 0x00066400000e0000 */
.L_x_1536:
[----:B------:R-:W-:Y:S01]  /*11d10*/  ISETP.NE.AND P0, PT, R11, RZ, PT ;  /* 0x000000ff0b00720c */ /* 0x000fe20003f05270 */
[----:B------:R-:W-:-:S12]  /*11d20*/  BSSY B0, `(.L_x_1469) ;  /* 0x0000005000007945 */ /* 0x000fd80003800000 */
[----:B------:R-:W-:Y:S05]  /*11d30*/  @!P0 BRA `(.L_x_1470) ;  /* 0x0000003000008947 */ /* 0x000fea0003800000 */
[----:B---3--:R-:W-:Y:S01]  /*11d40*/  IADD3 R5, R5, -0x1, RZ ;  /* 0xffffffff05057810 */ /* 0x008fe20007ffe0ff */
[----:B------:R-:W-:Y:S05]  /*11d50*/  BRA.DIV ~URZ, `(.L_x_1471) ;  /* 0x000043a27f007947 */ /* 0x000fea000b800000 */
[----:B------:R3:W2:Y:S02]  /*11d60*/  SHFL.IDX PT, R12, R4, R5, 0x1f ;  /* 0x00001f05040c7589 */ /* 0x0006a400000e0000 */
.L_x_1470:
[----:B------:R-:W-:Y:S05]  /*11d70*/  BSYNC B0 ;  /* 0x0000000000007941 */ /* 0x000fea0003800000 */
.L_x_1469:
[----:B--2---:R-:W-:Y:S01]  /*11d80*/  IMAD R0, R12, c[0x0][0x538], R10 ;  /* 0x00014e000c007a24 */ /* 0x004fe200078e020a */
        /* <DEDUP_REMOVED lines=10> */
[----:B---3--:R-:W1:Y:S02]  /*11e30*/  F2I.FTZ.U32.TRUNC.NTZ R5, R0 ;  /* 0x0000000000057305 */ /* 0x008e64000021f000 */
        /* <DEDUP_REMOVED lines=56> */
.L_x_1473:
[----:B-1----:R-:W2:Y:S01]  /*121c0*/  LDL R0, [R1+0xc] ;  /* 0x00000c0001007983 */ /* 0x002ea20000100800 */
[----:B------:R-:W-:-:S04]  /*121d0*/  IMAD.MOV.U32 R2, RZ, RZ, 0x4 ;  /* 0x00000004ff027424 */ /* 0x000fc800078e00ff */
        /* <DEDUP_REMOVED lines=66> */
.L_x_1474:
[----:B------:R-:W-:Y:S05]  /*12600*/  BSYNC B0 ;  /* 0x0000000000007941 */ /* 0x000fea0003800000 */
.L_x_1472:
[----:B------:R-:W-:-:S04]  /*12610*/  LOP3.LUT R2, RZ, R2, RZ, 0x33, !PT ;  /* 0x00000002ff027212 */ /* 0x000fc800078e33ff */
[----:B-1----:R-:W-:-:S05]  /*12620*/  IADD3 R0, R2, R8, RZ ;  /* 0x0000000802007210 */ /* 0x002fca0007ffe0ff */
[----:B------:R1:W-:Y:S01]  /*12630*/  STL [R1+0x4], R0 ;  /* 0x0000040001007387 */ /* 0x0003e20000100800 */
[----:B------:R-:W-:Y:S05]  /*12640*/  BRA `(.L_x_1475) ;  /* 0x0000005000007947 */ /* 0x000fea0003800000 */
.L_x_1463:
[----:B------:R-:W-:Y:S01]  /*12650*/  MOV R0, c[0x0][0x53c] ;  /* 0x00014f0000007a02 */ /* 0x000fe20000000f00 */
[----:B------:R2:W-:Y:S04]  /*12660*/  STL [R1], R9 ;  /* 0x0000000901007387 */ /* 0x0005e80000100800 */
[----:B------:R2:W-:Y:S04]  /*12670*/  STL [R1+0x4], RZ ;  /* 0x000004ff01007387 */ /* 0x0005e80000100800 */
[----:B------:R2:W-:Y:S04]  /*12680*/  STL [R1+0x8], RZ ;  /* 0x000008ff01007387 */ /* 0x0005e80000100800 */
[----:B------:R2:W-:Y:S02]  /*12690*/  STL [R1+0xc], R0 ;  /* 0x00000c0001007387 */ /* 0x0005e40000100800 */
.L_x_1475:
[----:B------:R-:W-:Y:S05]  /*126a0*/  BSYNC B1 ;  /* 0x0000000000017941 */ /* 0x000fea0003800000 */
.L_x_1461:
        /* <DEDUP_REMOVED lines=9> */
.L_x_1456:
[----:B--2---:R-:W2:Y:S02]  /*12740*/  LDL R0, [R1+0xc] ;  /* 0x00000c0001007983 */ /* 0x004ea40000100800 */
[----:B--2---:R-:W-:-:S13]  /*12750*/  ISETP.GE.AND P0, PT, R0, c[0x0][0x53c], PT ;  /* 0x00014f0000007a0c */ /* 0x004fda0003f06270 */
[----:B-1----:R-:W-:Y:S01]  /*12760*/  @P0 CALL.REL.NOINC `(.L_x_1476) ;  /* 0x0000001000000944 */ /* 0x002fe20003c00000 */
[----:B------:R-:W-:Y:S05]  /*12770*/  BRA `(.L_x_1477) ;  /* 0xfffef3c000007947 */ /* 0x000fea000383ffff */
.L_x_1476:
[----:B------:R-:W-:Y:S05]  /*12780*/  EXIT ;  /* 0x000000000000794d */ /* 0x000fea0003800000 */
.L_x_1339:
[----:B------:R-:W-:Y:S01]  /*12790*/  IMAD.MOV.U32 R0, RZ, RZ, R5 ;  /* 0x000000ffff007224 */ /* 0x000fe200078e0005 */
[----:B------:R-:W-:Y:S02]  /*127a0*/  MOV R2, 0x1 ;  /* 0x0000000100027802 */ /* 0x000fe40000000f00 */
[----:B------:R-:W-:Y:S02]  /*127b0*/  MOV R3, 0x127d0 ;  /* 0x000127d000037802 */ /* 0x000fe40000000f00 */
[----:B------:R-:W-:Y:S05]  /*127c0*/  CALL.REL.NOINC `($__internal_21_$__cuda_sm70_shflsync_up_p) ;  /* 0x00003a5000007944 */ /* 0x000fea0003c00000 */
[----:B------:R-:W-:Y:S01]  /*127d0*/  MOV R0, R4 ;  /* 0x0000000400007202 */ /* 0x000fe20000000f00 */
[----:B------:R-:W-:Y:S05]  /*127e0*/  BRA `(.L_x_1478) ;  /* 0xfffedc7000007947 */ /* 0x000fea000383ffff */
.L_x_1340:
[----:B------:R-:W-:Y:S01]  /*127f0*/  IMAD.MOV.U32 R0, RZ, RZ, R5 ;  /* 0x000000ffff007224 */ /* 0x000fe200078e0005 */
[----:B------:R-:W-:Y:S02]  /*12800*/  MOV R2, 0x2 ;  /* 0x0000000200027802 */ /* 0x000fe40000000f00 */
[----:B------:R-:W-:Y:S02]  /*12810*/  MOV R3, 0x12830 ;  /* 0x0001283000037802 */ /* 0x000fe40000000f00 */
[----:B------:R-:W-:Y:S05]  /*12820*/  CALL.REL.NOINC `($__internal_21_$__cuda_sm70_shflsync_up_p) ;  /* 0x000039f000007944 */ /* 0x000fea0003c00000 */
[----:B------:R-:W-:Y:S01]  /*12830*/  SEL R0, R4, RZ, P4 ;  /* 0x000000ff04007207 */ /* 0x000fe20002000000 */
[----:B------:R-:W-:Y:S01]  /*12840*/  IMAD.MOV.U32 R2, RZ, RZ, 0x4 ;  /* 0x00000004ff027424 */ /* 0x000fe200078e00ff */
[----:B------:R-:W-:-:S03]  /*12850*/  MOV R3, 0x12880 ;  /* 0x0001288000037802 */ /* 0x000fc60000000f00 */
[----:B------:R-:W-:Y:S02]  /*12860*/  IMAD.IADD R0, R5, 0x1, R0 ;  /* 0x0000000105007824 */ /* 0x000fe400078e0200 */
        /* <DEDUP_REMOVED lines=11> */
[----:B------:R-:W-:Y:S02]  /*12920*/  SEL R4, R4, RZ, P1 ;  /* 0x000000ff04047207 */ /* 0x000fe40000800000 */
[----:B------:R-:W-:Y:S02]  /*12930*/  MOV R3, 0x1f ;  /* 0x0000001f00037802 */ /* 0x000fe40000000f00 */
[----:B------:R-:W-:Y:S01]  /*12940*/  MOV R2, 0x12990 ;  /* 0x0001299000027802 */ /* 0x000fe20000000f00 */
[----:B------:R-:W-:Y:S02]  /*12950*/  IMAD.IADD R4, R0, 0x1, R4 ;  /* 0x0000000100047824 */ /* 0x000fe400078e0204 */
[----:B------:R-:W-:Y:S02]  /*12960*/  IMAD.MOV.U32 R0, RZ, RZ, 0x1f ;  /* 0x0000001fff007424 */ /* 0x000fe400078e00ff */
[----:B------:R-:W-:Y:S02]  /*12970*/  IMAD.MOV.U32 R209, RZ, RZ, R4 ;  /* 0x000000ffffd17224 */ /* 0x000fe400078e0004 */
[----:B------:R-:W-:Y:S05]  /*12980*/  CALL.REL.NOINC `($__internal_20_$__cuda_sm70_shflsync_idx_p) ;  /* 0x0000384000007944 */ /* 0x000fea0003c00000 */
[----:B------:R-:W-:Y:S05]  /*12990*/  BRA `(.L_x_1479) ;  /* 0xfffedbc000007947 */ /* 0x000fea000383ffff */
.L_x_1342:
[----:B------:R-:W-:Y:S02]  /*129a0*/  SEL R0, RZ, 0x1, P0 ;  /* 0x00000001ff007807 */ /* 0x000fe40000000000 */
[----:B------:R-:W-:-:S02]  /*129b0*/  MOV R2, 0x129d0 ;  /* 0x000129d000027802 */ /* 0x000fc40000000f00 */
[----:B------:R-:W-:Y:S05]  /*129c0*/  CALL.REL.NOINC `($__internal_22_$__cuda_sm70_votesync_ballot) ;  /* 0x000038c000007944 */ /* 0x000fea0003c00000 */
[----:B------:R-:W-:Y:S01]  /*129d0*/  MOV R10, R0 ;  /* 0x00000000000a7202 */ /* 0x000fe20000000f00 */
[----:B------:R-:W-:Y:S05]  /*129e0*/  BRA `(.L_x_1480) ;  /* 0xfffedc0000007947 */ /* 0x000fea000383ffff */
.L_x_1343:
[----:B------:R-:W-:Y:S01]  /*129f0*/  IMAD.MOV.U32 R209, RZ, RZ, R9 ;  /* 0x000000ffffd17224 */ /* 0x000fe200078e0009 */
[----:B-1----:R-:W-:Y:S01]  /*12a00*/  MOV R0, R5 ;  /* 0x0000000500007202 */ /* 0x002fe20000000f00 */
[----:B------:R-:W-:Y:S01]  /*12a10*/  IMAD.MOV.U32 R3, RZ, RZ, 0x1f ;  /* 0x0000001fff037424 */ /* 0x000fe200078e00ff */
[----:B------:R-:W-:-:S02]  /*12a20*/  MOV R2, 0x12a40 ;  /* 0x00012a4000027802 */ /* 0x000fc40000000f00 */
[----:B------:R-:W-:Y:S05]  /*12a30*/  CALL.REL.NOINC `($__internal_20_$__cuda_sm70_shflsync_idx_p) ;  /* 0x0000379000007944 */ /* 0x000fea0003c00000 */
[----:B------:R-:W-:Y:S01]  /*12a40*/  IMAD.MOV.U32 R12, RZ, RZ, R0 ;  /* 0x000000ffff0c7224 */ /* 0x000fe200078e0000 */
[----:B------:R-:W-:Y:S01]  /*12a50*/  MOV R209, R8 ;  /* 0x0000000800d17202 */ /* 0x000fe20000000f00 */
[----:B------:R-:W-:Y:S01]  /*12a60*/  IMAD.MOV.U32 R6, RZ, RZ, RZ ;  /* 0x000000ffff067224 */ /* 0x000fe200078e00ff */
[----:B------:R-:W-:Y:S01]  /*12a70*/  MOV R0, R5 ;  /* 0x0000000500007202 */ /* 0x000fe20000000f00 */
[----:B------:R-:W-:Y:S01]  /*12a80*/  IMAD.MOV.U32 R3, RZ, RZ, 0x1f ;  /* 0x0000001fff037424 */ /* 0x000fe200078e00ff */
[----:B------:R-:W-:-:S02]  /*12a90*/  MOV R2, 0x12ab0 ;  /* 0x00012ab000027802 */ /* 0x000fc40000000f00 */
[----:B------:R-:W-:Y:S05]  /*12aa0*/  CALL.REL.NOINC `($__internal_20_$__cuda_sm70_shflsync_idx_p) ;  /* 0x0000372000007944 */ /* 0x000fea0003c00000 */
[----:B------:R-:W-:Y:S01]  /*12ab0*/  MOV R9, R0 ;  /* 0x0000000000097202 */ /* 0x000fe20000000f00 */
[----:B------:R-:W-:Y:S05]  /*12ac0*/  BRA `(.L_x_1481) ;  /* 0xfffedb9000007947 */ /* 0x000fea000383ffff */
.L_x_1346:
[----:B------:R-:W-:Y:S01]  /*12ad0*/  IMAD.MOV.U32 R209, RZ, RZ, R4 ;  /* 0x000000ffffd17224 */ /* 0x000fe200078e0004 */
[----:B------:R-:W-:-:S02]  /*12ae0*/  MOV R3, 0x1f ;  /* 0x0000001f00037802 */ /* 0x000fc40000000f00 */
[----:B------:R-:W-:Y:S02]  /*12af0*/  MOV R2, 0x12b10 ;  /* 0x00012b1000027802 */ /* 0x000fe40000000f00 */
[----:B--234-:R-:W-:Y:S05]  /*12b00*/  CALL.REL.NOINC `($__internal_20_$__cuda_sm70_shflsync_idx_p) ;  /* 0x000036c000007944 */ /* 0x01cfea0003c00000 */
[----:B------:R-:W-:Y:S01]  /*12b10*/  MOV R6, R0 ;  /* 0x0000000000067202 */ /* 0x000fe20000000f00 */
[----:B------:R-:W-:Y:S05]  /*12b20*/  BRA `(.L_x_1345) ;  /* 0xfffedb9000007947 */ /* 0x000fea000383ffff */
.L_x_1357:
[----:B------:R-:W-:Y:S01]  /*12b30*/  IMAD.MOV.U32 R209, RZ, RZ, R5 ;  /* 0x000000ffffd17224 */ /* 0x000fe200078e0005 */
[----:B------:R-:W-:Y:S01]  /*12b40*/  MOV R0, RZ ;  /* 0x000000ff00007202 */ /* 0x000fe20000000f00 */
[----:B------:R-:W-:Y:S01]  /*12b50*/  IMAD.MOV.U32 R3, RZ, RZ, 0x1c1f ;  /* 0x00001c1fff037424 */ /* 0x000fe200078e00ff */
[----:B------:R-:W-:Y:S02]  /*12b60*/  MOV R2, 0x12b80 ;  /* 0x00012b8000027802 */ /* 0x000fe40000000f00 */
[----:B-----5:R-:W-:Y:S05]  /*12b70*/  CALL.REL.NOINC `($__internal_20_$__cuda_sm70_shflsync_idx_p) ;  /* 0x0000365000007944 */ /* 0x020fea0003c00000 */
[----:B------:R-:W-:Y:S01]  /*12b80*/  MOV R4, R0 ;  /* 0x0000000000047202 */ /* 0x000fe20000000f00 */
[----:B------:R-:W-:Y:S05]  /*12b90*/  BRA `(.L_x_1482) ;  /* 0xfffefcf000007947 */ /* 0x000fea000383ffff */
.L_x_1358:
[----:B------:R-:W-:Y:S01]  /*12ba0*/  IMAD.MOV.U32 R209, RZ, RZ, R12 ;  /* 0x000000ffffd17224 */ /* 0x000fe200078e000c */
[----:B------:R-:W-:Y:S01]  /*12bb0*/  MOV R0, RZ ;  /* 0x000000ff00007202 */ /* 0x000fe20000000f00 */
[----:B------:R-:W-:Y:S01]  /*12bc0*/  IMAD.MOV.U32 R3, RZ, RZ, 0x1c1f ;  /* 0x00001c1fff037424 */ /* 0x000fe200078e00ff */
[----:B------:R-:W-:Y:S02]  /*12bd0*/  MOV R2, 0x12bf0 ;  /* 0x00012bf000027802 */ /* 0x000fe40000000f00 */
[----:B-12--5:R-:W-:Y:S05]  /*12be0*/  CALL.REL.NOINC `($__internal_20_$__cuda_sm70_shflsync_idx_p) ;  /* 0x000035e000007944 */ /* 0x026fea0003c00000 */
[----:B------:R-:W-:Y:S05]  /*12bf0*/  BRA `(.L_x_1483) ;  /* 0xfffefcb000007947 */ /* 0x000fea000383ffff */
.L_x_1361:
[----:B------:R-:W-:Y:S01]  /*12c00*/  IMAD.MOV.U32 R209, RZ, RZ, R5 ;  /* 0x000000ffffd17224 */ /* 0x000fe200078e0005 */
[----:B--2-4-:R-:W-:Y:S01]  /*12c10*/  MOV R0, 0x1 ;  /* 0x0000000100007802 */ /* 0x014fe20000000f00 */
[----:B------:R-:W-:Y:S01]  /*12c20*/  IMAD.MOV.U32 R3, RZ, RZ, 0x1c1f ;  /* 0x00001c1fff037424 */ /* 0x000fe200078e00ff */
[----:B------:R-:W-:-:S02]  /*12c30*/  MOV R2, 0x12c50 ;  /* 0x00012c5000027802 */ /* 0x000fc40000000f00 */
[----:B-1-3-5:R-:W-:Y:S05]  /*12c40*/  CALL.REL.NOINC `($__internal_20_$__cuda_sm70_shflsync_idx_p) ;  /* 0x0000358000007944 */ /* 0x02afea0003c00000 */
[----:B------:R-:W-:Y:S01]  /*12c50*/  IMAD.MOV.U32 R4, RZ, RZ, R0 ;  /* 0x000000ffff047224 */ /* 0x000fe200078e0000 */
[----:B------:R-:W-:Y:S01]  /*12c60*/  MOV R0, 0x1 ;  /* 0x0000000100007802 */ /* 0x000fe20000000f00 */
[----:B------:R-:W-:Y:S01]  /*12c70*/  IMAD.MOV.U32 R209, RZ, RZ, R12 ;  /* 0x000000ffffd17224 */ /* 0x000fe200078e000c */
[----:B------:R-:W-:-:S02]  /*12c80*/  MOV R3, 0x1c1f ;  /* 0x00001c1f00037802 */ /* 0x000fc40000000f00 */
[----:B------:R-:W-:Y:S02]  /*12c90*/  MOV R2, 0x12cb0 ;  /* 0x00012cb000027802 */ /* 0x000fe40000000f00 */
[----:B------:R-:W-:Y:S05]  /*12ca0*/  CALL.REL.NOINC `($__internal_20_$__cuda_sm70_shflsync_idx_p) ;  /* 0x0000352000007944 */ /* 0x000fea0003c00000 */
[----:B------:R-:W-:Y:S05]  /*12cb0*/  BRA `(.L_x_1484) ;  /* 0xfffefd9000007947 */ /* 0x000fea000383ffff */
.L_x_1364:
[----:B------:R-:W-:Y:S01]  /*12cc0*/  IMAD.MOV.U32 R209, RZ, RZ, R5 ;  /* 0x000000ffffd17224 */ /* 0x000fe200078e0005 */
[----:B-1--4-:R-:W-:Y:S01]  /*12cd0*/  MOV R0, 0x2 ;  /* 0x0000000200007802 */ /* 0x012fe20000000f00 */
[----:B------:R-:W-:Y:S01]  /*12ce0*/  IMAD.MOV.U32 R3, RZ, RZ, 0x1c1f ;  /* 0x00001c1fff037424 */ /* 0x000fe200078e00ff */
[----:B------:R-:W-:Y:S02]  /*12cf0*/  MOV R2, 0x12d10 ;  /* 0x00012d1000027802 */ /* 0x000fe40000000f00 */
[----:B--23-5:R-:W-:Y:S05]  /*12d00*/  CALL.REL.NOINC `($__internal_20_$__cuda_sm70_shflsync_idx_p) ;  /* 0x000034c000007944 */ /* 0x02cfea0003c00000 */
[----:B------:R-:W-:Y:S01]  /*12d10*/  MOV R4, R0 ;  /* 0x0000000000047202 */ /* 0x000fe20000000f00 */
[----:B------:R-:W-:Y:S05]  /*12d20*/  BRA `(.L_x_1485) ;  /* 0xfffefea000007947 */ /* 0x000fea000383ffff */
.L_x_1365:
[----:B------:R-:W-:Y:S01]  /*12d30*/  IMAD.MOV.U32 R209, RZ, RZ, R12 ;  /* 0x000000ffffd17224 */ /* 0x000fe200078e000c */
[----:B----4-:R-:W-:Y:S01]  /*12d40*/  MOV R0, 0x2 ;  /* 0x0000000200007802 */ /* 0x010fe20000000f00 */
[----:B------:R-:W-:Y:S01]  /*12d50*/  IMAD.MOV.U32 R3, RZ, RZ, 0x1c1f ;  /* 0x00001c1fff037424 */ /* 0x000fe200078e00ff */
[----:B------:R-:W-:Y:S02]  /*12d60*/  MOV R2, 0x12d80 ;  /* 0x00012d8000027802 */ /* 0x000fe40000000f00 */
[----:B-123-5:R-:W-:Y:S05]  /*12d70*/  CALL.REL.NOINC `($__internal_20_$__cuda_sm70_shflsync_idx_p) ;  /* 0x0000345000007944 */ /* 0x02efea0003c00000 */
[----:B------:R-:W-:Y:S05]  /*12d80*/  BRA `(.L_x_1486) ;  /* 0xfffefe6000007947 */ /* 0x000fea000383ffff */
.L_x_1368:
[----:B------:R-:W-:Y:S01]  /*12d90*/  IMAD.MOV.U32 R209, RZ, RZ, R5 ;  /* 0x000000ffffd17224 */ /* 0x000fe200078e0005 */
[----:B-1----:R-:W-:Y:S01]  /*12da0*/  MOV R0, 0x3 ;  /* 0x0000000300007802 */ /* 0x002fe20000000f00 */
[----:B------:R-:W-:Y:S01]  /*12db0*/  IMAD.MOV.U32 R3, RZ, RZ, 0x1c1f ;  /* 0x00001c1fff037424 */ /* 0x000fe200078e00ff */
[----:B------:R-:W-:-:S02]  /*12dc0*/  MOV R2, 0x12de0 ;  /* 0x00012de000027802 */ /* 0x000fc40000000f00 */
[----:B--2345:R-:W-:Y:S05]  /*12dd0*/  CALL.REL.NOINC `($__internal_20_$__cuda_sm70_shflsync_idx_p) ;  /* 0x000033f000007944 */ /* 0x03cfea0003c00000 */
[----:B------:R-:W-:Y:S01]  /*12de0*/  IMAD.MOV.U32 R4, RZ, RZ, R0 ;  /* 0x000000ffff047224 */ /* 0x000fe200078e0000 */
[----:B------:R-:W-:Y:S01]  /*12df0*/  MOV R0, 0x3 ;  /* 0x0000000300007802 */ /* 0x000fe20000000f00 */
[----:B------:R-:W-:Y:S01]  /*12e00*/  IMAD.MOV.U32 R209, RZ, RZ, R12 ;  /* 0x000000ffffd17224 */ /* 0x000fe200078e000c */
[----:B------:R-:W-:-:S02]  /*12e10*/  MOV R3, 0x1c1f ;  /* 0x00001c1f00037802 */ /* 0x000fc40000000f00 */
[----:B------:R-:W-:Y:S02]  /*12e20*/  MOV R2, 0x12e40 ;  /* 0x00012e4000027802 */ /* 0x000fe40000000f00 */
[----:B------:R-:W-:Y:S05]  /*12e30*/  CALL.REL.NOINC `($__internal_20_$__cuda_sm70_shflsync_idx_p) ;  /* 0x0000339000007944 */ /* 0x000fea0003c00000 */
[----:B------:R-:W-:Y:S05]  /*12e40*/  BRA `(.L_x_1487) ;  /* 0xfffeff3000007947 */ /* 0x000fea000383ffff */
.L_x_1371:
[----:B------:R-:W-:Y:S01]  /*12e50*/  IMAD.MOV.U32 R209, RZ, RZ, R18 ;  /* 0x000000ffffd17224 */ /* 0x000fe200078e0012 */
[----:B------:R-:W-:Y:S01]  /*12e60*/  MOV R0, 0x1 ;  /* 0x0000000100007802 */ /* 0x000fe20000000f00 */
[----:B-1----:R-:W-:Y:S01]  /*12e70*/  IMAD.MOV.U32 R3, RZ, RZ, 0x1c1f ;  /* 0x00001c1fff037424 */ /* 0x002fe200078e00ff */
[----:B------:R-:W-:Y:S02]  /*12e80*/  MOV R2, 0x12ea0 ;  /* 0x00012ea000027802 */ /* 0x000fe40000000f00 */
[----:B------:R-:W-:Y:S05]  /*12e90*/  CALL.REL.NOINC `($__internal_20_$__cuda_sm70_shflsync_idx_p) ;  /* 0x0000333000007944 */ /* 0x000fea0003c00000 */
[----:B------:R-:W-:Y:S01]  /*12ea0*/  IMAD.MOV.U32 R5, RZ, RZ, R0 ;  /* 0x000000ffff057224 */ /* 0x000fe200078e0000 */
[----:B------:R-:W-:Y:S01]  /*12eb0*/  MOV R0, 0x1 ;  /* 0x0000000100007802 */ /* 0x000fe20000000f00 */
[----:B------:R-:W-:Y:S01]  /*12ec0*/  IMAD.MOV.U32 R209, RZ, RZ, R19 ;  /* 0x000000ffffd17224 */ /* 0x000fe200078e0013 */
[----:B------:R-:W-:Y:S02]  /*12ed0*/  MOV R3, 0x1c1f ;  /* 0x00001c1f00037802 */ /* 0x000fe40000000f00 */
[----:B------:R-:W-:Y:S02]  /*12ee0*/  MOV R2, 0x12f00 ;  /* 0x00012f0000027802 */ /* 0x000fe40000000f00 */
[----:B------:R-:W-:Y:S05]  /*12ef0*/  CALL.REL.NOINC `($__internal_20_$__cuda_sm70_shflsync_idx_p) ;  /* 0x000032d000007944 */ /* 0x000fea0003c00000 */
[----:B------:R-:W-:Y:S05]  /*12f00*/  BRA `(.L_x_1488) ;  /* 0xffff085000007947 */ /* 0x000fea000383ffff */
.L_x_1374:
[----:B------:R-:W-:Y:S01]  /*12f10*/  IMAD.MOV.U32 R209, RZ, RZ, R5 ;  /* 0x000000ffffd17224 */ /* 0x000fe200078e0005 */
[----:B------:R-:W-:Y:S01]  /*12f20*/  MOV R0, RZ ;  /* 0x000000ff00007202 */ /* 0x000fe20000000f00 */
[----:B------:R-:W-:Y:S01]  /*12f30*/  IMAD.MOV.U32 R3, RZ, RZ, 0x1c1f ;  /* 0x00001c1fff037424 */ /* 0x000fe200078e00ff */
[----:B------:R-:W-:-:S02]  /*12f40*/  MOV R2, 0x12f60 ;  /* 0x00012f6000027802 */ /* 0x000fc40000000f00 */
[----:B------:R-:W-:Y:S05]  /*12f50*/  CALL.REL.NOINC `($__internal_20_$__cuda_sm70_shflsync_idx_p) ;  /* 0x0000327000007944 */ /* 0x000fea0003c00000 */
[----:B------:R-:W-:Y:S01]  /*12f60*/  MOV R4, R0 ;  /* 0x0000000000047202 */ /* 0x000fe20000000f00 */
[----:B------:R-:W-:Y:S05]  /*12f70*/  BRA `(.L_x_1489) ;  /* 0xffff172000007947 */ /* 0x000fea000383ffff */
.L_x_1375:
[----:B------:R-:W-:Y:S01]  /*12f80*/  IMAD.MOV.U32 R209, RZ, RZ, R10 ;  /* 0x000000ffffd17224 */ /* 0x000fe200078e000a */
[----:B------:R-:W-:Y:S01]  /*12f90*/  MOV R0, RZ ;  /* 0x000000ff00007202 */ /* 0x000fe20000000f00 */
[----:B------:R-:W-:Y:S01]  /*12fa0*/  IMAD.MOV.U32 R3, RZ, RZ, 0x1c1f ;  /* 0x00001c1fff037424 */ /* 0x000fe200078e00ff */
[----:B------:R-:W-:-:S02]  /*12fb0*/  MOV R2, 0x12fd0 ;  /* 0x00012fd000027802 */ /* 0x000fc40000000f00 */
[----:B-12---:R-:W-:Y:S05]  /*12fc0*/  CALL.REL.NOINC `($__internal_20_$__cuda_sm70_shflsync_idx_p) ;  /* 0x0000320000007944 */ /* 0x006fea0003c00000 */
[----:B------:R-:W-:Y:S05]  /*12fd0*/  BRA `(.L_x_1490) ;  /* 0xffff16e000007947 */ /* 0x000fea000383ffff */
.L_x_1378:
[----:B------:R-:W-:Y:S01]  /*12fe0*/  IMAD.MOV.U32 R209, RZ, RZ, R5 ;  /* 0x000000ffffd17224 */ /* 0x000fe200078e0005 */
[----:B----4-:R-:W-:Y:S01]  /*12ff0*/  MOV R0, 0x1 ;  /* 0x0000000100007802 */ /* 0x010fe20000000f00 */
[----:B--2---:R-:W-:Y:S01]  /*13000*/  IMAD.MOV.U32 R3, RZ, RZ, 0x1c1f ;  /* 0x00001c1fff037424 */ /* 0x004fe200078e00ff */
[----:B------:R-:W-:-:S03]  /*13010*/  MOV R2, 0x13030 ;  /* 0x0001303000027802 */ /* 0x000fc60000000f00 */
[----:B-1-3--:R-:W-:Y:S05]  /*13020*/  CALL.REL.NOINC `($__internal_20_$__cuda_sm70_shflsync_idx_p) ;  /* 0x000031a000007944 */ /* 0x00afea0003c00000 */
[----:B------:R-:W-:Y:S01]  /*13030*/  IMAD.MOV.U32 R4, RZ, RZ, R0 ;  /* 0x000000ffff047224 */ /* 0x000fe200078e0000 */
[----:B------:R-:W-:Y:S01]  /*13040*/  MOV R0, 0x1 ;  /* 0x0000000100007802 */ /* 0x000fe20000000f00 */
[----:B------:R-:W-:Y:S01]  /*13050*/  IMAD.MOV.U32 R209, RZ, RZ, R10 ;  /* 0x000000ffffd17224 */ /* 0x000fe200078e000a */
[----:B------:R-:W-:-:S02]  /*13060*/  MOV R3, 0x1c1f ;  /* 0x00001c1f00037802 */ /* 0x000fc40000000f00 */
[----:B------:R-:W-:Y:S02]  /*13070*/  MOV R2, 0x13090 ;  /* 0x0001309000027802 */ /* 0x000fe40000000f00 */
[----:B------:R-:W-:Y:S05]  /*13080*/  CALL.REL.NOINC `($__internal_20_$__cuda_sm70_shflsync_idx_p) ;  /* 0x0000314000007944 */ /* 0x000fea0003c00000 */
[----:B------:R-:W-:Y:S05]  /*13090*/  BRA `(.L_x_1491) ;  /* 0xffff17b000007947 */ /* 0x000fea000383ffff */
.L_x_1379:
[----:B------:R-:W-:Y:S01]  /*130a0*/  IMAD.MOV.U32 R209, RZ, RZ, R4 ;  /* 0x000000ffffd17224 */ /* 0x000fe200078e0004 */
[----:B------:R-:W-:Y:S01]  /*130b0*/  MOV R0, RZ ;  /* 0x000000ff00007202 */ /* 0x000fe20000000f00 */
[----:B------:R-:W-:Y:S01]  /*130c0*/  IMAD.MOV.U32 R3, RZ, RZ, 0x1c1f ;  /* 0x00001c1fff037424 */ /* 0x000fe200078e00ff */
[----:B------:R-:W-:Y:S02]  /*130d0*/  MOV R2, 0x130f0 ;  /* 0x000130f000027802 */ /* 0x000fe40000000f00 */
[----:B------:R-:W-:Y:S05]  /*130e0*/  CALL.REL.NOINC `($__internal_20_$__cuda_sm70_shflsync_idx_p) ;  /* 0x000030e000007944 */ /* 0x000fea0003c00000 */
[----:B------:R-:W-:Y:S05]  /*130f0*/  BRA `(.L_x_1492) ;  /* 0xffff193000007947 */ /* 0x000fea000383ffff */
.L_x_1380:
[----:B------:R-:W-:Y:S01]  /*13100*/  IMAD.MOV.U32 R209, RZ, RZ, R4 ;  /* 0x000000ffffd17224 */ /* 0x000fe200078e0004 */
[----:B------:R-:W-:Y:S01]  /*13110*/  MOV R0, 0x1 ;  /* 0x0000000100007802 */ /* 0x000fe20000000f00 */
[----:B------:R-:W-:Y:S01]  /*13120*/  IMAD.MOV.U32 R3, RZ, RZ, 0x1c1f ;  /* 0x00001c1fff037424 */ /* 0x000fe200078e00ff */
[----:B------:R-:W-:Y:S02]  /*13130*/  MOV R2, 0x13150 ;  /* 0x0001315000027802 */ /* 0x000fe40000000f00 */
[----:B-1----:R-:W-:Y:S05]  /*13140*/  CALL.REL.NOINC `($__internal_20_$__cuda_sm70_shflsync_idx_p) ;  /* 0x0000308000007944 */ /* 0x002fea0003c00000 */
        /* <DEDUP_REMOVED lines=24> */
[----:B------:R-:W-:Y:S01]  /*132d0*/  ISETP.GT.AND P0, PT, R0, 0x29, PT ;  /* 0x000000290000780c */ /* 0x000fe20003f04270 */
[----:B------:R-:W-:Y:S01]  /*132e0*/  IMAD.MOV.U32 R0, RZ, RZ, 0x2 ;  /* 0x00000002ff007424 */ /* 0x000fe200078e00ff */
[----:B------:R-:W-:Y:S02]  /*132f0*/  FSEL R107, R44, -INF , P6 ;  /* 0xff8000002c6b7808 */ /* 0x000fe40003000000 */
[----:B------:R-:W-:Y:S02]  /*13300*/  FSEL R106, R41, -INF , P5 ;  /* 0xff800000296a7808 */ /* 0x000fe40002800000 */
[----:B------:R-:W-:Y:S02]  /*13310*/  FSEL R102, R31, -INF , P4 ;  /* 0xff8000001f667808 */ /* 0x000fe40002000000 */
[----:B------:R-:W-:-:S02]  /*13320*/  FSEL R100, R27, -INF , P0 ;  /* 0xff8000001b647808 */ /* 0x000fc40000000000 */
[----:B------:R-:W-:Y:S05]  /*13330*/  CALL.REL.NOINC `($__internal_20_$__cuda_sm70_shflsync_idx_p) ;  /* 0x00002e9000007944 */ /* 0x000fea0003c00000 */
[----:B------:R-:W-:Y:S01]  /*13340*/  IMAD.IADD R0, R5, 0x1, R0 ;  /* 0x0000000105007824 */ /* 0x000fe200078e0200 */
[----:B------:R-:W-:Y:S01]  /*13350*/  MOV R2, 0x13530 ;  /* 0x0001353000027802 */ /* 0x000fe20000000f00 */
[----:B------:R-:W-:-:S02]  /*13360*/  IMAD.MOV.U32 R209, RZ, RZ, R4 ;  /* 0x000000ffffd17224 */ /* 0x000fc400078e0004 */
        /* <DEDUP_REMOVED lines=29> */
[----:B------:R-:W-:-:S02]  /*13540*/  FMNMX.FTZ R2, R28, R30, !PT ;  /* 0x0000001e1c027209 */ /* 0x000fc40007810000 */
[----:B------:R-:W-:Y:S02]  /*13550*/  FMNMX.FTZ R4, R10, R12, !PT ;  /* 0x0000000c0a047209 */ /* 0x000fe40007810000 */
[----:B------:R-:W-:Y:S02]  /*13560*/  IMNMX R6, R6, R0, PT ;  /* 0x0000000006067217 */ /* 0x000fe40003800200 */
[----:B------:R-:W-:Y:S02]  /*13570*/  FMNMX.FTZ R0, R11, R13, !PT ;  /* 0x0000000d0b007209 */ /* 0x000fe40007810000 */
[C---:B------:R-:W-:Y:S02]  /*13580*/  ISETP.GT.AND P6, PT, R6.reuse, RZ, PT ;  /* 0x000000ff0600720c */ /* 0x040fe40003fc4270 */
[C---:B------:R-:W-:Y:S02]  /*13590*/  ISETP.GT.AND P5, PT, R6.reuse, 0x1, PT ;  /* 0x000000010600780c */ /* 0x040fe40003fa4270 */
[----:B------:R-:W-:Y:S01]  /*135a0*/  FMNMX.FTZ R3, R15, R0, !PT ;  /* 0x000000000f037209 */ /* 0x000fe20007810000 */
[----:B------:R-:W-:Y:S01]  /*135b0*/  IMAD.MOV.U32 R0, RZ, RZ, 0x2 ;  /* 0x00000002ff007424 */ /* 0x000fe200078e00ff */
[----:B------:R-:W-:-:S02]  /*135c0*/  ISETP.GT.AND P4, PT, R6, 0x8, PT ;  /* 0x000000080600780c */ /* 0x000fc40003f84270 */
[----:B------:R-:W-:Y:S02]  /*135d0*/  FSEL R22, R103, -INF , P6 ;  /* 0xff80000067167808 */ /* 0x000fe40003000000 */
[----:B------:R-:W-:Y:S02]  /*135e0*/  FSEL R27, R99, -INF , P5 ;  /* 0xff800000631b7808 */ /* 0x000fe40002800000 */
[----:B------:R-:W-:Y:S02]  /*135f0*/  FMNMX.FTZ R2, R33, R2, !PT ;  /* 0x0000000221027209 */ /* 0x000fe40007810000 */
[----:B------:R-:W-:Y:S02]  /*13600*/  FMNMX.FTZ R104, R17, R3, !PT ;  /* 0x0000000311687209 */ /* 0x000fe40007810000 */
[----:B------:R-:W-:Y:S02]  /*13610*/  ISETP.GT.AND P0, PT, R6, 0x9, PT ;  /* 0x000000090600780c */ /* 0x000fe40003f04270 */
[----:B------:R-:W-:-:S02]  /*13620*/  FSEL R31, R94, -INF , P4 ;  /* 0xff8000005e1f7808 */ /* 0x000fc40002000000 */
[----:B------:R-:W-:Y:S02]  /*13630*/  FMNMX.FTZ R4, R14, R4, !PT ;  /* 0x000000040e047209 */ /* 0x000fe40007810000 */
[----:B------:R-:W-:Y:S02]  /*13640*/  FMNMX.FTZ R3, R22, R27, !PT ;  /* 0x0000001b16037209 */ /* 0x000fe40007810000 */
[----:B------:R-:W-:Y:S02]  /*13650*/  FMNMX.FTZ R103, R35, R2, !PT ;  /* 0x0000000223677209 */ /* 0x000fe40007810000 */
[----:B------:R-:W-:Y:S02]  /*13660*/  ISETP.GT.AND P6, PT, R6, 0x10, PT ;  /* 0x000000100600780c */ /* 0x000fe40003fc4270 */
[----:B------:R-:W-:Y:S02]  /*13670*/  FSEL R32, R91, -INF , P0 ;  /* 0xff8000005b207808 */ /* 0x000fe40000000000 */
[----:B------:R-:W-:-:S02]  /*13680*/  FMNMX.FTZ R4, R16, R4, !PT ;  /* 0x0000000410047209 */ /* 0x000fc40007810000 */
[----:B------:R-:W-:Y:S02]  /*13690*/  FMNMX.FTZ R2, R31, R3, !PT ;  /* 0x000000031f027209 */ /* 0x000fe40007810000 */
[----:B------:R-:W-:Y:S02]  /*136a0*/  ISETP.GT.AND P5, PT, R6, 0x11, PT ;  /* 0x000000110600780c */ /* 0x000fe40003fa4270 */
[----:B------:R-:W-:Y:S02]  /*136b0*/  FSEL R34, R73, -INF , P6 ;  /* 0xff80000049227808 */ /* 0x000fe40003000000 */
[----:B------:R-:W-:Y:S02]  /*136c0*/  FMNMX.FTZ R105, R18, R4, !PT ;  /* 0x0000000412697209 */ /* 0x000fe40007810000 */
[----:B------:R-:W-:Y:S02]  /*136d0*/  FMNMX.FTZ R2, R32, R2, !PT ;  /* 0x0000000220027209 */ /* 0x000fe40007810000 */
[----:B------:R-:W-:-:S02]  /*136e0*/  ISETP.GT.AND P4, PT, R6, 0x18, PT ;  /* 0x000000180600780c */ /* 0x000fc40003f84270 */
[----:B------:R-:W-:Y:S02]  /*136f0*/  FSEL R40, R72, -INF , P5 ;  /* 0xff80000048287808 */ /* 0x000fe40002800000 */
[----:B------:R-:W-:Y:S02]  /*13700*/  FMNMX.FTZ R105, R21, R105, !PT ;  /* 0x0000006915697209 */ /* 0x000fe40007810000 */
[----:B------:R-:W-:Y:S02]  /*13710*/  FMNMX.FTZ R2, R34, R2, !PT ;  /* 0x0000000222027209 */ /* 0x000fe40007810000 */
        /* <DEDUP_REMOVED lines=35> */
[----:B------:R-:W-:Y:S01]  /*13950*/  FMNMX.FTZ R104, R102, R104, !PT ;  /* 0x0000006866687209 */ /* 0x000fe20007810000 */
[----:B------:R-:W-:Y:S01]  /*13960*/  IMAD.MOV.U32 R4, RZ, RZ, R105 ;  /* 0x000000ffff047224 */ /* 0x000fe200078e0069 */
[----:B------:R-:W-:Y:S02]  /*13970*/  FMNMX.FTZ R103, R129, R103, !PT ;  /* 0x0000006781677209 */ /* 0x000fe40007810000 */
[----:B------:R-:W-:Y:S02]  /*13980*/  FMNMX.FTZ R8, R124, R2, !PT ;  /* 0x000000027c087209 */ /* 0x000fe40007810000 */
[----:B------:R-:W-:-:S02]  /*13990*/  FMNMX.FTZ R104, R100, R104, !PT ;  /* 0x0000006864687209 */ /* 0x000fc40007810000 */
[----:B------:R-:W-:Y:S02]  /*139a0*/  FMNMX.FTZ R103, R128, R103, !PT ;  /* 0x0000006780677209 */ /* 0x000fe40007810000 */
[----:B------:R-:W-:Y:S02]  /*139b0*/  MOV R2, 0x139d0 ;  /* 0x000139d000027802 */ /* 0x000fe40000000f00 */
[----:B------:R-:W-:Y:S05]  /*139c0*/  CALL.REL.NOINC `($__internal_19_$__cuda_sm70_shflsync_bfly_p) ;  /* 0x000027a000007944 */ /* 0x000fea0003c00000 */
[----:B------:R-:W-:Y:S01]  /*139d0*/  FMNMX.FTZ R105, R105, R0, !PT ;  /* 0x0000000069697209 */ /* 0x000fe20007810000 */
[----:B------:R-:W-:Y:S01]  /*139e0*/  IMAD.MOV.U32 R0, RZ, RZ, 0x1 ;  /* 0x00000001ff007424 */ /* 0x000fe200078e00ff */
[----:B------:R-:W-:-:S03]  /*139f0*/  MOV R2, 0x13a20 ;  /* 0x00013a2000027802 */ /* 0x000fc60000000f00 */
[----:B------:R-:W-:Y:S02]  /*13a00*/  IMAD.MOV.U32 R4, RZ, RZ, R105 ;  /* 0x000000ffff047224 */ /* 0x000fe400078e0069 */
[----:B------:R-:W-:Y:S05]  /*13a10*/  CALL.REL.NOINC `($__internal_19_$__cuda_sm70_shflsync_bfly_p) ;  /* 0x0000275000007944 */ /* 0x000fea0003c00000 */
[----:B------:R-:W-:Y:S01]  /*13a20*/  FMNMX.FTZ R105, R105, R0, !PT ;  /* 0x0000000069697209 */ /* 0x000fe20007810000 */
[----:B------:R-:W-:Y:S01]  /*13a30*/  IMAD.MOV.U32 R4, RZ, RZ, R104 ;  /* 0x000000ffff047224 */ /* 0x000fe200078e0068 */
[----:B------:R-:W-:Y:S01]  /*13a40*/  MOV R2, 0x13a70 ;  /* 0x00013a7000027802 */ /* 0x000fe20000000f00 */
[----:B------:R-:W-:Y:S02]  /*13a50*/  IMAD.MOV.U32 R0, RZ, RZ, 0x2 ;  /* 0x00000002ff007424 */ /* 0x000fe400078e00ff */
        /* <DEDUP_REMOVED lines=26> */
[----:B------:R-:W-:Y:S01]  /*13c00*/  MOV R9, R0 ;  /* 0x0000000000097202 */ /* 0x000fe20000000f00 */
[----:B------:R-:W-:Y:S05]  /*13c10*/  BRA `(.L_x_1493) ;  /* 0xffff188000007947 */ /* 0x000fea000383ffff */
.L_x_1384:
[----:B------:R-:W-:Y:S01]  /*13c20*/  MOV R0, RZ ;  /* 0x000000ff00007202 */ /* 0x000fe20000000f00 */
[----:B------:R-:W-:Y:S01]  /*13c30*/  IMAD.MOV.U32 R209, RZ, RZ, R5 ;  /* 0x000000ffffd17224 */ /* 0x000fe200078e0005 */
[----:B------:R-:W-:Y:S01]  /*13c40*/  MOV R2, 0x13c70 ;  /* 0x00013c7000027802 */ /* 0x000fe20000000f00 */
[----:B------:R-:W-:Y:S02]  /*13c50*/  IMAD.MOV.U32 R3, RZ, RZ, 0x1c1f ;  /* 0x00001c1fff037424 */ /* 0x000fe400078e00ff */
[----:B-1234-:R-:W-:Y:S05]  /*13c60*/  CALL.REL.NOINC `($__internal_20_$__cuda_sm70_shflsync_idx_p) ;  /* 0x0000256000007944 */ /* 0x01efea0003c00000 */
[----:B------:R-:W-:Y:S01]  /*13c70*/  MOV R4, R0 ;  /* 0x0000000000047202 */ /* 0x000fe20000000f00 */
[----:B------:R-:W-:-:S05]  /*13c80*/  BRA `(.L_x_1494) ;  /* 0xffff2c7000007947 */ /* 0x000fca000383ffff */
.L_x_1385:
[----:B------:R-:W-:Y:S01]  /*13c90*/  MOV R0, RZ ;  /* 0x000000ff00007202 */ /* 0x000fe20000000f00 */
[----:B------:R-:W-:Y:S01]  /*13ca0*/  IMAD.MOV.U32 R209, RZ, RZ, R10 ;  /* 0x000000ffffd17224 */ /* 0x000fe200078e000a */
[----:B------:R-:W-:Y:S01]  /*13cb0*/  MOV R2, 0x13ce0 ;  /* 0x00013ce000027802 */ /* 0x000fe20000000f00 */
[----:B------:R-:W-:Y:S02]  /*13cc0*/  IMAD.MOV.U32 R3, RZ, RZ, 0x1c1f ;  /* 0x00001c1fff037424 */ /* 0x000fe400078e00ff */
[----:B-1234-:R-:W-:Y:S05]  /*13cd0*/  CALL.REL.NOINC `($__internal_20_$__cuda_sm70_shflsync_idx_p) ;  /* 0x000024f000007944 */ /* 0x01efea0003c00000 */
[----:B------:R-:W-:-:S05]  /*13ce0*/  BRA `(.L_x_1495) ;  /* 0xffff2c3000007947 */ /* 0x000fca000383ffff */
.L_x_1386:
[----:B------:R-:W-:Y:S01]  /*13cf0*/  MOV R0, 0x1 ;  /* 0x0000000100007802 */ /* 0x000fe20000000f00 */
[----:B------:R-:W-:Y:S01]  /*13d00*/  IMAD.MOV.U32 R209, RZ, RZ, R5 ;  /* 0x000000ffffd17224 */ /* 0x000fe200078e0005 */
[----:B---3--:R-:W-:Y:S01]  /*13d10*/  MOV R2, 0x13d40 ;  /* 0x00013d4000027802 */ /* 0x008fe20000000f00 */
[----:B------:R-:W-:Y:S02]  /*13d20*/  IMAD.MOV.U32 R3, RZ, RZ, 0x1c1f ;  /* 0x00001c1fff037424 */ /* 0x000fe400078e00ff */
[----:B-12-4-:R-:W-:Y:S05]  /*13d30*/  CALL.REL.NOINC `($__internal_20_$__cuda_sm70_shflsync_idx_p) ;  /* 0x0000249000007944 */ /* 0x016fea0003c00000 */
[----:B------:R-:W-:Y:S01]  /*13d40*/  MOV R3, 0x1c1f ;  /* 0x00001c1f00037802 */ /* 0x000fe20000000f00 */
[----:B------:R-:W-:Y:S01]  /*13d50*/  IMAD.MOV.U32 R4, RZ, RZ, R0 ;  /* 0x000000ffff047224 */ /* 0x000fe200078e0000 */
[----:B------:R-:W-:Y:S01]  /*13d60*/  MOV R0, 0x1 ;  /* 0x0000000100007802 */ /* 0x000fe20000000f00 */
[----:B------:R-:W-:Y:S01]  /*13d70*/  IMAD.MOV.U32 R209, RZ, RZ, R10 ;  /* 0x000000ffffd17224 */ /* 0x000fe200078e000a */
[----:B------:R-:W-:Y:S02]  /*13d80*/  MOV R2, 0x13da0 ;  /* 0x00013da000027802 */ /* 0x000fe40000000f00 */
[----:B------:R-:W-:Y:S05]  /*13d90*/  CALL.REL.NOINC `($__internal_20_$__cuda_sm70_shflsync_idx_p) ;  /* 0x0000243000007944 */ /* 0x000fea0003c00000 */
[----:B------:R-:W-:-:S05]  /*13da0*/  BRA `(.L_x_1496) ;  /* 0xffff2cf000007947 */ /* 0x000fca000383ffff */
.L_x_1389:
[----:B------:R-:W-:Y:S01]  /*13db0*/  MOV R0, RZ ;  /* 0x000000ff00007202 */ /* 0x000fe20000000f00 */
[----:B------:R-:W-:Y:S01]  /*13dc0*/  IMAD.MOV.U32 R209, RZ, RZ, R8 ;  /* 0x000000ffffd17224 */ /* 0x000fe200078e0008 */
[----:B------:R-:W-:Y:S01]  /*13dd0*/  MOV R2, 0x13e00 ;  /* 0x00013e0000027802 */ /* 0x000fe20000000f00 */
[----:B------:R-:W-:Y:S02]  /*13de0*/  IMAD.MOV.U32 R3, RZ, RZ, 0x1c1f ;  /* 0x00001c1fff037424 */ /* 0x000fe400078e00ff */
[----:B------:R-:W-:Y:S05]  /*13df0*/  CALL.REL.NOINC `($__internal_20_$__cuda_sm70_shflsync_idx_p) ;  /* 0x000023d000007944 */ /* 0x000fea0003c00000 */
[----:B------:R-:W-:Y:S01]  /*13e00*/  MOV R4, R0 ;  /* 0x0000000000047202 */ /* 0x000fe20000000f00 */
[----:B------:R-:W-:-:S05]  /*13e10*/  BRA `(.L_x_1497) ;  /* 0xffff3bb000007947 */ /* 0x000fca000383ffff */
.L_x_1390:
[----:B------:R-:W-:Y:S01]  /*13e20*/  MOV R0, RZ ;  /* 0x000000ff00007202 */ /* 0x000fe20000000f00 */
[----:B------:R-:W-:Y:S01]  /*13e30*/  IMAD.MOV.U32 R209, RZ, RZ, R9 ;  /* 0x000000ffffd17224 */ /* 0x000fe200078e0009 */
[----:B------:R-:W-:Y:S01]  /*13e40*/  MOV R2, 0x13e70 ;  /* 0x00013e7000027802 */ /* 0x000fe20000000f00 */
[----:B------:R-:W-:Y:S02]  /*13e50*/  IMAD.MOV.U32 R3, RZ, RZ, 0x1c1f ;  /* 0x00001c1fff037424 */ /* 0x000fe400078e00ff */
[----:B-12---:R-:W-:Y:S05]  /*13e60*/  CALL.REL.NOINC `($__internal_20_$__cuda_sm70_shflsync_idx_p) ;  /* 0x0000236000007944 */ /* 0x006fea0003c00000 */
[----:B------:R-:W-:-:S05]  /*13e70*/  BRA `(.L_x_1498) ;  /* 0xffff3b7000007947 */ /* 0x000fca000383ffff */
.L_x_1391:
[----:B------:R-:W-:Y:S01]  /*13e80*/  MOV R0, 0x1 ;  /* 0x0000000100007802 */ /* 0x000fe20000000f00 */
[----:B------:R-:W-:Y:S01]  /*13e90*/  IMAD.MOV.U32 R209, RZ, RZ, R8 ;  /* 0x000000ffffd17224 */ /* 0x000fe200078e0008 */
[----:B----4-:R-:W-:Y:S01]  /*13ea0*/  MOV R2, 0x13ed0 ;  /* 0x00013ed000027802 */ /* 0x010fe20000000f00 */
[----:B------:R-:W-:Y:S03]  /*13eb0*/  IMAD.MOV.U32 R3, RZ, RZ, 0x1c1f ;  /* 0x00001c1fff037424 */ /* 0x000fe600078e00ff */
[----:B-1-3--:R-:W-:Y:S05]  /*13ec0*/  CALL.REL.NOINC `($__internal_20_$__cuda_sm70_shflsync_idx_p) ;  /* 0x0000230000007944 */ /* 0x00afea0003c00000 */
[----:B------:R-:W-:Y:S01]  /*13ed0*/  MOV R3, 0x1c1f ;  /* 0x00001c1f00037802 */ /* 0x000fe20000000f00 */
[----:B------:R-:W-:Y:S01]  /*13ee0*/  IMAD.MOV.U32 R4, RZ, RZ, R0 ;  /* 0x000000ffff047224 */ /* 0x000fe200078e0000 */
[----:B------:R-:W-:Y:S01]  /*13ef0*/  MOV R0, 0x1 ;  /* 0x0000000100007802 */ /* 0x000fe20000000f00 */
[----:B------:R-:W-:Y:S01]  /*13f00*/  IMAD.MOV.U32 R209, RZ, RZ, R9 ;  /* 0x000000ffffd17224 */ /* 0x000fe200078e0009 */
[----:B------:R-:W-:Y:S02]  /*13f10*/  MOV R2, 0x13f30 ;  /* 0x00013f3000027802 */ /* 0x000fe40000000f00 */
[----:B------:R-:W-:Y:S05]  /*13f20*/  CALL.REL.NOINC `($__internal_20_$__cuda_sm70_shflsync_idx_p) ;  /* 0x000022a000007944 */ /* 0x000fea0003c00000 */
[----:B------:R-:W-:-:S05]  /*13f30*/  BRA `(.L_x_1499) ;  /* 0xffff3c1000007947 */ /* 0x000fca000383ffff */
.L_x_1392:
[----:B------:R-:W-:Y:S01]  /*13f40*/  MOV R0, RZ ;  /* 0x000000ff00007202 */ /* 0x000fe20000000f00 */
[----:B------:R-:W-:Y:S01]  /*13f50*/  IMAD.MOV.U32 R209, RZ, RZ, R4 ;  /* 0x000000ffffd17224 */ /* 0x000fe200078e0004 */
[----:B------:R-:W-:Y:S01]  /*13f60*/  MOV R2, 0x13f90 ;  /* 0x00013f9000027802 */ /* 0x000fe20000000f00 */
[----:B------:R-:W-:Y:S02]  /*13f70*/  IMAD.MOV.U32 R3, RZ, RZ, 0x1c1f ;  /* 0x00001c1fff037424 */ /* 0x000fe400078e00ff */
[----:B------:R-:W-:Y:S05]  /*13f80*/  CALL.REL.NOINC `($__internal_20_$__cuda_sm70_shflsync_idx_p) ;  /* 0x0000224000007944 */ /* 0x000fea0003c00000 */
[----:B------:R-:W-:-:S05]  /*13f90*/  BRA `(.L_x_1500) ;  /* 0xffff3d7000007947 */ /* 0x000fca000383ffff */
.L_x_1393:
[----:B------:R-:W-:Y:S01]  /*13fa0*/  MOV R0, 0x1 ;  /* 0x0000000100007802 */ /* 0x000fe20000000f00 */
[----:B------:R-:W-:Y:S01]  /*13fb0*/  IMAD.MOV.U32 R209, RZ, RZ, R4 ;  /* 0x000000ffffd17224 */ /* 0x000fe200078e0004 */
[----:B------:R-:W-:Y:S01]  /*13fc0*/  MOV R2, 0x13ff0 ;  /* 0x00013ff000027802 */ /* 0x000fe20000000f00 */
[----:B------:R-:W-:Y:S02]  /*13fd0*/  IMAD.MOV.U32 R3, RZ, RZ, 0x1c1f ;  /* 0x00001c1fff037424 */ /* 0x000fe400078e00ff */
[----:B-1----:R-:W-:Y:S05]  /*13fe0*/  CALL.REL.NOINC `($__internal_20_$__cuda_sm70_shflsync_idx_p) ;  /* 0x000021e000007944 */ /* 0x002fea0003c00000 */
[----:B------:R-:W-:Y:S01]  /*13ff0*/  MOV R2, 0x141d0 ;  /* 0x000141d000027802 */ /* 0x000fe20000000f00 */
[----:B------:R-:W-:Y:S02]  /*14000*/  IMAD.IADD R0, R5, 0x1, R0 ;  /* 0x0000000105007824 */ /* 0x000fe400078e0200 */
[----:B------:R-:W-:Y:S02]  /*14010*/  IMAD.MOV.U32 R209, RZ, RZ, R4 ;  /* 0x000000ffffd17224 */ /* 0x000fe400078e0004 */
[----:B------:R-:W-:Y:S01]  /*14020*/  IMAD.MOV.U32 R3, RZ, RZ, 0x1c1f ;  /* 0x00001c1fff037424 */ /* 0x000fe200078e00ff */
[C---:B------:R-:W-:Y:S02]  /*14030*/  ISETP.GT.AND P6, PT, R0.reuse, RZ, PT ;  /* 0x000000ff0000720c */ /* 0x040fe40003fc4270 */
[C---:B------:R-:W-:Y:S02]  /*14040*/  ISETP.GT.AND P5, PT, R0.reuse, 0x1, PT ;  /* 0x000000010000780c */ /* 0x040fe40003fa4270 */
[C---:B------:R-:W-:Y:S02]  /*14050*/  ISETP.GT.AND P4, PT, R0.reuse, 0x8, PT ;  /* 0x000000080000780c */ /* 0x040fe40003f84270 */
        /* <DEDUP_REMOVED lines=22> */
[----:B------:R-:W-:Y:S05]  /*141c0*/  CALL.REL.NOINC `($__internal_20_$__cuda_sm70_shflsync_idx_p) ;  /* 0x0000200000007944 */ /* 0x000fea0003c00000 */
        /* <DEDUP_REMOVED lines=30> */
[----:B------:R-:W-:Y:S01]  /*143b0*/  FMNMX.FTZ R2, R9, R100, !PT ;  /* 0x0000006409027209 */ /* 0x000fe20007810000 */
[----:B------:R-:W-:Y:S01]  /*143c0*/  IMAD.IADD R0, R5, 0x1, R0 ;  /* 0x0000000105007824 */ /* 0x000fe200078e0200 */
[----:B------:R-:W-:Y:S02]  /*143d0*/  FMNMX.FTZ R5, R40, R106, !PT ;  /* 0x0000006a28057209 */ /* 0x000fe40007810000 */
[----:B------:R-:W-:Y:S02]  /*143e0*/  FMNMX.FTZ R4, R14, R2, !PT ;  /* 0x000000020e047209 */ /* 0x000fe40007810000 */
[C---:B------:R-:W-:Y:S02]  /*143f0*/  ISETP.GT.AND P6, PT, R0.reuse, RZ, PT ;  /* 0x000000ff0000720c */ /* 0x040fe40003fc4270 */
[C---:B------:R-:W-:Y:S02]  /*14400*/  ISETP.GT.AND P5, PT, R0.reuse, 0x1, PT ;  /* 0x000000010000780c */ /* 0x040fe40003fa4270 */
[C---:B------:R-:W-:Y:S02]  /*14410*/  ISETP.GT.AND P4, PT, R0.reuse, 0x8, PT ;  /* 0x000000080000780c */ /* 0x040fe40003f84270 */
        /* <DEDUP_REMOVED lines=68> */
[----:B------:R-:W-:Y:S05]  /*14860*/  CALL.REL.NOINC `($__internal_19_$__cuda_sm70_shflsync_bfly_p) ;  /* 0x0000190000007944 */ /* 0x000fea0003c00000 */
[----:B------:R-:W-:Y:S01]  /*14870*/  FMNMX.FTZ R4, R4, R0, !PT ;  /* 0x0000000004047209 */ /* 0x000fe20007810000 */
[----:B------:R-:W-:Y:S01]  /*14880*/  IMAD.MOV.U32 R0, RZ, RZ, 0x1 ;  /* 0x00000001ff007424 */ /* 0x000fe200078e00ff */
[----:B------:R-:W-:Y:S02]  /*14890*/  MOV R2, 0x148b0 ;  /* 0x000148b000027802 */ /* 0x000fe40000000f00 */
        /* <DEDUP_REMOVED lines=28> */
[----:B------:R-:W-:-:S05]  /*14a60*/  BRA `(.L_x_1501) ;  /* 0xffff3d1000007947 */ /* 0x000fca000383ffff */
.L_x_1396:
[----:B------:R-:W-:Y:S01]  /*14a70*/  MOV R0, RZ ;  /* 0x000000ff00007202 */ /* 0x000fe20000000f00 */
[----:B------:R-:W-:Y:S01]  /*14a80*/  IMAD.MOV.U32 R209, RZ, RZ, R8 ;  /* 0x000000ffffd17224 */ /* 0x000fe200078e0008 */
[----:B------:R-:W-:Y:S01]  /*14a90*/  MOV R2, 0x14ac0 ;  /* 0x00014ac000027802 */ /* 0x000fe20000000f00 */
[----:B------:R-:W-:Y:S02]  /*14aa0*/  IMAD.MOV.U32 R3, RZ, RZ, 0x1c1f ;  /* 0x00001c1fff037424 */ /* 0x000fe400078e00ff */
[----:B-1234-:R-:W-:Y:S05]  /*14ab0*/  CALL.REL.NOINC `($__internal_20_$__cuda_sm70_shflsync_idx_p) ;  /* 0x0000171000007944 */ /* 0x01efea0003c00000 */
[----:B------:R-:W-:-:S05]  /*14ac0*/  BRA `(.L_x_1502) ;  /* 0xffff573000007947 */ /* 0x000fca000383ffff */
.L_x_1399:
[----:B------:R-:W-:Y:S01]  /*14ad0*/  MOV R0, 0x1 ;  /* 0x0000000100007802 */ /* 0x000fe20000000f00 */
[----:B------:R-:W-:Y:S01]  /*14ae0*/  IMAD.MOV.U32 R209, RZ, RZ, R8 ;  /* 0x000000ffffd17224 */ /* 0x000fe200078e0008 */
[----:B---3--:R-:W-:Y:S01]  /*14af0*/  MOV R2, 0x14b20 ;  /* 0x00014b2000027802 */ /* 0x008fe20000000f00 */
[----:B------:R-:W-:Y:S02]  /*14b00*/  IMAD.MOV.U32 R3, RZ, RZ, 0x1c1f ;  /* 0x00001c1fff037424 */ /* 0x000fe400078e00ff */
[----:B-12---:R-:W-:Y:S05]  /*14b10*/  CALL.REL.NOINC `($__internal_20_$__cuda_sm70_shflsync_idx_p) ;  /* 0x000016b000007944 */ /* 0x006fea0003c00000 */
[----:B------:R-:W-:Y:S01]  /*14b20*/  MOV R3, 0x1c1f ;  /* 0x00001c1f00037802 */ /* 0x000fe20000000f00 */
[----:B------:R-:W-:Y:S01]  /*14b30*/  IMAD.MOV.U32 R4, RZ, RZ, R0 ;  /* 0x000000ffff047224 */ /* 0x000fe200078e0000 */
[----:B------:R-:W-:Y:S01]  /*14b40*/  MOV R0, 0x1 ;  /* 0x0000000100007802 */ /* 0x000fe20000000f00 */
[----:B------:R-:W-:Y:S01]  /*14b50*/  IMAD.MOV.U32 R209, RZ, RZ, R9 ;  /* 0x000000ffffd17224 */ /* 0x000fe200078e0009 */
[----:B------:R-:W-:Y:S02]  /*14b60*/  MOV R2, 0x14b80 ;  /* 0x00014b8000027802 */ /* 0x000fe40000000f00 */
[----:B------:R-:W-:Y:S05]  /*14b70*/  CALL.REL.NOINC `($__internal_20_$__cuda_sm70_shflsync_idx_p) ;  /* 0x0000165000007944 */ /* 0x000fea0003c00000 */
[----:B------:R-:W-:-:S05]  /*14b80*/  BRA `(.L_x_1503) ;  /* 0xffff580000007947 */ /* 0x000fca000383ffff */
.L_x_1402:
[----:B------:R-:W-:Y:S01]  /*14b90*/  MOV R0, RZ ;  /* 0x000000ff00007202 */ /* 0x000fe20000000f00 */
[----:B------:R-:W-:Y:S01]  /*14ba0*/  IMAD.MOV.U32 R209, RZ, RZ, R8 ;  /* 0x000000ffffd17224 */ /* 0x000fe200078e0008 */
[----:B------:R-:W-:Y:S01]  /*14bb0*/  MOV R2, 0x14be0 ;  /* 0x00014be000027802 */ /* 0x000fe20000000f00 */
[----:B------:R-:W-:Y:S02]  /*14bc0*/  IMAD.MOV.U32 R3, RZ, RZ, 0x1c1f ;  /* 0x00001c1fff037424 */ /* 0x000fe400078e00ff */
[----:B------:R-:W-:Y:S05]  /*14bd0*/  CALL.REL.NOINC `($__internal_20_$__cuda_sm70_shflsync_idx_p) ;  /* 0x000015f000007944 */ /* 0x000fea0003c00000 */
[----:B------:R-:W-:Y:S01]  /*14be0*/  MOV R4, R0 ;  /* 0x0000000000047202 */ /* 0x000fe20000000f00 */
[----:B------:R-:W-:-:S05]  /*14bf0*/  BRA `(.L_x_1504) ;  /* 0xffff66c000007947 */ /* 0x000fca000383ffff */
.L_x_1403:
[----:B------:R-:W-:Y:S01]  /*14c00*/  MOV R0, RZ ;  /* 0x000000ff00007202 */ /* 0x000fe20000000f00 */
[----:B------:R-:W-:Y:S01]  /*14c10*/  IMAD.MOV.U32 R209, RZ, RZ, R9 ;  /* 0x000000ffffd17224 */ /* 0x000fe200078e0009 */
[----:B------:R-:W-:Y:S01]  /*14c20*/  MOV R2, 0x14c50 ;  /* 0x00014c5000027802 */ /* 0x000fe20000000f00 */
[----:B------:R-:W-:Y:S02]  /*14c30*/  IMAD.MOV.U32 R3, RZ, RZ, 0x1c1f ;  /* 0x00001c1fff037424 */ /* 0x000fe400078e00ff */
[----:B-12---:R-:W-:Y:S05]  /*14c40*/  CALL.REL.NOINC `($__internal_20_$__cuda_sm70_shflsync_idx_p) ;  /* 0x0000158000007944 */ /* 0x006fea0003c00000 */
[----:B------:R-:W-:-:S05]  /*14c50*/  BRA `(.L_x_1505) ;  /* 0xffff668000007947 */ /* 0x000fca000383ffff */
.L_x_1404:
        /* <DEDUP_REMOVED lines=12> */
.L_x_1405:
[----:B------:R-:W-:Y:S02]  /*14d20*/  MOV R0, 0x2 ;  /* 0x0000000200007802 */ /* 0x000fe40000000f00 */
[----:B------:R-:W-:Y:S02]  /*14d30*/  MOV R2, 0x14d50 ;  /* 0x00014d5000027802 */ /* 0x000fe40000000f00 */
[----:B------:R-:W-:Y:S05]  /*14d40*/  CALL.REL.NOINC `($__internal_19_$__cuda_sm70_shflsync_bfly_p) ;  /* 0x0000142000007944 */ /* 0x000fea0003c00000 */
[----:B------:R-:W-:-:S05]  /*14d50*/  BRA `(.L_x_1507) ;  /* 0xffff6ae000007947 */ /* 0x000fca000383ffff */
.L_x_1406:
[----:B------:R-:W-:Y:S02]  /*14d60*/  MOV R0, 0x1 ;  /* 0x0000000100007802 */ /* 0x000fe40000000f00 */
        /* <DEDUP_REMOVED lines=30> */
.L_x_1408:
[----:B------:R-:W-:Y:S01]  /*14f50*/  IMAD.MOV.U32 R4, RZ, RZ, R230 ;  /* 0x000000ffff047224 */ /* 0x000fe200078e00e6 */
[----:B------:R-:W-:-:S02]  /*14f60*/  MOV R0, 0x2 ;  /* 0x0000000200007802 */ /* 0x000fc40000000f00 */
[----:B------:R-:W-:Y:S02]  /*14f70*/  MOV R2, 0x14f90 ;  /* 0x00014f9000027802 */ /* 0x000fe40000000f00 */
[----:B------:R-:W-:Y:S05]  /*14f80*/  CALL.REL.NOINC `($__internal_19_$__cuda_sm70_shflsync_bfly_p) ;  /* 0x000011e000007944 */ /* 0x000fea0003c00000 */
[----:B------:R-:W-:Y:S05]  /*14f90*/  BRA `(.L_x_1509) ;  /* 0xffff815000007947 */ /* 0x000fea000383ffff */
.L_x_1409:
[----:B------:R-:W-:Y:S01]  /*14fa0*/  IMAD.MOV.U32 R4, RZ, RZ, R7 ;  /* 0x000000ffff047224 */ /* 0x000fe200078e0007 */
[----:B------:R-:W-:Y:S02]  /*14fb0*/  MOV R0, 0x1 ;  /* 0x0000000100007802 */ /* 0x000fe40000000f00 */
[----:B------:R-:W-:Y:S02]  /*14fc0*/  MOV R2, 0x14fe0 ;  /* 0x00014fe000027802 */ /* 0x000fe40000000f00 */
[----:B-1----:R-:W-:Y:S05]  /*14fd0*/  CALL.REL.NOINC `($__internal_19_$__cuda_sm70_shflsync_bfly_p) ;  /* 0x0000119000007944 */ /* 0x002fea0003c00000 */
[----:B------:R-:W-:Y:S01]  /*14fe0*/  FADD.FTZ R7, R7, R0 ;  /* 0x0000000007077221 */ /* 0x000fe20000010000 */
[----:B------:R-:W-:Y:S02]  /*14ff0*/  MOV R4, R223 ;  /* 0x000000df00047202 */ /* 0x000fe40000000f00 */
[----:B------:R-:W-:Y:S02]  /*15000*/  MOV R0, 0x2 ;  /* 0x0000000200007802 */ /* 0x000fe40000000f00 */
[----:B------:R-:W-:Y:S02]  /*15010*/  MOV R2, 0x15030 ;  /* 0x0001503000027802 */ /* 0x000fe40000000f00 */
[----:B------:R-:W-:Y:S05]  /*15020*/  CALL.REL.NOINC `($__internal_19_$__cuda_sm70_shflsync_bfly_p) ;  /* 0x0000114000007944 */ /* 0x000fea0003c00000 */
[----:B------:R-:W-:Y:S01]  /*15030*/  FADD.FTZ R6, R223, R0 ;  /* 0x00000000df067221 */ /* 0x000fe20000010000 */
[----:B------:R-:W-:Y:S02]  /*15040*/  MOV R0, 0x1 ;  /* 0x0000000100007802 */ /* 0x000fe40000000f00 */
[----:B------:R-:W-:-:S02]  /*15050*/  MOV R2, 0x15080 ;  /* 0x0001508000027802 */ /* 0x000fc40000000f00 */
[----:B------:R-:W-:Y:S02]  /*15060*/  MOV R4, R6 ;  /* 0x0000000600047202 */ /* 0x000fe40000000f00 */
[----:B------:R-:W-:Y:S05]  /*15070*/  CALL.REL.NOINC `($__internal_19_$__cuda_sm70_shflsync_bfly_p) ;  /* 0x000010f000007944 */ /* 0x000fea0003c00000 */
[----:B------:R-:W-:Y:S01]  /*15080*/  FADD.FTZ R6, R6, R0 ;  /* 0x0000000006067221 */ /* 0x000fe20000010000 */
[----:B------:R-:W-:Y:S02]  /*15090*/  MOV R4, R224 ;  /* 0x000000e000047202 */ /* 0x000fe40000000f00 */
[----:B------:R-:W-:Y:S02]  /*150a0*/  MOV R0, 0x2 ;  /* 0x0000000200007802 */ /* 0x000fe40000000f00 */
[----:B------:R-:W-:Y:S02]  /*150b0*/  MOV R2, 0x150d0 ;  /* 0x000150d000027802 */ /* 0x000fe40000000f00 */
[----:B------:R-:W-:Y:S05]  /*150c0*/  CALL.REL.NOINC `($__internal_19_$__cuda_sm70_shflsync_bfly_p) ;  /* 0x000010a000007944 */ /* 0x000fea0003c00000 */
[----:B------:R-:W-:Y:S01]  /*150d0*/  FADD.FTZ R5, R224, R0 ;  /* 0x00000000e0057221 */ /* 0x000fe20000010000 */
[----:B------:R-:W-:Y:S02]  /*150e0*/  MOV R0, 0x1 ;  /* 0x0000000100007802 */ /* 0x000fe40000000f00 */
[----:B------:R-:W-:Y:S02]  /*150f0*/  MOV R2, 0x15120 ;  /* 0x0001512000027802 */ /* 0x000fe40000000f00 */
[----:B------:R-:W-:-:S02]  /*15100*/  MOV R4, R5 ;  /* 0x0000000500047202 */ /* 0x000fc40000000f00 */
[----:B------:R-:W-:Y:S05]  /*15110*/  CALL.REL.NOINC `($__internal_19_$__cuda_sm70_shflsync_bfly_p) ;  /* 0x0000105000007944 */ /* 0x000fea0003c00000 */
[----:B------:R-:W-:Y:S01]  /*15120*/  FADD.FTZ R5, R5, R0 ;  /* 0x0000000005057221 */ /* 0x000fe20000010000 */
[----:B------:R-:W-:-:S02]  /*15130*/  MOV R4, R225 ;  /* 0x000000e100047202 */ /* 0x000fc40000000f00 */
[----:B------:R-:W-:Y:S02]  /*15140*/  MOV R0, 0x2 ;  /* 0x0000000200007802 */ /* 0x000fe40000000f00 */
[----:B------:R-:W-:Y:S02]  /*15150*/  MOV R2, 0x15170 ;  /* 0x0001517000027802 */ /* 0x000fe40000000f00 */
[----:B------:R-:W-:Y:S05]  /*15160*/  CALL.REL.NOINC `($__internal_19_$__cuda_sm70_shflsync_bfly_p) ;  /* 0x0000100000007944 */ /* 0x000fea0003c00000 */
[----:B------:R-:W-:Y:S01]  /*15170*/  FADD.FTZ R4, R225, R0 ;  /* 0x00000000e1047221 */ /* 0x000fe20000010000 */
[----:B------:R-:W-:Y:S02]  /*15180*/  MOV R0, 0x1 ;  /* 0x0000000100007802 */ /* 0x000fe40000000f00 */
[----:B------:R-:W-:Y:S02]  /*15190*/  MOV R2, 0x151b0 ;  /* 0x000151b000027802 */ /* 0x000fe40000000f00 */
[----:B------:R-:W-:Y:S05]  /*151a0*/  CALL.REL.NOINC `($__internal_19_$__cuda_sm70_shflsync_bfly_p) ;  /* 0x00000fc000007944 */ /* 0x000fea0003c00000 */
[----:B------:R-:W-:Y:S01]  /*151b0*/  MOV R8, R0 ;  /* 0x0000000000087202 */ /* 0x000fe20000000f00 */
[----:B------:R-:W-:Y:S05]  /*151c0*/  BRA `(.L_x_1510) ;  /* 0xffff801000007947 */ /* 0x000fea000383ffff */
.L_x_1416:
[----:B-1234-:R-:W-:Y:S01]  /*151d0*/  IMAD.MOV.U32 R209, RZ, RZ, R10 ;  /* 0x000000ffffd17224 */ /* 0x01efe200078e000a */
[----:B------:R-:W-:Y:S01]  /*151e0*/  MOV R0, RZ ;  /* 0x000000ff00007202 */ /* 0x000fe20000000f00 */
[----:B------:R-:W-:Y:S01]  /*151f0*/  IMAD.MOV.U32 R3, RZ, RZ, 0x1c1f ;  /* 0x00001c1fff037424 */ /* 0x000fe200078e00ff */
[----:B------:R-:W-:Y:S02]  /*15200*/  MOV R2, 0x15220 ;  /* 0x0001522000027802 */ /* 0x000fe40000000f00 */
[----:B------:R-:W-:Y:S05]  /*15210*/  CALL.REL.NOINC `($__internal_20_$__cuda_sm70_shflsync_idx_p) ;  /* 0x00000fb000007944 */ /* 0x000fea0003c00000 */
[----:B------:R-:W-:Y:S01]  /*15220*/  MOV R5, R0 ;  /* 0x0000000000057202 */ /* 0x000fe20000000f00 */
[----:B------:R-:W-:Y:S05]  /*15230*/  BRA `(.L_x_1511) ;  /* 0xffff997000007947 */ /* 0x000fea000383ffff */
.L_x_1417:
[----:B------:R-:W-:Y:S01]  /*15240*/  IMAD.MOV.U32 R209, RZ, RZ, R12 ;  /* 0x000000ffffd17224 */ /* 0x000fe200078e000c */
[----:B------:R-:W-:Y:S01]  /*15250*/  MOV R0, RZ ;  /* 0x000000ff00007202 */ /* 0x000fe20000000f00 */
[----:B------:R-:W-:Y:S01]  /*15260*/  IMAD.MOV.U32 R3, RZ, RZ, 0x1c1f ;  /* 0x00001c1fff037424 */ /* 0x000fe200078e00ff */
[----:B------:R-:W-:-:S02]  /*15270*/  MOV R2, 0x15290 ;  /* 0x0001529000027802 */ /* 0x000fc40000000f00 */
[----:B-12---:R-:W-:Y:S05]  /*15280*/  CALL.REL.NOINC `($__internal_20_$__cuda_sm70_shflsync_idx_p) ;  /* 0x00000f4000007944 */ /* 0x006fea0003c00000 */
[----:B------:R-:W-:Y:S05]  /*15290*/  BRA `(.L_x_1512) ;  /* 0xffff993000007947 */ /* 0x000fea000383ffff */
.L_x_1420:
[----:B------:R-:W-:Y:S01]  /*152a0*/  IMAD.MOV.U32 R209, RZ, RZ, R10 ;  /* 0x000000ffffd17224 */ /* 0x000fe200078e000a */
[----:B----4-:R-:W-:Y:S01]  /*152b0*/  MOV R0, 0x1 ;  /* 0x0000000100007802 */ /* 0x010fe20000000f00 */
[----:B--2---:R-:W-:Y:S01]  /*152c0*/  IMAD.MOV.U32 R3, RZ, RZ, 0x1c1f ;  /* 0x00001c1fff037424 */ /* 0x004fe200078e00ff */
[----:B------:R-:W-:-:S02]  /*152d0*/  MOV R2, 0x152f0 ;  /* 0x000152f000027802 */ /* 0x000fc40000000f00 */
        /* <DEDUP_REMOVED lines=8> */
.L_x_1423:
[----:B------:R-:W-:Y:S01]  /*15360*/  IMAD.MOV.U32 R209, RZ, RZ, R10 ;  /* 0x000000ffffd17224 */ /* 0x000fe200078e000a */
[----:B----4-:R-:W-:Y:S01]  /*15370*/  MOV R0, 0x2 ;  /* 0x0000000200007802 */ /* 0x010fe20000000f00 */
[----:B-1----:R-:W-:Y:S01]  /*15380*/  IMAD.MOV.U32 R3, RZ, RZ, 0x1c1f ;  /* 0x00001c1fff037424 */ /* 0x002fe200078e00ff */
[----:B------:R-:W-:Y:S02]  /*15390*/  MOV R2, 0x153b0 ;  /* 0x000153b000027802 */ /* 0x000fe40000000f00 */
[----:B--23--:R-:W-:Y:S05]  /*153a0*/  CALL.REL.NOINC `($__internal_20_$__cuda_sm70_shflsync_idx_p) ;  /* 0x00000e2000007944 */ /* 0x00cfea0003c00000 */
[----:B------:R-:W-:Y:S01]  /*153b0*/  MOV R5, R0 ;  /* 0x0000000000057202 */ /* 0x000fe20000000f00 */
[----:B------:R-:W-:Y:S05]  /*153c0*/  BRA `(.L_x_1514) ;  /* 0xffff9ad000007947 */ /* 0x000fea000383ffff */
.L_x_1424:
[----:B------:R-:W-:Y:S01]  /*153d0*/  IMAD.MOV.U32 R209, RZ, RZ, R12 ;  /* 0x000000ffffd17224 */ /* 0x000fe200078e000c */
[----:B----4-:R-:W-:Y:S01]  /*153e0*/  MOV R0, 0x2 ;  /* 0x0000000200007802 */ /* 0x010fe20000000f00 */
[----:B------:R-:W-:Y:S01]  /*153f0*/  IMAD.MOV.U32 R3, RZ, RZ, 0x1c1f ;  /* 0x00001c1fff037424 */ /* 0x000fe200078e00ff */
[----:B------:R-:W-:Y:S02]  /*15400*/  MOV R2, 0x15420 ;  /* 0x0001542000027802 */ /* 0x000fe40000000f00 */
[----:B-123--:R-:W-:Y:S05]  /*15410*/  CALL.REL.NOINC `($__internal_20_$__cuda_sm70_shflsync_idx_p) ;  /* 0x00000db000007944 */ /* 0x00efea0003c00000 */
[----:B------:R-:W-:Y:S05]  /*15420*/  BRA `(.L_x_1515) ;  /* 0xffff9a9000007947 */ /* 0x000fea000383ffff */
.L_x_1427:
[----:B------:R-:W-:Y:S01]  /*15430*/  IMAD.MOV.U32 R209, RZ, RZ, R10 ;  /* 0x000000ffffd17224 */ /* 0x000fe200078e000a */
[----:B-1----:R-:W-:Y:S01]  /*15440*/  MOV R0, 0x3 ;  /* 0x0000000300007802 */ /* 0x002fe20000000f00 */
[----:B------:R-:W-:Y:S01]  /*15450*/  IMAD.MOV.U32 R3, RZ, RZ, 0x1c1f ;  /* 0x00001c1fff037424 */ /* 0x000fe200078e00ff */
[----:B------:R-:W-:-:S02]  /*15460*/  MOV R2, 0x15480 ;  /* 0x0001548000027802 */ /* 0x000fc40000000f00 */
[----:B--234-:R-:W-:Y:S05]  /*15470*/  CALL.REL.NOINC `($__internal_20_$__cuda_sm70_shflsync_idx_p) ;  /* 0x00000d5000007944 */ /* 0x01cfea0003c00000 */
[----:B------:R-:W-:Y:S01]  /*15480*/  IMAD.MOV.U32 R6, RZ, RZ, R0 ;  /* 0x000000ffff067224 */ /* 0x000fe200078e0000 */
[----:B------:R-:W-:Y:S01]  /*15490*/  MOV R0, 0x3 ;  /* 0x0000000300007802 */ /* 0x000fe20000000f00 */
[----:B------:R-:W-:Y:S01]  /*154a0*/  IMAD.MOV.U32 R209, RZ, RZ, R12 ;  /* 0x000000ffffd17224 */ /* 0x000fe200078e000c */
[----:B------:R-:W-:-:S02]  /*154b0*/  MOV R3, 0x1c1f ;  /* 0x00001c1f00037802 */ /* 0x000fc40000000f00 */
[----:B------:R-:W-:Y:S02]  /*154c0*/  MOV R2, 0x154e0 ;  /* 0x000154e000027802 */ /* 0x000fe40000000f00 */
[----:B------:R-:W-:Y:S05]  /*154d0*/  CALL.REL.NOINC `($__internal_20_$__cuda_sm70_shflsync_idx_p) ;  /* 0x00000cf000007944 */ /* 0x000fea0003c00000 */
[----:B------:R-:W-:Y:S05]  /*154e0*/  BRA `(.L_x_1516) ;  /* 0xffff9b4000007947 */ /* 0x000fea000383ffff */
.L_x_1429:
[----:B------:R-:W-:Y:S01]  /*154f0*/  IMAD.MOV.U32 R209, RZ, RZ, R5 ;  /* 0x000000ffffd17224 */ /* 0x000fe200078e0005 */
[----:B------:R-:W-:Y:S01]  /*15500*/  MOV R0, RZ ;  /* 0x000000ff00007202 */ /* 0x000fe20000000f00 */
[----:B------:R-:W-:Y:S01]  /*15510*/  IMAD.MOV.U32 R3, RZ, RZ, 0x1c1f ;  /* 0x00001c1fff037424 */ /* 0x000fe200078e00ff */
[----:B------:R-:W-:Y:S02]  /*15520*/  MOV R2, 0x15540 ;  /* 0x0001554000027802 */ /* 0x000fe40000000f00 */
[----:B------:R-:W-:Y:S05]  /*15530*/  CALL.REL.NOINC `($__internal_20_$__cuda_sm70_shflsync_idx_p) ;  /* 0x00000c9000007944 */ /* 0x000fea0003c00000 */
[----:B------:R-:W-:Y:S01]  /*15540*/  MOV R4, R0 ;  /* 0x0000000000047202 */ /* 0x000fe20000000f00 */
[----:B------:R-:W-:Y:S05]  /*15550*/  BRA `(.L_x_1517) ;  /* 0xffff9e2000007947 */ /* 0x000fea000383ffff */
.L_x_1430:
[----:B------:R-:W-:Y:S01]  /*15560*/  IMAD.MOV.U32 R209, RZ, RZ, R12 ;  /* 0x000000ffffd17224 */ /* 0x000fe200078e000c */
[----:B------:R-:W-:Y:S01]  /*15570*/  MOV R0, RZ ;  /* 0x000000ff00007202 */ /* 0x000fe20000000f00 */
[----:B------:R-:W-:Y:S01]  /*15580*/  IMAD.MOV.U32 R3, RZ, RZ, 0x1c1f ;  /* 0x00001c1fff037424 */ /* 0x000fe200078e00ff */
[----:B------:R-:W-:Y:S02]  /*15590*/  MOV R2, 0x155b0 ;  /* 0x000155b000027802 */ /* 0x000fe40000000f00 */
[----:B-12---:R-:W-:Y:S05]  /*155a0*/  CALL.REL.NOINC `($__internal_20_$__cuda_sm70_shflsync_idx_p) ;  /* 0x00000c2000007944 */ /* 0x006fea0003c00000 */
[----:B------:R-:W-:Y:S05]  /*155b0*/  BRA `(.L_x_1518) ;  /* 0xffff9de000007947 */ /* 0x000fea000383ffff */
.L_x_1433:
[----:B------:R-:W-:Y:S01]  /*155c0*/  IMAD.MOV.U32 R209, RZ, RZ, R5 ;  /* 0x000000ffffd17224 */ /* 0x000fe200078e0005 */
[----:B----4-:R-:W-:Y:S01]  /*155d0*/  MOV R0, 0x1 ;  /* 0x0000000100007802 */ /* 0x010fe20000000f00 */
[----:B------:R-:W-:Y:S01]  /*155e0*/  IMAD.MOV.U32 R3, RZ, RZ, 0x1c1f ;  /* 0x00001c1fff037424 */ /* 0x000fe200078e00ff */
[----:B------:R-:W-:-:S02]  /*155f0*/  MOV R2, 0x15610 ;  /* 0x0001561000027802 */ /* 0x000fc40000000f00 */
[----:B-123--:R-:W-:Y:S05]  /*15600*/  CALL.REL.NOINC `($__internal_20_$__cuda_sm70_shflsync_idx_p) ;  /* 0x00000bc000007944 */ /* 0x00efea0003c00000 */
[----:B------:R-:W-:Y:S01]  /*15610*/  IMAD.MOV.U32 R4, RZ, RZ, R0 ;  /* 0x000000ffff047224 */ /* 0x000fe200078e0000 */
[----:B------:R-:W-:Y:S01]  /*15620*/  MOV R0, 0x1 ;  /* 0x0000000100007802 */ /* 0x000fe20000000f00 */
[----:B------:R-:W-:Y:S01]  /*15630*/  IMAD.MOV.U32 R209, RZ, RZ, R12 ;  /* 0x000000ffffd17224 */ /* 0x000fe200078e000c */
[----:B------:R-:W-:-:S02]  /*15640*/  MOV R3, 0x1c1f ;  /* 0x00001c1f00037802 */ /* 0x000fc40000000f00 */
[----:B------:R-:W-:Y:S02]  /*15650*/  MOV R2, 0x15670 ;  /* 0x0001567000027802 */ /* 0x000fe40000000f00 */
[----:B------:R-:W-:Y:S05]  /*15660*/  CALL.REL.NOINC `($__internal_20_$__cuda_sm70_shflsync_idx_p) ;  /* 0x00000b6000007944 */ /* 0x000fea0003c00000 */
[----:B------:R-:W-:Y:S05]  /*15670*/  BRA `(.L_x_1519) ;  /* 0xffffa2a000007947 */ /* 0x000fea000383ffff */
.L_x_1436:
[----:B------:R-:W-:Y:S01]  /*15680*/  IMAD.MOV.U32 R209, RZ, RZ, R5 ;  /* 0x000000ffffd17224 */ /* 0x000fe200078e0005 */
[----:B----4-:R-:W-:Y:S01]  /*15690*/  MOV R0, 0x2 ;  /* 0x0000000200007802 */ /* 0x010fe20000000f00 */
[----:B------:R-:W-:Y:S01]  /*156a0*/  IMAD.MOV.U32 R3, RZ, RZ, 0x1c1f ;  /* 0x00001c1fff037424 */ /* 0x000fe200078e00ff */
[----:B------:R-:W-:Y:S02]  /*156b0*/  MOV R2, 0x156d0 ;  /* 0x000156d000027802 */ /* 0x000fe40000000f00 */
[----:B-123--:R-:W-:Y:S05]  /*156c0*/  CALL.REL.NOINC `($__internal_20_$__cuda_sm70_shflsync_idx_p) ;  /* 0x00000b0000007944 */ /* 0x00efea0003c00000 */
[----:B------:R-:W-:Y:S01]  /*156d0*/  MOV R4, R0 ;  /* 0x0000000000047202 */ /* 0x000fe20000000f00 */
[----:B------:R-:W-:Y:S05]  /*156e0*/  BRA `(.L_x_1520) ;  /* 0xffffa7a000007947 */ /* 0x000fea000383ffff */
.L_x_1437:
[----:B------:R-:W-:Y:S01]  /*156f0*/  IMAD.MOV.U32 R209, RZ, RZ, R12 ;  /* 0x000000ffffd17224 */ /* 0x000fe200078e000c */
[----:B----4-:R-:W-:Y:S01]  /*15700*/  MOV R0, 0x2 ;  /* 0x0000000200007802 */ /* 0x010fe20000000f00 */
[----:B------:R-:W-:Y:S01]  /*15710*/  IMAD.MOV.U32 R3, RZ, RZ, 0x1c1f ;  /* 0x00001c1fff037424 */ /* 0x000fe200078e00ff */
[----:B------:R-:W-:Y:S02]  /*15720*/  MOV R2, 0x15740 ;  /* 0x0001574000027802 */ /* 0x000fe40000000f00 */
[----:B-123--:R-:W-:Y:S05]  /*15730*/  CALL.REL.NOINC `($__internal_20_$__cuda_sm70_shflsync_idx_p) ;  /* 0x00000a9000007944 */ /* 0x00efea0003c00000 */
[----:B------:R-:W-:Y:S05]  /*15740*/  BRA `(.L_x_1521) ;  /* 0xffffa76000007947 */ /* 0x000fea000383ffff */
.L_x_1440:
[----:B------:R-:W-:Y:S01]  /*15750*/  IMAD.MOV.U32 R209, RZ, RZ, R5 ;  /* 0x000000ffffd17224 */ /* 0x000fe200078e0005 */
[----:B-1----:R-:W-:Y:S01]  /*15760*/  MOV R0, 0x3 ;  /* 0x0000000300007802 */ /* 0x002fe20000000f00 */
[----:B---3--:R-:W-:Y:S01]  /*15770*/  IMAD.MOV.U32 R3, RZ, RZ, 0x1c1f ;  /* 0x00001c1fff037424 */ /* 0x008fe200078e00ff */
[----:B------:R-:W-:-:S02]  /*15780*/  MOV R2, 0x157a0 ;  /* 0x000157a000027802 */ /* 0x000fc40000000f00 */
[----:B--2-4-:R-:W-:Y:S05]  /*15790*/  CALL.REL.NOINC `($__internal_20_$__cuda_sm70_shflsync_idx_p) ;  /* 0x00000a3000007944 */ /* 0x014fea0003c00000 */
[----:B------:R-:W-:Y:S01]  /*157a0*/  IMAD.MOV.U32 R4, RZ, RZ, R0 ;  /* 0x000000ffff047224 */ /* 0x000fe200078e0000 */
[----:B------:R-:W-:Y:S01]  /*157b0*/  MOV R0, 0x3 ;  /* 0x0000000300007802 */ /* 0x000fe20000000f00 */
[----:B------:R-:W-:Y:S01]  /*157c0*/  IMAD.MOV.U32 R209, RZ, RZ, R12 ;  /* 0x000000ffffd17224 */ /* 0x000fe200078e000c */
[----:B------:R-:W-:-:S02]  /*157d0*/  MOV R3, 0x1c1f ;  /* 0x00001c1f00037802 */ /* 0x000fc40000000f00 */
[----:B------:R-:W-:Y:S02]  /*157e0*/  MOV R2, 0x15800 ;  /* 0x0001580000027802 */ /* 0x000fe40000000f00 */
[----:B------:R-:W-:Y:S05]  /*157f0*/  CALL.REL.NOINC `($__internal_20_$__cuda_sm70_shflsync_idx_p) ;  /* 0x000009d000007944 */ /* 0x000fea0003c00000 */
[----:B------:R-:W-:Y:S05]  /*15800*/  BRA `(.L_x_1522) ;  /* 0xffffac2000007947 */ /* 0x000fea000383ffff */
.L_x_1444:
[----:B------:R-:W-:Y:S01]  /*15810*/  IMAD.MOV.U32 R209, RZ, RZ, R5 ;  /* 0x000000ffffd17224 */ /* 0x000fe200078e0005 */
[----:B------:R-:W-:Y:S01]  /*15820*/  MOV R0, RZ ;  /* 0x000000ff00007202 */ /* 0x000fe20000000f00 */
[----:B------:R-:W-:Y:S01]  /*15830*/  IMAD.MOV.U32 R3, RZ, RZ, 0x1c1f ;  /* 0x00001c1fff037424 */ /* 0x000fe200078e00ff */
[----:B------:R-:W-:Y:S02]  /*15840*/  MOV R2, 0x15860 ;  /* 0x0001586000027802 */ /* 0x000fe40000000f00 */
[----:B------:R-:W-:Y:S05]  /*15850*/  CALL.REL.NOINC `($__internal_20_$__cuda_sm70_shflsync_idx_p) ;  /* 0x0000097000007944 */ /* 0x000fea0003c00000 */
[----:B------:R-:W-:Y:S01]  /*15860*/  MOV R4, R0 ;  /* 0x0000000000047202 */ /* 0x000fe20000000f00 */
[----:B------:R-:W-:Y:S05]  /*15870*/  BRA `(.L_x_1523) ;  /* 0xffffb83000007947 */ /* 0x000fea000383ffff */
.L_x_1445:
[----:B------:R-:W-:Y:S01]  /*15880*/  IMAD.MOV.U32 R209, RZ, RZ, R12 ;  /* 0x000000ffffd17224 */ /* 0x000fe200078e000c */
[----:B------:R-:W-:Y:S01]  /*15890*/  MOV R0, RZ ;  /* 0x000000ff00007202 */ /* 0x000fe20000000f00 */
[----:B------:R-:W-:Y:S01]  /*158a0*/  IMAD.MOV.U32 R3, RZ, RZ, 0x1c1f ;  /* 0x00001c1fff037424 */ /* 0x000fe200078e00ff */
[----:B------:R-:W-:Y:S02]  /*158b0*/  MOV R2, 0x158d0 ;  /* 0x000158d000027802 */ /* 0x000fe40000000f00 */
[----:B-12---:R-:W-:Y:S05]  /*158c0*/  CALL.REL.NOINC `($__internal_20_$__cuda_sm70_shflsync_idx_p) ;  /* 0x0000090000007944 */ /* 0x006fea0003c00000 */
[----:B------:R-:W-:Y:S05]  /*158d0*/  BRA `(.L_x_1524) ;  /* 0xffffb7f000007947 */ /* 0x000fea000383ffff */
.L_x_1448:
        /* <DEDUP_REMOVED lines=12> */
.L_x_1451:
[----:B------:R-:W-:Y:S01]  /*159a0*/  IMAD.MOV.U32 R209, RZ, RZ, R5 ;  /* 0x000000ffffd17224 */ /* 0x000fe200078e0005 */
[----:B----4-:R-:W-:Y:S01]  /*159b0*/  MOV R0, 0x2 ;  /* 0x0000000200007802 */ /* 0x010fe20000000f00 */
[----:B-1----:R-:W-:Y:S01]  /*159c0*/  IMAD.MOV.U32 R3, RZ, RZ, 0x1c1f ;  /* 0x00001c1fff037424 */ /* 0x002fe200078e00ff */
[----:B------:R-:W-:Y:S02]  /*159d0*/  MOV R2, 0x159f0 ;  /* 0x000159f000027802 */ /* 0x000fe40000000f00 */
[----:B--23--:R-:W-:Y:S05]  /*159e0*/  CALL.REL.NOINC `($__internal_20_$__cuda_sm70_shflsync_idx_p) ;  /* 0x000007e000007944 */ /* 0x00cfea0003c00000 */
[----:B------:R-:W-:Y:S01]  /*159f0*/  MOV R4, R0 ;  /* 0x0000000000047202 */ /* 0x000fe20000000f00 */
[----:B------:R-:W-:Y:S05]  /*15a00*/  BRA `(.L_x_1526) ;  /* 0xffffb9a000007947 */ /* 0x000fea000383ffff */
.L_x_1452:
[----:B------:R-:W-:Y:S01]  /*15a10*/  IMAD.MOV.U32 R209, RZ, RZ, R12 ;  /* 0x000000ffffd17224 */ /* 0x000fe200078e000c */
[----:B----4-:R-:W-:Y:S01]  /*15a20*/  MOV R0, 0x2 ;  /* 0x0000000200007802 */ /* 0x010fe20000000f00 */
[----:B------:R-:W-:Y:S01]  /*15a30*/  IMAD.MOV.U32 R3, RZ, RZ, 0x1c1f ;  /* 0x00001c1fff037424 */ /* 0x000fe200078e00ff */
[----:B------:R-:W-:Y:S02]  /*15a40*/  MOV R2, 0x15a60 ;  /* 0x00015a6000027802 */ /* 0x000fe40000000f00 */
[----:B-123--:R-:W-:Y:S05]  /*15a50*/  CALL.REL.NOINC `($__internal_20_$__cuda_sm70_shflsync_idx_p) ;  /* 0x0000077000007944 */ /* 0x00efea0003c00000 */
[----:B------:R-:W-:Y:S05]  /*15a60*/  BRA `(.L_x_1527) ;  /* 0xffffb96000007947 */ /* 0x000fea000383ffff */
.L_x_1455:
        /* <DEDUP_REMOVED lines=12> */
.L_x_1457:
[----:B------:R-:W-:Y:S01]  /*15b30*/  IMAD.MOV.U32 R209, RZ, RZ, R74 ;  /* 0x000000ffffd17224 */ /* 0x000fe200078e004a */
[----:B------:R-:W-:Y:S01]  /*15b40*/  MOV R0, RZ ;  /* 0x000000ff00007202 */ /* 0x000fe20000000f00 */
[----:B------:R-:W-:Y:S01]  /*15b50*/  IMAD.MOV.U32 R3, RZ, RZ, 0x1f ;  /* 0x0000001fff037424 */ /* 0x000fe200078e00ff */
[----:B------:R-:W-:Y:S02]  /*15b60*/  MOV R2, 0x15b80 ;  /* 0x00015b8000027802 */ /* 0x000fe40000000f00 */
[----:B------:R-:W-:Y:S05]  /*15b70*/  CALL.REL.NOINC `($__internal_20_$__cuda_sm70_shflsync_idx_p) ;  /* 0x0000065000007944 */ /* 0x000fea0003c00000 */
[----:B------:R-:W-:Y:S01]  /*15b80*/  MOV R9, R0 ;  /* 0x0000000000097202 */ /* 0x000fe20000000f00 */
[----:B------:R-:W-:Y:S05]  /*15b90*/  BRA `(.L_x_1529) ;  /* 0xffffbbc000007947 */ /* 0x000fea000383ffff */
.L_x_1458:
[----:B------:R-:W-:Y:S01]  /*15ba0*/  IMAD.MOV.U32 R209, RZ, RZ, R74 ;  /* 0x000000ffffd17224 */ /* 0x000fe200078e004a */
[----:B------:R-:W-:Y:S01]  /*15bb0*/  MOV R0, 0x1 ;  /* 0x0000000100007802 */ /* 0x000fe20000000f00 */
[----:B------:R-:W-:Y:S01]  /*15bc0*/  IMAD.MOV.U32 R3, RZ, RZ, 0x1f ;  /* 0x0000001fff037424 */ /* 0x000fe200078e00ff */
[----:B------:R-:W-:Y:S02]  /*15bd0*/  MOV R2, 0x15bf0 ;  /* 0x00015bf000027802 */ /* 0x000fe40000000f00 */
[----:B-12---:R-:W-:Y:S05]  /*15be0*/  CALL.REL.NOINC `($__internal_20_$__cuda_sm70_shflsync_idx_p) ;  /* 0x000005e000007944 */ /* 0x006fea0003c00000 */
[----:B------:R-:W-:Y:S01]  /*15bf0*/  MOV R8, R0 ;  /* 0x0000000000087202 */ /* 0x000fe20000000f00 */
[----:B------:R-:W-:Y:S05]  /*15c00*/  BRA `(.L_x_1530) ;  /* 0xffffbb7000007947 */ /* 0x000fea000383ffff */
.L_x_1459:
[----:B------:R-:W-:Y:S02]  /*15c10*/  MOV R2, 0x1 ;  /* 0x0000000100027802 */ /* 0x000fe40000000f00 */
[----:B------:R-:W-:-:S02]  /*15c20*/  MOV R3, 0x15c40 ;  /* 0x00015c4000037802 */ /* 0x000fc40000000f00 */
[----:B-1234-:R-:W-:Y:S05]  /*15c30*/  CALL.REL.NOINC `($__internal_21_$__cuda_sm70_shflsync_up_p) ;  /* 0x000005e000007944 */ /* 0x01efea0003c00000 */
[----:B------:R-:W-:Y:S05]  /*15c40*/  BRA `(.L_x_1531) ;  /* 0xffffbc6000007947 */ /* 0x000fea000383ffff */
.L_x_1460:
[----:B------:R-:W-:Y:S02]  /*15c50*/  MOV R2, 0x2 ;  /* 0x0000000200027802 */ /* 0x000fe40000000f00 */
[----:B------:R-:W-:-:S02]  /*15c60*/  MOV R3, 0x15c80 ;  /* 0x00015c8000037802 */ /* 0x000fc40000000f00 */
[----:B--2-4-:R-:W-:Y:S05]  /*15c70*/  CALL.REL.NOINC `($__internal_21_$__cuda_sm70_shflsync_up_p) ;  /* 0x000005a000007944 */ /* 0x014fea0003c00000 */
        /* <DEDUP_REMOVED lines=23> */
.L_x_1464:
[----:B------:R-:W-:Y:S02]  /*15df0*/  MOV R2, 0x1 ;  /* 0x0000000100027802 */ /* 0x000fe40000000f00 */
[----:B------:R-:W-:-:S02]  /*15e00*/  MOV R3, 0x15e20 ;  /* 0x00015e2000037802 */ /* 0x000fc40000000f00 */
[----:B------:R-:W-:Y:S05]  /*15e10*/  CALL.REL.NOINC `($__internal_21_$__cuda_sm70_shflsync_up_p) ;  /* 0x0000040000007944 */ /* 0x000fea0003c00000 */
[----:B------:R-:W-:Y:S01]  /*15e20*/  MOV R2, R4 ;  /* 0x0000000400027202 */ /* 0x000fe20000000f00 */
[----:B------:R-:W-:Y:S05]  /*15e30*/  BRA `(.L_x_1533) ;  /* 0xffffbcd000007947 */ /* 0x000fea000383ffff */
.L_x_1465:
[----:B------:R-:W-:Y:S02]  /*15e40*/  MOV R2, 0x2 ;  /* 0x0000000200027802 */ /* 0x000fe40000000f00 */
[----:B------:R-:W-:-:S02]  /*15e50*/  MOV R3, 0x15e70 ;  /* 0x00015e7000037802 */ /* 0x000fc40000000f00 */
        /* <DEDUP_REMOVED lines=24> */
.L_x_1467:
[----:B------:R-:W-:Y:S02]  /*15fe0*/  SEL R0, RZ, 0x1, P0 ;  /* 0x00000001ff007807 */ /* 0x000fe40000000000 */
[----:B------:R-:W-:-:S02]  /*15ff0*/  MOV R2, 0x16010 ;  /* 0x0001601000027802 */ /* 0x000fc40000000f00 */
[----:B-1----:R-:W-:Y:S05]  /*16000*/  CALL.REL.NOINC `($__internal_22_$__cuda_sm70_votesync_ballot) ;  /* 0x0000028000007944 */ /* 0x002fea0003c00000 */
[----:B------:R-:W-:Y:S01]  /*16010*/  MOV R11, R0 ;  /* 0x00000000000b7202 */ /* 0x000fe20000000f00 */
[----:B------:R-:W-:Y:S05]  /*16020*/  BRA `(.L_x_1535) ;  /* 0xffffbc7000007947 */ /* 0x000fea000383ffff */
.L_x_1468:
[----:B------:R-:W-:Y:S01]  /*16030*/  IMAD.MOV.U32 R209, RZ, RZ, R6 ;  /* 0x000000ffffd17224 */ /* 0x000fe200078e0006 */
[----:B--2---:R-:W-:Y:S01]  /*16040*/  MOV R0, R5 ;  /* 0x0000000500007202 */ /* 0x004fe20000000f00 */
[----:B------:R-:W-:Y:S01]  /*16050*/  IMAD.MOV.U32 R3, RZ, RZ, 0x1f ;  /* 0x0000001fff037424 */ /* 0x000fe200078e00ff */
[----:B------:R-:W-:-:S02]  /*16060*/  MOV R2, 0x16080 ;  /* 0x0001608000027802 */ /* 0x000fc40000000f00 */
[----:B-1----:R-:W-:Y:S05]  /*16070*/  CALL.REL.NOINC `($__internal_20_$__cuda_sm70_shflsync_idx_p) ;  /* 0x0000015000007944 */ /* 0x002fea0003c00000 */
[----:B------:R-:W-:Y:S01]  /*16080*/  IMAD.MOV.U32 R8, RZ, RZ, R0 ;  /* 0x000000ffff087224 */ /* 0x000fe200078e0000 */
[----:B------:R-:W-:Y:S01]  /*16090*/  MOV R0, R5 ;  /* 0x0000000500007202 */ /* 0x000fe20000000f00 */
[----:B------:R-:W-:Y:S01]  /*160a0*/  IMAD.MOV.U32 R209, RZ, RZ, R7 ;  /* 0x000000ffffd17224 */ /* 0x000fe200078e0007 */
[----:B------:R-:W-:-:S02]  /*160b0*/  MOV R3, 0x1f ;  /* 0x0000001f00037802 */ /* 0x000fc40000000f00 */
[----:B------:R-:W-:Y:S02]  /*160c0*/  MOV R2, 0x160e0 ;  /* 0x000160e000027802 */ /* 0x000fe40000000f00 */
[----:B------:R-:W-:Y:S05]  /*160d0*/  CALL.REL.NOINC `($__internal_20_$__cuda_sm70_shflsync_idx_p) ;  /* 0x000000f000007944 */ /* 0x000fea0003c00000 */
[----:B------:R-:W-:Y:S01]  /*160e0*/  MOV R7, R0 ;  /* 0x0000000000077202 */ /* 0x000fe20000000f00 */
[----:B------:R-:W-:Y:S05]  /*160f0*/  BRA `(.L_x_1536) ;  /* 0xffffbc1000007947 */ /* 0x000fea000383ffff */
.L_x_1471:
[----:B------:R-:W-:Y:S01]  /*16100*/  IMAD.MOV.U32 R209, RZ, RZ, R4 ;  /* 0x000000ffffd17224 */ /* 0x000fe200078e0004 */
[----:B--2---:R-:W-:Y:S01]  /*16110*/  MOV R0, R5 ;  /* 0x0000000500007202 */ /* 0x004fe20000000f00 */
[----:B------:R-:W-:Y:S01]  /*16120*/  IMAD.MOV.U32 R3, RZ, RZ, 0x1f ;  /* 0x0000001fff037424 */ /* 0x000fe200078e00ff */
[----:B------:R-:W-:Y:S02]  /*16130*/  MOV R2, 0x16150 ;  /* 0x0001615000027802 */ /* 0x000fe40000000f00 */
[----:B-1--4-:R-:W-:Y:S05]  /*16140*/  CALL.REL.NOINC `($__internal_20_$__cuda_sm70_shflsync_idx_p) ;  /* 0x0000008000007944 */ /* 0x012fea0003c00000 */
[----:B------:R-:W-:Y:S01]  /*16150*/  MOV R12, R0 ;  /* 0x00000000000c7202 */ /* 0x000fe20000000f00 */
[----:B------:R-:W-:Y:S05]  /*16160*/  BRA `(.L_x_1470) ;  /* 0xffffbc0000007947 */ /* 0x000fea000383ffff */
        .weak           $__internal_19_$__cuda_sm70_shflsync_bfly_p
        .type           $__internal_19_$__cuda_sm70_shflsync_bfly_p,@function
        .size           $__internal_19_$__cuda_sm70_shflsync_bfly_p,($__internal_20_$__cuda_sm70_shflsync_idx_p - $__internal_19_$__cuda_sm70_shflsync_bfly_p)
$__internal_19_$__cuda_sm70_shflsync_bfly_p:
[----:B------:R-:W-:Y:S02]  /*16170*/  MOV R160, 0xffffffff ;  /* 0xffffffff00a07802 */ /* 0x000fe40000000f00 */
[----:B------:R-:W-:Y:S02]  /*16180*/  MOV R3, 0x1f ;  /* 0x0000001f00037802 */ /* 0x000fe40000000f00 */
[----:B------:R-:W-:Y:S04]  /*16190*/  WARPSYNC R160 ;  /* 0x000000a000007348 */ /* 0x000fe80003800000 */
[----:B------:R1:W2:Y:S02]  /*161a0*/  SHFL.BFLY PT, R0, R4, R0, R3 ;  /* 0x0c00000004007389 */ /* 0x0002a400000e0003 */
[----:B-1----:R-:W-:-:S04]  /*161b0*/  MOV R3, 0x0 ;  /* 0x0000000000037802 */ /* 0x002fc80000000f00 */
[----:B--2---:R-:W-:Y:S05]  /*161c0*/  RET.REL.NODEC R2 `(_ZN7cutlass13device_kernelIN5flash19enable_sm80_to_sm89INS1_16FlashAttnFwdSm80INS1_25CollectiveMainloopFwdSm80ILi4ELi1ELb0EN4cute5tupleIJNS5_1CILi128EEENS7_ILi48EEENS7_ILi96EEEEEELi96ENS_6half_tEfNS_4arch4Sm80ELb1ELb0ELb1ELb1ELb1ELb0ELb1ELb1EEENS1_21CollectiveEpilogueFwdINS6_IJS8_SA_S9_EEENS6_IJNS7_ILi1EEESI_SI_EEESC_SE_Li128ELb1ELb1ELb1ELb0EEENS1_36VarlenDynamicPersistentTileSchedulerILi128ELi48ELi128ELi128ELb1ELb1ELb0ELb1ELb1ELb1EEEEEEEEEvNT_6ParamsE) ;  /* 0xfffe9e3002007950 */ /* 0x004fea0003c3ffff */
        .weak           $__internal_20_$__cuda_sm70_shflsync_idx_p
        .type           $__internal_20_$__cuda_sm70_shflsync_idx_p,@function
        .size           $__internal_20_$__cuda_sm70_shflsync_idx_p,($__internal_21_$__cuda_sm70_shflsync_up_p - $__internal_20_$__cuda_sm70_shflsync_idx_p)
$__internal_20_$__cuda_sm70_shflsync_idx_p:
[----:B------:R-:W-:-:S04]  /*161d0*/  MOV R211, 0xffffffff ;  /* 0xffffffff00d37802 */ /* 0x000fc80000000f00 */
[----:B------:R-:W-:Y:S04]  /*161e0*/  WARPSYNC R211 ;  /* 0x000000d300007348 */ /* 0x000fe80003800000 */
[----:B------:R1:W2:Y:S02]  /*161f0*/  SHFL.IDX PT, R0, R209, R0, R3 ;  /* 0x00000000d1007389 */ /* 0x0002a400000e0003 */
[----:B-1----:R-:W-:-:S04]  /*16200*/  MOV R3, 0x0 ;  /* 0x0000000000037802 */ /* 0x002fc80000000f00 */
[----:B--2---:R-:W-:Y:S05]  /*16210*/  RET.REL.NODEC R2 `(_ZN7cutlass13device_kernelIN5flash19enable_sm80_to_sm89INS1_16FlashAttnFwdSm80INS1_25CollectiveMainloopFwdSm80ILi4ELi1ELb0EN4cute5tupleIJNS5_1CILi128EEENS7_ILi48EEENS7_ILi96EEEEEELi96ENS_6half_tEfNS_4arch4Sm80ELb1ELb0ELb1ELb1ELb1ELb0ELb1ELb1EEENS1_21CollectiveEpilogueFwdINS6_IJS8_SA_S9_EEENS6_IJNS7_ILi1EEESI_SI_EEESC_SE_Li128ELb1ELb1ELb1ELb0EEENS1_36VarlenDynamicPersistentTileSchedulerILi128ELi48ELi128ELi128ELb1ELb1ELb0ELb1ELb1ELb1EEEEEEEEEvNT_6ParamsE) ;  /* 0xfffe9de002007950 */ /* 0x004fea0003c3ffff */
        .weak           $__internal_21_$__cuda_sm70_shflsync_up_p
        .type           $__internal_21_$__cuda_sm70_shflsync_up_p,@function
        .size           $__internal_21_$__cuda_sm70_shflsync_up_p,($__internal_22_$__cuda_sm70_votesync_ballot - $__internal_21_$__cuda_sm70_shflsync_up_p)
$__internal_21_$__cuda_sm70_shflsync_up_p:
[----:B------:R-:W-:Y:S02]  /*16220*/  IMAD.MOV.U32 R4, RZ, RZ, RZ ;  /* 0x000000ffff047224 */ /* 0x000fe400078e00ff */
[----:B------:R-:W-:-:S04]  /*16230*/  IMAD.MOV.U32 R10, RZ, RZ, -0x1 ;  /* 0xffffffffff0a7424 */ /* 0x000fc800078e00ff */
[----:B------:R-:W-:Y:S04]  /*16240*/  WARPSYNC R10 ;  /* 0x0000000a00007348 */ /* 0x000fe80003800000 */
[----:B------:R1:W2:Y:S02]  /*16250*/  SHFL.UP PT, R4, R0, R2, R4 ;  /* 0x0400000200047389 */ /* 0x0002a400000e0004 */
[----:B-1----:R-:W-:Y:S02]  /*16260*/  MOV R2, R3 ;  /* 0x0000000300027202 */ /* 0x002fe40000000f00 */
[----:B------:R-:W-:-:S04]  /*16270*/  MOV R3, 0x0 ;  /* 0x0000000000037802 */ /* 0x000fc80000000f00 */
[----:B--2---:R-:W-:Y:S05]  /*16280*/  RET.REL.NODEC R2 `(_ZN7cutlass13device_kernelIN5flash19enable_sm80_to_sm89INS1_16FlashAttnFwdSm80INS1_25CollectiveMainloopFwdSm80ILi4ELi1ELb0EN4cute5tupleIJNS5_1CILi128EEENS7_ILi48EEENS7_ILi96EEEEEELi96ENS_6half_tEfNS_4arch4Sm80ELb1ELb0ELb1ELb1ELb1ELb0ELb1ELb1EEENS1_21CollectiveEpilogueFwdINS6_IJS8_SA_S9_EEENS6_IJNS7_ILi1EEESI_SI_EEESC_SE_Li128ELb1ELb1ELb1ELb0EEENS1_36VarlenDynamicPersistentTileSchedulerILi128ELi48ELi128ELi128ELb1ELb1ELb0ELb1ELb1ELb1EEEEEEEEEvNT_6ParamsE) ;  /* 0xfffe9d7002007950 */ /* 0x004fea0003c3ffff */
        .weak           $__internal_22_$__cuda_sm70_votesync_ballot
        .type           $__internal_22_$__cuda_sm70_votesync_ballot,@function
        .size           $__internal_22_$__cuda_sm70_votesync_ballot,(.L_x_3654 - $__internal_22_$__cuda_sm70_votesync_ballot)
$__internal_22_$__cuda_sm70_votesync_ballot:
[----:B------:R-:W-:Y:S01]  /*16290*/  ISETP.NE.U32.AND P0, PT, R0, 0x1, PT ;  /* 0x000000010000780c */ /* 0x000fe20003f05070 */
[----:B------:R-:W-:-:S04]  /*162a0*/  IMAD.MOV.U32 R3, RZ, RZ, -0x1 ;  /* 0xffffffffff037424 */ /* 0x000fc800078e00ff */
[----:B------:R-:W-:Y:S08]  /*162b0*/  WARPSYNC R3 ;  /* 0x0000000300007348 */ /* 0x000ff00003800000 */
[----:B------:R-:W-:-:S04]  /*162c0*/  VOTE.ANY R0, PT, !P0 ;  /* 0x0000000000007806 */ /* 0x000fc800040e0100 */
[----:B------:R-:W-:Y:S01]  /*162d0*/  LOP3.LUT R0, R0, R3, RZ, 0xc0, !PT ;  /* 0x0000000300007212 */ /* 0x000fe200078ec0ff */
[----:B------:R-:W-:-:S04]  /*162e0*/  IMAD.MOV.U32 R3, RZ, RZ, 0x0 ;  /* 0x00000000ff037424 */ /* 0x000fc800078e00ff */
[----:B------:R-:W-:Y:S05]  /*162f0*/  RET.REL.NODEC R2 `(_ZN7cutlass13device_kernelIN5flash19enable_sm80_to_sm89INS1_16FlashAttnFwdSm80INS1_25CollectiveMainloopFwdSm80ILi4ELi1ELb0EN4cute5tupleIJNS5_1CILi128EEENS7_ILi48EEENS7_ILi96EEEEEELi96ENS_6half_tEfNS_4arch4Sm80ELb1ELb0ELb1ELb1ELb1ELb0ELb1ELb1EEENS1_21CollectiveEpilogueFwdINS6_IJS8_SA_S9_EEENS6_IJNS7_ILi1EEESI_SI_EEESC_SE_Li128ELb1ELb1ELb1ELb0EEENS1_36VarlenDynamicPersistentTileSchedulerILi128ELi48ELi128ELi128ELb1ELb1ELb0ELb1ELb1ELb1EEEEEEEEEvNT_6ParamsE) ;  /* 0xfffe9d0002007950 */ /* 0x000fea0003c3ffff */
.L_x_1537:
        /* <DEDUP_REMOVED lines=16> */
.L_x_3654:


//--------------------- .text._ZN7cutlass13device_kernelIN5flash19enable_sm80_to_sm89INS1_16FlashAttnFwdSm80INS1_25CollectiveMainloopFwdSm80ILi4ELi1ELb0EN4cute5tupleIJNS5_1CILi128EEENS7_ILi48EEENS7_ILi96EEEEEELi96ENS_6half_tEfNS_4arch4Sm80ELb1ELb0ELb1ELb1ELb1ELb1ELb1ELb1EEENS1_21CollectiveEpilogueFwdINS6_IJS8_SA_S9_EEENS6_IJNS7_ILi1EEESI_SI_EEESC_SE_Li128ELb1ELb1ELb1ELb0EEENS1_36VarlenDynamicPersistentTileSchedulerILi128ELi48ELi128ELi128ELb1ELb1ELb0ELb1ELb1ELb1EEEEEEEEEvNT_6ParamsE --------------------------
	.section	.text._ZN7cutlass13device_kernelIN5flash19enable_sm80_to_sm89INS1_16FlashAttnFwdSm80INS1_25CollectiveMainloopFwdSm80ILi4ELi1ELb0EN4cute5tupleIJNS5_1CILi128EEENS7_ILi48EEENS7_ILi96EEEEEELi96ENS_6half_tEfNS_4arch4Sm80ELb1ELb0ELb1ELb1ELb1ELb1ELb1ELb1EEENS1_21CollectiveEpilogueFwdINS6_IJS8_SA_S9_EEENS6_IJNS7_ILi1EEESI_SI_EEESC_SE_Li128ELb1ELb1ELb1ELb0EEENS1_36VarlenDynamicPersistentTileSchedulerILi128ELi48ELi128ELi128ELb1ELb1ELb0ELb1ELb1ELb1EEEEEEEEEvNT_6ParamsE,"ax",@progbits
	.sectioninfo	@"SHI_REGISTERS=255"
	.align	128
.text._ZN7cutlass13device_kernelIN5flash19enable_sm80_to_sm89INS1_16FlashAttnFwdSm80INS1_25CollectiveMainloopFwdSm80ILi4ELi1ELb0EN4cute5tupleIJNS5_1CILi128EEENS7_ILi48EEENS7_ILi96EEEEEELi96ENS_6half_tEfNS_4arch4Sm80ELb1ELb0ELb1ELb1ELb1ELb1ELb1ELb1EEENS1_21CollectiveEpilogueFwdINS6_IJS8_SA_S9_EEENS6_IJNS7_ILi1EEESI_SI_EEESC_SE_Li128ELb1ELb1ELb1ELb0EEENS1_36VarlenDynamicPersistentTileSchedulerILi128ELi48ELi128ELi128ELb1ELb1ELb0ELb1ELb1ELb1EEEEEEEEEvNT_6ParamsE:
        .type           _ZN7cutlass13device_kernelIN5flash19enable_sm80_to_sm89INS1_16FlashAttnFwdSm80INS1_25CollectiveMainloopFwdSm80ILi4ELi1ELb0EN4cute5tupleIJNS5_1CILi128EEENS7_ILi48EEENS7_ILi96EEEEEELi96ENS_6half_tEfNS_4arch4Sm80ELb1ELb0ELb1ELb1ELb1ELb1ELb1ELb1EEENS1_21CollectiveEpilogueFwdINS6_IJS8_SA_S9_EEENS6_IJNS7_ILi1EEESI_SI_EEESC_SE_Li128ELb1ELb1ELb1ELb0EEENS1_36VarlenDynamicPersistentTileSchedulerILi128ELi48ELi128ELi128ELb1ELb1ELb0ELb1ELb1ELb1EEEEEEEEEvNT_6ParamsE,@function
        .size           _ZN7cutlass13device_kernelIN5flash19enable_sm80_to_sm89INS1_16FlashAttnFwdSm80INS1_25CollectiveMainloopFwdSm80ILi4ELi1ELb0EN4cute5tupleIJNS5_1CILi128EEENS7_ILi48EEENS7_ILi96EEEEEELi96ENS_6half_tEfNS_4arch4Sm80ELb1ELb0ELb1ELb1ELb1ELb1ELb1ELb1EEENS1_21CollectiveEpilogueFwdINS6_IJS8_SA_S9_EEENS6_IJNS7_ILi1EEESI_SI_EEESC_SE_Li128ELb1ELb1ELb1ELb0EEENS1_36VarlenDynamicPersistentTileSchedulerILi128ELi48ELi128ELi128ELb1ELb1ELb0ELb1ELb1ELb1EEEEEEEEEvNT_6ParamsE,(.L_x_3659 - _ZN7cutlass13device_kernelIN5flash19enable_sm80_to_sm89INS1_16FlashAttnFwdSm80INS1_25CollectiveMainloopFwdSm80ILi4ELi1ELb0EN4cute5tupleIJNS5_1CILi128EEENS7_ILi48EEENS7_ILi96EEEEEELi96ENS_6half_tEfNS_4arch4Sm80ELb1ELb0ELb1ELb1ELb1ELb1ELb1ELb1EEENS1_21CollectiveEpilogueFwdINS6_IJS8_SA_S9_EEENS6_IJNS7_ILi1EEESI_SI_EEESC_SE_Li128ELb1ELb1ELb1ELb0EEENS1_36VarlenDynamicPersistentTileSchedulerILi128ELi48ELi128ELi128ELb1ELb1ELb0ELb1ELb1ELb1EEEEEEEEEvNT_6ParamsE)
        .other          _ZN7cutlass13device_kernelIN5flash19enable_sm80_to_sm89INS1_16FlashAttnFwdSm80INS1_25CollectiveMainloopFwdSm80ILi4ELi1ELb0EN4cute5tupleIJNS5_1CILi128EEENS7_ILi48EEENS7_ILi96EEEEEELi96ENS_6half_tEfNS_4arch4Sm80ELb1ELb0ELb1ELb1ELb1ELb1ELb1ELb1EEENS1_21CollectiveEpilogueFwdINS6_IJS8_SA_S9_EEENS6_IJNS7_ILi1EEESI_SI_EEESC_SE_Li128ELb1ELb1ELb1ELb0EEENS1_36VarlenDynamicPersistentTileSchedulerILi128ELi48ELi128ELi128ELb1ELb1ELb0ELb1ELb1ELb1EEEEEEEEEvNT_6ParamsE,@"STO_CUDA_ENTRY STV_DEFAULT"
_ZN7cutlass13device_kernelIN5flash19enable_sm80_to_sm89INS1_16FlashAttnFwdSm80INS1_25CollectiveMainloopFwdSm80ILi4ELi1ELb0EN4cute5tupleIJNS5_1CILi128EEENS7_ILi48EEENS7_ILi96EEEEEELi96ENS_6half_tEfNS_4arch4Sm80ELb1ELb0ELb1ELb1ELb1ELb1ELb1ELb1EEENS1_21CollectiveEpilogueFwdINS6_IJS8_SA_S9_EEENS6_IJNS7_ILi1EEESI_SI_EEESC_SE_Li128ELb1ELb1ELb1ELb0EEENS1_36VarlenDynamicPersistentTileSchedulerILi128ELi48ELi128ELi128ELb1ELb1ELb0ELb1ELb1ELb1EEEEEEEEEvNT_6ParamsE:
        /* <DEDUP_REMOVED lines=54> */
.L_x_1543:
        /* <DEDUP_REMOVED lines=16> */
.L_x_1754:
        /* <DEDUP_REMOVED lines=16> */
.L_x_1755:
[----:B--2---:R-:W-:-:S05]  /*0560*/  IMAD R0, R0, c[0x0][0x538], RZ ;  /* 0x00014e0000007a24 */ /* 0x004fca00078e02ff */
[----:B------:R-:W-:-:S04]  /*0570*/  IADD3 R7, R0, R7, RZ ;  /* 0x0000000700077210 */ /* 0x000fc80007ffe0ff */
[----:B------:R-:W-:-:S13]  /*0580*/  ISETP.GT.AND P0, PT, R7, UR4, PT ;  /* 0x0000000407007c0c */ /* 0x000fda000bf04270 */
[----:B-1----:R-:W-:Y:S05]  /*0590*/  @!P0 BRA `(.L_x_1543) ;  /* 0xfffffdc000008947 */ /* 0x002fea000383ffff */
.L_x_1539:
[----:B------:R-:W-:-:S05]  /*05a0*/  IADD3 R10, -R0, R7, RZ ;  /* 0x00000007000a7210 */ /* 0x000fca0007ffe1ff */
[----:B------:R-:W-:-:S05]  /*05b0*/  IMAD R0, R4, c[0x0][0x538], R10 ;  /* 0x00014e0004007a24 */ /* 0x000fca00078e020a */
[----:B------:R-:W-:Y:S01]  /*05c0*/  ISETP.GT.AND P0, PT, R0, UR4, PT ;  /* 0x0000000400007c0c */ /* 0x000fe2000bf04270 */
[----:B------:R-:W-:-:S12]  /*05d0*/  BRA.DIV ~URZ, `(.L_x_1544) ;  /* 0x0001f3127f007947 */ /* 0x000fd8000b800000 */
[----:B------:R-:W-:-:S04]  /*05e0*/  VOTE.ANY R7, PT, !P0 ;  /* 0x0000000000077806 */ /* 0x000fc800040e0100 */
.L_x_1756:
[----:B------:R-:W1:Y:S02]  /*05f0*/  POPC R5, R7 ;  /* 0x0000000700057309 */ /* 0x000e640000000000 */
[----:B-1----:R-:W-:-:S05]  /*0600*/  IADD3 R0, R5, R6, RZ ;  /* 0x0000000605007210 */ /* 0x002fca0007ffe0ff */
[----:B------:R1:W-:Y:S01]  /*0610*/  STL [R1+0x7c], R0 ;  /* 0x00007c0001007387 */ /* 0x0003e20000100800 */
[----:B------:R-:W-:Y:S05]  /*0620*/  BRA.DIV ~URZ, `(.L_x_1545) ;  /* 0x0001f3127f007947 */ /* 0x000fea000b800000 */
[----:B------:R2:W3:Y:S01]  /*0630*/  SHFL.IDX PT, R12, R9, R5, 0x1f ;  /* 0x00001f05090c7589 */ /* 0x0004e200000e0000 */
[----:B------:R-:W-:-:S03]  /*0640*/  MOV R6, RZ ;  /* 0x000000ff00067202 */ /* 0x000fc60000000f00 */
[----:B------:R2:W4:Y:S04]  /*0650*/  SHFL.IDX PT, R9, R8, R5, 0x1f ;  /* 0x00001f0508097589 */ /* 0x00052800000e0000 */
.L_x_1757:
[----:B------:R-:W-:Y:S01]  /*0660*/  ISETP.NE.AND P0, PT, R7, RZ, PT ;  /* 0x000000ff0700720c */ /* 0x000fe20003f05270 */
[----:B------:R-:W-:-:S12]  /*0670*/  BSSY B0, `(.L_x_1546) ;  /* 0x0000005000007945 */ /* 0x000fd80003800000 */
[----:B------:R-:W-:Y:S05]  /*0680*/  @!P0 BRA `(.L_x_1547) ;  /* 0x0000003000008947 */ /* 0x000fea0003800000 */
[----:B-1----:R-:W-:Y:S01]  /*0690*/  IADD3 R0, R5, -0x1, RZ ;  /* 0xffffffff05007810 */ /* 0x002fe20007ffe0ff */
[----:B------:R-:W-:Y:S05]  /*06a0*/  BRA.DIV ~URZ, `(.L_x_1548) ;  /* 0x0001f3727f007947 */ /* 0x000fea000b800000 */
[----:B------:R1:W2:Y:S02]  /*06b0*/  SHFL.IDX PT, R6, R4, R0, 0x1f ;  /* 0x00001f0004067589 */ /* 0x0002a400000e0000 */
.L_x_1547:
[----:B------:R-:W-:Y:S05]  /*06c0*/  BSYNC B0 ;  /* 0x0000000000007941 */ /* 0x000fea0003800000 */
.L_x_1546:
        /* <DEDUP_REMOVED lines=69> */
.L_x_1550:
        /* <DEDUP_REMOVED lines=70> */
.L_x_1551:
[----:B------:R-:W-:Y:S05]  /*0f80*/  BSYNC B0 ;  /* 0x0000000000007941 */ /* 0x000fea0003800000 */
.L_x_1549:
[----:B------:R-:W-:-:S04]  /*0f90*/  LOP3.LUT R0, RZ, R0, RZ, 0x33, !PT ;  /* 0x00000000ff007212 */ /* 0x000fc800078e33ff */
[----:B------:R-:W-:-:S05]  /*0fa0*/  IADD3 R0, R0, R12, RZ ;  /* 0x0000000c00007210 */ /* 0x000fca0007ffe0ff */
[----:B------:R2:W-:Y:S01]  /*0fb0*/  STL [R1+0x74], R0 ;  /* 0x0000740001007387 */ /* 0x0005e20000100800 */
[----:B------:R-:W-:Y:S05]  /*0fc0*/  BRA `(.L_x_1552) ;  /* 0x0000006000007947 */ /* 0x000fea0003800000 */
.L_x_1540:
[----:B------:R-:W-:Y:S01]  /*0fd0*/  MOV R0, UR4 ;  /* 0x0000000400007c02 */ /* 0x000fe20008000f00 */
[----:B------:R-:W-:Y:S04]  /*0fe0*/  STL [R1+0x74], RZ ;  /* 0x000074ff01007387 */ /* 0x000fe80000100800 */
[----:B------:R-:W-:Y:S04]  /*0ff0*/  STL [R1+0x78], RZ ;  /* 0x000078ff01007387 */ /* 0x000fe80000100800 */
[----:B------:R1:W-:Y:S02]  /*1000*/  STL [R1+0x70], R0 ;  /* 0x0000700001007387 */ /* 0x0003e40000100800 */
[----:B-1----:R-:W-:-:S05]  /*1010*/  MOV R0, c[0x0][0x53c] ;  /* 0x00014f0000007a02 */ /* 0x002fca0000000f00 */
[----:B------:R1:W-:Y:S02]  /*1020*/  STL [R1+0x7c], R0 ;  /* 0x00007c0001007387 */ /* 0x0003e40000100800 */
.L_x_1552:
        /* <DEDUP_REMOVED lines=8> */
.L_x_1538:
        /* <DEDUP_REMOVED lines=23> */
[C---:B------:R-:W-:Y:S01]  /*1220*/  IMAD.IADD R2, R23.reuse, 0x1, -R4 ;  /* 0x0000000117027824 */ /* 0x040fe200078e0a04 */
[----:B------:R-:W-:Y:S02]  /*1230*/  SHF.R.S32.HI R4, RZ, 0x3, R20 ;  /* 0x00000003ff047819 */ /* 0x000fe40000011414 */
[----:B------:R-:W-:Y:S01]  /*1240*/  LOP3.LUT R7, R12, 0xfffffffc, RZ, 0xc0, !PT ;  /* 0xfffffffc0c077812 */ /* 0x000fe200078ec0ff */
[C---:B------:R-:W-:Y:S01]  /*1250*/  IMAD.IADD R3, R23.reuse, 0x1, -R3 ;  /* 0x0000000117037824 */ /* 0x040fe200078e0a03 */
[----:B------:R-:W-:Y:S01]  /*1260*/  LEA.HI R8, R2, R2, RZ, 0x1 ;  /* 0x0000000202087211 */ /* 0x000fe200078f08ff */
[----:B------:R-:W-:Y:S01]  /*1270*/  IMAD.SHL.U32 R4, R4, 0x40, RZ ;  /* 0x0000004004047824 */ /* 0x000fe200078e00ff */
[----:B------:R-:W-:Y:S01]  /*1280*/  SHF.R.S32.HI R6, RZ, 0x1f, R2 ;  /* 0x0000001fff067819 */ /* 0x000fe20000011402 */
[----:B------:R-:W-:Y:S01]  /*1290*/  IMAD.IADD R251, R23, 0x1, -R7 ;  /* 0x0000000117fb7824 */ /* 0x000fe200078e0a07 */
[----:B------:R-:W-:-:S02]  /*12a0*/  LOP3.LUT R5, R8, 0x7fffffe, RZ, 0xc0, !PT ;  /* 0x07fffffe08057812 */ /* 0x000fc400078ec0ff */
[----:B------:R-:W-:Y:S01]  /*12b0*/  LEA.HI R15, R6, R2, RZ, 0x3 ;  /* 0x00000002060f7211 */ /* 0x000fe200078f18ff */
[----:B------:R-:W-:Y:S01]  /*12c0*/  IMAD.SHL.U32 R30, R251, 0x8, RZ ;  /* 0x00000008fb1e7824 */ /* 0x000fe200078e00ff */
[----:B------:R-:W-:Y:S01]  /*12d0*/  LEA.HI R10, R3, R3, RZ, 0x1 ;  /* 0x00000003030a7211 */ /* 0x000fe200078f08ff */
[----:B------:R-:W-:Y:S01]  /*12e0*/  IMAD.IADD R14, R2, 0x1, -R5 ;  /* 0x00000001020e7824 */ /* 0x000fe200078e0a05 */
[----:B------:R-:W-:Y:S02]  /*12f0*/  LOP3.LUT R2, R4, 0xc0, RZ, 0xc0, !PT ;  /* 0x000000c004027812 */ /* 0x000fe400078ec0ff */
[----:B------:R-:W-:Y:S02]  /*1300*/  SHF.R.S32.HI R29, RZ, 0x2, R12 ;  /* 0x00000002ff1d7819 */ /* 0x000fe4000001140c */
[----:B------:R-:W-:Y:S02]  /*1310*/  SHF.R.U32.HI R4, RZ, 0x3, R2 ;  /* 0x00000003ff047819 */ /* 0x000fe40000011602 */
[----:B------:R-:W-:-:S02]  /*1320*/  LOP3.LUT R2, R2, 0x18, R30, 0xf8, !PT ;  /* 0x0000001802027812 */ /* 0x000fc400078ef81e */
[----:B------:R-:W-:Y:S02]  /*1330*/  LOP3.LUT R5, R10, 0x3fffffe, RZ, 0xc0, !PT ;  /* 0x03fffffe0a057812 */ /* 0x000fe400078ec0ff */
[----:B------:R-:W-:Y:S02]  /*1340*/  LEA.HI R6, R12, R29, RZ, 0x1 ;  /* 0x0000001d0c067211 */ /* 0x000fe400078f08ff */
[----:B------:R-:W-:Y:S01]  /*1350*/  LOP3.LUT R9, R2, R4, RZ, 0x3c, !PT ;  /* 0x0000000402097212 */ /* 0x000fe200078e3cff */
[----:B------:R-:W-:Y:S01]  /*1360*/  IMAD.IADD R16, R3, 0x1, -R5 ;  /* 0x0000000103107824 */ /* 0x000fe200078e0a05 */
[----:B------:R-:W-:Y:S02]  /*1370*/  LEA.HI R11, R11, R23, RZ, 0x5 ;  /* 0x000000170b0b7211 */ /* 0x000fe400078f28ff */
[----:B------:R-:W-:Y:S02]  /*1380*/  LEA.HI R2, R251, R251, RZ, 0x1 ;  /* 0x000000fbfb027211 */ /* 0x000fe400078f08ff */
[----:B------:R-:W-:-:S02]  /*1390*/  LOP3.LUT R3, R6, 0x7fffffe, RZ, 0xc0, !PT ;  /* 0x07fffffe06037812 */ /* 0x000fc400078ec0ff */
[----:B------:R-:W-:Y:S02]  /*13a0*/  LOP3.LUT R4, R11, 0xffffffe0, RZ, 0xc0, !PT ;  /* 0xffffffe00b047812 */ /* 0x000fe400078ec0ff */
[C---:B------:R-:W-:Y:S01]  /*13b0*/  LOP3.LUT R5, R2.reuse, 0x1ffffffe, RZ, 0xc0, !PT ;  /* 0x1ffffffe02057812 */ /* 0x040fe200078ec0ff */
[----:B------:R-:W-:Y:S01]  /*13c0*/  IMAD.SHL.U32 R2, R2, 0x20, RZ ;  /* 0x0000002002027824 */ /* 0x000fe200078e00ff */
[----:B------:R-:W-:Y:S01]  /*13d0*/  SHF.R.S32.HI R7, RZ, 0x5, R11 ;  /* 0x00000005ff077819 */ /* 0x000fe2000001140b */
[----:B------:R-:W-:Y:S01]  /*13e0*/  IMAD.IADD R3, R29, 0x1, -R3 ;  /* 0x000000011d037824 */ /* 0x000fe200078e0a03 */
[----:B------:R-:W-:Y:S01]  /*13f0*/  SHF.R.S32.HI R6, RZ, 0x1f, R11 ;  /* 0x0000001fff067819 */ /* 0x000fe2000001140b */
[----:B------:R-:W-:Y:S01]  /*1400*/  IMAD.IADD R28, R23, 0x1, -R4 ;  /* 0x00000001171c7824 */ /* 0x000fe200078e0a04 */
[----:B------:R-:W-:Y:S01]  /*1410*/  LOP3.LUT R2, R2, 0xffffffc0, RZ, 0xc0, !PT ;  /* 0xffffffc002027812 */ /* 0x000fe200078ec0ff */
[----:B------:R-:W-:Y:S01]  /*1420*/  IMAD R4, R7, 0x8, R3 ;  /* 0x0000000807047824 */ /* 0x000fe200078e0203 */
[----:B------:R-:W-:Y:S01]  /*1430*/  LEA.HI R3, R6, R7, RZ, 0x2 ;  /* 0x0000000706037211 */ /* 0x000fe200078f10ff */
[----:B------:R-:W-:Y:S01]  /*1440*/  IMAD.IADD R5, R251, 0x1, -R5 ;  /* 0x00000001fb057824 */ /* 0x000fe200078e0a05 */
[----:B------:R-:W-:Y:S01]  /*1450*/  SHF.R.S32.HI R6, RZ, 0x1f, R28 ;  /* 0x0000001fff067819 */ /* 0x000fe2000001141c */
[----:B------:R-:W-:Y:S01]  /*1460*/  IMAD.U32 R4, R4, 0x20, R9 ;  /* 0x0000002004047824 */ /* 0x000fe200078e0009 */
[----:B------:R-:W-:Y:S01]  /*1470*/  IADD3 R22, R114, 0x40, RZ ;  /* 0x0000004072167810 */ /* 0x000fe20007ffe0ff */
[----:B------:R-:W-:Y:S01]  /*1480*/  IMAD R21, R5, 0x8, R2 ;  /* 0x0000000805157824 */ /* 0x000fe200078e0202 */
[----:B------:R-:W-:-:S02]  /*1490*/  LOP3.LUT R2, R3, 0xffffffc, RZ, 0xc0, !PT ;  /* 0x0ffffffc03027812 */ /* 0x000fc400078ec0ff */
[----:B------:R-:W-:Y:S01]  /*14a0*/  LEA.HI R17, R6, R28, RZ, 0x2 ;  /* 0x0000001c06117211 */ /* 0x000fe200078f10ff */
[----:B------:R1:W-:Y:S01]  /*14b0*/  STL [R1+0x14], R4 ;  /* 0x0000140401007387 */ /* 0x0003e20000100800 */
[----:B------:R-:W-:Y:S01]  /*14c0*/  SHF.R.S32.HI R5, RZ, 0x1f, R22 ;  /* 0x0000001fff057819 */ /* 0x000fe20000011416 */
[----:B------:R-:W-:Y:S01]  /*14d0*/  IMAD.IADD R3, R7, 0x1, -R2 ;  /* 0x0000000107037824 */ /* 0x000fe200078e0a02 */
[----:B------:R-:W-:Y:S02]  /*14e0*/  SHF.R.S32.HI R2, RZ, 0x2, R17 ;  /* 0x00000002ff027819 */ /* 0x000fe40000011411 */
[----:B------:R-:W-:Y:S02]  /*14f0*/  SHF.R.S32.HI R11, RZ, 0x1f, R12 ;  /* 0x0000001fff0b7819 */ /* 0x000fe4000001140c */
[-C--:B------:R-:W-:Y:S01]  /*1500*/  LEA.HI R13, R22, R22.reuse, RZ, 0x1 ;  /* 0x00000016160d7211 */ /* 0x080fe200078f08ff */
[----:B------:R-:W-:Y:S01]  /*1510*/  IMAD R26, R3, 0x10, R2 ;  /* 0x00000010031a7824 */ /* 0x000fe200078e0202 */
[----:B------:R-:W-:-:S02]  /*1520*/  LEA.HI R2, R5, R22, RZ, 0x3 ;  /* 0x0000001605027211 */ /* 0x000fc400078f18ff */
[----:B------:R-:W-:Y:S02]  /*1530*/  LOP3.LUT R9, R13, 0x7fffffe, RZ, 0xc0, !PT ;  /* 0x07fffffe0d097812 */ /* 0x000fe400078ec0ff */
[--C-:B------:R-:W-:Y:S01]  /*1540*/  SHF.R.S32.HI R6, RZ, 0x1, R8.reuse ;  /* 0x00000001ff067819 */ /* 0x100fe20000011408 */
[----:B------:R-:W-:Y:S01]  /*1550*/  IMAD.SHL.U32 R2, R2, 0x20, RZ ;  /* 0x0000002002027824 */ /* 0x000fe200078e00ff */
[----:B------:R-:W-:Y:S01]  /*1560*/  SHF.R.S32.HI R5, RZ, 0x1f, R8 ;  /* 0x0000001fff057819 */ /* 0x000fe20000011408 */
[----:B------:R-:W-:Y:S01]  /*1570*/  STL [R1+0x148], R26 ;  /* 0x0001481a01007387 */ /* 0x000fe20000100800 */
[----:B------:R-:W-:Y:S02]  /*1580*/  SHF.R.S32.HI R3, RZ, 0x1, R10 ;  /* 0x00000001ff037819 */ /* 0x000fe4000001140a */
[----:B------:R-:W-:Y:S02]  /*1590*/  LEA.HI R5, R5, R6, RZ, 0x2 ;  /* 0x0000000605057211 */ /* 0x000fe400078f10ff */
[----:B------:R-:W-:-:S02]  /*15a0*/  LOP3.LUT R2, R2, 0xffffff00, RZ, 0xc0, !PT ;  /* 0xffffff0002027812 */ /* 0x000fc400078ec0ff */
[C---:B------:R-:W-:Y:S01]  /*15b0*/  LOP3.LUT P3, RZ, R3.reuse, 0x2, RZ, 0xc0, !PT ;  /* 0x0000000203ff7812 */ /* 0x040fe2000786c0ff */
[----:B------:R-:W-:Y:S01]  /*15c0*/  IMAD.SHL.U32 R3, R3, 0x40, RZ ;  /* 0x0000004003037824 */ /* 0x000fe200078e00ff */
[----:B-1----:R-:W-:Y:S02]  /*15d0*/  LEA.HI R4, R11, R29, RZ, 0x3 ;  /* 0x0000001d0b047211 */ /* 0x002fe400078f18ff */
[----:B------:R-:W-:Y:S02]  /*15e0*/  LOP3.LUT R5, R5, 0xfffffffc, RZ, 0xc0, !PT ;  /* 0xfffffffc05057812 */ /* 0x000fe400078ec0ff */
[----:B------:R-:W-:Y:S02]  /*15f0*/  LOP3.LUT R4, R4, 0xfffffff8, RZ, 0xc0, !PT ;  /* 0xfffffff804047812 */ /* 0x000fe400078ec0ff */
[----:B------:R-:W-:Y:S01]  /*1600*/  SHF.R.S32.HI R31, RZ, 0x1f, R30 ;  /* 0x0000001fff1f7819 */ /* 0x000fe2000001141e */
[----:B------:R-:W-:Y:S01]  /*1610*/  IMAD.IADD R12, R6, 0x1, -R5 ;  /* 0x00000001060c7824 */ /* 0x000fe200078e0a05 */
[----:B------:R-:W-:Y:S01]  /*1620*/  IADD3 R252, R30, 0x20, RZ ;  /* 0x000000201efc7810 */ /* 0x000fe20007ffe0ff */
[----:B------:R-:W-:-:S02]  /*1630*/  IMAD.IADD R8, R29, 0x1, -R4 ;  /* 0x000000011d087824 */ /* 0x000fc400078e0a04 */
[----:B------:R-:W-:Y:S01]  /*1640*/  IMAD.IADD R4, R22, 0x1, -R9 ;  /* 0x0000000116047824 */ /* 0x000fe200078e0a09 */
[----:B------:R-:W-:-:S03]  /*1650*/  LOP3.LUT P4, RZ, R12, 0x2, RZ, 0xc0, !PT ;  /* 0x000000020cff7812 */ /* 0x000fc6000788c0ff */
[----:B------:R-:W-:Y:S01]  /*1660*/  IMAD R22, R4, 0x20, R2 ;  /* 0x0000002004167824 */ /* 0x000fe200078e0202 */
[----:B------:R-:W-:Y:S02]  /*1670*/  LEA.HI R4, R8, R8, RZ, 0x1 ;  /* 0x0000000808047211 */ /* 0x000fe400078f08ff */
[----:B------:R-:W-:Y:S01]  /*1680*/  LOP3.LUT R2, R3, 0xc0, RZ, 0xc0, !PT ;  /* 0x000000c003027812 */ /* 0x000fe200078ec0ff */
[----:B------:R-:W-:Y:S01]  /*1690*/  IMAD.SHL.U32 R3, R15, 0x20, RZ ;  /* 0x000000200f037824 */ /* 0x000fe200078e00ff */
[----:B------:R-:W-:Y:S01]  /*16a0*/  LOP3.LUT R6, R4, 0x3fffffe, RZ, 0xc0, !PT ;  /* 0x03fffffe04067812 */ /* 0x000fe200078ec0ff */
[----:B------:R-:W-:Y:S01]  /*16b0*/  STL [R1+0x114], R22 ;  /* 0x0001141601007387 */ /* 0x000fe20000100800 */
[----:B------:R-:W-:Y:S02]  /*16c0*/  LOP3.LUT R9, R2, 0x8, R20, 0xf8, !PT ;  /* 0x0000000802097812 */ /* 0x000fe400078ef814 */
[----:B------:R-:W-:Y:S01]  /*16d0*/  SHF.R.U32.HI R5, RZ, 0x3, R2 ;  /* 0x00000003ff057819 */ /* 0x000fe20000011602 */
[----:B------:R-:W-:Y:S01]  /*16e0*/  IMAD.SHL.U32 R2, R7, 0x200, RZ ;  /* 0x0000020007027824 */ /* 0x000fe200078e00ff */
[----:B------:R-:W-:Y:S01]  /*16f0*/  LOP3.LUT R3, R3, 0xffffff00, RZ, 0xc0, !PT ;  /* 0xffffff0003037812 */ /* 0x000fe200078ec0ff */
[----:B------:R-:W-:Y:S01]  /*1700*/  IMAD.IADD R7, R8, 0x1, -R6 ;  /* 0x0000000108077824 */ /* 0x000fe200078e0a06 */
[----:B------:R-:W-:Y:S01]  /*1710*/  LOP3.LUT R9, R9, R5, RZ, 0x3c, !PT ;  /* 0x0000000509097212 */ /* 0x000fe200078e3cff */
[----:B------:R-:W-:Y:S01]  /*1720*/  IMAD.SHL.U32 R8, R18, 0x8, RZ ;  /* 0x0000000812087824 */ /* 0x000fe200078e00ff */
[----:B------:R-:W-:Y:S01]  /*1730*/  LOP3.LUT R6, R19, 0xfffffffe, RZ, 0xc0, !PT ;  /* 0xfffffffe13067812 */ /* 0x000fe200078ec0ff */
[----:B------:R-:W-:Y:S01]  /*1740*/  IMAD.IADD R5, R3, 0x1, R2 ;  /* 0x0000000103057824 */ /* 0x000fe200078e0202 */
[----:B------:R-:W-:Y:S01]  /*1750*/  SHF.R.S32.HI R4, RZ, 0x1, R4 ;  /* 0x00000001ff047819 */ /* 0x000fe20000011404 */
[----:B------:R-:W-:-:S02]  /*1760*/  IMAD R2, R251, 0x2, R2 ;  /* 0x00000002fb027824 */ /* 0x000fc400078e0202 */
[----:B------:R-:W-:Y:S01]  /*1770*/  IMAD.IADD R170, R23, 0x1, -R6 ;  /* 0x0000000117aa7824 */ /* 0x000fe200078e0a06 */
[C---:B------:R-:W-:Y:S01]  /*1780*/  LOP3.LUT P1, RZ, R4.reuse, 0x2, RZ, 0xc0, !PT ;  /* 0x0000000204ff7812 */ /* 0x040fe2000782c0ff */
[----:B------:R-:W-:Y:S01]  /*1790*/  IMAD R10, R7, 0x20, R2 ;  /* 0x00000020070a7824 */ /* 0x000fe200078e0202 */
[----:B------:R-:W-:Y:S01]  /*17a0*/  LOP3.LUT R2, R4, 0x1, RZ, 0xc0, !PT ;  /* 0x0000000104027812 */ /* 0x000fe200078ec0ff */
[C---:B------:R-:W-:Y:S02]  /*17b0*/  IMAD R15, R14.reuse, 0x20, R3 ;  /* 0x000000200e0f7824 */ /* 0x040fe400078e0203 */
[----:B------:R-:W-:Y:S01]  /*17c0*/  IMAD R14, R14, 0x20, R5 ;  /* 0x000000200e0e7824 */ /* 0x000fe200078e0205 */
[----:B------:R-:W-:Y:S01]  /*17d0*/  LEA.HI R5, R11, R29, RZ, 0x2 ;  /* 0x0000001d0b057211 */ /* 0x000fe200078f10ff */
[----:B------:R-:W-:Y:S01]  /*17e0*/  IMAD R3, R18, 0x8, R16 ;  /* 0x0000000812037824 */ /* 0x000fe200078e0210 */
[----:B------:R-:W-:Y:S01]  /*17f0*/  ISETP.NE.U32.AND P2, PT, R2, 0x1, PT ;  /* 0x000000010200780c */ /* 0x000fe20003f45070 */
[----:B------:R-:W-:-:S02]  /*1800*/  IMAD.SHL.U32 R164, R170, 0x4, RZ ;  /* 0x00000004aaa47824 */ /* 0x000fc400078e00ff */
        /* <DEDUP_REMOVED lines=16> */
[----:B------:R-:W-:Y:S01]  /*1910*/  IMAD R251, R251, 0x20, R29 ;  /* 0x00000020fbfb7824 */ /* 0x000fe200078e021d */
[----:B------:R-:W-:-:S02]  /*1920*/  LEA.HI R0, R3, R113, RZ, 0x5 ;  /* 0x0000007103007211 */ /* 0x000fc400078f28ff */
[----:B------:R-:W-:Y:S01]  /*1930*/  LOP3.LUT R25, R5, 0xc0, RZ, 0xc0, !PT ;  /* 0x000000c005197812 */ /* 0x000fe200078ec0ff */
[----:B------:R-:W-:Y:S01]  /*1940*/  IMAD.SHL.U32 R5, R4, 0x40, RZ ;  /* 0x0000004004057824 */ /* 0x000fe200078e00ff */
[----:B------:R-:W-:Y:S01]  /*1950*/  LEA.HI R9, R3, R113, RZ, 0x3 ;  /* 0x0000007103097211 */ /* 0x000fe200078f18ff */
[----:B------:R-:W-:Y:S01]  /*1960*/  IMAD.SHL.U32 R0, R0, 0x80, RZ ;  /* 0x0000008000007824 */ /* 0x000fe200078e00ff */
[----:B------:R-:W-:Y:S01]  /*1970*/  SHF.R.U32.HI R23, RZ, 0x3, R25 ;  /* 0x00000003ff177819 */ /* 0x000fe20000011619 */
[----:B------:R-:W-:Y:S01]  /*1980*/  STL [R1+0x10c], R27 ;  /* 0x00010c1b01007387 */ /* 0x000fe20000100800 */
[----:B------:R-:W-:Y:S02]  /*1990*/  LOP3.LUT R4, R25, 0x18, R9, 0xf8, !PT ;  /* 0x0000001819047812 */ /* 0x000fe400078ef809 */
        /* <DEDUP_REMOVED lines=23> */
[----:B------:R-:W-:Y:S02]  /*1b10*/  LOP3.LUT R0, R0, 0xfffff000, RZ, 0xc0, !PT ;  /* 0xfffff00000007812 */ /* 0x000fe400078ec0ff */
[----:B------:R-:W-:Y:S01]  /*1b20*/  LOP3.LUT R5, R5, R23, RZ, 0x3c, !PT ;  /* 0x0000001705057212 */ /* 0x000fe200078e3cff */
[----:B------:R-:W-:Y:S01]  /*1b30*/  STL [R1+0x98], R20 ;  /* 0x0000981401007387 */ /* 0x000fe20000100800 */
[----:B------:R-:W-:Y:S02]  /*1b40*/  LOP3.LUT R4, R27, 0x18, R6, 0xf8, !PT ;  /* 0x000000181b047812 */ /* 0x000fe400078ef806 */
[----:B------:R-:W-:Y:S02]  /*1b50*/  SHF.R.U32.HI R3, RZ, 0x3, R3 ;  /* 0x00000003ff037819 */ /* 0x000fe40000011603 */
[----:B------:R-:W-:Y:S02]  /*1b60*/  IADD3 R11, R5, R0, R7 ;  /* 0x00000000050b7210 */ /* 0x000fe40007ffe007 */
[----:B------:R-:W-:-:S02]  /*1b70*/  IADD3 R5, R20, 0x80, RZ ;  /* 0x0000008014057810 */ /* 0x000fc40007ffe0ff */
[----:B------:R-:W-:Y:S02]  /*1b80*/  LOP3.LUT R4, R4, R24, RZ, 0x3c, !PT ;  /* 0x0000001804047212 */ /* 0x000fe400078e3cff */
[----:B------:R-:W-:Y:S02]  /*1b90*/  LOP3.LUT R3, R8, R3, RZ, 0x3c, !PT ;  /* 0x0000000308037212 */ /* 0x000fe400078e3cff */
[----:B------:R-:W-:Y:S02]  /*1ba0*/  IADD3 R19, R20, 0x70, RZ ;  /* 0x0000007014137810 */ /* 0x000fe40007ffe0ff */
[----:B------:R-:W-:Y:S02]  /*1bb0*/  @P2 IADD3 R19, R5, 0x10, RZ ;  /* 0x0000001005132810 */ /* 0x000fe40007ffe0ff */
[----:B------:R-:W-:Y:S02]  /*1bc0*/  IADD3 R168, R164, 0x18, RZ ;  /* 0x00000018a4a87810 */ /* 0x000fe40007ffe0ff */
[----:B------:R-:W-:Y:S01]  /*1bd0*/  SHF.R.S32.HI R8, RZ, 0x1f, R169 ;  /* 0x0000001fff087819 */ /* 0x000fe200000114a9 */
[----:B------:R-:W-:Y:S01]  /*1be0*/  STL [R1+0x9c], R19 ;  /* 0x00009c1301007387 */ /* 0x000fe20000100800 */
[----:B------:R-:W-:Y:S01]  /*1bf0*/  IADD3 R10, R4, R22, R0 ;  /* 0x00000016040a7210 */ /* 0x000fe20007ffe000 */
[C---:B------:R-:W-:Y:S01]  /*1c00*/  IMAD.IADD R0, R3.reuse, 0x1, R14 ;  /* 0x0000000103007824 */ /* 0x040fe200078e020e */
[----:B------:R-:W-:Y:S01]  /*1c10*/  SHF.R.S32.HI R5, RZ, 0x1f, R166 ;  /* 0x0000001fff057819 */ /* 0x000fe200000114a6 */
[----:B------:R-:W-:Y:S01]  /*1c20*/  IMAD.IADD R4, R3, 0x1, R15 ;  /* 0x0000000103047824 */ /* 0x000fe200078e020f */
[----:B------:R-:W-:Y:S01]  /*1c30*/  SHF.R.S32.HI R3, RZ, 0x1f, R168 ;  /* 0x0000001fff037819 */ /* 0x000fe200000114a8 */
[----:B------:R1:W-:Y:S01]  /*1c40*/  STL [R1+0x128], R8 ;  /* 0x0001280801007387 */ /* 0x0003e20000100800 */
[----:B------:R-:W-:-:S02]  /*1c50*/  IADD3 R167, R164, 0x28, RZ ;  /* 0x00000028a4a77810 */ /* 0x000fc40007ffe0ff */
[C---:B------:R-:W-:Y:S01]  /*1c60*/  IADD3 R250, R108.reuse, 0x30, RZ ;  /* 0x000000306cfa7810 */ /* 0x040fe20007ffe0ff */
[----:B------:R-:W-:Y:S01]  /*1c70*/  STL.64 [R1], R30 ;  /* 0x0000001e01007387 */ /* 0x000fe20000100a00 */
[C---:B------:R-:W-:Y:S02]  /*1c80*/  IADD3 R249, R108.reuse, 0x40, RZ ;  /* 0x000000406cf97810 */ /* 0x040fe40007ffe0ff */
[----:B------:R-:W-:Y:S01]  /*1c90*/  SHF.R.S32.HI R14, RZ, 0x1f, R250 ;  /* 0x0000001fff0e7819 */ /* 0x000fe200000114fa */
[----:B------:R2:W-:Y:S01]  /*1ca0*/  STL [R1+0x124], R5 ;  /* 0x0001240501007387 */ /* 0x0005e20000100800 */
[----:B------:R-:W-:Y:S02]  /*1cb0*/  IADD3 R248, R108, 0x50, RZ ;  /* 0x000000506cf87810 */ /* 0x000fe40007ffe0ff */
[----:B------:R-:W-:Y:S01]  /*1cc0*/  LEA R171, R2, 0x3c80, 0x1 ;  /* 0x00003c8002ab7811 */ /* 0x000fe200078e08ff */
[----:B------:R3:W-:Y:S01]  /*1cd0*/  STL [R1+0x120], R3 ;  /* 0x0001200301007387 */ /* 0x0007e20000100800 */
[----:B------:R-:W-:-:S02]  /*1ce0*/  LEA R2, R16, 0x6080, 0x1 ;  /* 0x0000608010027811 */ /* 0x000fc400078e08ff */
[----:B------:R-:W-:Y:S02]  /*1cf0*/  LEA R198, R0, 0x6080, 0x1 ;  /* 0x0000608000c67811 */ /* 0x000fe400078e08ff */
[C---:B------:R-:W-:Y:S02]  /*1d00*/  IADD3 R200, R171.reuse, 0x20, RZ ;  /* 0x00000020abc87810 */ /* 0x040fe40007ffe0ff */
[----:B------:R-:W-:Y:S02]  /*1d10*/  LEA R196, R4, 0x1880, 0x1 ;  /* 0x0000188004c47811 */ /* 0x000fe400078e08ff */
[----:B------:R-:W-:Y:S02]  /*1d20*/  @P3 IADD3 R200, R171, -0x20, RZ ;  /* 0xffffffe0abc83810 */ /* 0x000fe40007ffe0ff */
[----:B------:R-:W-:Y:S02]  /*1d30*/  SHF.R.S32.HI R109, RZ, 0x1f, R108 ;  /* 0x0000001fff6d7819 */ /* 0x000fe4000001146c */
[----:B-1----:R-:W-:-:S02]  /*1d40*/  SHF.R.S32.HI R8, RZ, 0x1f, R249 ;  /* 0x0000001fff087819 */ /* 0x002fc400000114f9 */
[C---:B------:R-:W-:Y:S02]  /*1d50*/  IADD3 R208, R200.reuse, 0x400, RZ ;  /* 0x00000400c8d07810 */ /* 0x040fe40007ffe0ff */
[C---:B------:R-:W-:Y:S02]  /*1d60*/  IADD3 R207, R200.reuse, 0x800, RZ ;  /* 0x00000800c8cf7810 */ /* 0x040fe40007ffe0ff */
[C---:B------:R-:W-:Y:S02]  /*1d70*/  IADD3 R206, R200.reuse, 0xc00, RZ ;  /* 0x00000c00c8ce7810 */ /* 0x040fe40007ffe0ff */
[----:B--2---:R-:W-:Y:S02]  /*1d80*/  SHF.R.S32.HI R5, RZ, 0x1f, R115 ;  /* 0x0000001fff057819 */ /* 0x004fe40000011473 */
[C---:B------:R-:W-:Y:S02]  /*1d90*/  IADD3 R205, R200.reuse, 0x1000, RZ ;  /* 0x00001000c8cd7810 */ /* 0x040fe40007ffe0ff */
[----:B---3--:R-:W-:Y:S01]  /*1da0*/  SHF.R.S32.HI R3, RZ, 0x1f, R167 ;  /* 0x0000001fff037819 */ /* 0x008fe200000114a7 */
[----:B------:R1:W-:Y:S01]  /*1db0*/  STL [R1+0x11c], R5 ;  /* 0x00011c0501007387 */ /* 0x0003e20000100800 */
[----:B------:R-:W-:-:S02]  /*1dc0*/  IADD3 R204, R200, 0x1400, RZ ;  /* 0x00001400c8cc7810 */ /* 0x000fc40007ffe0ff */
[C---:B------:R-:W-:Y:S01]  /*1dd0*/  IADD3 R203, R200.reuse, 0x1800, RZ ;  /* 0x00001800c8cb7810 */ /* 0x040fe20007ffe0ff */
[----:B------:R2:W-:Y:S01]  /*1de0*/  STL [R1+0x118], R3 ;  /* 0x0001180301007387 */ /* 0x0005e20000100800 */
[C---:B------:R-:W-:Y:S02]  /*1df0*/  IADD3 R202, R200.reuse, 0x1c00, RZ ;  /* 0x00001c00c8ca7810 */ /* 0x040fe40007ffe0ff */
[----:B------:R-:W-:Y:S01]  /*1e00*/  IADD3 R201, R200, 0x2000, RZ ;  /* 0x00002000c8c97810 */ /* 0x000fe20007ffe0ff */
[----:B------:R3:W-:Y:S01]  /*1e10*/  STL [R1+0x58], R14 ;  /* 0x0000580e01007387 */ /* 0x0007e20000100800 */
[----:B-1----:R-:W-:Y:S02]  /*1e20*/  IADD3 R5, R30, 0x40, RZ ;  /* 0x000000401e057810 */ /* 0x002fe40007ffe0ff */
[----:B--2---:R-:W-:-:S03]  /*1e30*/  LOP3.LUT R3, R17, 0x7ffffffc, RZ, 0xc0, !PT ;  /* 0x7ffffffc11037812 */ /* 0x004fc600078ec0ff */
[----:B------:R-:W-:Y:S01]  /*1e40*/  STL [R1+0x8], R5 ;  /* 0x0000080501007387 */ /* 0x000fe20000100800 */
[----:B---3--:R-:W-:-:S03]  /*1e50*/  SHF.R.S32.HI R14, RZ, 0x1f, R248 ;  /* 0x0000001fff0e7819 */ /* 0x008fc600000114f8 */
[----:B------:R1:W-:Y:S01]  /*1e60*/  STL [R1+0x54], R8 ;  /* 0x0000540801007387 */ /* 0x0003e20000100800 */
[----:B------:R-:W-:-:S03]  /*1e70*/  IMAD.IADD R3, R28, 0x1, -R3 ;  /* 0x000000011c037824 */ /* 0x000fc600078e0a03 */
[----:B------:R2:W-:Y:S01]  /*1e80*/  STL [R1+0x50], R14 ;  /* 0x0000500e01007387 */ /* 0x0005e20000100800 */
[----:B-1----:R-:W-:Y:S02]  /*1e90*/  SHF.R.S32.HI R8, RZ, 0x1f, R252 ;  /* 0x0000001fff087819 */ /* 0x002fe400000114fc */
[----:B--2---:R-:W-:-:S03]  /*1ea0*/  SHF.R.S32.HI R14, RZ, 0x1f, R5 ;  /* 0x0000001fff0e7819 */ /* 0x004fc60000011405 */
[----:B------:R1:W-:Y:S01]  /*1eb0*/  STL [R1+0x88], R8 ;  /* 0x0000880801007387 */ /* 0x0003e20000100800 */
[----:B------:R-:W-:-:S03]  /*1ec0*/  LOP3.LUT R5, R27, 0x18, R108, 0xf8, !PT ;  /* 0x000000181b057812 */ /* 0x000fc600078ef86c */
[----:B------:R2:W-:Y:S01]  /*1ed0*/  STL [R1+0x84], R14 ;  /* 0x0000840e01007387 */ /* 0x0005e20000100800 */
[----:B-1----:R-:W-:Y:S02]  /*1ee0*/  IMAD.IADD R8, R26, 0x1, R21 ;  /* 0x000000011a087824 */ /* 0x002fe400078e0215 */
[----:B--2---:R-:W-:Y:S01]  /*1ef0*/  IMAD.SHL.U32 R14, R3, 0x2, RZ ;  /* 0x00000002030e7824 */ /* 0x004fe200078e00ff */
[----:B------:R-:W-:Y:S02]  /*1f00*/  SHF.R.S32.HI R3, RZ, 0x3, R9 ;  /* 0x00000003ff037819 */ /* 0x000fe40000011409 */
[----:B------:R1:W-:Y:S01]  /*1f10*/  STL [R1+0x80], R8 ;  /* 0x0000800801007387 */ /* 0x0003e20000100800 */
[----:B------:R-:W-:Y:S02]  /*1f20*/  LOP3.LUT R9, R25, 0x18, R108, 0xf8, !PT ;  /* 0x0000001819097812 */ /* 0x000fe400078ef86c */
[C---:B------:R-:W-:Y:S01]  /*1f30*/  IADD3 R27, R14.reuse, 0x8, RZ ;  /* 0x000000080e1b7810 */ /* 0x040fe20007ffe0ff */
[----:B------:R2:W-:Y:S01]  /*1f40*/  STL [R1+0x2c], R3 ;  /* 0x00002c0301007387 */ /* 0x0005e20000100800 */
[----:B------:R-:W-:-:S02]  /*1f50*/  IADD3 R26, R14, 0x10, RZ ;  /* 0x000000100e1a7810 */ /* 0x000fc40007ffe0ff */
[----:B------:R-:W-:Y:S01]  /*1f60*/  LOP3.LUT R9, R9, R23, RZ, 0x3c, !PT ;  /* 0x0000001709097212 */ /* 0x000fe200078e3cff */
[----:B------:R3:W-:Y:S01]  /*1f70*/  STL [R1+0x68], R14 ;  /* 0x0000680e01007387 */ /* 0x0007e20000100800 */
[C---:B------:R-:W-:Y:S02]  /*1f80*/  IADD3 R21, R14.reuse, 0x38, RZ ;  /* 0x000000380e157810 */ /* 0x040fe40007ffe0ff */
[C---:B------:R-:W-:Y:S01]  /*1f90*/  IADD3 R18, R14.reuse, 0x40, RZ ;  /* 0x000000400e127810 */ /* 0x040fe20007ffe0ff */
[----:B------:R-:W-:Y:S01]  /*1fa0*/  IMAD.IADD R9, R7, 0x1, R9 ;  /* 0x0000000107097824 */ /* 0x000fe200078e0209 */
[C---:B------:R-:W-:Y:S02]  /*1fb0*/  IADD3 R17, R14.reuse, 0x48, RZ ;  /* 0x000000480e117810 */ /* 0x040fe40007ffe0ff */
[----:B------:R-:W-:Y:S02]  /*1fc0*/  IADD3 R15, R14, 0x50, RZ ;  /* 0x000000500e0f7810 */ /* 0x000fe40007ffe0ff */
[----:B-1----:R-:W-:-:S02]  /*1fd0*/  LOP3.LUT R8, R25, 0x8, R108, 0xf8, !PT ;  /* 0x0000000819087812 */ /* 0x002fc400078ef86c */
[----:B------:R-:W-:Y:S02]  /*1fe0*/  IADD3 R25, R14, 0x18, RZ ;  /* 0x000000180e197810 */ /* 0x000fe40007ffe0ff */
[----:B--2---:R-:W-:Y:S02]  /*1ff0*/  LOP3.LUT R3, R5, R24, RZ, 0x3c, !PT ;  /* 0x0000001805037212 */ /* 0x004fe400078e3cff */
[----:B------:R-:W-:Y:S02]  /*2000*/  SHF.R.S32.HI R5, RZ, 0x3, R6 ;  /* 0x00000003ff057819 */ /* 0x000fe40000011406 */
[----:B------:R-:W-:Y:S01]  /*2010*/  LOP3.LUT R8, R8, R23, RZ, 0x3c, !PT ;  /* 0x0000001708087212 */ /* 0x000fe200078e3cff */
[----:B------:R-:W-:Y:S01]  /*2020*/  IMAD.IADD R6, R22, 0x1, R3 ;  /* 0x0000000116067824 */ /* 0x000fe200078e0203 */
[----:B------:R-:W-:Y:S01]  /*2030*/  SHF.R.S32.HI R3, RZ, 0x1f, R14 ;  /* 0x0000001fff037819 */ /* 0x000fe2000001140e */
[----:B------:R1:W-:Y:S01]  /*2040*/  STL [R1+0x28], R5 ;  /* 0x0000280501007387 */ /* 0x0003e20000100800 */
[C---:B------:R-:W-:Y:S01]  /*2050*/  IADD3 R24, R14.reuse, 0x20, RZ ;  /* 0x000000200e187810 */ /* 0x040fe20007ffe0ff */
[----:B------:R-:W-:Y:S01]  /*2060*/  IMAD.IADD R8, R7, 0x1, R8 ;  /* 0x0000000107087824 */ /* 0x000fe200078e0208 */
[C---:B------:R-:W-:Y:S01]  /*2070*/  IADD3 R23, R14.reuse, 0x28, RZ ;  /* 0x000000280e177810 */ /* 0x040fe20007ffe0ff */
[----:B------:R2:W-:Y:S01]  /*2080*/  STL [R1+0x108], R3 ;  /* 0x0001080301007387 */ /* 0x0005e20000100800 */
[----:B------:R-:W-:-:S02]  /*2090*/  IADD3 R22, R14, 0x30, RZ ;  /* 0x000000300e167810 */ /* 0x000fc40007ffe0ff */
[----:B---3--:R-:W-:Y:S01]  /*20a0*/  IADD3 R14, R14, 0x58, RZ ;  /* 0x000000580e0e7810 */ /* 0x008fe20007ffe0ff */
[----:B------:R-:W-:Y:S01]  /*20b0*/  STL [R1+0xc8], R27 ;  /* 0x0000c81b01007387 */ /* 0x000fe20000100800 */
[----:B------:R-:W-:Y:S02]  /*20c0*/  LEA R28, R6, 0x6080, 0x1 ;  /* 0x00006080061c7811 */ /* 0x000fe400078e08ff */
[----:B------:R-:W-:Y:S01]  /*20d0*/  SHF.R.S32.HI R6, RZ, 0x1f, R26 ;  /* 0x0000001fff067819 */ /* 0x000fe2000001141a */
[----:B------:R-:W-:Y:S01]  /*20e0*/  STL [R1+0xc4], R26 ;  /* 0x0000c41a01007387 */ /* 0x000fe20000100800 */
[----:B------:R-:W-:-:S03]  /*20f0*/  LEA R246, R8, 0x1880, 0x1 ;  /* 0x0000188008f67811 */ /* 0x000fc600078e08ff */
[----:B------:R3:W-:Y:S01]  /*2100*/  STL [R1+0xc0], R25 ;  /* 0x0000c01901007387 */ /* 0x0007e20000100800 */
[C---:B------:R-:W-:Y:S02]  /*2110*/  IADD3 R247, R246.reuse, 0x20, RZ ;  /* 0x00000020f6f77810 */ /* 0x040fe40007ffe0ff */
[----:B------:R-:W-:Y:S01]  /*2120*/  @P0 IADD3 R247, R246, -0x20, RZ ;  /* 0xffffffe0f6f70810 */ /* 0x000fe20007ffe0ff */
[----:B------:R-:W-:Y:S04]  /*2130*/  STL [R1+0xbc], R24 ;  /* 0x0000bc1801007387 */ /* 0x000fe80000100800 */
[----:B------:R-:W-:Y:S01]  /*2140*/  STL [R1+0xb8], R23 ;  /* 0x0000b81701007387 */ /* 0x000fe20000100800 */
[----:B-1----:R-:W-:-:S03]  /*2150*/  SEL R5, R12, 0xffffffe0, !P1 ;  /* 0xffffffe00c057807 */ /* 0x002fc60004800000 */
[----:B------:R1:W-:Y:S01]  /*2160*/  STL [R1+0xb4], R22 ;  /* 0x0000b41601007387 */ /* 0x0003e20000100800 */
[----:B--2---:R-:W-:Y:S01]  /*2170*/  SEL R3, R12, 0xffffffe0, !P4 ;  /* 0xffffffe00c037807 */ /* 0x004fe20006000000 */
[----:B------:R-:W-:Y:S01]  /*2180*/  IMAD.IADD R0, R5, 0x1, R19 ;  /* 0x0000000105007824 */ /* 0x000fe200078e0213 */
[----:B------:R-:W-:Y:S01]  /*2190*/  SHF.R.S32.HI R12, RZ, 0x1f, R27 ;  /* 0x0000001fff0c7819 */ /* 0x000fe2000001141b */
[----:B------:R-:W-:Y:S02]  /*21a0*/  STL [R1+0xb0], R21 ;  /* 0x0000b01501007387 */ /* 0x000fe40000100800 */
[----:B------:R-:W-:Y:S02]  /*21b0*/  IMAD.IADD R199, R198, 0x1, R3 ;  /* 0x00000001c6c77824 */ /* 0x000fe400078e0203 */
[----:B------:R-:W-:Y:S01]  /*21c0*/  STL [R1+0xac], R18 ;  /* 0x0000ac1201007387 */ /* 0x000fe20000100800 */
[----:B------:R-:W-:-:S03]  /*21d0*/  IMAD.IADD R197, R3, 0x1, R196 ;  /* 0x0000000103c57824 */ /* 0x000fc600078e02c4 */
[----:B------:R2:W-:Y:S01]  /*21e0*/  STL [R1+0xa8], R17 ;  /* 0x0000a81101007387 */ /* 0x0005e20000100800 */
[----:B---3--:R-:W-:-:S03]  /*21f0*/  SHF.R.S32.HI R25, RZ, 0x1f, R25 ;  /* 0x0000001fff197819 */ /* 0x008fc60000011419 */
[----:B------:R-:W-:Y:S04]  /*2200*/  STL [R1+0xa4], R15 ;  /* 0x0000a40f01007387 */ /* 0x000fe80000100800 */
[----:B------:R-:W-:Y:S04]  /*2210*/  STL [R1+0xa0], R14 ;  /* 0x0000a00e01007387 */ /* 0x000fe80000100800 */
[----:B------:R-:W-:Y:S01]  /*2220*/  STL [R1+0x140], R28 ;  /* 0x0001401c01007387 */ /* 0x000fe20000100800 */
[----:B-1----:R-:W-:-:S03]  /*2230*/  SHF.R.S32.HI R22, RZ, 0x1f, R22 ;  /* 0x0000001fff167819 */ /* 0x002fc60000011416 */
[----:B------:R1:W-:Y:S04]  /*2240*/  STL [R1+0x104], R12 ;  /* 0x0001040c01007387 */ /* 0x0003e80000100800 */
[----:B------:R3:W-:Y:S04]  /*2250*/  STL [R1+0x100], R6 ;  /* 0x0001000601007387 */ /* 0x0007e80000100800 */
[----:B------:R-:W-:Y:S01]  /*2260*/  STL [R1+0xfc], R25 ;  /* 0x0000fc1901007387 */ /* 0x000fe20000100800 */
[----:B--2---:R-:W-:Y:S02]  /*2270*/  SHF.R.S32.HI R17, RZ, 0x1f, R17 ;  /* 0x0000001fff117819 */ /* 0x004fe40000011411 */
[----:B-1----:R-:W-:-:S02]  /*2280*/  SHF.R.S32.HI R12, RZ, 0x1f, R24 ;  /* 0x0000001fff0c7819 */ /* 0x002fc40000011418 */
[----:B---3--:R-:W-:-:S03]  /*2290*/  SHF.R.S32.HI R6, RZ, 0x1f, R23 ;  /* 0x0000001fff067819 */ /* 0x008fc60000011417 */
[----:B------:R1:W-:Y:S04]  /*22a0*/  STL [R1+0xf8], R12 ;  /* 0x0000f80c01007387 */ /* 0x0003e80000100800 */
[----:B------:R2:W-:Y:S04]  /*22b0*/  STL [R1+0xf4], R6 ;  /* 0x0000f40601007387 */ /* 0x0005e80000100800 */
[----:B------:R-:W-:Y:S01]  /*22c0*/  STL [R1+0xf0], R22 ;  /* 0x0000f01601007387 */ /* 0x000fe20000100800 */
[----:B-1----:R-:W-:Y:S02]  /*22d0*/  SHF.R.S32.HI R12, RZ, 0x1f, R21 ;  /* 0x0000001fff0c7819 */ /* 0x002fe40000011415 */
[----:B--2---:R-:W-:-:S03]  /*22e0*/  SHF.R.S32.HI R6, RZ, 0x1f, R18 ;  /* 0x0000001fff067819 */ /* 0x004fc60000011412 */
[----:B------:R1:W-:Y:S04]  /*22f0*/  STL [R1+0xec], R12 ;  /* 0x0000ec0c01007387 */ /* 0x0003e80000100800 */
[----:B------:R2:W-:Y:S04]  /*2300*/  STL [R1+0xe8], R6 ;  /* 0x0000e80601007387 */ /* 0x0005e80000100800 */
[----:B------:R-:W-:Y:S01]  /*2310*/  STL [R1+0xe4], R17 ;  /* 0x0000e41101007387 */ /* 0x000fe20000100800 */
[----:B-1----:R-:W-:Y:S02]  /*2320*/  SHF.R.S32.HI R12, RZ, 0x1f, R15 ;  /* 0x0000001fff0c7819 */ /* 0x002fe4000001140f */
[----:B--2---:R-:W-:-:S03]  /*2330*/  SHF.R.S32.HI R6, RZ, 0x1f, R14 ;  /* 0x0000001fff067819 */ /* 0x004fc6000001140e */
        /* <DEDUP_REMOVED lines=12> */
[----:B------:R1:W-:Y:S04]  /*2400*/  STL [R1+0xd0], R2 ;  /* 0x0000d00201007387 */ /* 0x0003e80000100800 */
[----:B------:R1:W-:Y:S02]  /*2410*/  STL [R1+0xcc], R0 ;  /* 0x0000cc0001007387 */ /* 0x0003e40000100800 */
.L_x_1753:
        /* <DEDUP_REMOVED lines=9> */
[----:B------:R-:W-:Y:S02]  /*24b0*/  ISETP.NE.U32.AND P3, PT, RZ, c[0x0][0x348], PT ;  /* 0x0000d200ff007a0c */ /* 0x000fe40003f65070 */
[----:B------:R-:W-:Y:S02]  /*24c0*/  ISETP.NE.U32.AND P5, PT, RZ, c[0x0][0x350], PT ;  /* 0x0000d400ff007a0c */ /* 0x000fe40003fa5070 */
[----:B------:R-:W-:Y:S02]  /*24d0*/  ISETP.NE.U32.AND P6, PT, RZ, c[0x0][0x358], PT ;  /* 0x0000d600ff007a0c */ /* 0x000fe40003fc5070 */
[----:B------:R-:W-:Y:S02]  /*24e0*/  ISETP.NE.AND.EX P3, PT, RZ, c[0x0][0x34c], PT, P3 ;  /* 0x0000d300ff007a0c */ /* 0x000fe40003f65330 */
[----:B------:R-:W-:-:S02]  /*24f0*/  ISETP.NE.AND.EX P5, PT, RZ, c[0x0][0x354], PT, P5 ;  /* 0x0000d500ff007a0c */ /* 0x000fc40003fa5350 */
[----:B------:R-:W-:Y:S01]  /*2500*/  ISETP.NE.AND.EX P6, PT, RZ, c[0x0][0x35c], PT, P6 ;  /* 0x0000d700ff007a0c */ /* 0x000fe20003fc5360 */
[----:B------:R-:W-:Y:S01]  /*2510*/  IMAD.MOV.U32 R136, RZ, RZ, RZ ;  /* 0x000000ffff887224 */ /* 0x000fe200078e00ff */
[----:B------:R-:W-:Y:S01]  /*2520*/  CS2R R14, SRZ ;  /* 0x00000000000e7805 */ /* 0x000fe2000001ff00 */
[----:B--2---:R-:W-:Y:S01]  /*2530*/  SHF.R.S32.HI R18, RZ, 0x1f, R19 ;  /* 0x0000001fff127819 */ /* 0x004fe20000011413 */
[C---:B------:R-:W-:Y:S01]  /*2540*/  IMAD.SHL.U32 R21, R19.reuse, 0x4, RZ ;  /* 0x0000000413157824 */ /* 0x040fe200078e00ff */
[C---:B------:R-:W-:Y:S01]  /*2550*/  @P1 LEA R4, P0, R19.reuse, c[0x0][0x370], 0x2 ;  /* 0x0000dc0013041a11 */ /* 0x040fe200078010ff */
[----:B------:R1:W-:Y:S01]  /*2560*/  STL [R1+0x94], R19 ;  /* 0x0000941301007387 */ /* 0x0003e20000100800 */
[C-C-:B------:R-:W-:Y:S02]  /*2570*/  SHF.L.U64.HI R20, R19.reuse, 0x2, R18.reuse ;  /* 0x0000000213147819 */ /* 0x140fe40000010212 */
[----:B------:R-:W-:Y:S01]  /*2580*/  @P1 LEA.HI.X R5, R19, c[0x0][0x374], R18, 0x2, P0 ;  /* 0x0000dd0013051a11 */ /* 0x000fe200000f1412 */
[----:B------:R1:W-:Y:S01]  /*2590*/  STL [R1+0xd4], R18 ;  /* 0x0000d41201007387 */ /* 0x0003e20000100800 */
[----:B------:R-:W-:-:S03]  /*25a0*/  @P4 IADD3 R2, P0, R21, c[0x0][0x360], RZ ;  /* 0x0000d80015024a10 */ /* 0x000fc60007f1e0ff */
[----:B------:R2:W3:Y:S01]  /*25b0*/  @P1 LDG.E R10, [R4.64] ;  /* 0x00000008040a1981 */ /* 0x0004e2000c1e1900 */
[C---:B------:R-:W-:Y:S02]  /*25c0*/  @P4 IADD3.X R3, R20.reuse, c[0x0][0x364], RZ, P0, !PT ;  /* 0x0000d90014034a10 */ /* 0x040fe400007fe4ff */
[----:B------:R-:W-:Y:S01]  /*25d0*/  IADD3 R8, P2, R21, c[0x0][0x348], RZ ;  /* 0x0000d20015087a10 */ /* 0x000fe20007f5e0ff */
[----:B------:R1:W-:Y:S04]  /*25e0*/  STL [R1+0x8c], R21 ;  /* 0x00008c1501007387 */ /* 0x0003e80000100800 */
[----:B------:R4:W3:Y:S01]  /*25f0*/  @P4 LDG.E R0, [R2.64] ;  /* 0x0000000802004981 */ /* 0x0008e2000c1e1900 */
        /* <DEDUP_REMOVED lines=10> */
[----:B---3--:R1:W-:Y:S04]  /*26a0*/  STL [R1+0x5c], R10 ;  /* 0x00005c0a01007387 */ /* 0x0083e80000100800 */
[----:B------:R1:W-:Y:S01]  /*26b0*/  @P4 STL [R1+0x64], R0 ;  /* 0x0000640001004387 */ /* 0x0003e20000100800 */
[----:B------:R-:W-:Y:S05]  /*26c0*/  @P4 BRA `(.L_x_1553) ;  /* 0x0000007000004947 */ /* 0x000fea0003800000 */
[----:B-1----:R-:W-:-:S05]  /*26d0*/  MOV R0, c[0x0][0x168] ;  /* 0x00005a0000007a02 */ /* 0x002fca0000000f00 */
[----:B------:R1:W-:Y:S01]  /*26e0*/  STL [R1+0x64], R0 ;  /* 0x0000640001007387 */ /* 0x0003e20000100800 */
[----:B------:R-:W-:Y:S05]  /*26f0*/  @!P3 BRA `(.L_x_1553) ;  /* 0x000000400000b947 */ /* 0x000fea0003800000 */
[----:B------:R-:W2:Y:S04]  /*2700*/  LDG.E R6, [R8.64] ;  /* 0x0000000808067981 */ /* 0x000ea8000c1e1900 */
[----:B-1----:R-:W2:Y:S02]  /*2710*/  LDG.E R0, [R8.64+0x4] ;  /* 0x0000040808007981 */ /* 0x002ea4000c1e1900 */
[----:B--2---:R-:W-:-:S05]  /*2720*/  IADD3 R0, -R6, R0, RZ ;  /* 0x0000000006007210 */ /* 0x004fca0007ffe1ff */
[----:B------:R1:W-:Y:S02]  /*2730*/  STL [R1+0x64], R0 ;  /* 0x0000640001007387 */ /* 0x0003e40000100800 */
.L_x_1553:
[----:B------:R-:W-:-:S04]  /*2740*/  ISETP.NE.U32.AND P0, PT, RZ, c[0x0][0x368], PT ;  /* 0x0000da00ff007a0c */ /* 0x000fc80003f05070 */
[----:B------:R-:W-:-:S13]  /*2750*/  ISETP.NE.AND.EX P0, PT, RZ, c[0x0][0x36c], PT, P0 ;  /* 0x0000db00ff007a0c */ /* 0x000fda0003f05300 */
[----:B------:R-:W-:Y:S05]  /*2760*/  @!P0 BRA `(.L_x_1554) ;  /* 0x0000004000008947 */ /* 0x000fea0003800000 */
[----:B-1----:R-:W-:-:S04]  /*2770*/  IADD3 R4, P0, R21, c[0x0][0x368], RZ ;  /* 0x0000da0015047a10 */ /* 0x002fc80007f1e0ff */
[----:B------:R-:W-:-:S05]  /*2780*/  IADD3.X R5, R20, c[0x0][0x36c], RZ, P0, !PT ;  /* 0x0000db0014057a10 */ /* 0x000fca00007fe4ff */
[----:B------:R1:W5:Y:S01]  /*2790*/  LDG.E R13, [R4.64] ;  /* 0x00000008040d7981 */ /* 0x000362000c1e1900 */
[----:B------:R-:W-:Y:S05]  /*27a0*/  BRA `(.L_x_1555) ;  /* 0x0000005000007947 */ /* 0x000fea0003800000 */
.L_x_1554:
[----:B------:R-:W-:Y:S01]  /*27b0*/  MOV R13, UR6 ;  /* 0x00000006000d7c02 */ /* 0x000fe20008000f00 */
[----:B------:R-:W-:Y:S05]  /*27c0*/  @!P5 BRA `(.L_x_1555) ;  /* 0x000000300000d947 */ /* 0x000fea0003800000 */
[----:B------:R-:W2:Y:S04]  /*27d0*/  LDG.E R6, [R4.64] ;  /* 0x0000000804067981 */ /* 0x000ea8000c1e1900 */
[----:B-1----:R-:W2:Y:S02]  /*27e0*/  LDG.E R0, [R4.64+0x4] ;  /* 0x0000040804007981 */ /* 0x002ea4000c1e1900 */
[----:B--2---:R-:W-:Y:S02]  /*27f0*/  IADD3 R13, -R6, R0, RZ ;  /* 0x00000000060d7210 */ /* 0x004fe40007ffe1ff */
.L_x_1555:
[----:B-1----:R-:W2:Y:S04]  /*2800*/  LDL R4, [R1+0x64] ;  /* 0x0000640001047983 */ /* 0x002ea80000100800 */
[----:B------:R-:W3:Y:S04]  /*2810*/  LDL.LU R0, [R1+0x74] ;  /* 0x0000740001007983 */ /* 0x000ee80000300800 */
[----:B------:R1:W4:Y:S04]  /*2820*/  @P6 LDG.E R5, [R2.64] ;  /* 0x0000000802056981 */ /* 0x000328000c1e1900 */
[----:B------:R-:W4:Y:S01]  /*2830*/  LDL R23, [R1+0x78] ;  /* 0x0000780001177983 */ /* 0x000f220000100800 */
[----:B------:R-:W-:-:S04]  /*2840*/  ISETP.NE.U32.AND P0, PT, RZ, c[0x0][0x378], PT ;  /* 0x0000de00ff007a0c */ /* 0x000fc80003f05070 */
[----:B------:R-:W-:Y:S01]  /*2850*/  ISETP.NE.AND.EX P1, PT, RZ, c[0x0][0x37c], PT, P0 ;  /* 0x0000df00ff007a0c */ /* 0x000fe20003f25300 */
[----:B--2---:R-:W-:Y:S02]  /*2860*/  IMAD.MOV.U32 R6, RZ, RZ, R4 ;  /* 0x000000ffff067224 */ /* 0x004fe400078e0004 */
[----:B------:R1:W4:Y:S01]  /*2870*/  @P6 LDG.E R4, [R2.64+0x4] ;  /* 0x0000040802046981 */ /* 0x000322000c1e1900 */
[----:B------:R-:W-:Y:S02]  /*2880*/  IMAD.MOV.U32 R8, RZ, RZ, c[0x0][0x2c4] ;  /* 0x0000b100ff087624 */ /* 0x000fe400078e00ff */
[----:B-----5:R-:W-:-:S03]  /*2890*/  IMAD.MOV.U32 R129, RZ, RZ, R13 ;  /* 0x000000ffff817224 */ /* 0x020fc600078e000d */
[----:B------:R-:W-:Y:S01]  /*28a0*/  ISETP.NE.AND P2, PT, R8, 0x1, PT ;  /* 0x000000010800780c */ /* 0x000fe20003f45270 */
[----:B---3--:R-:W-:Y:S02]  /*28b0*/  IMAD.SHL.U32 R0, R0, 0x80, RZ ;  /* 0x0000008000007824 */ /* 0x008fe400078e00ff */
[----:B------:R-:W-:-:S03]  /*28c0*/  IMAD.IADD R8, R13, 0x1, -R10 ;  /* 0x000000010d087824 */ /* 0x000fc600078e0a0a */
[----:B------:R2:W-:Y:S01]  /*28d0*/  STL [R1+0x60], R0 ;  /* 0x0000600001007387 */ /* 0x0005e20000100800 */
[----:B-1----:R-:W-:-:S04]  /*28e0*/  @P1 IADD3 R2, P0, R21, c[0x0][0x378], RZ ;  /* 0x0000de0015021a10 */ /* 0x002fc80007f1e0ff */
[----:B------:R-:W-:-:S05]  /*28f0*/  @P1 IADD3.X R3, R20, c[0x0][0x37c], RZ, P0, !PT ;  /* 0x0000df0014031a10 */ /* 0x000fca00007fe4ff */
[----:B------:R1:W5:Y:S01]  /*2900*/  @P1 LDG.E R129, [R2.64] ;  /* 0x0000000802811981 */ /* 0x000362000c1e1900 */
[----:B--2---:R-:W-:Y:S01]  /*2910*/  IADD3 R0, R0, 0x7f, RZ ;  /* 0x0000007f00007810 */ /* 0x004fe20007ffe0ff */
[----:B-1----:R-:W-:-:S04]  /*2920*/  IMAD.MOV.U32 R2, RZ, RZ, c[0x0][0x228] ;  /* 0x00008a00ff027624 */ /* 0x002fc800078e00ff */
[----:B------:R-:W-:-:S05]  /*2930*/  @P2 IMAD.HI.U32 R3, R0, c[0x0][0x2c8], RZ ;  /* 0x0000b20000032a27 */ /* 0x000fca00078e00ff */
[----:B------:R-:W-:Y:S01]  /*2940*/  @P2 SHF.R.U32.HI R0, RZ, c[0x0][0x2cc], R3 ;  /* 0x0000b300ff002a19 */ /* 0x000fe20000011603 */
[----:B------:R-:W-:Y:S01]  /*2950*/  BSSY B0, `(.L_x_1556) ;  /* 0x0000039000007945 */ /* 0x000fe20003800000 */
[----:B------:R-:W-:-:S04]  /*2960*/  LOP3.LUT R245, R245, 0xffffffdf, RZ, 0xc0, !PT ;  /* 0xffffffdff5f57812 */ /* 0x000fc800078ec0ff */
[----:B------:R-:W-:Y:S01]  /*2970*/  @P2 LOP3.LUT R245, R245, 0x20, RZ, 0xfc, !PT ;  /* 0x00000020f5f52812 */ /* 0x000fe200078efcff */
[----:B----4-:R-:W-:-:S04]  /*2980*/  @P6 IMAD.IADD R2, R4, 0x1, -R5 ;  /* 0x0000000104026824 */ /* 0x010fc800078e0a05 */
[----:B------:R-:W-:-:S05]  /*2990*/  IMAD.IADD R4, R8, 0x1, R2 ;  /* 0x0000000108047824 */ /* 0x000fca00078e0202 */
[----:B------:R-:W-:Y:S01]  /*29a0*/  IADD3 R138, R4, 0x30, -R6 ;  /* 0x00000030048a7810 */ /* 0x000fe20007ffe806 */
[----:B------:R1:W-:Y:S01]  /*29b0*/  STL [R1+0x6c], R4 ;  /* 0x00006c0401007387 */ /* 0x0003e20000100800 */
[----:B------:R-:W-:-:S03]  /*29c0*/  LOP3.LUT R5, R23, 0xff000000, RZ, 0xc0, !PT ;  /* 0xff00000017057812 */ /* 0x000fc600078ec0ff */
[----:B------:R-:W-:-:S04]  /*29d0*/  IMAD.IADD R3, R138, 0x1, R0 ;  /* 0x000000018a037824 */ /* 0x000fc800078e0200 */
[----:B------:R-:W-:Y:S01]  /*29e0*/  IMAD.HI R6, R3, 0x2aaaaaab, RZ ;  /* 0x2aaaaaab03067827 */ /* 0x000fe200078e02ff */
[----:B------:R-:W-:Y:S02]  /*29f0*/  LOP3.LUT R3, R23, 0xff0000, RZ, 0xc0, !PT ;  /* 0x00ff000017037812 */ /* 0x000fe400078ec0ff */
[----:B-1----:R-:W-:-:S05]  /*2a00*/  IADD3 R4, R4, 0x2f, RZ ;  /* 0x0000002f04047810 */ /* 0x002fca0007ffe0ff */
[----:B------:R-:W-:Y:S01]  /*2a10*/  IMAD.HI R0, R4, 0x2aaaaaab, RZ ;  /* 0x2aaaaaab04007827 */ /* 0x000fe200078e02ff */
[----:B------:R-:W-:-:S04]  /*2a20*/  SHF.R.U32.HI R4, RZ, 0x8, R5 ;  /* 0x00000008ff047819 */ /* 0x000fc80000011605 */
[----:B------:R-:W-:Y:S02]  /*2a30*/  LEA.HI R3, R3, R4, RZ, 0x10 ;  /* 0x0000000403037211 */ /* 0x000fe400078f80ff */
[----:B------:R-:W-:Y:S02]  /*2a40*/  SHF.R.U32.HI R5, RZ, 0x1f, R0 ;  /* 0x0000001fff057819 */ /* 0x000fe40000011600 */
[----:B------:R-:W-:Y:S02]  /*2a50*/  SHF.R.U32.HI R9, RZ, 0x1f, R6 ;  /* 0x0000001fff097819 */ /* 0x000fe40000011606 */
[----:B------:R-:W-:Y:S02]  /*2a60*/  SHF.R.U32.HI R10, RZ, 0x10, R3 ;  /* 0x00000010ff0a7819 */ /* 0x000fe40000011603 */
[----:B------:R-:W-:Y:S02]  /*2a70*/  LOP3.LUT R16, R3, 0xff, RZ, 0xc0, !PT ;  /* 0x000000ff03107812 */ /* 0x000fe400078ec0ff */
[----:B------:R-:W-:-:S02]  /*2a80*/  LEA.HI.SX32 R137, R0, R5, 0x1d ;  /* 0x0000000500897211 */ /* 0x000fc400078feaff */
[----:B------:R-:W-:Y:S01]  /*2a90*/  LEA.HI.SX32 R0, R6, R9, 0x1d ;  /* 0x0000000906007211 */ /* 0x000fe200078feaff */
[----:B------:R1:W-:Y:S03]  /*2aa0*/  STL [R1+0x74], R10 ;  /* 0x0000740a01007387 */ /* 0x0003e60000100800 */
[----:B------:R-:W-:Y:S01]  /*2ab0*/  IMNMX R6, R137, R0, PT ;  /* 0x0000000089067217 */ /* 0x000fe20003800200 */
[----:B------:R1:W-:Y:S03]  /*2ac0*/  STL [R1+0xd8], R16 ;  /* 0x0000d81001007387 */ /* 0x0003e60000100800 */
[----:B------:R-:W-:Y:S02]  /*2ad0*/  ISETP.GE.AND P0, PT, R6, 0x1, PT ;  /* 0x000000010600780c */ /* 0x000fe40003f06270 */
[----:B------:R-:W-:Y:S01]  /*2ae0*/  ISETP.NE.AND P1, PT, R10, RZ, PT ;  /* 0x000000ff0a00720c */ /* 0x000fe20003f25270 */
[----:B------:R-:W-:-:S03]  /*2af0*/  IMAD.MOV.U32 R0, RZ, RZ, RZ ;  /* 0x000000ffff007224 */ /* 0x000fc600078e00ff */
[----:B------:R-:W-:-:S07]  /*2b00*/  SEL R128, R10, c[0x0][0x338], P1 ;  /* 0x0000ce000a807a07 */ /* 0x000fce0000800000 */
[----:B------:R-:W-:Y:S05]  /*2b10*/  @!P0 BRA `(.L_x_1557) ;  /* 0x000001c000008947 */ /* 0x000fea0003800000 */
[----:B------:R-:W-:Y:S02]  /*2b20*/  IABS R3, R128 ;  /* 0x0000008000037213 */ /* 0x000fe40000000000 */
[----:B------:R-:W-:Y:S02]  /*2b30*/  IADD3 R9, R128, -0x1, R6 ;  /* 0xffffffff80097810 */ /* 0x000fe40007ffe006 */
[----:B------:R-:W2:Y:S02]  /*2b40*/  I2F.RP R0, R3 ;  /* 0x0000000300007306 */ /* 0x000ea40000209400 */
[----:B------:R-:W-:-:S06]  /*2b50*/  IABS R12, R9 ;  /* 0x00000009000c7213 */ /* 0x000fcc0000000000 */
[----:B--2---:R-:W2:Y:S02]  /*2b60*/  MUFU.RCP R0, R0 ;  /* 0x0000000000007308 */ /* 0x004ea40000001000 */
[----:B--2---:R-:W-:-:S06]  /*2b70*/  IADD3 R0, R0, 0xffffffe, RZ ;  /* 0x0ffffffe00007810 */ /* 0x004fcc0007ffe0ff */
[----:B------:R-:W2:Y:S02]  /*2b80*/  F2I.FTZ.U32.TRUNC.NTZ R5, R0 ;  /* 0x0000000000057305 */ /* 0x000ea4000021f000 */
[----:B--2---:R-:W-:-:S04]  /*2b90*/  IMAD.MOV R0, RZ, RZ, -R5 ;  /* 0x000000ffff007224 */ /* 0x004fc800078e0a05 */
[----:B------:R-:W-:Y:S01]  /*2ba0*/  IMAD.MOV.U32 R4, RZ, RZ, R0 ;  /* 0x000000ffff047224 */ /* 0x000fe200078e0000 */
[----:B------:R-:W-:-:S03]  /*2bb0*/  IABS R0, R128 ;  /* 0x0000008000007213 */ /* 0x000fc60000000000 */
[----:B-1----:R-:W-:Y:S02]  /*2bc0*/  IMAD R10, R4, R3, RZ ;  /* 0x00000003040a7224 */ /* 0x002fe400078e02ff */
        /* <DEDUP_REMOVED lines=17> */
.L_x_1557:
[----:B------:R-:W-:Y:S05]  /*2ce0*/  BSYNC B0 ;  /* 0x0000000000007941 */ /* 0x000fea0003800000 */
.L_x_1556:
[----:B------:R-:W-:-:S04]  /*2cf0*/  IMAD R3, R16, R0, RZ ;  /* 0x0000000010037224 */ /* 0x000fc800078e02ff */
        /* <DEDUP_REMOVED lines=27> */
[----:B------:R-:W-:-:S03]  /*2eb0*/  IADD3 R33, R0, -0x1, RZ ;  /* 0xffffffff00217810 */ /* 0x000fc60007ffe0ff */
[----:B------:R-:W-:Y:S01]  /*2ec0*/  IMAD R3, R88, c[0x0][0x23c], R3 ;  /* 0x00008f0058037a24 */ /* 0x000fe200078e0203 */
[----:B------:R-:W-:Y:S02]  /*2ed0*/  SEL R11, R18, RZ, !P6 ;  /* 0x000000ff120b7207 */ /* 0x000fe40007000000 */
[----:B------:R-:W-:Y:S02]  /*2ee0*/  LOP3.LUT R26, R23, 0xffff, RZ, 0xc0, !PT ;  /* 0x0000ffff171a7812 */ /* 0x000fe400078ec0ff */
[----:B------:R-:W-:Y:S01]  /*2ef0*/  SEL R10, R19, RZ, !P6 ;  /* 0x000000ff130a7207 */ /* 0x000fe20007000000 */
[----:B------:R-:W-:Y:S02]  /*2f00*/  IMAD R0, R11, c[0x0][0x248], RZ ;  /* 0x000092000b007a24 */ /* 0x000fe400078e02ff */
[----:B------:R-:W-:Y:S02]  /*2f10*/  IMAD.MOV.U32 R130, RZ, RZ, 0x30 ;  /* 0x00000030ff827424 */ /* 0x000fe400078e00ff */
[----:B------:R-:W-:-:S02]  /*2f20*/  IMAD R6, R10, c[0x0][0x24c], R0 ;  /* 0x000093000a067a24 */ /* 0x000fc400078e0200 */
[C---:B------:R-:W-:Y:S02]  /*2f30*/  IMAD R142, R130.reuse, c[0x0][0x23c], RZ ;  /* 0x00008f00828e7a24 */ /* 0x040fe400078e02ff */
[----:B------:R-:W-:-:S04]  /*2f40*/  IMAD.WIDE.U32 R134, R130, c[0x0][0x238], RZ ;  /* 0x00008e0082867a25 */ /* 0x000fc800078e00ff */
[----:B------:R-:W-:Y:S01]  /*2f50*/  IMAD.IADD R142, R135, 0x1, R142 ;  /* 0x00000001878e7824 */ /* 0x000fe200078e028e */
[----:B------:R-:W-:Y:S01]  /*2f60*/  ISETP.GE.AND P5, PT, R252, c[0x0][0x1d4], PT ;  /* 0x00007500fc007a0c */ /* 0x000fe20003fa6270 */
[----:B------:R-:W-:Y:S02]  /*2f70*/  IMAD.MOV.U32 R143, RZ, RZ, c[0x0][0x238] ;  /* 0x00008e00ff8f7624 */ /* 0x000fe400078e00ff */
[----:B------:R-:W-:Y:S01]  /*2f80*/  IMAD.MOV.U32 R141, RZ, RZ, 0x5 ;  /* 0x00000005ff8d7424 */ /* 0x000fe200078e00ff */
[----:B------:R-:W-:-:S04]  /*2f90*/  ISETP.NE.U32.AND P3, PT, RZ, c[0x0][0x340], PT ;  /* 0x0000d000ff007a0c */ /* 0x000fc80003f65070 */
[C---:B------:R-:W-:Y:S01]  /*2fa0*/  SHF.L.U64.HI R141, R143.reuse, R141, c[0x0][0x23c] ;  /* 0x00008f008f8d7619 */ /* 0x040fe2000001028d */
[----:B------:R-:W-:Y:S01]  /*2fb0*/  IMAD.SHL.U32 R143, R143, 0x20, RZ ;  /* 0x000000208f8f7824 */ /* 0x000fe200078e00ff */
[----:B------:R-:W-:Y:S01]  /*2fc0*/  ISETP.NE.AND.EX P3, PT, RZ, c[0x0][0x344], PT, P3 ;  /* 0x0000d100ff007a0c */ /* 0x000fe20003f65330 */
        /* <DEDUP_REMOVED lines=12> */
[----:B------:R-:W-:Y:S01]  /*3090*/  IMAD.MOV.U32 R90, RZ, RZ, R92 ;  /* 0x000000ffff5a7224 */ /* 0x000fe200078e005c */
[----:B------:R-:W-:Y:S01]  /*30a0*/  ISETP.GE.AND P6, PT, R16, c[0x0][0x1d4], PT ;  /* 0x0000750010007a0c */ /* 0x000fe20003fc6270 */
[-C--:B------:R-:W-:Y:S02]  /*30b0*/  IMAD R3, R4, R134.reuse, R3 ;  /* 0x0000008604037224 */ /* 0x080fe400078e0203 */
[----:B------:R-:W-:Y:S01]  /*30c0*/  IMAD.WIDE.U32 R8, R33, R134, R90 ;  /* 0x0000008621087225 */ /* 0x000fe200078e005a */
[----:B---3--:R-:W-:-:S02]  /*30d0*/  ISETP.GE.AND P4, PT, R22, c[0x0][0x1d4], PT ;  /* 0x0000750016007a0c */ /* 0x008fc40003f86270 */
[----:B------:R-:W-:Y:S01]  /*30e0*/  ISETP.GT.AND P0, PT, R0, 0x20, PT ;  /* 0x000000200000780c */ /* 0x000fe20003f04270 */
[----:B------:R-:W-:Y:S01]  /*30f0*/  IMAD.IADD R3, R9, 0x1, R3 ;  /* 0x0000000109037824 */ /* 0x000fe200078e0203 */
[----:B------:R-:W-:Y:S01]  /*3100*/  @P1 LEA R4, P2, R8, c[0x0][0x220], 0x1 ;  /* 0x0000880008041a11 */ /* 0x000fe200078408ff */
[----:B----4-:R-:W-:-:S03]  /*3110*/  @P1 IMAD.SHL.U32 R0, R12, 0x2, RZ ;  /* 0x000000020c001824 */ /* 0x010fc600078e00ff */
[----:B------:R-:W-:-:S05]  /*3120*/  @P1 LEA.HI.X R5, R8, c[0x0][0x224], R3, 0x1, P2 ;  /* 0x0000890008051a11 */ /* 0x000fca00010f0c03 */
        /* <DEDUP_REMOVED lines=10> */
[----:B------:R-:W-:-:S04]  /*31d0*/  @P3 IADD3 R8, P1, R21, c[0x0][0x340], RZ ;  /* 0x0000d00015083a10 */ /* 0x000fc80007f3e0ff */
[----:B------:R-:W-:-:S05]  /*31e0*/  @P3 IADD3.X R9, R20, c[0x0][0x344], RZ, P1, !PT ;  /* 0x0000d10014093a10 */ /* 0x000fca0000ffe4ff */
        /* <DEDUP_REMOVED lines=10> */
[----:B------:R-:W-:-:S03]  /*3290*/  ISETP.GE.AND P2, PT, R108, c[0x0][0x27c], PT ;  /* 0x00009f006c007a0c */ /* 0x000fc60003f46270 */
[----:B------:R-:W0:Y:S01]  /*32a0*/  LDGDEPBAR ;  /* 0x00000000000079af */ /* 0x000e220000000000 */
[----:B------:R-:W-:Y:S01]  /*32b0*/  WARPSYNC 0xffffffff ;  /* 0xffffffff00007948 */ /* 0x000fe20003800000 */
[----:B------:R-:W-:Y:S02]  /*32c0*/  @P4 LOP3.LUT R245, R245, 0x1, RZ, 0xfc, !PT ;  /* 0x00000001f5f54812 */ /* 0x000fe400078efcff */
[----:B------:R-:W-:Y:S02]  /*32d0*/  SHF.R.S32.HI R165, RZ, 0x1f, R164 ;  /* 0x0000001fffa57819 */ /* 0x000fe400000114a4 */
[----:B------:R-:W-:Y:S02]  /*32e0*/  SHF.R.S32.HI R12, RZ, 0x1f, R114 ;  /* 0x0000001fff0c7819 */ /* 0x000fe40000011472 */
[----:B-----5:R-:W-:Y:S01]  /*32f0*/  SHF.R.S32.HI R23, RZ, 0x1f, R129 ;  /* 0x0000001fff177819 */ /* 0x020fe20000011481 */
[----:B-1----:R-:W-:-:S04]  /*3300*/  IMAD.MOV.U32 R0, RZ, RZ, c[0x0][0x27c] ;  /* 0x00009f00ff007624 */ /* 0x002fc800078e00ff */
[----:B------:R-:W-:Y:S01]  /*3310*/  IMAD.SHL.U32 R65, R0, 0x2, RZ ;  /* 0x0000000200417824 */ /* 0x000fe200078e00ff */
[----:B--2---:R-:W-:Y:S01]  /*3320*/  @P3 SHF.R.S32.HI R22, RZ, 0x1f, R6 ;  /* 0x0000001fff163819 */ /* 0x004fe20000011406 */
[----:B------:R-:W-:Y:S02]  /*3330*/  @!P3 IMAD.MOV.U32 R6, RZ, RZ, R19 ;  /* 0x000000ffff06b224 */ /* 0x000fe400078e0013 */
[----:B------:R-:W-:Y:S02]  /*3340*/  @!P3 IMAD.MOV.U32 R22, RZ, RZ, R18 ;  /* 0x000000ffff16b224 */ /* 0x000fe400078e0012 */
[----:B------:R-:W2:Y:S01]  /*3350*/  LDL R28, [R1+0x30] ;  /* 0x00003000011c7983 */ /* 0x000ea20000100800 */
[----:B------:R-:W-:Y:S02]  /*3360*/  IMAD R0, R12, c[0x0][0x280], RZ ;  /* 0x0000a0000c007a24 */ /* 0x000fe400078e02ff */
[----:B------:R-:W-:Y:S01]  /*3370*/  IMAD.WIDE.U32 R4, R26, c[0x0][0x260], R16 ;  /* 0x000098001a047a25 */ /* 0x000fe200078e0010 */
[----:B------:R-:W3:Y:S03]  /*3380*/  LDL R27, [R1+0x34] ;  /* 0x00003400011b7983 */ /* 0x000ee60000100800 */
[----:B------:R-:W-:-:S02]  /*3390*/  IMAD R0, R114, c[0x0][0x284], R0 ;  /* 0x0000a10072007a24 */ /* 0x000fc400078e0200 */
[----:B------:R-:W-:Y:S01]  /*33a0*/  IMAD.WIDE.U32 R8, R114, c[0x0][0x280], R164 ;  /* 0x0000a00072087a25 */ /* 0x000fe200078e00a4 */
[----:B------:R-:W-:-:S03]  /*33b0*/  ISETP.GE.AND P1, PT, R113, c[0x0][0x27c], PT ;  /* 0x00009f0071007a0c */ /* 0x000fc60003f26270 */
[----:B------:R-:W-:Y:S02]  /*33c0*/  IMAD.IADD R127, R13, 0x1, R15 ;  /* 0x000000010d7f7824 */ /* 0x000fe400078e020f */
[----:B------:R-:W-:Y:S02]  /*33d0*/  IMAD R3, R11, c[0x0][0x268], RZ ;  /* 0x00009a000b037a24 */ /* 0x000fe400078e02ff */
[----:B------:R-:W-:Y:S02]  /*33e0*/  IMAD R5, R26, c[0x0][0x264], R5 ;  /* 0x000099001a057a24 */ /* 0x000fe400078e0205 */
[----:B------:R-:W-:Y:S02]  /*33f0*/  IMAD.IADD R15, R9, 0x1, R0 ;  /* 0x00000001090f7824 */ /* 0x000fe400078e0200 */
[----:B------:R-:W-:Y:S02]  /*3400*/  IMAD R9, R12, c[0x0][0x290], RZ ;  /* 0x0000a4000c097a24 */ /* 0x000fe400078e02ff */
[C---:B------:R-:W-:Y:S01]  /*3410*/  IMAD R25, R10.reuse, c[0x0][0x26c], R3 ;  /* 0x00009b000a197a24 */ /* 0x040fe200078e0203 */
[----:B------:R-:W-:Y:S01]  /*3420*/  SEL R3, RZ, c[0x0][0x27c], !P2 ;  /* 0x00009f00ff037a07 */ /* 0x000fe20005000000 */
[----:B------:R-:W-:Y:S01]  /*3430*/  IMAD.WIDE.U32 R82, R10, c[0x0][0x268], R4 ;  /* 0x00009a000a527a25 */ /* 0x000fe200078e0004 */
[----:B------:R-:W-:-:S02]  /*3440*/  MOV R14, R8 ;  /* 0x00000008000e7202 */ /* 0x000fc40000000f00 */
[----:B------:R-:W-:Y:S01]  /*3450*/  ISETP.GE.AND P3, PT, R112, c[0x0][0x27c], PT ;  /* 0x00009f0070007a0c */ /* 0x000fe20003f66270 */
[----:B------:R-:W-:Y:S01]  /*3460*/  IMAD.WIDE.U32 R4, R114, c[0x0][0x290], R164 ;  /* 0x0000a40072047a25 */ /* 0x000fe200078e00a4 */
[----:B------:R-:W-:-:S03]  /*3470*/  SEL R8, RZ, c[0x0][0x27c], !P1 ;  /* 0x00009f00ff087a07 */ /* 0x000fc60004800000 */
[C---:B------:R-:W-:Y:S02]  /*3480*/  IMAD R19, R114.reuse, c[0x0][0x294], R9 ;  /* 0x0000a50072137a24 */ /* 0x040fe400078e0209 */
[----:B------:R-:W-:Y:S01]  /*3490*/  IMAD.WIDE.U32 R10, R114, c[0x0][0x280], R108 ;  /* 0x0000a000720a7a25 */ /* 0x000fe200078e006c */
[----:B------:R-:W-:-:S03]  /*34a0*/  IADD3 R3, R108, R3, RZ ;  /* 0x000000036c037210 */ /* 0x000fc60007ffe0ff */
[----:B------:R-:W-:Y:S01]  /*34b0*/  IMAD.IADD R13, R5, 0x1, R19 ;  /* 0x00000001050d7824 */ /* 0x000fe200078e0213 */
[----:B------:R-:W-:Y:S01]  /*34c0*/  SEL R5, RZ, c[0x0][0x27c], !P3 ;  /* 0x00009f00ff057a07 */ /* 0x000fe20005800000 */
[----:B------:R-:W-:Y:S01]  /*34d0*/  IMAD.IADD R11, R0, 0x1, R11 ;  /* 0x00000001000b7824 */ /* 0x000fe200078e020b */
[----:B------:R-:W-:Y:S01]  /*34e0*/  MOV R12, R4 ;  /* 0x00000004000c7202 */ /* 0x000fe20000000f00 */
[----:B------:R-:W-:Y:S01]  /*34f0*/  IMAD.IADD R0, R113, 0x1, R8 ;  /* 0x0000000171007824 */ /* 0x000fe200078e0208 */
[----:B------:R-:W-:Y:S02]  /*3500*/  SHF.R.S32.HI R4, RZ, 0x1f, R3 ;  /* 0x0000001fff047819 */ /* 0x000fe40000011403 */
[----:B------:R-:W-:Y:S02]  /*3510*/  IADD3 R8, R112, R5, RZ ;  /* 0x0000000570087210 */ /* 0x000fe40007ffe0ff */
[----:B------:R-:W-:Y:S02]  /*3520*/  LEA.HI R5, R4, R3, RZ, 0x3 ;  /* 0x0000000304057211 */ /* 0x000fe400078f18ff */
[----:B------:R-:W-:-:S02]  /*3530*/  SHF.R.S32.HI R18, RZ, 0x1f, R0 ;  /* 0x0000001fff127819 */ /* 0x000fc40000011400 */
[----:B------:R-:W-:Y:S01]  /*3540*/  LEA.HI R3, R4, R3, RZ, 0x5 ;  /* 0x0000000304037211 */ /* 0x000fe200078f28ff */
[----:B------:R-:W-:Y:S01]  /*3550*/  IMAD.WIDE.U32 R16, R114, c[0x0][0x290], R108 ;  /* 0x0000a40072107a25 */ /* 0x000fe200078e006c */
[----:B------:R-:W-:Y:S02]  /*3560*/  SHF.R.S32.HI R9, RZ, 0x1f, R8 ;  /* 0x0000001fff097819 */ /* 0x000fe40000011408 */
[CC--:B------:R-:W-:Y:S02]  /*3570*/  LEA.HI R4, R18.reuse, R0.reuse, RZ, 0x3 ;  /* 0x0000000012047211 */ /* 0x0c0fe400078f18ff */
[----:B------:R-:W-:Y:S02]  /*3580*/  LEA.HI R20, R18, R0, RZ, 0x5 ;  /* 0x0000000012147211 */ /* 0x000fe400078f28ff */
[----:B------:R-:W-:Y:S02]  /*3590*/  SHF.R.S32.HI R18, RZ, 0x5, R3 ;  /* 0x00000005ff127819 */ /* 0x000fe40000011403 */
[----:B------:R-:W-:-:S02]  /*35a0*/  LEA.HI R3, R9, R8, RZ, 0x3 ;  /* 0x0000000809037211 */ /* 0x000fc400078f18ff */
[----:B------:R-:W-:Y:S01]  /*35b0*/  LEA.HI R0, R9, R8, RZ, 0x5 ;  /* 0x0000000809007211 */ /* 0x000fe200078f28ff */
[----:B------:R-:W-:Y:S01]  /*35c0*/  IMAD.IADD R9, R19, 0x1, R17 ;  /* 0x0000000113097824 */ /* 0x000fe200078e0211 */
[----:B------:R-:W-:Y:S02]  /*35d0*/  SHF.R.S32.HI R17, RZ, 0x5, R20 ;  /* 0x00000005ff117819 */ /* 0x000fe40000011414 */
[----:B------:R-:W-:Y:S02]  /*35e0*/  SHF.R.S32.HI R0, RZ, 0x5, R0 ;  /* 0x00000005ff007819 */ /* 0x000fe40000011400 */
[----:B------:R-:W-:Y:S01]  /*35f0*/  MOV R145, c[0x0][0x2b8] ;  /* 0x0000ae0000917a02 */ /* 0x000fe20000000f00 */
[--C-:B------:R-:W-:Y:S02]  /*3600*/  IMAD R20, R17, 0x600, R7.reuse ;  /* 0x0000060011147824 */ /* 0x100fe400078e0207 */
[----:B------:R-:W-:Y:S01]  /*3610*/  IMAD.MOV.U32 R144, RZ, RZ, c[0x0][0x27c] ;  /* 0x00009f00ff907624 */ /* 0x000fe200078e00ff */
[----:B------:R-:W-:Y:S01]  /*3620*/  ISETP.NE.AND P4, PT, R145, 0x1, PT ;  /* 0x000000019100780c */ /* 0x000fe20003f85270 */
[----:B------:R-:W-:-:S02]  /*3630*/  IMAD R17, R0, 0x600, R7 ;  /* 0x0000060000117824 */ /* 0x000fc400078e0207 */
[----:B------:R-:W-:Y:S01]  /*3640*/  IMAD R24, R18, 0x600, R7 ;  /* 0x0000060012187824 */ /* 0x000fe200078e0207 */
[----:B------:R-:W-:Y:S02]  /*3650*/  ISETP.GE.AND P0, PT, R144, 0x1, PT ;  /* 0x000000019000780c */ /* 0x000fe40003f06270 */
[----:B------:R-:W-:Y:S01]  /*3660*/  LOP3.LUT R245, R245, 0xffffffef, RZ, 0xc0, !PT ;  /* 0xffffffeff5f57812 */ /* 0x000fe200078ec0ff */
[----:B------:R-:W-:-:S03]  /*3670*/  IMAD R139, R130, c[0x0][0x284], RZ ;  /* 0x0000a100828b7a24 */ /* 0x000fc600078e02ff */
[----:B------:R-:W-:Y:S01]  /*3680*/  LOP3.LUT R245, R245, 0xfffffff7, RZ, 0xc0, !PT ;  /* 0xfffffff7f5f57812 */ /* 0x000fe200078ec0ff */
[C---:B------:R-:W-:Y:S02]  /*3690*/  IMAD R140, R130.reuse, c[0x0][0x294], RZ ;  /* 0x0000a500828c7a24 */ /* 0x040fe400078e02ff */
[----:B------:R-:W-:Y:S01]  /*36a0*/  IMAD.WIDE.U32 R132, R130, c[0x0][0x280], RZ ;  /* 0x0000a00082847a25 */ /* 0x000fe200078e00ff */
[----:B------:R-:W-:-:S03]  /*36b0*/  LOP3.LUT R86, R5, 0xfffffff8, RZ, 0xc0, !PT ;  /* 0xfffffff805567812 */ /* 0x000fc600078ec0ff */
[----:B------:R-:W-:Y:S01]  /*36c0*/  IMAD.WIDE.U32 R106, R6, c[0x0][0x2b0], RZ ;  /* 0x0000ac00066a7a25 */ /* 0x000fe200078e00ff */
[----:B------:R-:W-:Y:S02]  /*36d0*/  LOP3.LUT R85, R4, 0xfffffff8, RZ, 0xc0, !PT ;  /* 0xfffffff804557812 */ /* 0x000fe400078ec0ff */
[----:B------:R-:W-:Y:S01]  /*36e0*/  LOP3.LUT R84, R3, 0xfffffff8, RZ, 0xc0, !PT ;  /* 0xfffffff803547812 */ /* 0x000fe200078ec0ff */
[----:B------:R-:W-:Y:S01]  /*36f0*/  IMAD.WIDE.U32 R130, R130, c[0x0][0x290], RZ ;  /* 0x0000a40082827a25 */ /* 0x000fe200078e00ff */
[----:B------:R-:W-:-:S03]  /*3700*/  @P4 LOP3.LUT R245, R245, 0x8, RZ, 0xfc, !PT ;  /* 0x00000008f5f54812 */ /* 0x000fc600078efcff */
[----:B------:R-:W-:-:S04]  /*3710*/  IMAD.WIDE.U32 R96, R129, c[0x0][0x280], R10 ;  /* 0x0000a00081607a25 */ /* 0x000fc800078e000a */
[----:B------:R-:W-:-:S04]  /*3720*/  IMAD.WIDE.U32 R104, R26, c[0x0][0x1e8], RZ ;  /* 0x00007a001a687a25 */ /* 0x000fc800078e00ff */
[----:B------:R-:W-:-:S04]  /*3730*/  IMAD.WIDE.U32 R102, R26, c[0x0][0x210], RZ ;  /* 0x000084001a667a25 */ /* 0x000fc800078e00ff */
[----:B------:R-:W-:-:S04]  /*3740*/  IMAD.WIDE.U32 R100, R129, c[0x0][0x280], R14 ;  /* 0x0000a00081647a25 */ /* 0x000fc800078e000e */
[----:B------:R-:W-:Y:S01]  /*3750*/  IMAD.WIDE.U32 R98, R129, c[0x0][0x290], R12 ;  /* 0x0000a40081627a25 */ /* 0x000fe200078e000c */
[----:B------:R-:W-:Y:S02]  /*3760*/  IADD3 R140, R131, R140, RZ ;  /* 0x0000008c838c7210 */ /* 0x000fe40007ffe0ff */
[----:B------:R-:W-:Y:S01]  /*3770*/  IADD3 R81, R83, R25, RZ ;  /* 0x0000001953517210 */ /* 0x000fe20007ffe0ff */
[----:B------:R-:W-:Y:S01]  /*3780*/  IMAD.IADD R139, R133, 0x1, R139 ;  /* 0x00000001858b7824 */ /* 0x000fe200078e028b */
[----:B------:R-:W-:Y:S01]  /*3790*/  SHF.R.S32.HI R63, RZ, 0x3, R5 ;  /* 0x00000003ff3f7819 */ /* 0x000fe20000011405 */
[C---:B------:R-:W-:Y:S01]  /*37a0*/  IMAD R126, R26.reuse, c[0x0][0x1ec], R105 ;  /* 0x00007b001a7e7a24 */ /* 0x040fe200078e0269 */
[----:B------:R-:W-:Y:S01]  /*37b0*/  SHF.R.S32.HI R62, RZ, 0x3, R4 ;  /* 0x00000003ff3e7819 */ /* 0x000fe20000011404 */
[----:B------:R-:W-:Y:S01]  /*37c0*/  IMAD R125, R26, c[0x0][0x214], R103 ;  /* 0x000085001a7d7a24 */ /* 0x000fe200078e0267 */
[----:B------:R-:W-:Y:S02]  /*37d0*/  SHF.R.S32.HI R61, RZ, 0x3, R3 ;  /* 0x00000003ff3d7819 */ /* 0x000fe40000011403 */
[----:B------:R-:W-:-:S02]  /*37e0*/  SHF.R.S32.HI R120, RZ, 0x1f, R86 ;  /* 0x0000001fff787819 */ /* 0x000fc40000011456 */
[----:B------:R-:W-:Y:S02]  /*37f0*/  SHF.R.S32.HI R119, RZ, 0x1f, R85 ;  /* 0x0000001fff777819 */ /* 0x000fe40000011455 */
[----:B------:R-:W-:Y:S02]  /*3800*/  SHF.R.S32.HI R118, RZ, 0x1f, R84 ;  /* 0x0000001fff767819 */ /* 0x000fe40000011454 */
[----:B------:R-:W-:Y:S01]  /*3810*/  @P0 LOP3.LUT R245, R245, 0x10, RZ, 0xfc, !PT ;  /* 0x00000010f5f50812 */ /* 0x000fe200078efcff */
[----:B------:R-:W-:Y:S01]  /*3820*/  ULDC.U8 UR5, c[0x0][0x298] ;  /* 0x0000a60000057ab9 */ /* 0x000fe20000000000 */
[----:B--2---:R-:W-:-:S04]  /*3830*/  LOP3.LUT R19, R28, 0x18, R5, 0xf8, !PT ;  /* 0x000000181c137812 */ /* 0x004fc800078ef805 */
[-C--:B---3--:R-:W-:Y:S02]  /*3840*/  LOP3.LUT R21, R19, R27.reuse, RZ, 0x3c, !PT ;  /* 0x0000001b13157212 */ /* 0x088fe400078e3cff */
[C---:B------:R-:W-:Y:S02]  /*3850*/  LOP3.LUT R19, R28.reuse, 0x18, R3, 0xf8, !PT ;  /* 0x000000181c137812 */ /* 0x040fe400078ef803 */
[----:B------:R-:W-:Y:S02]  /*3860*/  LOP3.LUT R8, R28, 0x18, R4, 0xf8, !PT ;  /* 0x000000181c087812 */ /* 0x000fe400078ef804 */
[-C--:B------:R-:W-:Y:S02]  /*3870*/  LOP3.LUT R0, R19, R27.reuse, RZ, 0x3c, !PT ;  /* 0x0000001b13007212 */ /* 0x080fe400078e3cff */
[----:B------:R-:W-:Y:S02]  /*3880*/  LOP3.LUT R18, R8, R27, RZ, 0x3c, !PT ;  /* 0x0000001b08127212 */ /* 0x000fe400078e3cff */
[----:B------:R-:W-:Y:S01]  /*3890*/  MOV R8, R16 ;  /* 0x0000001000087202 */ /* 0x000fe20000000f00 */
[----:B------:R-:W-:Y:S01]  /*38a0*/  IMAD.IADD R19, R17, 0x1, R0 ;  /* 0x0000000111137824 */ /* 0x000fe200078e0200 */
[----:B------:R-:W-:Y:S01]  /*38b0*/  IADD3 R20, R20, R18, RZ ;  /* 0x0000001214147210 */ /* 0x000fe20007ffe0ff */
[----:B------:R-:W-:-:S02]  /*38c0*/  IMAD R0, R22, c[0x0][0x2b0], RZ ;  /* 0x0000ac0016007a24 */ /* 0x000fc400078e02ff */
[C---:B------:R-:W-:Y:S02]  /*38d0*/  IMAD R16, R23.reuse, c[0x0][0x280], RZ ;  /* 0x0000a00017107a24 */ /* 0x040fe400078e02ff */
[----:B------:R-:W-:Y:S02]  /*38e0*/  IMAD R18, R23, c[0x0][0x290], RZ ;  /* 0x0000a40017127a24 */ /* 0x000fe400078e02ff */
[----:B------:R-:W-:Y:S02]  /*38f0*/  IMAD R17, R6, c[0x0][0x2b4], R0 ;  /* 0x0000ad0006117a24 */ /* 0x000fe400078e0200 */
[C---:B------:R-:W-:Y:S02]  /*3900*/  IMAD R16, R129.reuse, c[0x0][0x284], R16 ;  /* 0x0000a10081107a24 */ /* 0x040fe400078e0210 */
[C---:B------:R-:W-:Y:S02]  /*3910*/  IMAD R6, R129.reuse, c[0x0][0x294], R18 ;  /* 0x0000a50081067a24 */ /* 0x040fe400078e0212 */
[----:B------:R-:W-:-:S04]  /*3920*/  IMAD.WIDE.U32 R94, R129, c[0x0][0x290], R8 ;  /* 0x0000a400815e7a25 */ /* 0x000fc800078e0008 */
[----:B------:R-:W-:Y:S01]  /*3930*/  IMAD.IADD R21, R24, 0x1, R21 ;  /* 0x0000000118157824 */ /* 0x000fe200078e0215 */
[----:B------:R-:W-:Y:S01]  /*3940*/  LEA R0, R170, R114, 0x6 ;  /* 0x00000072aa007211 */ /* 0x000fe200078e30ff */
[----:B------:R-:W-:Y:S01]  /*3950*/  IMAD.IADD R124, R107, 0x1, R17 ;  /* 0x000000016b7c7824 */ /* 0x000fe200078e0211 */
[----:B------:R-:W-:Y:S01]  /*3960*/  IADD3 R121, R16, R97, RZ ;  /* 0x0000006110797210 */ /* 0x000fe20007ffe0ff */
[----:B------:R-:W-:Y:S01]  /*3970*/  IMAD.IADD R123, R101, 0x1, R16 ;  /* 0x00000001657b7824 */ /* 0x000fe200078e0210 */
[----:B------:R-:W-:Y:S01]  /*3980*/  IADD3 R117, R6, R95, RZ ;  /* 0x0000005f06757210 */ /* 0x000fe20007ffe0ff */
[----:B------:R-:W-:Y:S01]  /*3990*/  IMAD.IADD R122, R99, 0x1, R6 ;  /* 0x00000001637a7824 */ /* 0x000fe200078e0206 */
[----:B------:R-:W-:Y:S01]  /*39a0*/  SHF.L.U32 R111, R20, 0x1, RZ ;  /* 0x00000001146f7819 */ /* 0x000fe200000006ff */
[----:B------:R-:W-:Y:S02]  /*39b0*/  IMAD.SHL.U32 R116, R21, 0x2, RZ ;  /* 0x0000000215747824 */ /* 0x000fe400078e00ff */
[----:B------:R-:W-:Y:S01]  /*39c0*/  IMAD.SHL.U32 R110, R19, 0x2, RZ ;  /* 0x00000002136e7824 */ /* 0x000fe200078e00ff */
[----:B------:R-:W-:Y:S06]  /*39d0*/  BAR.SYNC.DEFER_BLOCKING 0x0 ;  /* 0x0000000000007b1d */ /* 0x000fec0000010000 */
.L_x_1585:
        /* <DEDUP_REMOVED lines=107> */
.L_x_1563:
[----:B------:R-:W-:Y:S05]  /*4090*/  BSYNC B0 ;  /* 0x0000000000007941 */ /* 0x000fea0003800000 */
.L_x_1562:
        /* <DEDUP_REMOVED lines=93> */
.L_x_1566:
[----:B------:R-:W-:Y:S05]  /*4670*/  BSYNC B0 ;  /* 0x0000000000007941 */ /* 0x000fea0003800000 */
.L_x_1565:
[----:B------:R-:W-:Y:S01]  /*4680*/  ISETP.GE.AND P0, PT, R113, c[0x0][0x1d4], PT ;  /* 0x0000750071007a0c */ /* 0x000fe20003f06270 */
[----:B------:R-:W-:Y:S01]  /*4690*/  @!UPT UIADD3 URZ, URZ, URZ, URZ ;  /* 0x0000003f3f3ff290 */ /* 0x000fe2000fffe03f */
[----:B------:R-:W-:Y:S11]  /*46a0*/  BSSY B0, `(.L_x_1567) ;  /* 0x000003a000007945 */ /* 0x000ff60003800000 */
[----:B------:R-:W-:-:S05]  /*46b0*/  @P0 BRA `(.L_x_1568) ;  /* 0x0000038000000947 */ /* 0x000fca0003800000 */
[----:B------:R-:W5:Y:S04]  /*46c0*/  LDL R3, [R1+0x2c] ;  /* 0x00002c0001037983 */ /* 0x000f680000100800 */
[----:B-1----:R-:W1:Y:S01]  /*46d0*/  LDS.128 R12, [R247+0x2400] ;  /* 0x00240000f70c7984 */ /* 0x002e620000000c00 */
[----:B-----5:R-:W-:Y:S04]  /*46e0*/  SHF.L.U32 R3, R3, 0x3, RZ ;  /* 0x0000000303037819 */ /* 0x020fe800000006ff */
[C---:B--2-4-:R-:W-:Y:S04]  /*46f0*/  LEA R34, P0, R3.reuse, R52, 0x1 ;  /* 0x0000003403227211 */ /* 0x054fe800078008ff */
        /* <DEDUP_REMOVED lines=52> */
.L_x_1568:
[----:B------:R-:W-:Y:S05]  /*4a40*/  BSYNC B0 ;  /* 0x0000000000007941 */ /* 0x000fea0003800000 */
.L_x_1567:
[----:B------:R-:W-:Y:S01]  /*4a50*/  ISETP.GE.AND P0, PT, R112, c[0x0][0x1d4], PT ;  /* 0x0000750070007a0c */ /* 0x000fe20003f06270 */
[----:B------:R-:W-:Y:S01]  /*4a60*/  @!UPT UIADD3 URZ, URZ, URZ, URZ ;  /* 0x0000003f3f3ff290 */ /* 0x000fe2000fffe03f */
[----:B------:R-:W-:Y:S11]  /*4a70*/  BSSY B0, `(.L_x_1569) ;  /* 0x000003c000007945 */ /* 0x000ff60003800000 */
[----:B------:R-:W-:-:S05]  /*4a80*/  @P0 BRA `(.L_x_1570) ;  /* 0x000003a000000947 */ /* 0x000fca0003800000 */
[----:B---3--:R-:W-:Y:S01]  /*4a90*/  IMAD.MOV.U32 R5, RZ, RZ, R53 ;  /* 0x000000ffff057224 */ /* 0x008fe200078e0035 */
[----:B----4-:R-:W-:Y:S01]  /*4aa0*/  MOV R4, R52 ;  /* 0x0000003400047202 */ /* 0x010fe20000000f00 */
[----:B------:R-:W3:Y:S04]  /*4ab0*/  LDL R3, [R1+0x28] ;  /* 0x0000280001037983 */ /* 0x000ee80000100800 */
[----:B------:R-:W4:Y:S01]  /*4ac0*/  LDS.128 R8, [R246+0x3000] ;  /* 0x00300000f6087984 */ /* 0x000f220000000c00 */
[----:B---3--:R-:W-:Y:S04]  /*4ad0*/  SHF.L.U32 R3, R3, 0x3, RZ ;  /* 0x0000000303037819 */ /* 0x008fe800000006ff */
[C---:B-12---:R-:W-:Y:S04]  /*4ae0*/  LEA R34, P0, R3.reuse, R4, 0x1 ;  /* 0x0000000403227211 */ /* 0x046fe800078008ff */
[----:B------:R-:W-:Y:S02]  /*4af0*/  LEA.HI.X.SX32 R35, R3, R5, 0x1, P0 ;  /* 0x0000000503237211 */ /* 0x000fe400000f0eff */
[----:B------:R-:W-:Y:S11]  /*4b00*/  ISETP.GE.AND P0, PT, R166, c[0x0][0x27c], PT ;  /* 0x00009f00a6007a0c */ /* 0x000ff60003f06270 */
[----:B------:R-:W-:Y:S02]  /*4b10*/  @!UPT UIADD3 URZ, URZ, URZ, URZ ;  /* 0x0000003f3f3ff290 */ /* 0x000fe4000fffe03f */
[----:B----4-:R-:W-:Y:S01]  /*4b20*/  @!P0 MOV R4, R8 ;  /* 0x0000000800048202 */ /* 0x010fe20000000f00 */
[----:B------:R-:W-:Y:S01]  /*4b30*/  @!P0 HADD2.F32 R3, -RZ, R26.H0_H0 ;  /* 0x2000001aff038230 */ /* 0x000fe20000004100 */
[----:B------:R-:W-:Y:S01]  /*4b40*/  @!P0 MOV R5, R9 ;  /* 0x0000000900058202 */ /* 0x000fe20000000f00 */
[----:B------:R-:W-:Y:S01]  /*4b50*/  @!P0 HADD2.F32 R14, -RZ, R48.H0_H0 ;  /* 0x20000030ff0e8230 */ /* 0x000fe20000004100 */
        /* <DEDUP_REMOVED lines=15> */
[----:B------:R-:W-:Y:S01]  /*4c50*/  @!P0 HADD2.F32 R22, -RZ, R48.H1_H1 ;  /* 0x30000030ff168230 */ /* 0x000fe20000004100 */
[-C--:B------:R-:W-:Y:S01]  /*4c60*/  @!P0 FMUL.FTZ R17, R15, R6.reuse ;  /* 0x000000060f118220 */ /* 0x080fe20000410000 */
[----:B------:R-:W-:Y:S01]  /*4c70*/  @!P0 SHF.R.U32.HI R30, RZ, 0x10, R41 ;  /* 0x00000010ff1e8819 */ /* 0x000fe20000011629 */
        /* <DEDUP_REMOVED lines=27> */
.L_x_1570:
[----:B------:R-:W-:Y:S05]  /*4e30*/  BSYNC B0 ;  /* 0x0000000000007941 */ /* 0x000fea0003800000 */
.L_x_1569:
[----:B------:R-:W-:Y:S01]  /*4e40*/  ISETP.GE.AND P0, PT, R250, c[0x0][0x1d4], PT ;  /* 0x00007500fa007a0c */ /* 0x000fe20003f06270 */
[----:B------:R-:W-:Y:S01]  /*4e50*/  @!UPT UIADD3 URZ, URZ, URZ, URZ ;  /* 0x0000003f3f3ff290 */ /* 0x000fe2000fffe03f */
[----:B------:R-:W-:Y:S11]  /*4e60*/  BSSY B0, `(.L_x_1571) ;  /* 0x0000039000007945 */ /* 0x000ff60003800000 */
[----:B------:R-:W-:-:S05]  /*4e70*/  @P0 BRA `(.L_x_1572) ;  /* 0x0000037000000947 */ /* 0x000fca0003800000 */
[C---:B----4-:R-:W-:Y:S01]  /*4e80*/  LEA R30, P0, R250.reuse, R52, 0x1 ;  /* 0x00000034fa1e7211 */ /* 0x050fe200078008ff */
[----:B------:R-:W4:Y:S04]  /*4e90*/  LDL R3, [R1+0x58] ;  /* 0x0000580001037983 */ /* 0x000f280000100800 */
[----:B-1----:R-:W1:Y:S01]  /*4ea0*/  LDS.128 R8, [R247+0x3000] ;  /* 0x00300000f7087984 */ /* 0x002e620000000c00 */
[----:B---34-:R-:W-:Y:S02]  /*4eb0*/  LEA.HI.X R31, R250, R53, R3, 0x1, P0 ;  /* 0x00000035fa1f7211 */ /* 0x018fe400000f0c03 */
        /* <DEDUP_REMOVED lines=16> */
[-C--:B--2---:R-:W-:Y:S01]  /*4fc0*/  @!P0 FFMA.FTZ R32, R4, R13.reuse, -R17 ;  /* 0x0000000d04208223 */ /* 0x084fe20000010811 */
        /* <DEDUP_REMOVED lines=34> */
.L_x_1572:
[----:B------:R-:W-:Y:S05]  /*51f0*/  BSYNC B0 ;  /* 0x0000000000007941 */ /* 0x000fea0003800000 */
.L_x_1571:
        /* <DEDUP_REMOVED lines=59> */
.L_x_1574:
[----:B------:R-:W-:Y:S05]  /*55b0*/  BSYNC B0 ;  /* 0x0000000000007941 */ /* 0x000fea0003800000 */
.L_x_1573:
[----:B------:R-:W-:Y:S11]  /*55c0*/  ISETP.GE.AND P0, PT, R248, c[0x0][0x1d4], PT ;  /* 0x00007500f8007a0c */ /* 0x000ff60003f06270 */
[----:B------:R-:W-:Y:S02]  /*55d0*/  @!UPT UIADD3 URZ, URZ, URZ, URZ ;  /* 0x0000003f3f3ff290 */ /* 0x000fe4000fffe03f */
[----:B------:R-:W-:-:S05]  /*55e0*/  @P0 BRA `(.L_x_1564) ;  /* 0x000022d000000947 */ /* 0x000fca0003800000 */
[C---:B-1--4-:R-:W-:Y:S01]  /*55f0*/  LEA R22, P0, R248.reuse, R52, 0x1 ;  /* 0x00000034f8167211 */ /* 0x052fe200078008ff */
[----:B------:R-:W4:Y:S04]  /*5600*/  LDL R3, [R1+0x50] ;  /* 0x0000500001037983 */ /* 0x000f280000100800 */
[----:B------:R-:W1:Y:S01]  /*5610*/  LDS.128 R8, [R247+0x3c00] ;  /* 0x003c0000f7087984 */ /* 0x000e620000000c00 */
        /* <DEDUP_REMOVED lines=53> */
.L_x_1561:
        /* <DEDUP_REMOVED lines=47> */
.L_x_1576:
[----:B------:R-:W-:Y:S05]  /*5c60*/  BSYNC B0 ;  /* 0x0000000000007941 */ /* 0x000fea0003800000 */
.L_x_1575:
        /* <DEDUP_REMOVED lines=159> */
.L_x_1578:
[----:B------:R-:W-:Y:S05]  /*6660*/  BSYNC B0 ;  /* 0x0000000000007941 */ /* 0x000fea0003800000 */
.L_x_1577:
        /* <DEDUP_REMOVED lines=122> */
.L_x_1580:
[----:B------:R-:W-:Y:S05]  /*6e10*/  BSYNC B0 ;  /* 0x0000000000007941 */ /* 0x000fea0003800000 */
.L_x_1579:
        /* <DEDUP_REMOVED lines=125> */
.L_x_1560:
        /* <DEDUP_REMOVED lines=8> */
[----:B------:R-:W-:Y:S02]  /*7670*/  ISETP.GE.AND P0, PT, R108, c[0x0][0x1d4], PT ;  /* 0x000075006c007a0c */ /* 0x000fe40003f06270 */
[----:B------:R-:W-:Y:S01]  /*7680*/  ISETP.GE.AND P5, PT, R250, c[0x0][0x1d4], PT ;  /* 0x00007500fa007a0c */ /* 0x000fe20003fa6270 */
[----:B------:R-:W5:Y:S04]  /*7690*/  LDL R6, [R1+0x50] ;  /* 0x0000500001067983 */ /* 0x000f680000100800 */
[----:B---3--:R-:W3:Y:S04]  /*76a0*/  LDL R16, [R1+0x54] ;  /* 0x0000540001107983 */ /* 0x008ee80000100800 */
[----:B--2---:R-:W2:Y:S02]  /*76b0*/  LDL R15, [R1+0x2c] ;  /* 0x00002c00010f7983 */ /* 0x004ea40000100800 */
[CC--:B------:R-:W-:Y:S02]  /*76c0*/  @!P0 LEA R8, P4, R108.reuse, R4.reuse, 0x1 ;  /* 0x000000046c088211 */ /* 0x0c0fe400078808ff */
[----:B------:R-:W2:Y:S02]  /*76d0*/  LDL R14, [R1+0x28] ;  /* 0x00002800010e7983 */ /* 0x000ea40000100800 */
[-C--:B------:R-:W-:Y:S02]  /*76e0*/  @!P0 LEA.HI.X R9, R108, R5.reuse, R109, 0x1, P4 ;  /* 0x000000056c098211 */ /* 0x080fe400020f0c6d */
[CC--:B------:R-:W-:Y:S04]  /*76f0*/  @!P5 LEA R12, P4, R250.reuse, R4.reuse, 0x1 ;  /* 0x00000004fa0cd211 */ /* 0x0c0fe800078808ff */
[-C--:B----4-:R-:W-:Y:S02]  /*7700*/  @!P5 LEA.HI.X R13, R250, R5.reuse, R10, 0x1, P4 ;  /* 0x00000005fa0dd211 */ /* 0x090fe400020f0c0a */
[C---:B------:R-:W-:Y:S11]  /*7710*/  ISETP.GE.AND P4, PT, R249.reuse, c[0x0][0x1d4], PT ;  /* 0x00007500f9007a0c */ /* 0x040ff60003f86270 */
[----:B------:R-:W-:Y:S02]  /*7720*/  @!UPT UIADD3 URZ, URZ, URZ, URZ ;  /* 0x0000003f3f3ff290 */ /* 0x000fe4000fffe03f */
[CC--:B------:R-:W-:Y:S04]  /*7730*/  @!P4 LEA R10, P6, R249.reuse, R4.reuse, 0x1 ;  /* 0x00000004f90ac211 */ /* 0x0c0fe800078c08ff */
[-C--:B---3--:R-:W-:Y:S02]  /*7740*/  @!P4 LEA.HI.X R11, R249, R5.reuse, R16, 0x1, P6 ;  /* 0x00000005f90bc211 */ /* 0x088fe400030f0c10 */
[----:B------:R-:W3:Y:S04]  /*7750*/  @!P0 LDS.128 R16, [R246+0x2400] ;  /* 0x00240000f6108984 */ /* 0x000ee80000000c00 */
[----:B---3--:R3:W-:Y:S01]  /*7760*/  @!P0 ST.E.128 [R8.64], R16 ;  /* 0x0000001008008985 */ /* 0x0087e2000c101d08 */
[----:B------:R-:W-:Y:S11]  /*7770*/  ISETP.GE.AND P0, PT, R113, c[0x0][0x1d4], PT ;  /* 0x0000750071007a0c */ /* 0x000ff60003f06270 */
[----:B------:R-:W-:Y:S02]  /*7780*/  @!UPT UIADD3 URZ, URZ, URZ, URZ ;  /* 0x0000003f3f3ff290 */ /* 0x000fe4000fffe03f */
[----:B------:R-:W4:Y:S01]  /*7790*/  @!P0 LDS.128 R16, [R247+0x2400] ;  /* 0x00240000f7108984 */ /* 0x000f220000000c00 */
[----:B--2---:R-:W-:Y:S04]  /*77a0*/  @!P0 IMAD.SHL.U32 R3, R15, 0x8, RZ ;  /* 0x000000080f038824 */ /* 0x004fe800078e00ff */
[--C-:B---3--:R-:W-:Y:S05]  /*77b0*/  @!P0 IMAD.WIDE R8, R3, 0x2, R4.reuse ;  /* 0x0000000203088825 */ /* 0x108fea00078e0204 */
[----:B----4-:R2:W-:Y:S01]  /*77c0*/  @!P0 ST.E.128 [R8.64], R16 ;  /* 0x0000001008008985 */ /* 0x0105e2000c101d08 */
        /* <DEDUP_REMOVED lines=9> */
[----:B-----5:R-:W-:Y:S01]  /*7860*/  @!P0 LEA.HI.X R5, R248, R5, R6, 0x1, P6 ;  /* 0x00000005f8058211 */ /* 0x020fe200030f0c06 */
[----:B--2---:R-:W-:Y:S04]  /*7870*/  @!P5 ST.E.128 [R12.64], R16 ;  /* 0x000000100c00d985 */ /* 0x004fe8000c101d08 */
[----:B------:R-:W2:Y:S04]  /*7880*/  @!P4 LDS.128 R12, [R246+0x3c00] ;  /* 0x003c0000f60cc984 */ /* 0x000ea80000000c00 */
[----:B--2---:R-:W-:Y:S04]  /*7890*/  @!P4 ST.E.128 [R10.64], R12 ;  /* 0x0000000c0a00c985 */ /* 0x004fe8000c101d08 */
[----:B------:R-:W2:Y:S04]  /*78a0*/  @!P0 LDS.128 R8, [R247+0x3c00] ;  /* 0x003c0000f7088984 */ /* 0x000ea80000000c00 */
[----:B--2---:R2:W-:Y:S02]  /*78b0*/  @!P0 ST.E.128 [R4.64], R8 ;  /* 0x0000000804008985 */ /* 0x0045e4000c101d08 */
.L_x_1564:
[----:B------:R-:W-:Y:S05]  /*78c0*/  BSYNC B1 ;  /* 0x0000000000017941 */ /* 0x000fea0003800000 */
.L_x_1559:
[----:B-12--5:R-:W-:Y:S01]  /*78d0*/  IMAD.WIDE R8, R33, 0x30, R88 ;  /* 0x0000003021087825 */ /* 0x026fe200078e0258 */
[----:B------:R-:W2:Y:S01]  /*78e0*/  LDL R24, [R1+0x14] ;  /* 0x0000140001187983 */ /* 0x000ea20000100800 */
[----:B------:R-:W-:Y:S01]  /*78f0*/  P2R R14, PR, RZ, 0x2 ;  /* 0x00000002ff0e7803 */ /* 0x000fe20000000000 */
[----:B------:R-:W-:Y:S01]  /*7900*/  BSSY B0, `(.L_x_1581) ;  /* 0x0000063000007945 */ /* 0x000fe20003800000 */
[C---:B------:R-:W-:Y:S01]  /*7910*/  LOP3.LUT P1, RZ, R245.reuse, 0x4, RZ, 0xc0, !PT ;  /* 0x00000004f5ff7812 */ /* 0x040fe2000782c0ff */
[----:B------:R-:W1:Y:S01]  /*7920*/  S2R R3, SR_TID.X ;  /* 0x0000000000037919 */ /* 0x000e620000002100 */
[----:B------:R-:W-:Y:S02]  /*7930*/  LOP3.LUT P6, RZ, R245, 0x1, RZ, 0xc0, !PT ;  /* 0x00000001f5ff7812 */ /* 0x000fe400078cc0ff */
        /* <DEDUP_REMOVED lines=10> */
[----:B------:R-:W-:Y:S01]  /*79e0*/  @P4 IMAD R3, R9, c[0x0][0x258], RZ ;  /* 0x0000960009034a24 */ /* 0x000fe200078e02ff */
[----:B------:R-:W-:Y:S01]  /*79f0*/  @P4 MOV R5, R81 ;  /* 0x0000005100054202 */ /* 0x000fe20000000f00 */
[----:B---3--:R-:W-:Y:S02]  /*7a00*/  @P4 IMAD.MOV.U32 R4, RZ, RZ, R82 ;  /* 0x000000ffff044224 */ /* 0x008fe400078e0052 */
[C---:B------:R-:W-:Y:S02]  /*7a10*/  @P4 IMAD R3, R8.reuse, c[0x0][0x25c], R3 ;  /* 0x0000970008034a24 */ /* 0x040fe400078e0203 */
[----:B------:R-:W-:Y:S04]  /*7a20*/  @P4 IMAD.WIDE.U32 R4, R8, c[0x0][0x258], R4 ;  /* 0x0000960008044a25 */ /* 0x000fe800078e0004 */
[----:B------:R-:W-:Y:S01]  /*7a30*/  @P4 IMAD.IADD R3, R5, 0x1, R3 ;  /* 0x0000000105034824 */ /* 0x000fe200078e0203 */
[----:B------:R-:W-:Y:S01]  /*7a40*/  @P4 LEA R10, P5, R4, c[0x0][0x250], 0x1 ;  /* 0x00009400040a4a11 */ /* 0x000fe200078a08ff */
[----:B------:R-:W-:Y:S03]  /*7a50*/  IMAD R8, R80, c[0x0][0x218], RZ ;  /* 0x0000860050087a24 */ /* 0x000fe600078e02ff */
[----:B------:R-:W-:Y:S01]  /*7a60*/  @P4 LEA.HI.X R11, R4, c[0x0][0x254], R3, 0x1, P5 ;  /* 0x00009500040b4a11 */ /* 0x000fe200028f0c03 */
[----:B------:R-:W-:Y:S02]  /*7a70*/  IMAD R3, R79, c[0x0][0x208], RZ ;  /* 0x000082004f037a24 */ /* 0x000fe400078e02ff */
[C---:B------:R-:W-:Y:S04]  /*7a80*/  IMAD.WIDE.U32 R4, R78.reuse, c[0x0][0x208], RZ ;  /* 0x000082004e047a25 */ /* 0x040fe800078e00ff */
[----:B------:R-:W-:Y:S02]  /*7a90*/  IMAD R3, R78, c[0x0][0x20c], R3 ;  /* 0x000083004e037a24 */ /* 0x000fe400078e0203 */
[----:B------:R-:W-:Y:S02]  /*7aa0*/  IMAD R8, R77, c[0x0][0x21c], R8 ;  /* 0x000087004d087a24 */ /* 0x000fe400078e0208 */
[----:B------:R-:W-:Y:S04]  /*7ab0*/  IMAD.IADD R5, R5, 0x1, R3 ;  /* 0x0000000105057824 */ /* 0x000fe800078e0203 */
[----:B------:R-:W-:Y:S05]  /*7ac0*/  IMAD.WIDE.U32 R4, R77, c[0x0][0x218], R4 ;  /* 0x000086004d047a25 */ /* 0x000fea00078e0004 */
[----:B------:R-:W-:Y:S02]  /*7ad0*/  IADD3 R3, P5, R102, R4, RZ ;  /* 0x0000000466037210 */ /* 0x000fe40007fbe0ff */
[----:B------:R-:W-:Y:S02]  /*7ae0*/  @P0 MOV R4, R82 ;  /* 0x0000005200040202 */ /* 0x000fe40000000f00 */
[----:B------:R-:W-:Y:S01]  /*7af0*/  IADD3.X R12, R125, R5, R8, P5, !PT ;  /* 0x000000057d0c7210 */ /* 0x000fe20002ffe408 */
[----:B------:R-:W-:Y:S02]  /*7b00*/  @P0 IMAD R8, R13, c[0x0][0x258], RZ ;  /* 0x000096000d080a24 */ /* 0x000fe400078e02ff */
[----:B------:R-:W-:Y:S04]  /*7b10*/  @P0 IMAD.MOV.U32 R5, RZ, RZ, R81 ;  /* 0x000000ffff050224 */ /* 0x000fe800078e0051 */
[C---:B------:R-:W-:Y:S04]  /*7b20*/  @P0 IMAD.WIDE.U32 R4, R6.reuse, c[0x0][0x258], R4 ;  /* 0x0000960006040a25 */ /* 0x040fe800078e0004 */
[----:B------:R-:W-:Y:S01]  /*7b30*/  @P0 IMAD R6, R6, c[0x0][0x25c], R8 ;  /* 0x0000970006060a24 */ /* 0x000fe200078e0208 */
[C---:B------:R-:W-:Y:S03]  /*7b40*/  @P0 LEA R8, P5, R4.reuse, c[0x0][0x250], 0x1 ;  /* 0x0000940004080a11 */ /* 0x040fe600078a08ff */
[----:B------:R-:W-:Y:S05]  /*7b50*/  @P0 IMAD.IADD R6, R5, 0x1, R6 ;  /* 0x0000000105060824 */ /* 0x000fea00078e0206 */
[----:B------:R-:W-:Y:S02]  /*7b60*/  @P0 LEA.HI.X R9, R4, c[0x0][0x254], R6, 0x1, P5 ;  /* 0x0000950004090a11 */ /* 0x000fe400028f0c06 */
[C---:B------:R-:W-:Y:S04]  /*7b70*/  LEA R4, P5, R3.reuse, c[0x0][0x1f8], 0x1 ;  /* 0x00007e0003047a11 */ /* 0x040fe800078a08ff */
[----:B------:R-:W-:Y:S02]  /*7b80*/  LEA.HI.X R5, R3, c[0x0][0x1fc], R12, 0x1, P5 ;  /* 0x00007f0003057a11 */ /* 0x000fe400028f0c0c */
[----:B------:R-:W1:Y:S01]  /*7b90*/  SHFL.IDX PT, R4, R4, RZ, 0x1e1f ;  /* 0x001e1fff04047589 */ /* 0x000e6200000e0000 */
[C---:B------:R-:W-:Y:S03]  /*7ba0*/  LOP3.LUT P5, RZ, R245.reuse, 0x2, RZ, 0xc0, !PT ;  /* 0x00000002f5ff7812 */ /* 0x040fe600078ac0ff */
[----:B------:R-:W3:Y:S01]  /*7bb0*/  SHFL.IDX PT, R5, R5, RZ, 0x1e1f ;  /* 0x001e1fff05057589 */ /* 0x000ee200000e0000 */
[C---:B--2---:R-:W-:Y:S01]  /*7bc0*/  @P4 SHF.L.U32 R6, R24.reuse, 0x1, RZ ;  /* 0x0000000118064819 */ /* 0x044fe200000006ff */
[----:B------:R-:W-:Y:S04]  /*7bd0*/  @P0 IMAD.SHL.U32 R3, R24, 0x2, RZ ;  /* 0x0000000218030824 */ /* 0x000fe800078e00ff */
[----:B------:R-:W-:Y:S01]  /*7be0*/  @!PT LDS RZ, [RZ] ;  /* 0x00000000fffff984 */ /* 0x000fe20000000800 */
[----:B------:R2:W-:Y:S01]  /*7bf0*/  @P4 LDGSTS.E.BYPASS.LTC128B.128 [R6+0x1880], [R10.64], !P1 ;  /* 0x018800000a064fae */ /* 0x0005e2000c901d48 */
[----:B------:R-:W-:Y:S03]  /*7c00*/  ISETP.NE.AND P1, PT, R14, RZ, PT ;  /* 0x000000ff0e00720c */ /* 0x000fe60003f25270 */
[----:B------:R2:W-:Y:S04]  /*7c10*/  @P4 LDGSTS.E.BYPASS.LTC128B.128 [R6+0x2480], [R10.64+0x40], !P5 ;  /* 0x024800400a064fae */ /* 0x0005e8000e901d48 */
[----:B------:R2:W-:Y:S01]  /*7c20*/  @P4 LDGSTS.E.BYPASS.LTC128B.128 [R6+0x3080], [R10.64+0x80], !P6 ;  /* 0x030800800a064fae */ /* 0x0005e2000f101d48 */
[----:B------:R-:W-:Y:S11]  /*7c30*/  LOP3.LUT P4, RZ, R245, 0x4, RZ, 0xc0, !PT ;  /* 0x00000004f5ff7812 */ /* 0x000ff6000788c0ff */
[----:B------:R-:W-:Y:S02]  /*7c40*/  @!UPT UIADD3 URZ, URZ, URZ, URZ ;  /* 0x0000003f3f3ff290 */ /* 0x000fe4000fffe03f */
        /* <DEDUP_REMOVED lines=9> */
[----:B------:R-:W-:Y:S02]  /*7ce0*/  ISETP.GE.AND P0, PT, R108, c[0x0][0x1d4], PT ;  /* 0x000075006c007a0c */ /* 0x000fe40003f06270 */
[----:B------:R-:W-:Y:S01]  /*7cf0*/  ISETP.GE.AND P5, PT, R250, c[0x0][0x1d4], PT ;  /* 0x00007500fa007a0c */ /* 0x000fe20003fa6270 */
[----:B------:R-:W3:Y:S04]  /*7d00*/  LDL R16, [R1+0x54] ;  /* 0x0000540001107983 */ /* 0x000ee80000100800 */
[----:B------:R-:W5:Y:S04]  /*7d10*/  LDL R20, [R1+0x2c] ;  /* 0x00002c0001147983 */ /* 0x000f680000100800 */
[----:B----4-:R-:W4:Y:S02]  /*7d20*/  LDL R26, [R1+0x28] ;  /* 0x00002800011a7983 */ /* 0x010f240000100800 */
[CC--:B------:R-:W-:Y:S02]  /*7d30*/  @!P0 LEA R8, P4, R108.reuse, R4.reuse, 0x1 ;  /* 0x000000046c088211 */ /* 0x0c0fe400078808ff */
[----:B------:R-:W3:Y:S02]  /*7d40*/  LDL R15, [R1+0x50] ;  /* 0x00005000010f7983 */ /* 0x000ee40000100800 */
[-C--:B------:R-:W-:Y:S02]  /*7d50*/  @!P0 LEA.HI.X R9, R108, R5.reuse, R109, 0x1, P4 ;  /* 0x000000056c098211 */ /* 0x080fe400020f0c6d */
[CC--:B------:R-:W-:Y:S04]  /*7d60*/  @!P5 LEA R12, P4, R250.reuse, R4.reuse, 0x1 ;  /* 0x00000004fa0cd211 */ /* 0x0c0fe800078808ff */
[-C--:B--2---:R-:W-:Y:S02]  /*7d70*/  @!P5 LEA.HI.X R13, R250, R5.reuse, R17, 0x1, P4 ;  /* 0x00000005fa0dd211 */ /* 0x084fe400020f0c11 */
[C---:B------:R-:W-:Y:S11]  /*7d80*/  ISETP.GE.AND P4, PT, R249.reuse, c[0x0][0x1d4], PT ;  /* 0x00007500f9007a0c */ /* 0x040ff60003f86270 */
[----:B------:R-:W-:Y:S02]  /*7d90*/  @!UPT UIADD3 URZ, URZ, URZ, URZ ;  /* 0x0000003f3f3ff290 */ /* 0x000fe4000fffe03f */
[CC--:B------:R-:W-:Y:S04]  /*7da0*/  @!P4 LEA R10, P6, R249.reuse, R4.reuse, 0x1 ;  /* 0x00000004f90ac211 */ /* 0x0c0fe800078c08ff */
[-C--:B---3--:R-:W-:Y:S02]  /*7db0*/  @!P4 LEA.HI.X R11, R249, R5.reuse, R16, 0x1, P6 ;  /* 0x00000005f90bc211 */ /* 0x088fe400030f0c10 */
[----:B------:R-:W1:Y:S04]  /*7dc0*/  @!P0 LDS.128 R16, [R246] ;  /* 0x00000000f6108984 */ /* 0x000e680000000c00 */
[----:B-1----:R1:W-:Y:S01]  /*7dd0*/  @!P0 ST.E.128 [R8.64], R16 ;  /* 0x0000001008008985 */ /* 0x0023e2000c101d08 */
[----:B------:R-:W-:Y:S11]  /*7de0*/  ISETP.GE.AND P0, PT, R113, c[0x0][0x1d4], PT ;  /* 0x0000750071007a0c */ /* 0x000ff60003f06270 */
[----:B------:R-:W-:Y:S02]  /*7df0*/  @!UPT UIADD3 URZ, URZ, URZ, URZ ;  /* 0x0000003f3f3ff290 */ /* 0x000fe4000fffe03f */
[----:B------:R-:W2:Y:S01]  /*7e00*/  @!P0 LDS.128 R16, [R247] ;  /* 0x00000000f7108984 */ /* 0x000ea20000000c00 */
[----:B-----5:R-:W-:Y:S04]  /*7e10*/  @!P0 IMAD.SHL.U32 R3, R20, 0x8, RZ ;  /* 0x0000000814038824 */ /* 0x020fe800078e00ff */
[--C-:B-1----:R-:W-:Y:S05]  /*7e20*/  @!P0 IMAD.WIDE R8, R3, 0x2, R4.reuse ;  /* 0x0000000203088825 */ /* 0x102fea00078e0204 */
[----:B--2---:R1:W-:Y:S01]  /*7e30*/  @!P0 ST.E.128 [R8.64], R16 ;  /* 0x0000001008008985 */ /* 0x0043e2000c101d08 */
[----:B------:R-:W-:Y:S11]  /*7e40*/  ISETP.GE.AND P0, PT, R112, c[0x0][0x1d4], PT ;  /* 0x0000750070007a0c */ /* 0x000ff60003f06270 */
[----:B------:R-:W-:Y:S02]  /*7e50*/  @!UPT UIADD3 URZ, URZ, URZ, URZ ;  /* 0x0000003f3f3ff290 */ /* 0x000fe4000fffe03f */
[----:B------:R-:W2:Y:S01]  /*7e60*/  @!P0 LDS.128 R20, [R246+0xc00] ;  /* 0x000c0000f6148984 */ /* 0x000ea20000000c00 */
[----:B----4-:R-:W-:Y:S04]  /*7e70*/  @!P0 IMAD.SHL.U32 R3, R26, 0x8, RZ ;  /* 0x000000081a038824 */ /* 0x010fe800078e00ff */
        /* <DEDUP_REMOVED lines=11> */
.L_x_1582:
[----:B-123--:R-:W-:Y:S05]  /*7f30*/  BSYNC B0 ;  /* 0x0000000000007941 */ /* 0x00efea0003800000 */
.L_x_1581:
        /* <DEDUP_REMOVED lines=43> */
.L_x_1584:
[----:B------:R-:W-:Y:S05]  /*81f0*/  BSYNC B0 ;  /* 0x0000000000007941 */ /* 0x000fea0003800000 */
.L_x_1583:
[----:B------:R-:W0:Y:S01]  /*8200*/  LDGDEPBAR ;  /* 0x00000000000079af */ /* 0x000e220000000000 */
[----:B------:R-:W-:Y:S01]  /*8210*/  IADD3 R33, R33, -0x1, RZ ;  /* 0xffffffff21217810 */ /* 0x000fe20007ffe0ff */
[----:B------:R-:W-:-:S05]  /*8220*/  @P5 BRA `(.L_x_1585) ;  /* 0xffffb7b000005947 */ /* 0x000fca000383ffff */
[----:B------:R-:W-:Y:S01]  /*8230*/  WARPSYNC 0xffffffff ;  /* 0xffffffff00007948 */ /* 0x000fe20003800000 */
[----:B------:R-:W-:Y:S06]  /*8240*/  BAR.SYNC.DEFER_BLOCKING 0x0 ;  /* 0x0000000000007b1d */ /* 0x000fec0000010000 */
.L_x_1558:
[----:B------:R-:W2:Y:S01]  /*8250*/  LDL R11, [R1+0x60] ;  /* 0x00006000010b7983 */ /* 0x000ea20000100800 */
[----:B------:R-:W-:-:S05]  /*8260*/  IMAD.MOV.U32 R0, RZ, RZ, c[0x0][0x2c4] ;  /* 0x0000b100ff007624 */ /* 0x000fca00078e00ff */
[----:B------:R-:W-:Y:S01]  /*8270*/  ISETP.NE.AND P3, PT, R0, 0x1, PT ;  /* 0x000000010000780c */ /* 0x000fe20003f65270 */
[----:B------:R-:W-:Y:S01]  /*8280*/  BSSY B0, `(.L_x_1586) ;  /* 0x0000028000007945 */ /* 0x000fe20003800000 */
[----:B--2---:R-:W-:-:S11]  /*8290*/  IADD3 R0, R11, 0x7f, RZ ;  /* 0x0000007f0b007810 */ /* 0x004fd60007ffe0ff */
[----:B------:R-:W-:-:S05]  /*82a0*/  @P3 IMAD.HI.U32 R2, R0, c[0x0][0x2c8], RZ ;  /* 0x0000b20000023a27 */ /* 0x000fca00078e00ff */
[----:B------:R-:W-:-:S05]  /*82b0*/  @P3 SHF.R.U32.HI R0, RZ, c[0x0][0x2cc], R2 ;  /* 0x0000b300ff003a19 */ /* 0x000fca0000011602 */
[----:B------:R-:W-:-:S04]  /*82c0*/  IMAD.IADD R0, R138, 0x1, R0 ;  /* 0x000000018a007824 */ /* 0x000fc800078e0200 */
[----:B------:R-:W-:-:S05]  /*82d0*/  IMAD.HI R0, R0, 0x2aaaaaab, RZ ;  /* 0x2aaaaaab00007827 */ /* 0x000fca00078e02ff */
[----:B------:R-:W-:-:S04]  /*82e0*/  SHF.R.U32.HI R2, RZ, 0x1f, R0 ;  /* 0x0000001fff027819 */ /* 0x000fc80000011600 */
[----:B------:R-:W-:-:S04]  /*82f0*/  LEA.HI.SX32 R0, R0, R2, 0x1d ;  /* 0x0000000200007211 */ /* 0x000fc800078feaff */
[----:B------:R-:W-:-:S04]  /*8300*/  IMNMX R6, R137, R0, PT ;  /* 0x0000000089067217 */ /* 0x000fc80003800200 */
[----:B------:R-:W-:Y:S01]  /*8310*/  ISETP.GE.AND P0, PT, R6, 0x1, PT ;  /* 0x000000010600780c */ /* 0x000fe20003f06270 */
[----:B------:R-:W-:-:S12]  /*8320*/  IMAD.MOV.U32 R0, RZ, RZ, RZ ;  /* 0x000000ffff007224 */ /* 0x000fd800078e00ff */
[----:B------:R-:W-:Y:S05]  /*8330*/  @!P0 BRA `(.L_x_1587) ;  /* 0x000001c000008947 */ /* 0x000fea0003800000 */
[----:B------:R-:W-:Y:S01]  /*8340*/  IABS R2, R128 ;  /* 0x0000008000027213 */ /* 0x000fe20000000000 */
[----:B-1----:R-:W-:Y:S01]  /*8350*/  IMAD.MOV.U32 R4, RZ, RZ, RZ ;  /* 0x000000ffff047224 */ /* 0x002fe200078e00ff */
[----:B------:R-:W-:Y:S02]  /*8360*/  IADD3 R8, R128, -0x1, R6 ;  /* 0xffffffff80087810 */ /* 0x000fe40007ffe006 */
[----:B------:R-:W1:Y:S02]  /*8370*/  I2F.RP R0, R2 ;  /* 0x0000000200007306 */ /* 0x000e640000209400 */
[----:B------:R-:W-:-:S06]  /*8380*/  IABS R10, R8 ;  /* 0x00000008000a7213 */ /* 0x000fcc0000000000 */
[----:B-1----:R-:W1:Y:S02]  /*8390*/  MUFU.RCP R0, R0 ;  /* 0x0000000000007308 */ /* 0x002e640000001000 */
        /* <DEDUP_REMOVED lines=22> */
.L_x_1587:
[----:B------:R-:W-:Y:S05]  /*8500*/  BSYNC B0 ;  /* 0x0000000000007941 */ /* 0x000fea0003800000 */
.L_x_1586:
[----:B------:R-:W2:Y:S01]  /*8510*/  LDL R2, [R1+0xd8] ;  /* 0x0000d80001027983 */ /* 0x000ea20000100800 */
        /* <DEDUP_REMOVED lines=50> */
[----:B-12---:R-:W-:-:S04]  /*8840*/  IMAD R3, R2, R0, RZ ;  /* 0x0000000002037224 */ /* 0x006fc800078e02ff */
[--C-:B------:R-:W-:Y:S01]  /*8850*/  IMAD.IADD R2, R3, 0x1, R0.reuse ;  /* 0x0000000103027824 */ /* 0x100fe200078e0200 */
[----:B------:R1:W-:Y:S01]  /*8860*/  STL [R1+0xc], R3 ;  /* 0x00000c0301007387 */ /* 0x0003e20000100800 */
[----:B------:R-:W-:-:S03]  /*8870*/  PRMT R0, RZ, 0x7610, R0 ;  /* 0x00007610ff007816 */ /* 0x000fc60000000000 */
[----:B------:R-:W-:-:S04]  /*8880*/  IMNMX R220, R6, R2, PT ;  /* 0x0000000206dc7217 */ /* 0x000fc80003800200 */
[----:B------:R-:W-:-:S13]  /*8890*/  ISETP.GT.AND P0, PT, R220, R3, PT ;  /* 0x00000003dc00720c */ /* 0x000fda0003f04270 */
[----:B------:R-:W-:Y:S05]  /*88a0*/  @!P0 BRA `(.L_x_1588) ;  /* 0x0001213000008947 */ /* 0x000fea0003800000 */
[----:B-1----:R-:W2:Y:S04]  /*88b0*/  LDL R3, [R1+0x8c] ;  /* 0x00008c0001037983 */ /* 0x002ea80000100800 */
[----:B------:R-:W3:Y:S04]  /*88c0*/  LDL R8, [R1+0x90] ;  /* 0x0000900001087983 */ /* 0x000ee80000100800 */
[----:B------:R-:W4:Y:S04]  /*88d0*/  LDL R4, [R1+0x78] ;  /* 0x0000780001047983 */ /* 0x000f280000100800 */
[----:B------:R-:W4:Y:S04]  /*88e0*/  LDL R5, [R1+0xd4] ;  /* 0x0000d40001057983 */ /* 0x000f280000100800 */
[----:B------:R-:W4:Y:S01]  /*88f0*/  LDL R9, [R1+0x94] ;  /* 0x0000940001097983 */ /* 0x000f220000100800 */
[----:B------:R-:W-:-:S03]  /*8900*/  ISETP.NE.U32.AND P0, PT, RZ, c[0x0][0x340], PT ;  /* 0x0000d000ff007a0c */ /* 0x000fc60003f05070 */
[----:B------:R-:W4:Y:S01]  /*8910*/  LDL.64 R16, [R1] ;  /* 0x0000000001107983 */ /* 0x000f220000100a00 */
[----:B------:R-:W-:-:S03]  /*8920*/  ISETP.NE.AND.EX P1, PT, RZ, c[0x0][0x344], PT, P0 ;  /* 0x0000d100ff007a0c */ /* 0x000fc60003f25300 */
[----:B------:R-:W4:Y:S01]  /*8930*/  LDL R14, [R1+0x8] ;  /* 0x00000800010e7983 */ /* 0x000f220000100800 */
[----:B------:R-:W-:-:S05]  /*8940*/  SHF.R.S32.HI R0, RZ, 0x1f, R136 ;  /* 0x0000001fff007819 */ /* 0x000fca0000011488 */
[----:B------:R-:W-:-:S04]  /*8950*/  IMAD R0, R0, c[0x0][0x178], RZ ;  /* 0x00005e0000007a24 */ /* 0x000fc800078e02ff */
[----:B------:R-:W-:Y:S01]  /*8960*/  IMAD R0, R136, c[0x0][0x17c], R0 ;  /* 0x00005f0088007a24 */ /* 0x000fe200078e0200 */
[----:B--2---:R-:W-:-:S04]  /*8970*/  @P1 IADD3 R2, P0, R3, c[0x0][0x340], RZ ;  /* 0x0000d00003021a10 */ /* 0x004fc80007f1e0ff */
[----:B---3--:R-:W-:-:S05]  /*8980*/  @P1 IADD3.X R3, R8, c[0x0][0x344], RZ, P0, !PT ;  /* 0x0000d10008031a10 */ /* 0x008fca00007fe4ff */
[----:B------:R1:W5:Y:S01]  /*8990*/  @P1 LDG.E R13, [R2.64] ;  /* 0x00000008020d1981 */ /* 0x000362000c1e1900 */
[----:B------:R-:W-:Y:S02]  /*89a0*/  ISETP.NE.U32.AND P0, PT, RZ, c[0x0][0x348], PT ;  /* 0x0000d200ff007a0c */ /* 0x000fe40003f05070 */
[----:B----4-:R-:W-:Y:S01]  /*89b0*/  LOP3.LUT R95, R4, 0xffff, RZ, 0xc0, !PT ;  /* 0x0000ffff045f7812 */ /* 0x010fe200078ec0ff */
[----:B------:R-:W-:Y:S01]  /*89c0*/  IMAD.IADD R4, R251, 0x1, R11 ;  /* 0x00000001fb047824 */ /* 0x000fe200078e020b */
[----:B------:R-:W-:Y:S01]  /*89d0*/  ISETP.NE.AND.EX P0, PT, RZ, c[0x0][0x34c], PT, P0 ;  /* 0x0000d300ff007a0c */ /* 0x000fe20003f05300 */
[----:B------:R-:W2:Y:S02]  /*89e0*/  S2R R15, SR_TID.X ;  /* 0x00000000000f7919 */ /* 0x000ea40000002100 */
[----:B------:R-:W-:Y:S01]  /*89f0*/  @P3 IMAD.HI.U32 R8, R4, c[0x0][0x2c8], RZ ;  /* 0x0000b20004083a27 */ /* 0x000fe200078e00ff */
[----:B------:R-:W-:Y:S02]  /*8a00*/  SEL R6, R5, RZ, !P0 ;  /* 0x000000ff05067207 */ /* 0x000fe40004000000 */
[----:B------:R-:W-:Y:S01]  /*8a10*/  SEL R5, R9, RZ, !P0 ;  /* 0x000000ff09057207 */ /* 0x000fe20004000000 */
[----:B-1----:R-:W-:-:S04]  /*8a20*/  IMAD.WIDE.U32 R2, R136, c[0x0][0x178], RZ ;  /* 0x00005e0088027a25 */ /* 0x002fc800078e00ff */
[----:B------:R-:W-:-:S04]  /*8a30*/  IMAD.IADD R3, R3, 0x1, R0 ;  /* 0x0000000103037824 */ /* 0x000fc800078e0200 */
        /* <DEDUP_REMOVED lines=33> */
.L_x_1758:
[----:B------:R-:W-:Y:S05]  /*8c50*/  BRA.DIV ~URZ, `(.L_x_1590) ;  /* 0x00016e927f007947 */ /* 0x000fea000b800000 */
[----:B------:R3:W4:Y:S02]  /*8c60*/  SHFL.IDX PT, R0, R12, RZ, 0x1c1f ;  /* 0x001c1fff0c007589 */ /* 0x00072400000e0000 */
.L_x_1759:
[----:B---3--:R-:W3:Y:S01]  /*8c70*/  LDL R2, [R1+0x64] ;  /* 0x0000640001027983 */ /* 0x008ee20000100800 */
[----:B------:R-:W-:Y:S01]  /*8c80*/  BSSY B0, `(.L_x_1591) ;  /* 0x0000016000007945 */ /* 0x000fe20003800000 */
[----:B---3--:R-:W-:-:S05]  /*8c90*/  IMAD R38, R2, c[0x0][0x2c4], RZ ;  /* 0x0000b10002267a24 */ /* 0x008fca00078e02ff */
[----:B------:R-:W-:-:S13]  /*8ca0*/  ISETP.GE.AND P0, PT, R5, R38, PT ;  /* 0x000000260500720c */ /* 0x000fda0003f06270 */
[----:B------:R-:W-:Y:S05]  /*8cb0*/  @P0 BRA `(.L_x_1592) ;  /* 0x0000012000000947 */ /* 0x000fea0003800000 */
[----:B------:R-:W3:Y:S04]  /*8cc0*/  LDL.64 R18, [R1] ;  /* 0x0000000001127983 */ /* 0x000ee80000100a00 */
[----:B----4-:R-:W4:Y:S04]  /*8cd0*/  LDL R15, [R1+0x8] ;  /* 0x00000800010f7983 */ /* 0x010f280000100800 */
[----:B--2---:R-:W2:Y:S04]  /*8ce0*/  LDL R14, [R1+0x14] ;  /* 0x00001400010e7983 */ /* 0x004ea80000100800 */
[----:B------:R-:W2:Y:S04]  /*8cf0*/  LDL R17, [R1+0x88] ;  /* 0x0000880001117983 */ /* 0x000ea80000100800 */
[----:B------:R-:W2:Y:S01]  /*8d00*/  LDL R16, [R1+0x84] ;  /* 0x0000840001107983 */ /* 0x000ea20000100800 */
[----:B------:R-:W-:-:S02]  /*8d10*/  LEA R8, P1, R252, R0, 0x1 ;  /* 0x00000000fc087211 */ /* 0x000fc400078208ff */
[CC--:B---3--:R-:W-:Y:S02]  /*8d20*/  LEA R10, P2, R18.reuse, R0.reuse, 0x1 ;  /* 0x00000000120a7211 */ /* 0x0c8fe400078408ff */
[----:B----4-:R-:W-:Y:S02]  /*8d30*/  LEA R2, P0, R15, R0, 0x1 ;  /* 0x000000000f027211 */ /* 0x010fe400078008ff */
[-C--:B------:R-:W-:Y:S01]  /*8d40*/  LEA.HI.X R11, R18, R4.reuse, R19, 0x1, P2 ;  /* 0x00000004120b7211 */ /* 0x080fe200010f0c13 */
        /* <DEDUP_REMOVED lines=9> */
.L_x_1592:
[----:B------:R-:W-:Y:S05]  /*8de0*/  BSYNC B0 ;  /* 0x0000000000007941 */ /* 0x000fea0003800000 */
.L_x_1591:
[----:B------:R-:W-:Y:S05]  /*8df0*/  BRA.DIV ~URZ, `(.L_x_1593) ;  /* 0x00016d527f007947 */ /* 0x000fea000b800000 */
[----:B--2---:R2:W3:Y:S04]  /*8e00*/  SHFL.IDX PT, R4, R6, 0x1, 0x1c1f ;  /* 0x003c1f0006047f89 */ /* 0x0044e800000e0000 */
[----:B----4-:R2:W4:Y:S02]  /*8e10*/  SHFL.IDX PT, R0, R12, 0x1, 0x1c1f ;  /* 0x003c1f000c007f89 */ /* 0x01052400000e0000 */
.L_x_1760:
[----:B------:R-:W-:Y:S01]  /*8e20*/  IADD3 R2, R5, 0x20, RZ ;  /* 0x0000002005027810 */ /* 0x000fe20007ffe0ff */
[----:B------:R-:W-:Y:S03]  /*8e30*/  BSSY B0, `(.L_x_1594) ;  /* 0x0000015000007945 */ /* 0x000fe60003800000 */
[----:B------:R-:W-:-:S13]  /*8e40*/  ISETP.GE.AND P0, PT, R2, R38, PT ;  /* 0x000000260200720c */ /* 0x000fda0003f06270 */
[----:B------:R-:W-:Y:S05]  /*8e50*/  @P0 BRA `(.L_x_1595) ;  /* 0x0000012000000947 */ /* 0x000fea0003800000 */
[----:B--2---:R-:W2:Y:S04]  /*8e60*/  LDL.64 R18, [R1] ;  /* 0x0000000001127983 */ /* 0x004ea80000100a00 */
[----:B----4-:R-:W4:Y:S04]  /*8e70*/  LDL R15, [R1+0x8] ;  /* 0x00000800010f7983 */ /* 0x010f280000100800 */
[----:B---3--:R-:W3:Y:S04]  /*8e80*/  LDL R14, [R1+0x14] ;  /* 0x00001400010e7983 */ /* 0x008ee80000100800 */
[----:B------:R-:W3:Y:S04]  /*8e90*/  LDL R17, [R1+0x88] ;  /* 0x0000880001117983 */ /* 0x000ee80000100800 */
[----:B------:R-:W3:Y:S01]  /*8ea0*/  LDL R16, [R1+0x84] ;  /* 0x0000840001107983 */ /* 0x000ee20000100800 */
[----:B------:R-:W-:-:S02]  /*8eb0*/  LEA R8, P1, R252, R0, 0x1 ;  /* 0x00000000fc087211 */ /* 0x000fc400078208ff */
[CC--:B--2---:R-:W-:Y:S02]  /*8ec0*/  LEA R10, P2, R18.reuse, R0.reuse, 0x1 ;  /* 0x00000000120a7211 */ /* 0x0c4fe400078408ff */
[----:B----4-:R-:W-:Y:S02]  /*8ed0*/  LEA R2, P0, R15, R0, 0x1 ;  /* 0x000000000f027211 */ /* 0x010fe400078008ff */
[-C--:B------:R-:W-:Y:S01]  /*8ee0*/  LEA.HI.X R11, R18, R4.reuse, R19, 0x1, P2 ;  /* 0x00000004120b7211 */ /* 0x080fe200010f0c13 */
[----:B---3--:R-:W-:Y:S01]  /*8ef0*/  IMAD.SHL.U32 R0, R14, 0x2, RZ ;  /* 0x000000020e007824 */ /* 0x008fe200078e00ff */
        /* <DEDUP_REMOVED lines=8> */
.L_x_1595:
[----:B------:R-:W-:Y:S05]  /*8f80*/  BSYNC B0 ;  /* 0x0000000000007941 */ /* 0x000fea0003800000 */
.L_x_1594:
[----:B------:R-:W-:Y:S05]  /*8f90*/  BRA.DIV ~URZ, `(.L_x_1596) ;  /* 0x00016c727f007947 */ /* 0x000fea000b800000 */
[----:B---3--:R3:W1:Y:S02]  /*8fa0*/  SHFL.IDX PT, R4, R6, 0x2, 0x1c1f ;  /* 0x005c1f0006047f89 */ /* 0x00866400000e0000 */
.L_x_1761:
[----:B------:R-:W-:Y:S05]  /*8fb0*/  BRA.DIV ~URZ, `(.L_x_1597) ;  /* 0x00016cc27f007947 */ /* 0x000fea000b800000 */
[----:B--2-4-:R2:W4:Y:S02]  /*8fc0*/  SHFL.IDX PT, R0, R12, 0x2, 0x1c1f ;  /* 0x005c1f000c007f89 */ /* 0x01452400000e0000 */
.L_x_1762:
        /* <DEDUP_REMOVED lines=10> */
[CC--:B--2---:R-:W-:Y:S02]  /*9070*/  LEA R10, P2, R18.reuse, R0.reuse, 0x1 ;  /* 0x00000000120a7211 */ /* 0x0c4fe400078408ff */
[----:B---3--:R-:W-:Y:S02]  /*9080*/  LEA R2, P0, R15, R0, 0x1 ;  /* 0x000000000f027211 */ /* 0x008fe400078008ff */
[-C--:B-1----:R-:W-:Y:S01]  /*9090*/  LEA.HI.X R11, R18, R4.reuse, R19, 0x1, P2 ;  /* 0x00000004120b7211 */ /* 0x082fe200010f0c13 */
        /* <DEDUP_REMOVED lines=9> */
.L_x_1599:
[----:B------:R-:W-:Y:S05]  /*9130*/  BSYNC B0 ;  /* 0x0000000000007941 */ /* 0x000fea0003800000 */
.L_x_1598:
[----:B------:R-:W-:Y:S05]  /*9140*/  BRA.DIV ~URZ, `(.L_x_1600) ;  /* 0x00016b927f007947 */ /* 0x000fea000b800000 */
[----:B-1----:R1:W2:Y:S04]  /*9150*/  SHFL.IDX PT, R4, R6, 0x3, 0x1c1f ;  /* 0x007c1f0006047f89 */ /* 0x0022a800000e0000 */
[----:B----4-:R1:W4:Y:S02]  /*9160*/  SHFL.IDX PT, R0, R12, 0x3, 0x1c1f ;  /* 0x007c1f000c007f89 */ /* 0x01032400000e0000 */
.L_x_1763:
[----:B---3--:R-:W3:Y:S04]  /*9170*/  LDL.64 R120, [R1] ;  /* 0x0000000001787983 */ /* 0x008ee80000100a00 */
[----:B----4-:R-:W4:Y:S04]  /*9180*/  LDL R110, [R1+0x8] ;  /* 0x00000800016e7983 */ /* 0x010f280000100800 */
[----:B--2---:R-:W2:Y:S04]  /*9190*/  LDL R118, [R1+0x14] ;  /* 0x0000140001767983 */ /* 0x004ea80000100800 */
[----:B------:R-:W2:Y:S04]  /*91a0*/  LDL R116, [R1+0x88] ;  /* 0x0000880001747983 */ /* 0x000ea80000100800 */
[----:B------:R-:W2:Y:S01]  /*91b0*/  LDL R111, [R1+0x84] ;  /* 0x00008400016f7983 */ /* 0x000ea20000100800 */
[----:B------:R-:W-:-:S04]  /*91c0*/  IADD3 R2, R5, 0x60, RZ ;  /* 0x0000006005027810 */ /* 0x000fc80007ffe0ff */
[----:B------:R-:W-:-:S13]  /*91d0*/  ISETP.GE.AND P0, PT, R2, R38, PT ;  /* 0x000000260200720c */ /* 0x000fda0003f06270 */
[----:B------:R-:W-:Y:S01]  /*91e0*/  @!P0 LEA R8, P2, R252, R0, 0x1 ;  /* 0x00000000fc088211 */ /* 0x000fe200078408ff */
[----:B-----5:R-:W-:-:S05]  /*91f0*/  IMAD.WIDE.U32 R14, R13, c[0x0][0x2b0], RZ ;  /* 0x0000ac000d0e7a25 */ /* 0x020fca00078e00ff */
[----:B------:R1:W-:Y:S01]  /*9200*/  STL.64 [R1+0x40], R14 ;  /* 0x0000400e01007387 */ /* 0x0003e20000100a00 */
[----:B---3--:R-:W-:-:S04]  /*9210*/  @!P0 LEA R10, P1, R120, R0, 0x1 ;  /* 0x00000000780a8211 */ /* 0x008fc800078208ff */
[----:B------:R-:W-:Y:S02]  /*9220*/  @!P0 LEA.HI.X R11, R120, R4, R121, 0x1, P1 ;  /* 0x00000004780b8211 */ /* 0x000fe400008f0c79 */
[----:B----4-:R-:W-:Y:S01]  /*9230*/  @!P0 LEA R2, P1, R110, R0, 0x1 ;  /* 0x000000006e028211 */ /* 0x010fe200078208ff */
[----:B--2---:R-:W-:Y:S01]  /*9240*/  @!P0 IMAD.SHL.U32 R0, R118, 0x2, RZ ;  /* 0x0000000276008824 */ /* 0x004fe200078e00ff */
[----:B------:R-:W-:-:S04]  /*9250*/  @!P0 LEA.HI.X R9, R252, R4, R116, 0x1, P2 ;  /* 0x00000004fc098211 */ /* 0x000fc800010f0c74 */
[----:B------:R-:W-:Y:S01]  /*9260*/  @!PT LDS RZ, [RZ] ;  /* 0x00000000fffff984 */ /* 0x000fe20000000800 */
[----:B------:R-:W-:Y:S01]  /*9270*/  @!PT LDS RZ, [RZ] ;  /* 0x00000000fffff984 */ /* 0x000fe20000000800 */
[----:B------:R-:W-:Y:S01]  /*9280*/  @!PT LDS RZ, [RZ] ;  /* 0x00000000fffff984 */ /* 0x000fe20000000800 */
[----:B------:R2:W-:Y:S01]  /*9290*/  @!P0 LDGSTS.E.BYPASS.LTC128B.128 [R0+0x7880], [R10.64], !P5 ;  /* 0x078800000a008fae */ /* 0x0005e2000e901d48 */
[----:B------:R-:W-:-:S03]  /*92a0*/  @!P0 LEA.HI.X R3, R110, R4, R111, 0x1, P1 ;  /* 0x000000046e038211 */ /* 0x000fc600008f0c6f */
[----:B------:R2:W-:Y:S04]  /*92b0*/  @!P0 LDGSTS.E.BYPASS.LTC128B.128 [R0+0x9880], [R8.64], !P4 ;  /* 0x0988000008008fae */ /* 0x0005e8000e101d48 */
[----:B------:R2:W-:Y:S04]  /*92c0*/  @!P0 LDGSTS.E.BYPASS.LTC128B.128 [R0+0xb880], [R2.64], !P3 ;  /* 0x0b88000002008fae */ /* 0x0005e8000d901d48 */
[----:B------:R-:W0:Y:S01]  /*92d0*/  LDGDEPBAR ;  /* 0x00000000000079af */ /* 0x000e220000000000 */
[----:B--2---:R-:W-:-:S05]  /*92e0*/  SHF.R.S32.HI R0, RZ, 0x1f, R13 ;  /* 0x0000001fff007819 */ /* 0x004fca000001140d */
[----:B------:R-:W-:-:S04]  /*92f0*/  IMAD R0, R0, c[0x0][0x2b0], RZ ;  /* 0x0000ac0000007a24 */ /* 0x000fc800078e02ff */
[----:B------:R-:W-:-:S04]  /*9300*/  IMAD R0, R13, c[0x0][0x2b4], R0 ;  /* 0x0000ad000d007a24 */ /* 0x000fc800078e0200 */
[----:B-1----:R-:W-:-:S05]  /*9310*/  IMAD.IADD R6, R15, 0x1, R0 ;  /* 0x000000010f067824 */ /* 0x002fca00078e0200 */
        /* <DEDUP_REMOVED lines=8> */
[----:B------:R-:W-:Y:S01]  /*93a0*/  ISETP.NE.AND P6, PT, R0, 0x1, PT ;  /* 0x000000010000780c */ /* 0x000fe20003fc5270 */
[----:B------:R-:W-:-:S02]  /*93b0*/  IMAD.IADD R2, R251, 0x1, R134 ;  /* 0x00000001fb027824 */ /* 0x000fc400078e0286 */
[----:B------:R-:W-:-:S03]  /*93c0*/  IMAD.MOV.U32 R219, RZ, RZ, RZ ;  /* 0x000000ffffdb7224 */ /* 0x000fc600078e00ff */
[C---:B--2---:R-:W-:Y:S01]  /*93d0*/  ISETP.GE.AND P0, PT, R2.reuse, R12, PT ;  /* 0x0000000c0200720c */ /* 0x044fe20003f06270 */
[----:B---3--:R-:W-:-:S03]  /*93e0*/  IMAD.IADD R2, R2, 0x1, R16 ;  /* 0x0000000102027824 */ /* 0x008fc600078e0210 */
[----:B------:R-:W-:-:S03]  /*93f0*/  ISETP.GT.OR P0, PT, R251, 0x2f, P0 ;  /* 0x0000002ffb00780c */ /* 0x000fc60000704670 */
[----:B------:R-:W-:-:S04]  /*9400*/  @P6 IMAD.HI.U32 R3, R2, c[0x0][0x2bc], RZ ;  /* 0x0000af0002036a27 */ /* 0x000fc800078e00ff */
[----:B------:R-:W-:Y:S01]  /*9410*/  IMAD.MOV.U32 R0, RZ, RZ, R2 ;  /* 0x000000ffff007224 */ /* 0x000fe200078e0002 */
[----:B------:R-:W-:-:S05]  /*9420*/  @P6 SHF.R.U32.HI R0, RZ, c[0x0][0x2c0], R3 ;  /* 0x0000b000ff006a19 */ /* 0x000fca0000011603 */
        /* <DEDUP_REMOVED lines=14> */
[----:B------:R-:W-:Y:S01]  /*9510*/  IMAD R8, R95, c[0x0][0x1ec], R11 ;  /* 0x00007b005f087a24 */ /* 0x000fe200078e020b */
[----:B-1----:R-:W-:Y:S01]  /*9520*/  SHF.R.S32.HI R117, RZ, 0x1f, R6 ;  /* 0x0000001fff757819 */ /* 0x002fe20000011406 */
[----:B------:R-:W-:-:S03]  /*9530*/  IMAD R133, R135, -0x30, R12 ;  /* 0xffffffd087857824 */ /* 0x000fc600078e020c */
[----:B------:R-:W-:Y:S02]  /*9540*/  LEA.HI R117, R117, R6, RZ, 0x2 ;  /* 0x0000000675757211 */ /* 0x000fe400078f10ff */
[----:B------:R-:W-:Y:S02]  /*9550*/  IMNMX R6, R133, 0x30, PT ;  /* 0x0000003085067817 */ /* 0x000fe40003800200 */
[----:B------:R-:W-:-:S05]  /*9560*/  SHF.R.S32.HI R117, RZ, 0x2, R117 ;  /* 0x00000002ff757819 */ /* 0x000fca0000011475 */
[----:B------:R-:W-:-:S05]  /*9570*/  IMAD.IADD R6, R6, 0x1, -R117 ;  /* 0x0000000106067824 */ /* 0x000fca00078e0a75 */
[----:B------:R-:W-:Y:S01]  /*9580*/  ISETP.GE.AND P1, PT, R6, 0x1, PT ;  /* 0x000000010600780c */ /* 0x000fe20003f26270 */
[----:B------:R-:W-:Y:S04]  /*9590*/  STL.64 [R1+0x38], R10 ;  /* 0x0000380a01007387 */ /* 0x000fe80000100a00 */
[----:B------:R-:W-:Y:S08]  /*95a0*/  STL [R1+0x48], R8 ;  /* 0x0000480801007387 */ /* 0x000ff00000100800 */
[----:B------:R-:W-:-:S02]  /*95b0*/  @P1 ISETP.GE.AND P2, PT, R120, c[0x0][0x1d4], PT ;  /* 0x0000750078001a0c */ /* 0x000fc40003f46270 */
[----:B------:R-:W-:Y:S02]  /*95c0*/  @P1 ISETP.GE.AND P4, PT, R252, c[0x0][0x1d4], PT ;  /* 0x00007500fc001a0c */ /* 0x000fe40003f86270 */
        /* <DEDUP_REMOVED lines=14> */
[----:B------:R-:W-:Y:S01]  /*96b0*/  @P1 LEA R10, P3, R252, R3, 0x1 ;  /* 0x00000003fc0a1211 */ /* 0x000fe200078608ff */
[----:B----4-:R-:W-:Y:S01]  /*96c0*/  @P1 IMAD.SHL.U32 R0, R118, 0x2, RZ ;  /* 0x0000000276001824 */ /* 0x010fe200078e00ff */
[----:B------:R-:W-:-:S04]  /*96d0*/  ISETP.GE.AND P0, PT, R6, 0x21, PT ;  /* 0x000000210600780c */ /* 0x000fc80003f06270 */
[----:B------:R1:W-:Y:S01]  /*96e0*/  @P1 LDGSTS.E.BYPASS.LTC128B.128 [R0+0x3c80], [R8.64], !P2 ;  /* 0x03c8000008001fae */ /* 0x0003e2000d101d48 */
[----:B------:R-:W-:Y:S02]  /*96f0*/  @P1 ISETP.GE.AND P2, PT, R110, c[0x0][0x1d4], PT ;  /* 0x000075006e001a0c */ /* 0x000fe40003f46270 */
[----:B------:R-:W-:-:S05]  /*9700*/  @P1 LEA.HI.X R11, R252, R4, R116, 0x1, P3 ;  /* 0x00000004fc0b1211 */ /* 0x000fca00018f0c74 */
[----:B------:R3:W-:Y:S01]  /*9710*/  @P1 LDGSTS.E.BYPASS.LTC128B.128 [R0+0x4880], [R10.64], !P4 ;  /* 0x048800000a001fae */ /* 0x0007e2000e101d48 */
[----:B------:R-:W-:Y:S02]  /*9720*/  @P0 ISETP.GE.AND P4, PT, R120, c[0x0][0x1d4], PT ;  /* 0x0000750078000a0c */ /* 0x000fe40003f86270 */
[----:B-1----:R-:W-:-:S04]  /*9730*/  @P1 LEA R8, P3, R110, R3, 0x1 ;  /* 0x000000036e081211 */ /* 0x002fc800078608ff */
[----:B------:R-:W-:Y:S02]  /*9740*/  @P1 LEA.HI.X R9, R110, R4, R111, 0x1, P3 ;  /* 0x000000046e091211 */ /* 0x000fe400018f0c6f */
[----:B------:R-:W-:-:S03]  /*9750*/  @P0 ISETP.GE.AND P3, PT, R252, c[0x0][0x1d4], PT ;  /* 0x00007500fc000a0c */ /* 0x000fc60003f66270 */
[----:B------:R1:W-:Y:S01]  /*9760*/  @P1 LDGSTS.E.BYPASS.LTC128B.128 [R0+0x5480], [R8.64], !P2 ;  /* 0x0548000008001fae */ /* 0x0003e2000d101d48 */
[----:B------:R-:W-:Y:S02]  /*9770*/  @P0 ISETP.GE.AND P2, PT, R110, c[0x0][0x1d4], PT ;  /* 0x000075006e000a0c */ /* 0x000fe40003f46270 */
[----:B---3--:R-:W-:-:S04]  /*9780*/  @P0 LEA R10, P5, R120, R2, 0x1 ;  /* 0x00000002780a0211 */ /* 0x008fc800078a08ff */
[----:B-----5:R-:W-:Y:S02]  /*9790*/  @P0 LEA.HI.X R11, R120, R5, R121, 0x1, P5 ;  /* 0x00000005780b0211 */ /* 0x020fe400028f0c79 */
[----:B-1----:R-:W-:Y:S01]  /*97a0*/  @P0 LEA R8, P1, R252, R2, 0x1 ;  /* 0x00000002fc080211 */ /* 0x002fe200078208ff */
[----:B------:R-:W-:-:S03]  /*97b0*/  @P0 IMAD.SHL.U32 R0, R118, 0x2, RZ ;  /* 0x0000000276000824 */ /* 0x000fc600078e00ff */
[-C--:B------:R-:W-:Y:S02]  /*97c0*/  @P0 LEA.HI.X R9, R252, R5.reuse, R116, 0x1, P1 ;  /* 0x00000005fc090211 */ /* 0x080fe400008f0c74 */
[C---:B------:R-:W-:Y:S01]  /*97d0*/  @P0 LEA R2, P1, R110.reuse, R2, 0x1 ;  /* 0x000000026e020211 */ /* 0x040fe200078208ff */
[----:B------:R1:W-:Y:S03]  /*97e0*/  @P0 LDGSTS.E.BYPASS.LTC128B.128 [R0+0x4480], [R10.64], !P4 ;  /* 0x044800000a000fae */ /* 0x0003e6000e101d48 */
[----:B------:R-:W-:Y:S01]  /*97f0*/  @P0 LEA.HI.X R3, R110, R5, R111, 0x1, P1 ;  /* 0x000000056e030211 */ /* 0x000fe200008f0c6f */
        /* <DEDUP_REMOVED lines=8> */
.L_x_1601:
[----:B------:R-:W2:Y:S01]  /*9880*/  LDL R119, [R1+0x60] ;  /* 0x0000600001777983 */ /* 0x000ea20000100800 */
[----:B------:R-:W-:Y:S01]  /*9890*/  ULDC.U8 UR4, c[0x0][0x298] ;  /* 0x0000a60000047ab9 */ /* 0x000fe20000000000 */
[----:B-1----:R-:W-:Y:S01]  /*98a0*/  SHF.R.S32.HI R0, RZ, 0x1f, R129 ;  /* 0x0000001fff007819 */ /* 0x002fe20000011481 */
        /* <DEDUP_REMOVED lines=60> */
[----:B------:R-:W-:-:S11]  /*9c70*/  ISETP.GE.AND P2, PT, R166, c[0x0][0x27c], PT ;  /* 0x00009f00a6007a0c */ /* 0x000fd60003f46270 */
[C---:B------:R-:W-:Y:S01]  /*9c80*/  @!P0 IMAD.SHL.U32 R0, R169.reuse, 0x2, RZ ;  /* 0x00000002a9008824 */ /* 0x040fe200078e00ff */
[----:B-----5:R-:W-:Y:S01]  /*9c90*/  @!P0 SHF.L.U64.HI R6, R169, 0x1, R82 ;  /* 0x00000001a9068819 */ /* 0x020fe20000010252 */
[----:B------:R-:W-:Y:S01]  /*9ca0*/  CS2R R24, SRZ ;  /* 0x0000000000187805 */ /* 0x000fe2000001ff00 */
[----:B------:R-:W-:Y:S02]  /*9cb0*/  @!P2 IMAD.SHL.U32 R14, R166, 0x2, RZ ;  /* 0x00000002a60ea824 */ /* 0x000fe400078e00ff */
[-C--:B---3--:R-:W-:Y:S02]  /*9cc0*/  @!P0 IADD3 R8, P3, R4, R0.reuse, RZ ;  /* 0x0000000004088210 */ /* 0x088fe40007f7e0ff */
[----:B------:R-:W-:-:S03]  /*9cd0*/  @!P0 IADD3 R12, P1, R2, R0, RZ ;  /* 0x00000000020c8210 */ /* 0x000fc60007f3e0ff */
[--C-:B----4-:R-:W-:Y:S01]  /*9ce0*/  @!P0 IMAD.X R9, R5, 0x1, R6.reuse, P3 ;  /* 0x0000000105098824 */ /* 0x110fe200018e0606 */
[----:B------:R-:W-:Y:S01]  /*9cf0*/  ISETP.GE.AND P3, PT, R168, c[0x0][0x27c], PT ;  /* 0x00009f00a8007a0c */ /* 0x000fe20003f66270 */
[----:B-1----:R-:W-:Y:S01]  /*9d00*/  @!P0 IMAD.X R13, R3, 0x1, R6, P1 ;  /* 0x00000001030d8824 */ /* 0x002fe200008e0606 */
[----:B------:R-:W-:Y:S02]  /*9d10*/  ISETP.GE.AND P1, PT, R115, c[0x0][0x27c], PT ;  /* 0x00009f0073007a0c */ /* 0x000fe40003f26270 */
[----:B------:R1:W5:Y:S01]  /*9d20*/  @!P0 LD.E.64 R26, [R8.64] ;  /* 0x00000008081a8980 */ /* 0x000362000c101b00 */
[----:B------:R-:W-:Y:S02]  /*9d30*/  @!P2 SHF.L.U64.HI R0, R166, 0x1, R81 ;  /* 0x00000001a600a819 */ /* 0x000fe40000010251 */
[----:B------:R-:W-:Y:S01]  /*9d40*/  @!P2 IADD3 R10, P4, R4, R14, RZ ;  /* 0x0000000e040aa210 */ /* 0x000fe20007f9e0ff */
[----:B------:R2:W5:Y:S01]  /*9d50*/  @!P0 LD.E.64 R24, [R12.64] ;  /* 0x000000080c188980 */ /* 0x000562000c101b00 */
[----:B------:R-:W-:Y:S01]  /*9d60*/  CS2R R28, SRZ ;  /* 0x00000000001c7805 */ /* 0x000fe2000001ff00 */
[----:B------:R-:W-:-:S02]  /*9d70*/  CS2R R32, SRZ ;  /* 0x0000000000207805 */ /* 0x000fc4000001ff00 */
[----:B------:R-:W-:Y:S01]  /*9d80*/  @!P2 IMAD.X R11, R5, 0x1, R0, P4 ;  /* 0x00000001050ba824 */ /* 0x000fe200020e0600 */
[----:B------:R-:W-:-:S04]  /*9d90*/  @!P3 SHF.L.U64.HI R6, R168, 0x1, R80 ;  /* 0x00000001a806b819 */ /* 0x000fc80000010250 */
[----:B------:R3:W5:Y:S01]  /*9da0*/  @!P2 LD.E.64 R32, [R10.64] ;  /* 0x000000080a20a980 */ /* 0x000762000c101b00 */
[----:B-1----:R-:W-:-:S05]  /*9db0*/  @!P2 IADD3 R8, P0, R2, R14, RZ ;  /* 0x0000000e0208a210 */ /* 0x002fca0007f1e0ff */
[----:B------:R-:W-:Y:S02]  /*9dc0*/  @!P2 IMAD.X R9, R3, 0x1, R0, P0 ;  /* 0x000000010309a824 */ /* 0x000fe400000e0600 */
[----:B------:R-:W-:-:S03]  /*9dd0*/  @!P3 IMAD.SHL.U32 R0, R168, 0x2, RZ ;  /* 0x00000002a800b824 */ /* 0x000fc600078e00ff */
[----:B------:R1:W5:Y:S02]  /*9de0*/  @!P2 LD.E.64 R28, [R8.64] ;  /* 0x00000008081ca980 */ /* 0x000364000c101b00 */
[----:B------:R-:W-:-:S05]  /*9df0*/  @!P3 IADD3 R18, P0, R4, R0, RZ ;  /* 0x000000000412b210 */ /* 0x000fca0007f1e0ff */
[----:B------:R-:W-:Y:S01]  /*9e00*/  @!P3 IMAD.X R19, R5, 0x1, R6, P0 ;  /* 0x000000010513b824 */ /* 0x000fe200000e0606 */
[----:B------:R-:W-:Y:S01]  /*9e10*/  @!P3 IADD3 R16, P2, R2, R0, RZ ;  /* 0x000000000210b210 */ /* 0x000fe20007f5e0ff */
[C---:B-1----:R-:W-:Y:S01]  /*9e20*/  @!P1 IMAD.SHL.U32 R8, R115.reuse, 0x2, RZ ;  /* 0x0000000273089824 */ /* 0x042fe200078e00ff */
[----:B------:R-:W-:-:S04]  /*9e30*/  @!P1 SHF.L.U64.HI R9, R115, 0x1, R79 ;  /* 0x0000000173099819 */ /* 0x000fc8000001024f */
[----:B------:R-:W-:-:S05]  /*9e40*/  @!P1 IADD3 R14, P0, R4, R8, RZ ;  /* 0x00000008040e9210 */ /* 0x000fca0007f1e0ff */
[----:B------:R-:W-:Y:S01]  /*9e50*/  @!P1 IMAD.X R15, R5, 0x1, R9, P0 ;  /* 0x00000001050f9824 */ /* 0x000fe200000e0609 */
[----:B--2---:R-:W-:Y:S01]  /*9e60*/  @!P1 IADD3 R12, P0, R2, R8, RZ ;  /* 0x00000008020c9210 */ /* 0x004fe20007f1e0ff */
[----:B------:R-:W-:Y:S01]  /*9e70*/  @!P3 IMAD.X R17, R3, 0x1, R6, P2 ;  /* 0x000000010311b824 */ /* 0x000fe200010e0606 */
[----:B------:R-:W-:-:S03]  /*9e80*/  ISETP.GE.AND P2, PT, R164, c[0x0][0x27c], PT ;  /* 0x00009f00a4007a0c */ /* 0x000fc60003f46270 */
[----:B------:R-:W-:Y:S01]  /*9e90*/  @!P1 IMAD.X R13, R3, 0x1, R9, P0 ;  /* 0x00000001030d9824 */ /* 0x000fe200000e0609 */
[----:B------:R-:W-:Y:S01]  /*9ea0*/  ISETP.GE.AND P0, PT, R167, c[0x0][0x27c], PT ;  /* 0x00009f00a7007a0c */ /* 0x000fe20003f06270 */
[----:B---3--:R-:W-:Y:S01]  /*9eb0*/  CS2R R10, SRZ ;  /* 0x00000000000a7805 */ /* 0x008fe2000001ff00 */
[----:B------:R-:W-:-:S07]  /*9ec0*/  CS2R R8, SRZ ;  /* 0x0000000000087805 */ /* 0x000fce000001ff00 */
[----:B------:R-:W-:-:S04]  /*9ed0*/  @!P2 IMAD.WIDE R22, R164, 0x2, R4 ;  /* 0x00000002a416a825 */ /* 0x000fc800078e0204 */
[----:B------:R-:W-:Y:S01]  /*9ee0*/  @!P2 IMAD.WIDE R20, R164, 0x2, R2 ;  /* 0x00000002a414a825 */ /* 0x000fe200078e0202 */
[----:B------:R1:W5:Y:S03]  /*9ef0*/  @!P2 LD.E.64 R10, [R22.64] ;  /* 0x00000008160aa980 */ /* 0x000366000c101b00 */
        /* <DEDUP_REMOVED lines=10> */
[----:B------:R-:W-:Y:S01]  /*9fa0*/  CS2R R46, SRZ ;  /* 0x00000000002e7805 */ /* 0x000fe2000001ff00 */
[----:B------:R-:W-:Y:S01]  /*9fb0*/  CS2R R48, SRZ ;  /* 0x0000000000307805 */ /* 0x000fe2000001ff00 */
[----:B------:R-:W-:Y:S01]  /*9fc0*/  @!P0 IMAD.X R3, R3, 0x1, R6, P2 ;  /* 0x0000000103038824 */ /* 0x000fe200010e0606 */
[----:B------:R1:W5:Y:S04]  /*9fd0*/  @!P3 LD.E.64 R34, [R18.64] ;  /* 0x000000081222b980 */ /* 0x000368000c101b00 */
[----:B------:R1:W5:Y:S04]  /*9fe0*/  @!P3 LD.E.64 R36, [R16.64] ;  /* 0x000000081024b980 */ /* 0x000368000c101b00 */
[----:B------:R1:W5:Y:S04]  /*9ff0*/  @!P1 LD.E.64 R40, [R14.64] ;  /* 0x000000080e289980 */ /* 0x000368000c101b00 */
[----:B------:R1:W5:Y:S04]  /*a000*/  @!P1 LD.E.64 R42, [R12.64] ;  /* 0x000000080c2a9980 */ /* 0x000368000c101b00 */
[----:B------:R1:W5:Y:S04]  /*a010*/  @!P0 LD.E.64 R46, [R4.64] ;  /* 0x00000008042e8980 */ /* 0x000368000c101b00 */
[----:B------:R1:W5:Y:S02]  /*a020*/  @!P0 LD.E.64 R48, [R2.64] ;  /* 0x0000000802308980 */ /* 0x000364000c101b00 */
.L_x_1605:
[----:B--2---:R-:W-:Y:S05]  /*a030*/  BSYNC B0 ;  /* 0x0000000000007941 */ /* 0x004fea0003800000 */
.L_x_1604:
        /* <DEDUP_REMOVED lines=58> */
[----:B------:R-:W-:-:S11]  /*a3e0*/  ISETP.GE.AND P2, PT, R166, c[0x0][0x27c], PT ;  /* 0x00009f00a6007a0c */ /* 0x000fd60003f46270 */
[C---:B------:R-:W-:Y:S01]  /*a3f0*/  @!P0 IMAD.SHL.U32 R0, R169.reuse, 0x2, RZ ;  /* 0x00000002a9008824 */ /* 0x040fe200078e00ff */
[----:B------:R-:W-:Y:S01]  /*a400*/  @!P0 SHF.L.U64.HI R6, R169, 0x1, R82 ;  /* 0x00000001a9068819 */ /* 0x000fe20000010252 */
[----:B------:R-:W-:Y:S01]  /*a410*/  CS2R R50, SRZ ;  /* 0x0000000000327805 */ /* 0x000fe2000001ff00 */
[----:B------:R-:W-:Y:S02]  /*a420*/  @!P2 IMAD.SHL.U32 R18, R166, 0x2, RZ ;  /* 0x00000002a612a824 */ /* 0x000fe400078e00ff */
[-C--:B------:R-:W-:Y:S02]  /*a430*/  @!P0 IADD3 R12, P3, R4, R0.reuse, RZ ;  /* 0x00000000040c8210 */ /* 0x080fe40007f7e0ff */
[----:B------:R-:W-:-:S03]  /*a440*/  @!P0 IADD3 R16, P1, R2, R0, RZ ;  /* 0x0000000002108210 */ /* 0x000fc60007f3e0ff */
[--C-:B------:R-:W-:Y:S01]  /*a450*/  @!P0 IMAD.X R13, R5, 0x1, R6.reuse, P3 ;  /* 0x00000001050d8824 */ /* 0x100fe200018e0606 */
[----:B------:R-:W-:Y:S01]  /*a460*/  ISETP.GE.AND P3, PT, R168, c[0x0][0x27c], PT ;  /* 0x00009f00a8007a0c */ /* 0x000fe20003f66270 */
[----:B------:R-:W-:Y:S01]  /*a470*/  @!P0 IMAD.X R17, R3, 0x1, R6, P1 ;  /* 0x0000000103118824 */ /* 0x000fe200008e0606 */
[----:B------:R-:W-:Y:S02]  /*a480*/  ISETP.GE.AND P1, PT, R115, c[0x0][0x27c], PT ;  /* 0x00009f0073007a0c */ /* 0x000fe40003f26270 */
[----:B------:R1:W5:Y:S01]  /*a490*/  @!P0 LD.E.64 R52, [R12.64] ;  /* 0x000000080c348980 */ /* 0x000362000c101b00 */
[----:B------:R-:W-:Y:S02]  /*a4a0*/  @!P2 SHF.L.U64.HI R0, R166, 0x1, R81 ;  /* 0x00000001a600a819 */ /* 0x000fe40000010251 */
[----:B------:R-:W-:Y:S01]  /*a4b0*/  @!P2 IADD3 R14, P4, R4, R18, RZ ;  /* 0x00000012040ea210 */ /* 0x000fe20007f9e0ff */
[----:B------:R2:W5:Y:S01]  /*a4c0*/  @!P0 LD.E.64 R50, [R16.64] ;  /* 0x0000000810328980 */ /* 0x000562000c101b00 */
[----:B------:R-:W-:Y:S01]  /*a4d0*/  CS2R R56, SRZ ;  /* 0x0000000000387805 */ /* 0x000fe2000001ff00 */
[----:B------:R-:W-:-:S02]  /*a4e0*/  CS2R R54, SRZ ;  /* 0x0000000000367805 */ /* 0x000fc4000001ff00 */
[----:B------:R-:W-:-:S03]  /*a4f0*/  @!P2 IMAD.X R15, R5, 0x1, R0, P4 ;  /* 0x00000001050fa824 */ /* 0x000fc600020e0600 */
[----:B------:R-:W-:Y:S02]  /*a500*/  @!P1 IMAD.SHL.U32 R6, R115, 0x2, RZ ;  /* 0x0000000273069824 */ /* 0x000fe400078e00ff */
[----:B------:R3:W5:Y:S01]  /*a510*/  @!P2 LD.E.64 R54, [R14.64] ;  /* 0x000000080e36a980 */ /* 0x000762000c101b00 */
[----:B-1----:R-:W-:-:S05]  /*a520*/  @!P2 IADD3 R12, P0, R2, R18, RZ ;  /* 0x00000012020ca210 */ /* 0x002fca0007f1e0ff */
[----:B------:R-:W-:Y:S02]  /*a530*/  @!P2 IMAD.X R13, R3, 0x1, R0, P0 ;  /* 0x00000001030da824 */ /* 0x000fe400000e0600 */
[----:B------:R-:W-:-:S03]  /*a540*/  @!P3 IMAD.SHL.U32 R0, R168, 0x2, RZ ;  /* 0x00000002a800b824 */ /* 0x000fc600078e00ff */
[----:B------:R1:W5:Y:S02]  /*a550*/  @!P2 LD.E.64 R56, [R12.64] ;  /* 0x000000080c38a980 */ /* 0x000364000c101b00 */
[-C--:B------:R-:W-:Y:S02]  /*a560*/  @!P3 IADD3 R18, P0, R4, R0.reuse, RZ ;  /* 0x000000000412b210 */ /* 0x080fe40007f1e0ff */
[----:B--2---:R-:W-:Y:S02]  /*a570*/  @!P3 IADD3 R16, P2, R2, R0, RZ ;  /* 0x000000000210b210 */ /* 0x004fe40007f5e0ff */
[----:B-1----:R-:W-:Y:S02]  /*a580*/  @!P3 SHF.L.U64.HI R12, R168, 0x1, R80 ;  /* 0x00000001a80cb819 */ /* 0x002fe40000010250 */
[----:B------:R-:W-:-:S03]  /*a590*/  @!P1 SHF.L.U64.HI R13, R115, 0x1, R79 ;  /* 0x00000001730d9819 */ /* 0x000fc6000001024f */
[--C-:B------:R-:W-:Y:S01]  /*a5a0*/  @!P3 IMAD.X R19, R5, 0x1, R12.reuse, P0 ;  /* 0x000000010513b824 */ /* 0x100fe200000e060c */
[----:B---3--:R-:W-:Y:S01]  /*a5b0*/  @!P1 IADD3 R14, P0, R4, R6, RZ ;  /* 0x00000006040e9210 */ /* 0x008fe20007f1e0ff */
[----:B------:R-:W-:-:S04]  /*a5c0*/  @!P3 IMAD.X R17, R3, 0x1, R12, P2 ;  /* 0x000000010311b824 */ /* 0x000fc800010e060c */
[----:B------:R-:W-:Y:S01]  /*a5d0*/  @!P1 IMAD.X R15, R5, 0x1, R13, P0 ;  /* 0x00000001050f9824 */ /* 0x000fe200000e060d */
[----:B------:R-:W-:Y:S02]  /*a5e0*/  @!P1 IADD3 R12, P0, R2, R6, RZ ;  /* 0x00000006020c9210 */ /* 0x000fe40007f1e0ff */
[----:B------:R-:W-:-:S03]  /*a5f0*/  ISETP.GE.AND P2, PT, R164, c[0x0][0x27c], PT ;  /* 0x00009f00a4007a0c */ /* 0x000fc60003f46270 */
[----:B------:R-:W-:Y:S01]  /*a600*/  @!P1 IMAD.X R13, R3, 0x1, R13, P0 ;  /* 0x00000001030d9824 */ /* 0x000fe200000e060d */
[----:B------:R-:W-:Y:S01]  /*a610*/  ISETP.GE.AND P0, PT, R167, c[0x0][0x27c], PT ;  /* 0x00009f00a7007a0c */ /* 0x000fe20003f06270 */
[----:B------:R-:W-:Y:S01]  /*a620*/  CS2R R30, SRZ ;  /* 0x00000000001e7805 */ /* 0x000fe2000001ff00 */
        /* <DEDUP_REMOVED lines=15> */
[----:B------:R3:W5:Y:S01]  /*a720*/  @!P1 LD.E.64 R58, [R14.64] ;  /* 0x000000080e3a9980 */ /* 0x000762000c101b00 */
[----:B-1----:R-:W-:-:S03]  /*a730*/  CS2R R22, SRZ ;  /* 0x0000000000167805 */ /* 0x002fc6000001ff00 */
[----:B------:R3:W5:Y:S01]  /*a740*/  @!P1 LD.E.64 R60, [R12.64] ;  /* 0x000000080c3c9980 */ /* 0x000762000c101b00 */
[----:B--2---:R-:W-:-:S03]  /*a750*/  CS2R R20, SRZ ;  /* 0x0000000000147805 */ /* 0x004fc6000001ff00 */
[----:B------:R3:W5:Y:S04]  /*a760*/  @!P0 LD.E.64 R64, [R4.64] ;  /* 0x0000000804408980 */ /* 0x000768000c101b00 */
[----:B------:R3:W5:Y:S04]  /*a770*/  @!P3 LD.E.64 R22, [R16.64] ;  /* 0x000000081016b980 */ /* 0x000768000c101b00 */
[----:B------:R3:W5:Y:S04]  /*a780*/  @!P3 LD.E.64 R20, [R18.64] ;  /* 0x000000081214b980 */ /* 0x000768000c101b00 */
[----:B------:R3:W5:Y:S02]  /*a790*/  @!P0 LD.E.64 R62, [R2.64] ;  /* 0x00000008023e8980 */ /* 0x000764000c101b00 */
.L_x_1607:
[----:B---34-:R-:W-:Y:S05]  /*a7a0*/  BSYNC B0 ;  /* 0x0000000000007941 */ /* 0x018fea0003800000 */
.L_x_1606:
[----:B-----5:R-:W-:Y:S01]  /*a7b0*/  IMAD.MOV.U32 R0, RZ, RZ, R64 ;  /* 0x000000ffff007224 */ /* 0x020fe200078e0040 */
[----:B------:R-:W-:-:S04]  /*a7c0*/  DEPBAR.LE SB0, 0x1 ;  /* 0x000080400000791a */ /* 0x000fc80000000000 */
[----:B------:R-:W-:Y:S01]  /*a7d0*/  IMAD.MOV.U32 R4, RZ, RZ, R65 ;  /* 0x000000ffff047224 */ /* 0x000fe200078e0041 */
        /* <DEDUP_REMOVED lines=48> */
[----:B------:R-:W1:Y:S01]  /*aae0*/  LDS.128 R12, [R246+0x4800] ;  /* 0x00480000f60c7984 */ /* 0x000e620000000c00 */
[----:B------:R-:W-:Y:S02]  /*aaf0*/  SHF.R.U32.HI R0, RZ, 0x10, R9 ;  /* 0x00000010ff007819 */ /* 0x000fe40000011609 */
[--C-:B------:R-:W-:Y:S02]  /*ab00*/  SHF.R.U64 R17, R10, 0x10, R11.reuse ;  /* 0x000000100a117819 */ /* 0x100fe4000000120b */
[----:B------:R-:W-:Y:S02]  /*ab10*/  SHF.R.U32.HI R3, RZ, 0x10, R11 ;  /* 0x00000010ff037819 */ /* 0x000fe4000001160b */
[----:B------:R-:W-:Y:S01]  /*ab20*/  SHF.R.U64 R16, R8, 0x10, R9 ;  /* 0x0000001008107819 */ /* 0x000fe20000001209 */
[----:B------:R-:W-:Y:S02]  /*ab30*/  HADD2.F32 R17, -RZ, R17.H0_H0 ;  /* 0x20000011ff117230 */ /* 0x000fe40000004100 */
[----:B------:R-:W-:-:S02]  /*ab40*/  HADD2.F32 R18, -RZ, R3.H0_H0 ;  /* 0x20000003ff127230 */ /* 0x000fc40000004100 */
[----:B------:R-:W-:Y:S02]  /*ab50*/  HADD2.F32 R3, -RZ, R66.H0_H0 ;  /* 0x20000042ff037230 */ /* 0x000fe40000004100 */
        /* <DEDUP_REMOVED lines=34> */
.L_x_1611:
[----:B------:R-:W-:Y:S05]  /*ad80*/  BSYNC B0 ;  /* 0x0000000000007941 */ /* 0x000fea0003800000 */
.L_x_1610:
[----:B------:R-:W-:Y:S01]  /*ad90*/  ISETP.GE.AND P0, PT, R169, c[0x0][0x27c], PT ;  /* 0x00009f00a9007a0c */ /* 0x000fe20003f06270 */
[----:B------:R-:W-:-:S12]  /*ada0*/  BSSY B0, `(.L_x_1612) ;  /* 0x000002c000007945 */ /* 0x000fd80003800000 */
[----:B------:R-:W-:Y:S05]  /*adb0*/  @P0 BRA `(.L_x_1613) ;  /* 0x000002a000000947 */ /* 0x000fea0003800000 */
[----:B-1----:R-:W1:Y:S01]  /*adc0*/  LDS.128 R8, [R247+0x4800] ;  /* 0x00480000f7087984 */ /* 0x002e620000000c00 */
[----:B------:R-:W-:Y:S02]  /*add0*/  SHF.R.U32.HI R0, RZ, 0x10, R25 ;  /* 0x00000010ff007819 */ /* 0x000fe40000011619 */
[----:B------:R-:W-:Y:S02]  /*ade0*/  SHF.R.U32.HI R2, RZ, 0x10, R27 ;  /* 0x00000010ff027819 */ /* 0x000fe4000001161b */
[----:B------:R-:W-:Y:S02]  /*adf0*/  SHF.R.U64 R16, R24, 0x10, R25 ;  /* 0x0000001018107819 */ /* 0x000fe40000001219 */
[----:B------:R-:W-:Y:S01]  /*ae00*/  SHF.R.U64 R17, R26, 0x10, R27 ;  /* 0x000000101a117819 */ /* 0x000fe2000000121b */
[----:B------:R-:W-:Y:S02]  /*ae10*/  HADD2.F32 R18, -RZ, R2.H0_H0 ;  /* 0x20000002ff127230 */ /* 0x000fe40000004100 */
[----:B------:R-:W-:-:S02]  /*ae20*/  HADD2.F32 R2, -RZ, R68.H0_H0 ;  /* 0x20000044ff027230 */ /* 0x000fc40000004100 */
[--C-:B-1----:R-:W-:Y:S02]  /*ae30*/  HADD2.F32 R13, -RZ, R10.reuse.H0_H0 ;  /* 0x2000000aff0d7230 */ /* 0x102fe40000004100 */
[----:B------:R-:W-:Y:S02]  /*ae40*/  HADD2.F32 R5, -RZ, R10.H1_H1 ;  /* 0x3000000aff057230 */ /* 0x000fe40000004100 */
[--C-:B------:R-:W-:Y:S02]  /*ae50*/  HADD2.F32 R4, -RZ, R11.reuse.H1_H1 ;  /* 0x3000000bff047230 */ /* 0x100fe40000004100 */
[----:B------:R-:W-:Y:S02]  /*ae60*/  HADD2.F32 R10, -RZ, R0.H0_H0 ;  /* 0x20000000ff0a7230 */ /* 0x000fe40000004100 */
[----:B------:R-:W-:Y:S02]  /*ae70*/  HADD2.F32 R12, -RZ, R11.H0_H0 ;  /* 0x2000000bff0c7230 */ /* 0x000fe40000004100 */
[----:B------:R-:W-:-:S02]  /*ae80*/  HADD2.F32 R6, -RZ, R9.H0_H0 ;  /* 0x20000009ff067230 */ /* 0x000fc40000004100 */
[----:B------:R-:W-:Y:S01]  /*ae90*/  HADD2.F32 R3, -RZ, R9.H1_H1 ;  /* 0x30000009ff037230 */ /* 0x000fe20000004100 */
[-C--:B------:R-:W-:Y:S01]  /*aea0*/  FMUL.FTZ R9, R4, R10.reuse ;  /* 0x0000000a04097220 */ /* 0x080fe20000410000 */
[--C-:B------:R-:W-:Y:S01]  /*aeb0*/  HADD2.F32 R11, -RZ, R8.reuse.H0_H0 ;  /* 0x20000008ff0b7230 */ /* 0x100fe20000004100 */
[C---:B------:R-:W-:Y:S01]  /*aec0*/  FMUL.FTZ R10, R12.reuse, R10 ;  /* 0x0000000a0c0a7220 */ /* 0x040fe20000410000 */
[--C-:B------:R-:W-:Y:S01]  /*aed0*/  HADD2.F32 R0, -RZ, R67.reuse.H0_H0 ;  /* 0x20000043ff007230 */ /* 0x100fe20000004100 */
[-C--:B------:R-:W-:Y:S01]  /*aee0*/  FFMA.FTZ R15, R12, R18.reuse, -R9 ;  /* 0x000000120c0f7223 */ /* 0x080fe20000010809 */
[----:B------:R-:W-:Y:S01]  /*aef0*/  HADD2.F32 R8, -RZ, R8.H1_H1 ;  /* 0x30000008ff087230 */ /* 0x000fe20000004100 */
[----:B------:R-:W-:Y:S02]  /*af00*/  FFMA.FTZ R10, R4, R18, R10 ;  /* 0x00000012040a7223 */ /* 0x000fe4000001000a */
        /* <DEDUP_REMOVED lines=21> */
.L_x_1613:
[----:B------:R-:W-:Y:S05]  /*b060*/  BSYNC B0 ;  /* 0x0000000000007941 */ /* 0x000fea0003800000 */
.L_x_1612:
        /* <DEDUP_REMOVED lines=45> */
.L_x_1615:
[----:B------:R-:W-:Y:S05]  /*b340*/  BSYNC B0 ;  /* 0x0000000000007941 */ /* 0x000fea0003800000 */
.L_x_1614:
        /* <DEDUP_REMOVED lines=45> */
.L_x_1617:
[----:B------:R-:W-:Y:S05]  /*b620*/  BSYNC B0 ;  /* 0x0000000000007941 */ /* 0x000fea0003800000 */
.L_x_1616:
        /* <DEDUP_REMOVED lines=45> */
.L_x_1619:
[----:B------:R-:W-:Y:S05]  /*b900*/  BSYNC B0 ;  /* 0x0000000000007941 */ /* 0x000fea0003800000 */
.L_x_1618:
[----:B------:R-:W-:-:S13]  /*b910*/  ISETP.GE.AND P0, PT, R167, c[0x0][0x27c], PT ;  /* 0x00009f00a7007a0c */ /* 0x000fda0003f06270 */
[----:B------:R-:W-:Y:S05]  /*b920*/  @P0 BRA `(.L_x_1609) ;  /* 0x000002a000000947 */ /* 0x000fea0003800000 */
[----:B-1----:R-:W1:Y:S01]  /*b930*/  LDS.128 R8, [R247+0x8800] ;  /* 0x00880000f7087984 */ /* 0x002e620000000c00 */
[----:B------:R-:W-:Y:S02]  /*b940*/  SHF.R.U32.HI R0, RZ, 0x10, R49 ;  /* 0x00000010ff007819 */ /* 0x000fe40000011631 */
[----:B------:R-:W-:Y:S02]  /*b950*/  SHF.R.U32.HI R2, RZ, 0x10, R47 ;  /* 0x00000010ff027819 */ /* 0x000fe4000001162f */
[----:B------:R-:W-:Y:S02]  /*b960*/  SHF.R.U64 R15, R48, 0x10, R49 ;  /* 0x00000010300f7819 */ /* 0x000fe40000001231 */
[----:B------:R-:W-:Y:S01]  /*b970*/  SHF.R.U64 R16, R46, 0x10, R47 ;  /* 0x000000102e107819 */ /* 0x000fe2000000122f */
[----:B------:R-:W-:Y:S02]  /*b980*/  HADD2.F32 R18, -RZ, R2.H0_H0 ;  /* 0x20000002ff127230 */ /* 0x000fe40000004100 */
[----:B------:R-:W-:-:S02]  /*b990*/  HADD2.F32 R2, -RZ, R77.H1_H1 ;  /* 0x3000004dff027230 */ /* 0x000fc40000004100 */
        /* <DEDUP_REMOVED lines=8> */
[----:B------:R-:W-:Y:S01]  /*ba20*/  HADD2.F32 R11, -RZ, R8.H0_H0 ;  /* 0x20000008ff0b7230 */ /* 0x000fe20000004100 */
[C---:B------:R-:W-:Y:S01]  /*ba30*/  FMUL.FTZ R10, R12.reuse, R10 ;  /* 0x0000000a0c0a7220 */ /* 0x040fe20000410000 */
[----:B------:R-:W-:Y:S01]  /*ba40*/  HADD2.F32 R0, -RZ, R76.H0_H0 ;  /* 0x2000004cff007230 */ /* 0x000fe20000004100 */
        /* <DEDUP_REMOVED lines=24> */
.L_x_1609:
[----:B------:R-:W-:Y:S05]  /*bbd0*/  BSYNC B1 ;  /* 0x0000000000017941 */ /* 0x000fea0003800000 */
.L_x_1608:
[----:B------:R-:W-:-:S04]  /*bbe0*/  IADD3 R0, R114, 0x40, RZ ;  /* 0x0000004072007810 */ /* 0x000fc80007ffe0ff */
[----:B------:R-:W-:-:S13]  /*bbf0*/  ISETP.GE.AND P0, PT, R0, R19, PT ;  /* 0x000000130000720c */ /* 0x000fda0003f06270 */
[----:B------:R-:W-:Y:S05]  /*bc00*/  @P0 BRA `(.L_x_1620) ;  /* 0x0000452000000947 */ /* 0x000fea0003800000 */
        /* <DEDUP_REMOVED lines=45> */
.L_x_1622:
[----:B------:R-:W-:Y:S05]  /*bee0*/  BSYNC B0 ;  /* 0x0000000000007941 */ /* 0x000fea0003800000 */
.L_x_1621:
        /* <DEDUP_REMOVED lines=20> */
[----:B------:R-:W-:Y:S01]  /*c030*/  HADD2.F32 R0, -RZ, R77.H0_H0 ;  /* 0x2000004dff007230 */ /* 0x000fe20000004100 */
[-C--:B------:R-:W-:Y:S01]  /*c040*/  FFMA.FTZ R17, R12, R18.reuse, -R9 ;  /* 0x000000120c117223 */ /* 0x080fe20000010809 */
[----:B------:R-:W-:Y:S01]  /*c050*/  HADD2.F32 R8, -RZ, R8.H1_H1 ;  /* 0x30000008ff087230 */ /* 0x000fe20000004100 */
[----:B------:R-:W-:Y:S02]  /*c060*/  FFMA.FTZ R10, R4, R18, R10 ;  /* 0x00000012040a7223 */ /* 0x000fe4000001000a */
        /* <DEDUP_REMOVED lines=21> */
.L_x_1624:
[----:B------:R-:W-:Y:S05]  /*c1c0*/  BSYNC B0 ;  /* 0x0000000000007941 */ /* 0x000fea0003800000 */
.L_x_1623:
        /* <DEDUP_REMOVED lines=45> */
.L_x_1626:
[----:B------:R-:W-:Y:S05]  /*c4a0*/  BSYNC B0 ;  /* 0x0000000000007941 */ /* 0x000fea0003800000 */
.L_x_1625:
        /* <DEDUP_REMOVED lines=45> */
.L_x_1628:
[----:B------:R-:W-:Y:S05]  /*c780*/  BSYNC B0 ;  /* 0x0000000000007941 */ /* 0x000fea0003800000 */
.L_x_1627:
        /* <DEDUP_REMOVED lines=45> */
.L_x_1630:
[----:B------:R-:W-:Y:S05]  /*ca60*/  BSYNC B0 ;  /* 0x0000000000007941 */ /* 0x000fea0003800000 */
.L_x_1629:
        /* <DEDUP_REMOVED lines=45> */
.L_x_1603:
        /* <DEDUP_REMOVED lines=46> */
[----:B------:R-:W-:Y:S01]  /*d020*/  ISETP.GE.AND P1, PT, R112, c[0x0][0x27c], PT ;  /* 0x00009f0070007a0c */ /* 0x000fe20003f26270 */
[----:B------:R-:W-:Y:S01]  /*d030*/  CS2R R14, SRZ ;  /* 0x00000000000e7805 */ /* 0x000fe2000001ff00 */
[----:B------:R-:W-:Y:S01]  /*d040*/  CS2R R12, SRZ ;  /* 0x00000000000c7805 */ /* 0x000fe2000001ff00 */
[----:B------:R-:W-:Y:S01]  /*d050*/  CS2R R46, SRZ ;  /* 0x00000000002e7805 */ /* 0x000fe2000001ff00 */
[----:B------:R-:W-:-:S05]  /*d060*/  CS2R R44, SRZ ;  /* 0x00000000002c7805 */ /* 0x000fca000001ff00 */
[C---:B------:R-:W-:Y:S01]  /*d070*/  @!P0 IMAD.SHL.U32 R0, R108.reuse, 0x2, RZ ;  /* 0x000000026c008824 */ /* 0x040fe200078e00ff */
[----:B------:R-:W-:Y:S01]  /*d080*/  @!P0 SHF.L.U64.HI R8, R108, 0x1, R109 ;  /* 0x000000016c088819 */ /* 0x000fe2000001026d */
[----:B-----5:R-:W-:-:S03]  /*d090*/  @!P2 IMAD.SHL.U32 R6, R36, 0x8, RZ ;  /* 0x000000082406a824 */ /* 0x020fc600078e00ff */
[----:B---3--:R-:W-:Y:S01]  /*d0a0*/  @!P0 IADD3 R26, P3, R4, R0, RZ ;  /* 0x00000000041a8210 */ /* 0x008fe20007f7e0ff */
[----:B----4-:R-:W-:-:S03]  /*d0b0*/  @!P2 IMAD.WIDE R16, R6, 0x2, R4 ;  /* 0x000000020610a825 */ /* 0x010fc600078e0204 */
[----:B------:R-:W-:Y:S01]  /*d0c0*/  @!P0 IADD3.X R27, R5, R8, RZ, P3, !PT ;  /* 0x00000008051b8210 */ /* 0x000fe20001ffe4ff */
[----:B-1----:R-:W-:Y:S01]  /*d0d0*/  @!P2 IMAD.WIDE R10, R6, 0x2, R2 ;  /* 0x00000002060aa825 */ /* 0x002fe200078e0202 */
[----:B------:R-:W-:Y:S01]  /*d0e0*/  @!P0 IADD3 R24, P3, R2, R0, RZ ;  /* 0x0000000002188210 */ /* 0x000fe20007f7e0ff */
[----:B------:R1:W5:Y:S01]  /*d0f0*/  @!P2 LD.E.128 R20, [R16.64] ;  /* 0x000000081014a980 */ /* 0x000362000c101d00 */
[----:B------:R-:W-:Y:S01]  /*d100*/  @!P1 SHF.L.U32 R0, R35, 0x3, RZ ;  /* 0x0000000323009819 */ /* 0x000fe200000006ff */
[----:B------:R-:W-:Y:S01]  /*d110*/  CS2R R42, SRZ ;  /* 0x00000000002a7805 */ /* 0x000fe2000001ff00 */
[----:B------:R-:W-:Y:S01]  /*d120*/  CS2R R40, SRZ ;  /* 0x0000000000287805 */ /* 0x000fe2000001ff00 */
[----:B------:R-:W-:Y:S01]  /*d130*/  @!P0 IMAD.X R25, R3, 0x1, R8, P3 ;  /* 0x0000000103198824 */ /* 0x000fe200018e0608 */
[----:B------:R2:W5:Y:S01]  /*d140*/  @!P2 LD.E.128 R12, [R10.64] ;  /* 0x000000080a0ca980 */ /* 0x000562000c101d00 */
[----:B------:R-:W-:Y:S01]  /*d150*/  CS2R R18, SRZ ;  /* 0x0000000000127805 */ /* 0x000fe2000001ff00 */
[----:B------:R-:W-:Y:S01]  /*d160*/  CS2R R8, SRZ ;  /* 0x0000000000087805 */ /* 0x000fe2000001ff00 */
[----:B------:R-:W-:-:S04]  /*d170*/  @!P1 IMAD.WIDE R4, R0, 0x2, R4 ;  /* 0x0000000200049825 */ /* 0x000fc800078e0204 */
[----:B------:R-:W-:Y:S01]  /*d180*/  @!P1 IMAD.WIDE R28, R0, 0x2, R2 ;  /* 0x00000002001c9825 */ /* 0x000fe200078e0202 */
[----:B------:R3:W5:Y:S04]  /*d190*/  @!P1 LD.E.128 R44, [R4.64] ;  /* 0x00000008042c9980 */ /* 0x000768000c101d00 */
[----:B------:R3:W5:Y:S01]  /*d1a0*/  @!P1 LD.E.128 R40, [R28.64] ;  /* 0x000000081c289980 */ /* 0x000762000c101d00 */
[----:B-1----:R-:W-:Y:S01]  /*d1b0*/  CS2R R16, SRZ ;  /* 0x0000000000107805 */ /* 0x002fe2000001ff00 */
[----:B--2---:R-:W-:-:S05]  /*d1c0*/  CS2R R10, SRZ ;  /* 0x00000000000a7805 */ /* 0x004fca000001ff00 */
[----:B------:R3:W5:Y:S04]  /*d1d0*/  @!P0 LD.E.128 R16, [R26.64] ;  /* 0x000000081a108980 */ /* 0x000768000c101d00 */
[----:B------:R3:W5:Y:S02]  /*d1e0*/  @!P0 LD.E.128 R8, [R24.64] ;  /* 0x0000000818088980 */ /* 0x000764000c101d00 */
.L_x_1632:
[----:B--2---:R-:W-:Y:S05]  /*d1f0*/  BSYNC B0 ;  /* 0x0000000000007941 */ /* 0x004fea0003800000 */
.L_x_1631:
        /* <DEDUP_REMOVED lines=71> */
[----:B------:R-:W-:-:S03]  /*d670*/  @!P0 SHF.L.U64.HI R25, R108, 0x1, R109 ;  /* 0x000000016c198819 */ /* 0x000fc6000001026d */
[----:B------:R-:W-:Y:S01]  /*d680*/  @!P2 IMAD.SHL.U32 R6, R36, 0x8, RZ ;  /* 0x000000082406a824 */ /* 0x000fe200078e00ff */
[-C--:B---3--:R-:W-:Y:S01]  /*d690*/  @!P0 IADD3 R26, P3, R4, R0.reuse, RZ ;  /* 0x00000000041a8210 */ /* 0x088fe20007f7e0ff */
[----:B------:R-:W-:Y:S01]  /*d6a0*/  CS2R R78, SRZ ;  /* 0x00000000004e7805 */ /* 0x000fe2000001ff00 */
[----:B------:R-:W-:Y:S01]  /*d6b0*/  CS2R R76, SRZ ;  /* 0x00000000004c7805 */ /* 0x000fe2000001ff00 */
[----:B-1----:R-:W-:Y:S01]  /*d6c0*/  @!P2 IMAD.WIDE R32, R6, 0x2, R4 ;  /* 0x000000020620a825 */ /* 0x002fe200078e0204 */
[----:B------:R-:W-:Y:S02]  /*d6d0*/  @!P0 IADD3.X R27, R5, R25, RZ, P3, !PT ;  /* 0x00000019051b8210 */ /* 0x000fe40001ffe4ff */
[----:B------:R-:W-:Y:S01]  /*d6e0*/  @!P0 IADD3 R24, P3, R2, R0, RZ ;  /* 0x0000000002188210 */ /* 0x000fe20007f7e0ff */
[----:B------:R-:W-:Y:S01]  /*d6f0*/  CS2R R50, SRZ ;  /* 0x0000000000327805 */ /* 0x000fe2000001ff00 */
[----:B------:R-:W-:Y:S01]  /*d700*/  @!P1 SHF.L.U32 R0, R35, 0x3, RZ ;  /* 0x0000000323009819 */ /* 0x000fe200000006ff */
[----:B------:R-:W-:Y:S01]  /*d710*/  CS2R R48, SRZ ;  /* 0x0000000000307805 */ /* 0x000fe2000001ff00 */
[----:B------:R-:W-:Y:S01]  /*d720*/  CS2R R54, SRZ ;  /* 0x0000000000367805 */ /* 0x000fe2000001ff00 */
[----:B------:R-:W-:Y:S01]  /*d730*/  CS2R R52, SRZ ;  /* 0x0000000000347805 */ /* 0x000fe2000001ff00 */
[----:B----4-:R-:W-:Y:S01]  /*d740*/  @!P2 IMAD.WIDE R30, R6, 0x2, R2 ;  /* 0x00000002061ea825 */ /* 0x010fe200078e0202 */
[----:B------:R1:W5:Y:S03]  /*d750*/  @!P2 LD.E.128 R64, [R32.64] ;  /* 0x000000082040a980 */ /* 0x000366000c101d00 */
[C---:B------:R-:W-:Y:S01]  /*d760*/  @!P1 IMAD.WIDE R28, R0.reuse, 0x2, R4 ;  /* 0x00000002001c9825 */ /* 0x040fe200078e0204 */
[----:B------:R1:W5:Y:S03]  /*d770*/  @!P2 LD.E.128 R68, [R30.64] ;  /* 0x000000081e44a980 */ /* 0x000366000c101d00 */
[----:B------:R-:W-:Y:S01]  /*d780*/  @!P1 IMAD.WIDE R4, R0, 0x2, R2 ;  /* 0x0000000200049825 */ /* 0x000fe200078e0202 */
[----:B------:R1:W5:Y:S03]  /*d790*/  @!P1 LD.E.128 R80, [R28.64] ;  /* 0x000000081c509980 */ /* 0x000366000c101d00 */
[----:B------:R-:W-:Y:S01]  /*d7a0*/  @!P0 IMAD.X R25, R3, 0x1, R25, P3 ;  /* 0x0000000103198824 */ /* 0x000fe200018e0619 */
[----:B------:R1:W5:Y:S04]  /*d7b0*/  @!P1 LD.E.128 R76, [R4.64] ;  /* 0x00000008044c9980 */ /* 0x000368000c101d00 */
[----:B------:R1:W5:Y:S04]  /*d7c0*/  @!P0 LD.E.128 R48, [R26.64] ;  /* 0x000000081a308980 */ /* 0x000368000c101d00 */
[----:B------:R1:W5:Y:S02]  /*d7d0*/  @!P0 LD.E.128 R52, [R24.64] ;  /* 0x0000000818348980 */ /* 0x000364000c101d00 */
.L_x_1634:
[----:B--2---:R-:W-:Y:S05]  /*d7e0*/  BSYNC B0 ;  /* 0x0000000000007941 */ /* 0x004fea0003800000 */
.L_x_1633:
        /* <DEDUP_REMOVED lines=152> */
.L_x_1638:
[----:B------:R-:W-:Y:S05]  /*e170*/  BSYNC B0 ;  /* 0x0000000000007941 */ /* 0x000fea0003800000 */
.L_x_1637:
        /* <DEDUP_REMOVED lines=8> */
[----:B------:R-:W-:-:S02]  /*e200*/  SHF.R.U64 R56, R20, 0x10, R21 ;  /* 0x0000001014387819 */ /* 0x000fc40000001215 */
[----:B------:R-:W-:Y:S02]  /*e210*/  SHF.R.U32.HI R26, RZ, 0x10, R21 ;  /* 0x00000010ff1a7819 */ /* 0x000fe40000011615 */
[----:B------:R-:W-:Y:S02]  /*e220*/  SHF.R.U64 R39, R22, 0x10, R23 ;  /* 0x0000001016277819 */ /* 0x000fe40000001217 */
[--C-:B--2---:R-:W-:Y:S01]  /*e230*/  SHF.R.U64 R35, R14, 0x10, R15.reuse ;  /* 0x000000100e237819 */ /* 0x104fe2000000120f */
[----:B------:R-:W-:Y:S01]  /*e240*/  HADD2.F32 R58, -RZ, R26.H0_H0 ;  /* 0x2000001aff3a7230 */ /* 0x000fe20000004100 */
[----:B------:R-:W-:Y:S02]  /*e250*/  SHF.R.U32.HI R27, RZ, 0x10, R15 ;  /* 0x00000010ff1b7819 */ /* 0x000fe4000001160f */
[----:B------:R-:W-:-:S05]  /*e260*/  SHF.R.U32.HI R28, RZ, 0x10, R23 ;  /* 0x00000010ff1c7819 */ /* 0x000fca0000011617 */
        /* <DEDUP_REMOVED lines=34> */
[----:B------:R-:W-:Y:S01]  /*e490*/  FMUL.FTZ R31, R2, R16 ;  /* 0x00000010021f7220 */ /* 0x000fe20000410000 */
[----:B------:R-:W-:Y:S01]  /*e4a0*/  HADD2.F32 R10, -RZ, R19.H0_H0 ;  /* 0x20000013ff0a7230 */ /* 0x000fe20000004100 */
[----:B------:R-:W-:Y:S01]  /*e4b0*/  FMUL.FTZ R3, R22, R4 ;  /* 0x0000000416037220 */ /* 0x000fe20000410000 */
[----:B------:R-:W-:Y:S01]  /*e4c0*/  HADD2.F32 R17, -RZ, R27.H0_H0 ;  /* 0x2000001bff117230 */ /* 0x000fe20000004100 */
[----:B------:R-:W-:Y:S01]  /*e4d0*/  FFMA.FTZ R36, R2, R58, R0 ;  /* 0x0000003a02247223 */ /* 0x000fe20000010000 */
[--C-:B------:R-:W-:Y:S01]  /*e4e0*/  HADD2.F32 R0, -RZ, R86.reuse.H1_H1 ;  /* 0x30000056ff007230 */ /* 0x100fe20000004100 */
[C---:B------:R-:W-:Y:S01]  /*e4f0*/  FFMA.FTZ R33, R5.reuse, R6, R3 ;  /* 0x0000000605217223 */ /* 0x040fe20000010003 */
[----:B------:R-:W-:Y:S01]  /*e500*/  HADD2.F32 R2, -RZ, R86.H0_H0 ;  /* 0x20000056ff027230 */ /* 0x000fe20000004100 */
[----:B------:R-:W-:Y:S01]  /*e510*/  FMUL.FTZ R29, R5, R4 ;  /* 0x00000004051d7220 */ /* 0x000fe20000410000 */
[----:B------:R-:W-:Y:S01]  /*e520*/  HADD2.F32 R3, -RZ, R87.H1_H1 ;  /* 0x30000057ff037230 */ /* 0x000fe20000004100 */
[----:B------:R-:W-:Y:S01]  /*e530*/  FMUL.FTZ R5, R15, R0 ;  /* 0x000000000f057220 */ /* 0x000fe20000410000 */
[----:B------:R-:W-:Y:S01]  /*e540*/  HADD2.F32 R12, -RZ, R18.H0_H0 ;  /* 0x20000012ff0c7230 */ /* 0x000fe20000004100 */
[----:B------:R-:W-:Y:S01]  /*e550*/  FMUL.FTZ R16, R20, R2 ;  /* 0x0000000214107220 */ /* 0x000fe20000410000 */
[----:B------:R-:W-:Y:S01]  /*e560*/  HADD2.F32 R4, -RZ, R88.H0_H0 ;  /* 0x20000058ff047230 */ /* 0x000fe20000004100 */
[C---:B------:R-:W-:Y:S01]  /*e570*/  FFMA.FTZ R26, R10.reuse, R3, R5 ;  /* 0x000000030a1a7223 */ /* 0x040fe20000010005 */
[----:B------:R-:W-:Y:S01]  /*e580*/  HADD2.F32 R11, -RZ, R18.H1_H1 ;  /* 0x30000012ff0b7230 */ /* 0x000fe20000004100 */
[----:B------:R-:W-:Y:S01]  /*e590*/  FMUL.FTZ R18, R10, R0 ;  /* 0x000000000a127220 */ /* 0x000fe20000410000 */
[----:B------:R-:W-:Y:S01]  /*e5a0*/  HADD2.F32 R9, -RZ, R19.H1_H1 ;  /* 0x30000013ff097230 */ /* 0x000fe20000004100 */
[-C--:B------:R-:W-:Y:S01]  /*e5b0*/  FMUL.FTZ R0, R14, R17.reuse ;  /* 0x000000110e007220 */ /* 0x080fe20000410000 */
[----:B------:R-:W-:Y:S01]  /*e5c0*/  HADD2.F32 R5, -RZ, R38.H0_H0 ;  /* 0x20000026ff057230 */ /* 0x000fe20000004100 */
[C---:B------:R-:W-:Y:S01]  /*e5d0*/  FFMA.FTZ R34, R12.reuse, R4, R16 ;  /* 0x000000040c227223 */ /* 0x040fe20000010010 */
[----:B------:R-:W-:Y:S01]  /*e5e0*/  HADD2.F32 R10, -RZ, R35.H0_H0 ;  /* 0x20000023ff0a7230 */ /* 0x000fe20000004100 */
[C---:B------:R-:W-:Y:S01]  /*e5f0*/  FMUL.FTZ R16, R9.reuse, R17 ;  /* 0x0000001109107220 */ /* 0x040fe20000410000 */
[----:B------:R-:W-:Y:S01]  /*e600*/  HADD2.F32 R38, -RZ, R56.H0_H0 ;  /* 0x20000038ff267230 */ /* 0x000fe20000004100 */
[----:B------:R-:W-:Y:S01]  /*e610*/  FMUL.FTZ R27, R12, R2 ;  /* 0x000000020c1b7220 */ /* 0x000fe20000410000 */
[----:B------:R-:W-:Y:S01]  /*e620*/  HADD2.F32 R35, -RZ, R39.H0_H0 ;  /* 0x20000027ff237230 */ /* 0x000fe20000004100 */
[----:B------:R-:W-:-:S02]  /*e630*/  FFMA.FTZ R17, R9, R57, R0 ;  /* 0x0000003909117223 */ /* 0x000fc40000010000 */
[-C--:B------:R-:W-:Y:S02]  /*e640*/  FMUL.FTZ R2, R25, R5.reuse ;  /* 0x0000000519027220 */ /* 0x080fe40000410000 */
[-C--:B------:R-:W-:Y:S02]  /*e650*/  FMUL.FTZ R0, R23, R10.reuse ;  /* 0x0000000a17007220 */ /* 0x080fe40000410000 */
[----:B------:R-:W-:Y:S02]  /*e660*/  FMUL.FTZ R12, R13, R5 ;  /* 0x000000050d0c7220 */ /* 0x000fe40000410000 */
[----:B------:R-:W-:Y:S02]  /*e670*/  FMUL.FTZ R9, R11, R10 ;  /* 0x0000000a0b097220 */ /* 0x000fe40000410000 */
[----:B------:R-:W-:Y:S02]  /*e680*/  FFMA.FTZ R19, R13, R38, R2 ;  /* 0x000000260d137223 */ /* 0x000fe40000010002 */
[----:B------:R-:W-:Y:S01]  /*e690*/  FFMA.FTZ R28, R11, R35, R0 ;  /* 0x000000230b1c7223 */ /* 0x000fe20000010000 */
[----:B------:R-:W-:Y:S01]  /*e6a0*/  F2FP.PACK_AB R11, R17, R26 ;  /* 0x0000001a110b723e */ /* 0x000fe200000000ff */
[----:B------:R-:W-:-:S02]  /*e6b0*/  FFMA.FTZ R5, R20, R4, -R27 ;  /* 0x0000000414057223 */ /* 0x000fc4000001081b */
        /* <DEDUP_REMOVED lines=8> */
[----:B------:R-:W-:-:S02]  /*e740*/  FFMA.FTZ R2, R25, R38, -R12 ;  /* 0x0000002619027223 */ /* 0x000fc4000001080c */
[----:B------:R-:W-:Y:S01]  /*e750*/  FFMA.FTZ R4, R23, R35, -R9 ;  /* 0x0000002317047223 */ /* 0x000fe20000010809 */
[----:B------:R-:W-:Y:S02]  /*e760*/  F2FP.PACK_AB R15, R0, R3 ;  /* 0x00000003000f723e */ /* 0x000fe400000000ff */
[----:B------:R-:W-:Y:S02]  /*e770*/  F2FP.PACK_AB R12, R2, R6 ;  /* 0x00000006020c723e */ /* 0x000fe400000000ff */
[----:B------:R-:W-:Y:S02]  /*e780*/  F2FP.PACK_AB R14, R4, R5 ;  /* 0x00000005040e723e */ /* 0x000fe400000000ff */
[----:B------:R-:W-:-:S03]  /*e790*/  F2FP.PACK_AB R9, R36, R37 ;  /* 0x000000252409723e */ /* 0x000fc600000000ff */
[----:B------:R2:W-:Y:S04]  /*e7a0*/  STS.128 [R59], R12 ;  /* 0x0000000c3b007388 */ /* 0x0005e80000000c00 */
[----:B------:R2:W-:Y:S02]  /*e7b0*/  STS.128 [R30+0x6080], R8 ;  /* 0x006080081e007388 */ /* 0x0005e40000000c00 */
.L_x_1640:
[----:B------:R-:W-:Y:S05]  /*e7c0*/  BSYNC B0 ;  /* 0x0000000000007941 */ /* 0x000fea0003800000 */
.L_x_1639:
        /* <DEDUP_REMOVED lines=11> */
[----:B------:R-:W-:Y:S02]  /*e880*/  SHF.R.U32.HI R28, RZ, 0x10, R47 ;  /* 0x00000010ff1c7819 */ /* 0x000fe4000001162f */
[----:B------:R-:W-:Y:S01]  /*e890*/  SHF.R.U64 R34, R42, 0x10, R43 ;  /* 0x000000102a227819 */ /* 0x000fe2000000122b */
[----:B------:R-:W-:Y:S01]  /*e8a0*/  HADD2.F32 R24, -RZ, R25.H0_H0 ;  /* 0x20000019ff187230 */ /* 0x000fe20000004100 */
[----:B------:R-:W-:Y:S01]  /*e8b0*/  SHF.R.U64 R39, R44, 0x10, R45 ;  /* 0x000000102c277819 */ /* 0x000fe2000000122d */
[----:B------:R-:W-:Y:S01]  /*e8c0*/  HADD2.F32 R40, -RZ, R28.H0_H0 ;  /* 0x2000001cff287230 */ /* 0x000fe20000004100 */
[----:B------:R-:W-:-:S03]  /*e8d0*/  SHF.R.U64 R38, R46, 0x10, R47 ;  /* 0x000000102e267819 */ /* 0x000fc6000000122f */
        /* <DEDUP_REMOVED lines=34> */
[----:B------:R-:W-:Y:S01]  /*eb00*/  FMUL.FTZ R0, R19, R14 ;  /* 0x0000000e13007220 */ /* 0x000fe20000410000 */
[--C-:B------:R-:W-:Y:S01]  /*eb10*/  HADD2.F32 R10, -RZ, R15.reuse.H0_H0 ;  /* 0x2000000fff0a7230 */ /* 0x100fe20000004100 */
[-C--:B------:R-:W-:Y:S01]  /*eb20*/  FMUL.FTZ R3, R20, R4.reuse ;  /* 0x0000000414037220 */ /* 0x080fe20000410000 */
[----:B------:R-:W-:Y:S01]  /*eb30*/  HADD2.F32 R8, -RZ, R15.H1_H1 ;  /* 0x3000000fff087230 */ /* 0x000fe20000004100 */
[----:B------:R-:W-:Y:S01]  /*eb40*/  FFMA.FTZ R35, R2, R41, R0 ;  /* 0x0000002902237223 */ /* 0x000fe20000010000 */
[----:B------:R-:W-:Y:S01]  /*eb50*/  HADD2.F32 R0, -RZ, R90.H1_H1 ;  /* 0x3000005aff007230 */ /* 0x000fe20000004100 */
[C---:B------:R-:W-:Y:S01]  /*eb60*/  FFMA.FTZ R32, R9.reuse, R5, R3 ;  /* 0x0000000509207223 */ /* 0x040fe20000010003 */
[--C-:B------:R-:W-:Y:S01]  /*eb70*/  HADD2.F32 R3, -RZ, R92.reuse.H0_H0 ;  /* 0x2000005cff037230 */ /* 0x100fe20000004100 */
[----:B------:R-:W-:Y:S01]  /*eb80*/  FMUL.FTZ R29, R9, R4 ;  /* 0x00000004091d7220 */ /* 0x000fe20000410000 */
[----:B------:R-:W-:Y:S01]  /*eb90*/  HADD2.F32 R4, -RZ, R92.H1_H1 ;  /* 0x3000005cff047230 */ /* 0x000fe20000004100 */
[----:B------:R-:W-:-:S02]  /*eba0*/  FMUL.FTZ R9, R17, R0 ;  /* 0x0000000011097220 */ /* 0x000fc40000410000 */
[----:B------:R-:W-:Y:S01]  /*ebb0*/  FMUL.FTZ R30, R2, R14 ;  /* 0x0000000e021e7220 */ /* 0x000fe20000410000 */
[----:B------:R-:W-:Y:S01]  /*ebc0*/  HADD2.F32 R2, -RZ, R90.H0_H0 ;  /* 0x2000005aff027230 */ /* 0x000fe20000004100 */
[C---:B------:R-:W-:Y:S01]  /*ebd0*/  FFMA.FTZ R25, R10.reuse, R3, R9 ;  /* 0x000000030a197223 */ /* 0x040fe20000010009 */
[----:B------:R-:W-:Y:S01]  /*ebe0*/  HADD2.F32 R9, -RZ, R37.H0_H0 ;  /* 0x20000025ff097230 */ /* 0x000fe20000004100 */
[----:B------:R-:W-:Y:S01]  /*ebf0*/  FMUL.FTZ R15, R10, R0 ;  /* 0x000000000a0f7220 */ /* 0x000fe20000410000 */
[----:B------:R-:W-:Y:S01]  /*ec00*/  HADD2.F32 R10, -RZ, R34.H0_H0 ;  /* 0x20000022ff0a7230 */ /* 0x000fe20000004100 */
[----:B------:R-:W-:Y:S01]  /*ec10*/  FMUL.FTZ R14, R18, R2 ;  /* 0x00000002120e7220 */ /* 0x000fe20000410000 */
[----:B------:R-:W-:Y:S01]  /*ec20*/  HADD2.F32 R34, -RZ, R38.H0_H0 ;  /* 0x20000026ff227230 */ /* 0x000fe20000004100 */
[----:B------:R-:W-:Y:S02]  /*ec30*/  FMUL.FTZ R0, R16, R24 ;  /* 0x0000001810007220 */ /* 0x000fe40000410000 */
[----:B------:R-:W-:-:S02]  /*ec40*/  FMUL.FTZ R27, R12, R2 ;  /* 0x000000020c1b7220 */ /* 0x000fc40000410000 */
[-C--:B------:R-:W-:Y:S02]  /*ec50*/  FMUL.FTZ R2, R23, R9.reuse ;  /* 0x0000000917027220 */ /* 0x080fe40000410000 */
[----:B------:R-:W-:Y:S02]  /*ec60*/  FFMA.FTZ R33, R12, R4, R14 ;  /* 0x000000040c217223 */ /* 0x000fe4000001000e */
[C---:B------:R-:W-:Y:S02]  /*ec70*/  FFMA.FTZ R14, R8.reuse, R40, R0 ;  /* 0x00000028080e7223 */ /* 0x040fe40000010000 */
[----:B------:R-:W-:Y:S02]  /*ec80*/  FMUL.FTZ R12, R8, R24 ;  /* 0x00000018080c7220 */ /* 0x000fe40000410000 */
[----:B------:R-:W-:Y:S02]  /*ec90*/  FMUL.FTZ R0, R21, R10 ;  /* 0x0000000a15007220 */ /* 0x000fe40000410000 */
[----:B------:R-:W-:-:S02]  /*eca0*/  FMUL.FTZ R9, R13, R9 ;  /* 0x000000090d097220 */ /* 0x000fc40000410000 */
[----:B------:R-:W-:Y:S02]  /*ecb0*/  FFMA.FTZ R24, R13, R39, R2 ;  /* 0x000000270d187223 */ /* 0x000fe40000010002 */
[C---:B------:R-:W-:Y:S02]  /*ecc0*/  FMUL.FTZ R8, R11.reuse, R10 ;  /* 0x0000000a0b087220 */ /* 0x040fe40000410000 */
[----:B------:R-:W-:Y:S02]  /*ecd0*/  FFMA.FTZ R13, R22, R6, -R31 ;  /* 0x00000006160d7223 */ /* 0x000fe4000001081f */
[----:B------:R-:W-:Y:S02]  /*ece0*/  FFMA.FTZ R6, R20, R5, -R29 ;  /* 0x0000000514067223 */ /* 0x000fe4000001081d */
[----:B------:R-:W-:Y:S01]  /*ecf0*/  FFMA.FTZ R28, R11, R34, R0 ;  /* 0x000000220b1c7223 */ /* 0x000fe20000010000 */
[----:B------:R-:W-:Y:S01]  /*ed00*/  F2FP.PACK_AB R11, R14, R25 ;  /* 0x000000190e0b723e */ /* 0x000fe200000000ff */
[----:B------:R-:W-:-:S02]  /*ed10*/  FFMA.FTZ R5, R18, R4, -R27 ;  /* 0x0000000412057223 */ /* 0x000fc4000001081b */
[----:B------:R-:W-:Y:S02]  /*ed20*/  FFMA.FTZ R10, R19, R41, -R30 ;  /* 0x00000029130a7223 */ /* 0x000fe4000001081e */
[----:B------:R-:W-:Y:S02]  /*ed30*/  FFMA.FTZ R3, R17, R3, -R15 ;  /* 0x0000000311037223 */ /* 0x000fe4000001080f */
[----:B------:R-:W-:Y:S01]  /*ed40*/  FFMA.FTZ R0, R16, R40, -R12 ;  /* 0x0000002810007223 */ /* 0x000fe2000001080c */
[----:B------:R-:W-:Y:S01]  /*ed50*/  F2FP.PACK_AB R13, R10, R13 ;  /* 0x0000000d0a0d723e */ /* 0x000fe200000000ff */
[----:B------:R-:W-:Y:S01]  /*ed60*/  FFMA.FTZ R2, R23, R39, -R9 ;  /* 0x0000002717027223 */ /* 0x000fe20000010809 */
[----:B------:R-:W-:Y:S01]  /*ed70*/  F2FP.PACK_AB R9, R35, R36 ;  /* 0x000000242309723e */ /* 0x000fe200000000ff */
[----:B------:R-:W-:Y:S01]  /*ed80*/  FFMA.FTZ R4, R21, R34, -R8 ;  /* 0x0000002215047223 */ /* 0x000fe20000010808 */
[----:B------:R-:W-:Y:S02]  /*ed90*/  F2FP.PACK_AB R15, R0, R3 ;  /* 0x00000003000f723e */ /* 0x000fe400000000ff */
[----:B------:R-:W-:-:S02]  /*eda0*/  F2FP.PACK_AB R12, R2, R6 ;  /* 0x00000006020c723e */ /* 0x000fc400000000ff */
[----:B------:R-:W-:Y:S02]  /*edb0*/  F2FP.PACK_AB R14, R4, R5 ;  /* 0x00000005040e723e */ /* 0x000fe400000000ff */
[----:B------:R-:W-:Y:S02]  /*edc0*/  F2FP.PACK_AB R8, R24, R32 ;  /* 0x000000201808723e */ /* 0x000fe400000000ff */
[----:B------:R-:W-:Y:S01]  /*edd0*/  F2FP.PACK_AB R10, R28, R33 ;  /* 0x000000211c0a723e */ /* 0x000fe200000000ff */
[----:B------:R2:W-:Y:S04]  /*ede0*/  STS.128 [R56], R12 ;  /* 0x0000000c38007388 */ /* 0x0005e80000000c00 */
[----:B------:R2:W-:Y:S02]  /*edf0*/  STS.128 [R26+0x6080], R8 ;  /* 0x006080081a007388 */ /* 0x0005e40000000c00 */
.L_x_1636:
[----:B------:R-:W-:Y:S05]  /*ee00*/  BSYNC B1 ;  /* 0x0000000000017941 */ /* 0x000fea0003800000 */
.L_x_1635:
[----:B------:R-:W-:-:S04]  /*ee10*/  IADD3 R0, R114, 0x40, RZ ;  /* 0x0000004072007810 */ /* 0x000fc80007ffe0ff */
[----:B------:R-:W-:-:S13]  /*ee20*/  ISETP.GE.AND P0, PT, R0, R84, PT ;  /* 0x000000540000720c */ /* 0x000fda0003f06270 */
[----:B------:R-:W-:Y:S05]  /*ee30*/  @P0 BRA `(.L_x_1620) ;  /* 0x000012f000000947 */ /* 0x000fea0003800000 */
[----:B------:R3:W5:Y:S04]  /*ee40*/  LDL R45, [R1+0x10c] ;  /* 0x00010c00012d7983 */ /* 0x0007680000100800 */
[----:B------:R3:W5:Y:S04]  /*ee50*/  LDL R44, [R1+0x110] ;  /* 0x00011000012c7983 */ /* 0x0007680000100800 */
[----:B------:R3:W5:Y:S01]  /*ee60*/  LDL R43, [R1+0x114] ;  /* 0x00011400012b7983 */ /* 0x0007620000100800 */
[----:B------:R-:W-:Y:S01]  /*ee70*/  ISETP.GE.AND P0, PT, R108, c[0x0][0x27c], PT ;  /* 0x00009f006c007a0c */ /* 0x000fe20003f06270 */
[----:B------:R-:W-:-:S12]  /*ee80*/  BSSY B0, `(.L_x_1641) ;  /* 0x0000062000007945 */ /* 0x000fd80003800000 */
[----:B------:R-:W-:Y:S05]  /*ee90*/  @P0 BRA `(.L_x_1642) ;  /* 0x0000060000000947 */ /* 0x000fea0003800000 */
[----:B------:R-:W4:Y:S01]  /*eea0*/  LDL R42, [R1+0x140] ;  /* 0x00014000012a7983 */ /* 0x000f220000100800 */
        /* <DEDUP_REMOVED lines=15> */
[----:B------:R-:W-:Y:S01]  /*efa0*/  SHF.R.U64 R37, R52, 0x10, R53 ;  /* 0x0000001034257819 */ /* 0x000fe20000001235 */
[----:B------:R-:W-:Y:S01]  /*efb0*/  HADD2.F32 R24, -RZ, R25.H0_H0 ;  /* 0x20000019ff187230 */ /* 0x000fe20000004100 */
[----:B--2---:R-:W-:Y:S01]  /*efc0*/  SHF.L.U32 R26, R0, 0x1, RZ ;  /* 0x00000001001a7819 */ /* 0x004fe200000006ff */
[----:B------:R-:W-:Y:S01]  /*efd0*/  HADD2.F32 R0, -RZ, R91.H1_H1 ;  /* 0x3000005bff007230 */ /* 0x000fe20000004100 */
[----:B------:R-:W-:Y:S02]  /*efe0*/  SHF.R.U32.HI R28, RZ, 0x10, R51 ;  /* 0x00000010ff1c7819 */ /* 0x000fe40000011633 */
[----:B------:R-:W-:Y:S01]  /*eff0*/  SHF.R.U64 R32, R54, 0x10, R55 ;  /* 0x0000001036207819 */ /* 0x000fe20000001237 */
[----:B------:R-:W2:Y:S01]  /*f000*/  LDS.128 R12, [R26+0x6080] ;  /* 0x006080001a0c7984 */ /* 0x000ea20000000c00 */
[----:B------:R-:W-:Y:S01]  /*f010*/  SHF.R.U64 R39, R48, 0x10, R49 ;  /* 0x0000001030277819 */ /* 0x000fe20000001231 */
[----:B------:R-:W-:Y:S01]  /*f020*/  HADD2.F32 R40, -RZ, R28.H0_H0 ;  /* 0x2000001cff287230 */ /* 0x000fe20000004100 */
[----:B------:R-:W-:-:S03]  /*f030*/  SHF.R.U64 R38, R50, 0x10, R51 ;  /* 0x0000001032267819 */ /* 0x000fc60000001233 */
[----:B------:R-:W-:Y:S02]  /*f040*/  HADD2.F32 R39, -RZ, R39.H0_H0 ;  /* 0x20000027ff277230 */ /* 0x000fe40000004100 */
[--C-:B--2---:R-:W-:Y:S02]  /*f050*/  HADD2.F32 R3, -RZ, R13.reuse.H0_H0 ;  /* 0x2000000dff037230 */ /* 0x104fe40000004100 */
[----:B------:R-:W-:Y:S02]  /*f060*/  HADD2.F32 R2, -RZ, R13.H1_H1 ;  /* 0x3000000dff027230 */ /* 0x000fe40000004100 */
[----:B------:R-:W-:Y:S01]  /*f070*/  HADD2.F32 R13, -RZ, R12.H1_H1 ;  /* 0x3000000cff0d7230 */ /* 0x000fe20000004100 */
[----:B------:R-:W-:Y:S01]  /*f080*/  FMUL.FTZ R31, R3, R0 ;  /* 0x00000000031f7220 */ /* 0x000fe20000410000 */
[----:B----4-:R-:W2:Y:S02]  /*f090*/  LDS.128 R8, [R42] ;  /* 0x000000002a087984 */ /* 0x010ea40000000c00 */
[----:B--2---:R-:W-:-:S02]  /*f0a0*/  HADD2.F32 R22, -RZ, R9.H0_H0 ;  /* 0x20000009ff167230 */ /* 0x004fc40000004100 */
        /* <DEDUP_REMOVED lines=20> */
[----:B------:R-:W-:Y:S01]  /*f1f0*/  HADD2.F32 R10, -RZ, R15.H0_H0 ;  /* 0x2000000fff0a7230 */ /* 0x000fe20000004100 */
[----:B------:R-:W-:Y:S01]  /*f200*/  FMUL.FTZ R29, R9, R4 ;  /* 0x00000004091d7220 */ /* 0x000fe20000410000 */
[----:B------:R-:W-:Y:S01]  /*f210*/  HADD2.F32 R3, -RZ, R96.H1_H1 ;  /* 0x30000060ff037230 */ /* 0x000fe20000004100 */
[----:B------:R-:W-:Y:S01]  /*f220*/  FMUL.FTZ R9, R17, R0 ;  /* 0x0000000011097220 */ /* 0x000fe20000410000 */
[----:B------:R-:W-:-:S02]  /*f230*/  HADD2.F32 R2, -RZ, R94.H0_H0 ;  /* 0x2000005eff027230 */ /* 0x000fc40000004100 */
[----:B------:R-:W-:Y:S01]  /*f240*/  HADD2.F32 R23, -RZ, R8.H1_H1 ;  /* 0x30000008ff177230 */ /* 0x000fe20000004100 */
[----:B------:R-:W-:Y:S01]  /*f250*/  FFMA.FTZ R25, R10, R3, R9 ;  /* 0x000000030a197223 */ /* 0x000fe20000010009 */
[----:B------:R-:W-:Y:S01]  /*f260*/  HADD2.F32 R9, -RZ, R37.H0_H0 ;  /* 0x20000025ff097230 */ /* 0x000fe20000004100 */
[----:B------:R-:W-:Y:S01]  /*f270*/  FMUL.FTZ R14, R18, R2 ;  /* 0x00000002120e7220 */ /* 0x000fe20000410000 */
[----:B------:R-:W-:Y:S01]  /*f280*/  HADD2.F32 R8, -RZ, R15.H1_H1 ;  /* 0x3000000fff087230 */ /* 0x000fe20000004100 */
[----:B------:R-:W-:Y:S01]  /*f290*/  FMUL.FTZ R15, R10, R0 ;  /* 0x000000000a0f7220 */ /* 0x000fe20000410000 */
[----:B------:R-:W-:Y:S01]  /*f2a0*/  HADD2.F32 R4, -RZ, R97.H0_H0 ;  /* 0x20000061ff047230 */ /* 0x000fe20000004100 */
[----:B------:R-:W-:Y:S01]  /*f2b0*/  FMUL.FTZ R0, R16, R24 ;  /* 0x0000001810007220 */ /* 0x000fe20000410000 */
[----:B------:R-:W-:Y:S01]  /*f2c0*/  HADD2.F32 R10, -RZ, R32.H0_H0 ;  /* 0x20000020ff0a7230 */ /* 0x000fe20000004100 */
[----:B------:R-:W-:Y:S01]  /*f2d0*/  FMUL.FTZ R27, R12, R2 ;  /* 0x000000020c1b7220 */ /* 0x000fe20000410000 */
[----:B------:R-:W-:Y:S01]  /*f2e0*/  HADD2.F32 R32, -RZ, R38.H0_H0 ;  /* 0x20000026ff207230 */ /* 0x000fe20000004100 */
[----:B------:R-:W-:-:S02]  /*f2f0*/  FMUL.FTZ R2, R23, R9 ;  /* 0x0000000917027220 */ /* 0x000fc40000410000 */
[----:B------:R-:W-:Y:S02]  /*f300*/  FFMA.FTZ R34, R12, R4, R14 ;  /* 0x000000040c227223 */ /* 0x000fe4000001000e */
[C---:B------:R-:W-:Y:S02]  /*f310*/  FFMA.FTZ R14, R8.reuse, R40, R0 ;  /* 0x00000028080e7223 */ /* 0x040fe40000010000 */
[----:B------:R-:W-:Y:S02]  /*f320*/  FMUL.FTZ R12, R8, R24 ;  /* 0x00000018080c7220 */ /* 0x000fe40000410000 */
[----:B------:R-:W-:Y:S02]  /*f330*/  FMUL.FTZ R0, R21, R10 ;  /* 0x0000000a15007220 */ /* 0x000fe40000410000 */
[C---:B------:R-:W-:Y:S02]  /*f340*/  FMUL.FTZ R9, R13.reuse, R9 ;  /* 0x000000090d097220 */ /* 0x040fe40000410000 */
[----:B------:R-:W-:-:S02]  /*f350*/  FFMA.FTZ R24, R13, R39, R2 ;  /* 0x000000270d187223 */ /* 0x000fc40000010002 */
[C---:B------:R-:W-:Y:S02]  /*f360*/  FMUL.FTZ R8, R11.reuse, R10 ;  /* 0x0000000a0b087220 */ /* 0x040fe40000410000 */
[----:B------:R-:W-:Y:S02]  /*f370*/  FFMA.FTZ R13, R22, R6, -R31 ;  /* 0x00000006160d7223 */ /* 0x000fe4000001081f */
[----:B------:R-:W-:Y:S02]  /*f380*/  FFMA.FTZ R6, R20, R5, -R29 ;  /* 0x0000000514067223 */ /* 0x000fe4000001081d */
[----:B------:R-:W-:Y:S01]  /*f390*/  FFMA.FTZ R28, R11, R32, R0 ;  /* 0x000000200b1c7223 */ /* 0x000fe20000010000 */
[----:B------:R-:W-:Y:S01]  /*f3a0*/  F2FP.PACK_AB R11, R14, R25 ;  /* 0x000000190e0b723e */ /* 0x000fe200000000ff */
[----:B------:R-:W-:Y:S02]  /*f3b0*/  FFMA.FTZ R5, R18, R4, -R27 ;  /* 0x0000000412057223 */ /* 0x000fe4000001081b */
        /* <DEDUP_REMOVED lines=11> */
[----:B------:R-:W-:Y:S01]  /*f470*/  F2FP.PACK_AB R10, R28, R34 ;  /* 0x000000221c0a723e */ /* 0x000fe200000000ff */
[----:B------:R2:W-:Y:S04]  /*f480*/  STS.128 [R42], R12 ;  /* 0x0000000c2a007388 */ /* 0x0005e80000000c00 */
[----:B------:R2:W-:Y:S02]  /*f490*/  STS.128 [R26+0x6080], R8 ;  /* 0x006080081a007388 */ /* 0x0005e40000000c00 */
.L_x_1642:
[----:B------:R-:W-:Y:S05]  /*f4a0*/  BSYNC B0 ;  /* 0x0000000000007941 */ /* 0x000fea0003800000 */
.L_x_1641:
[----:B------:R-:W-:Y:S01]  /*f4b0*/  ISETP.GE.AND P0, PT, R113, c[0x0][0x27c], PT ;  /* 0x00009f0071007a0c */ /* 0x000fe20003f06270 */
[----:B------:R-:W-:-:S12]  /*f4c0*/  BSSY B0, `(.L_x_1643) ;  /* 0x0000063000007945 */ /* 0x000fd80003800000 */
[----:B------:R-:W-:Y:S05]  /*f4d0*/  @P0 BRA `(.L_x_1644) ;  /* 0x0000061000000947 */ /* 0x000fea0003800000 */
[----:B------:R-:W4:Y:S04]  /*f4e0*/  LDL R2, [R1+0x2c] ;  /* 0x00002c0001027983 */ /* 0x000f280000100800 */
[----:B--2---:R-:W2:Y:S01]  /*f4f0*/  LDL R42, [R1+0x138] ;  /* 0x00013800012a7983 */ /* 0x004ea20000100800 */
[----:B------:R-:W-:Y:S01]  /*f500*/  MOV R0, c[0x0][0x27c] ;  /* 0x00009f0000007a02 */ /* 0x000fe20000000f00 */
[----:B------:R-:W-:Y:S01]  /*f510*/  HADD2.F32 R6, -RZ, R98.H1_H1 ;  /* 0x30000062ff067230 */ /* 0x000fe20000004100 */
[----:B------:R-:W-:Y:S02]  /*f520*/  SHF.R.U32.HI R4, RZ, 0x10, R69 ;  /* 0x00000010ff047819 */ /* 0x000fe40000011645 */
[----:B------:R-:W-:Y:S02]  /*f530*/  SHF.R.U32.HI R24, RZ, 0x10, R65 ;  /* 0x00000010ff187819 */ /* 0x000fe40000011641 */
[----:B------:R-:W-:-:S02]  /*f540*/  SHF.R.U32.HI R25, RZ, 0x10, R71 ;  /* 0x00000010ff197819 */ /* 0x000fc40000011647 */
[----:B------:R-:W-:Y:S01]  /*f550*/  SHF.R.U64 R32, R68, 0x10, R69 ;  /* 0x0000001044207819 */ /* 0x000fe20000001245 */
[----:B------:R-:W-:Y:S01]  /*f560*/  HADD2.F32 R41, -RZ, R24.H0_H0 ;  /* 0x20000018ff297230 */ /* 0x000fe20000004100 */
[----:B------:R-:W-:Y:S01]  /*f570*/  SHF.R.U32.HI R28, RZ, 0x10, R67 ;  /* 0x00000010ff1c7819 */ /* 0x000fe20000011643 */
[----:B------:R-:W-:Y:S01]  /*f580*/  HADD2.F32 R24, -RZ, R25.H0_H0 ;  /* 0x20000019ff187230 */ /* 0x000fe20000004100 */
[----:B------:R-:W-:Y:S02]  /*f590*/  SHF.R.U64 R33, R70, 0x10, R71 ;  /* 0x0000001046217819 */ /* 0x000fe40000001247 */
[----:B------:R-:W-:Y:S01]  /*f5a0*/  SHF.R.U64 R36, R64, 0x10, R65 ;  /* 0x0000001040247819 */ /* 0x000fe20000001241 */
[----:B------:R-:W-:Y:S01]  /*f5b0*/  HADD2.F32 R40, -RZ, R28.H0_H0 ;  /* 0x2000001cff287230 */ /* 0x000fe20000004100 */
[----:B------:R-:W-:Y:S02]  /*f5c0*/  SHF.R.U64 R38, R66, 0x10, R67 ;  /* 0x0000001042267819 */ /* 0x000fe40000001243 */
        /* <DEDUP_REMOVED lines=33> */
[----:B------:R-:W-:Y:S01]  /*f7e0*/  FMUL.FTZ R0, R19, R14 ;  /* 0x0000000e13007220 */ /* 0x000fe20000410000 */
[--C-:B------:R-:W-:Y:S01]  /*f7f0*/  HADD2.F32 R10, -RZ, R15.reuse.H0_H0 ;  /* 0x2000000fff0a7230 */ /* 0x100fe20000004100 */
[-C--:B------:R-:W-:Y:S01]  /*f800*/  FMUL.FTZ R3, R20, R4.reuse ;  /* 0x0000000414037220 */ /* 0x080fe20000410000 */
[----:B------:R-:W-:Y:S01]  /*f810*/  HADD2.F32 R8, -RZ, R15.H1_H1 ;  /* 0x3000000fff087230 */ /* 0x000fe20000004100 */
[----:B------:R-:W-:Y:S01]  /*f820*/  FFMA.FTZ R37, R2, R41, R0 ;  /* 0x0000002902257223 */ /* 0x000fe20000010000 */
[----:B------:R-:W-:Y:S01]  /*f830*/  HADD2.F32 R0, -RZ, R99.H1_H1 ;  /* 0x30000063ff007230 */ /* 0x000fe20000004100 */
[C---:B------:R-:W-:Y:S01]  /*f840*/  FFMA.FTZ R34, R9.reuse, R5, R3 ;  /* 0x0000000509227223 */ /* 0x040fe20000010003 */
[----:B------:R-:W-:Y:S01]  /*f850*/  HADD2.F32 R3, -RZ, R100.H1_H1 ;  /* 0x30000064ff037230 */ /* 0x000fe20000004100 */
[----:B------:R-:W-:Y:S01]  /*f860*/  FMUL.FTZ R29, R9, R4 ;  /* 0x00000004091d7220 */ /* 0x000fe20000410000 */
[----:B------:R-:W-:Y:S01]  /*f870*/  HADD2.F32 R4, -RZ, R101.H0_H0 ;  /* 0x20000065ff047230 */ /* 0x000fe20000004100 */
        /* <DEDUP_REMOVED lines=9> */
[----:B------:R-:W-:Y:S01]  /*f910*/  FMUL.FTZ R0, R16, R24 ;  /* 0x0000001810007220 */ /* 0x000fe20000410000 */
[----:B------:R-:W-:Y:S01]  /*f920*/  HADD2.F32 R32, -RZ, R38.H0_H0 ;  /* 0x20000026ff207230 */ /* 0x000fe20000004100 */
        /* <DEDUP_REMOVED lines=28> */
.L_x_1644:
[----:B------:R-:W-:Y:S05]  /*faf0*/  BSYNC B0 ;  /* 0x0000000000007941 */ /* 0x000fea0003800000 */
.L_x_1643:
[----:B------:R-:W-:-:S13]  /*fb00*/  ISETP.GE.AND P0, PT, R112, c[0x0][0x27c], PT ;  /* 0x00009f0070007a0c */ /* 0x000fda0003f06270 */
        /* <DEDUP_REMOVED lines=98> */
.L_x_1620:
[----:B------:R-:W-:Y:S05]  /*10130*/  BSYNC B2 ;  /* 0x0000000000027941 */ /* 0x000fea0003800000 */
.L_x_1602:
[----:B-1----:R-:W-:Y:S01]  /*10140*/  IMAD R0, R106, c[0x0][0x208], RZ ;  /* 0x000082006a007a24 */ /* 0x002fe200078e02ff */
[----:B------:R-:W-:-:S04]  /*10150*/  DEPBAR.LE SB0, 0x0 ;  /* 0x000080000000791a */ /* 0x000fc80000000000 */
[C---:B------:R-:W-:Y:S01]  /*10160*/  IMAD.WIDE.U32 R2, R221.reuse, c[0x0][0x208], RZ ;  /* 0x00008200dd027a25 */ /* 0x040fe200078e00ff */
[----:B------:R-:W-:Y:S01]  /*10170*/  BAR.SYNC.DEFER_BLOCKING 0x0 ;  /* 0x0000000000007b1d */ /* 0x000fe20000010000 */
[C---:B------:R-:W-:Y:S02]  /*10180*/  ISETP.GE.AND P3, PT, R120.reuse, c[0x0][0x1d4], PT ;  /* 0x0000750078007a0c */ /* 0x040fe40003f66270 */
[----:B------:R-:W-:Y:S01]  /*10190*/  IMAD R0, R221, c[0x0][0x20c], R0 ;  /* 0x00008300dd007a24 */ /* 0x000fe200078e0200 */
[----:B------:R-:W-:Y:S01]  /*101a0*/  SHF.L.U64.HI R233, R120, 0x1, R121 ;  /* 0x0000000178e97819 */ /* 0x000fe20000010279 */
[----:B--2---:R-:W-:Y:S01]  /*101b0*/  IMAD.WIDE.U32 R8, R95, c[0x0][0x210], RZ ;  /* 0x000084005f087a25 */ /* 0x004fe200078e00ff */
[----:B------:R-:W-:Y:S01]  /*101c0*/  SHF.L.U64.HI R230, R252, 0x1, R116 ;  /* 0x00000001fce67819 */ /* 0x000fe20000010274 */
[----:B------:R-:W-:Y:S01]  /*101d0*/  BSSY B0, `(.L_x_1645) ;  /* 0x0000044000007945 */ /* 0x000fe20003800000 */
[----:B------:R-:W-:Y:S01]  /*101e0*/  SHF.L.U64.HI R231, R110, 0x1, R111 ;  /* 0x000000016ee77819 */ /* 0x000fe2000001026f */
[----:B------:R-:W-:Y:S01]  /*101f0*/  IMAD.IADD R3, R3, 0x1, R0 ;  /* 0x0000000103037824 */ /* 0x000fe200078e0200 */
[----:B------:R-:W-:Y:S01]  /*10200*/  STL.64 [R1+0x20], R8 ;  /* 0x0000200801007387 */ /* 0x000fe20000100a00 */
[----:B------:R-:W-:Y:S01]  /*10210*/  IMAD R0, R107, c[0x0][0x218], RZ ;  /* 0x000086006b007a24 */ /* 0x000fe200078e02ff */
[----:B------:R-:W-:Y:S01]  /*10220*/  ISETP.GE.AND P4, PT, R252, c[0x0][0x1d4], PT ;  /* 0x00007500fc007a0c */ /* 0x000fe20003f86270 */
[----:B------:R-:W-:-:S04]  /*10230*/  IMAD.WIDE.U32 R2, R219, c[0x0][0x218], R2 ;  /* 0x00008600db027a25 */ /* 0x000fc800078e0002 */
[----:B------:R-:W-:Y:S01]  /*10240*/  IMAD R4, R219, c[0x0][0x21c], R0 ;  /* 0x00008700db047a24 */ /* 0x000fe200078e0200 */
[----:B------:R-:W-:Y:S01]  /*10250*/  IADD3 R0, P0, R2, R8, RZ ;  /* 0x0000000802007210 */ /* 0x000fe20007f1e0ff */
[----:B------:R-:W-:Y:S02]  /*10260*/  IMAD R5, R95, c[0x0][0x214], R9 ;  /* 0x000085005f057a24 */ /* 0x000fe400078e0209 */
[----:B------:R-:W-:Y:S02]  /*10270*/  IMAD.SHL.U32 R234, R120, 0x2, RZ ;  /* 0x0000000278ea7824 */ /* 0x000fe400078e00ff */
[----:B------:R-:W-:Y:S01]  /*10280*/  IMAD.SHL.U32 R235, R252, 0x2, RZ ;  /* 0x00000002fceb7824 */ /* 0x000fe200078e00ff */
[----:B------:R-:W-:Y:S01]  /*10290*/  IADD3.X R2, R5, R3, R4, P0, !PT ;  /* 0x0000000305027210 */ /* 0x000fe200007fe404 */
[----:B------:R-:W-:Y:S01]  /*102a0*/  IMAD.IADD R4, R133, 0x1, -R117 ;  /* 0x0000000185047824 */ /* 0x000fe200078e0a75 */
[----:B------:R-:W-:Y:S01]  /*102b0*/  LEA R6, P0, R0, c[0x0][0x1f8], 0x1 ;  /* 0x00007e0000067a11 */ /* 0x000fe200078008ff */
[----:B------:R-:W-:Y:S01]  /*102c0*/  IMAD.SHL.U32 R209, R118, 0x2, RZ ;  /* 0x0000000276d17824 */ /* 0x000fe200078e00ff */
[----:B------:R-:W-:Y:S01]  /*102d0*/  STL [R1+0x18], R5 ;  /* 0x0000180501007387 */ /* 0x000fe20000100800 */
[----:B------:R-:W-:Y:S01]  /*102e0*/  IMAD.SHL.U32 R232, R110, 0x2, RZ ;  /* 0x000000026ee87824 */ /* 0x000fe200078e00ff */
[----:B------:R-:W-:-:S02]  /*102f0*/  LEA.HI.X R3, R0, c[0x0][0x1fc], R2, 0x1, P0 ;  /* 0x00007f0000037a11 */ /* 0x000fc400000f0c02 */
[----:B------:R-:W1:Y:S01]  /*10300*/  SHFL.IDX PT, R0, R6, RZ, 0x1c1f ;  /* 0x001c1fff06007589 */ /* 0x000e6200000e0000 */
[C---:B------:R-:W-:Y:S02]  /*10310*/  ISETP.LT.OR P1, PT, R4.reuse, 0x1, P3 ;  /* 0x000000010400780c */ /* 0x040fe40001f21670 */
[----:B------:R-:W-:Y:S01]  /*10320*/  ISETP.LT.OR P2, PT, R4, 0x1, P4 ;  /* 0x000000010400780c */ /* 0x000fe20002741670 */
[----:B------:R-:W2:Y:S04]  /*10330*/  SHFL.IDX PT, R2, R3, RZ, 0x1c1f ;  /* 0x001c1fff03027589 */ /* 0x000ea800000e0000 */
[----:B------:R4:W3:Y:S04]  /*10340*/  LDSM.16.M88.4 R16, [R198] ;  /* 0x00000000c610783b */ /* 0x0008e80000000200 */
[----:B------:R4:W3:Y:S04]  /*10350*/  LDSM.16.M88.4 R12, [R198+0x1000] ;  /* 0x00100000c60c783b */ /* 0x0008e80000000200 */
[----:B------:R4:W3:Y:S04]  /*10360*/  LDSM.16.M88.4 R24, [R171] ;  /* 0x00000000ab18783b */ /* 0x0008e80000000200 */
[----:B------:R4:W3:Y:S01]  /*10370*/  LDSM.16.M88.4 R32, [R171+0x400] ;  /* 0x00040000ab20783b */ /* 0x0008e20000000200 */
[----:B-1----:R-:W-:-:S03]  /*10380*/  IADD3 R20, P0, R0, R234, RZ ;  /* 0x000000ea00147210 */ /* 0x002fc60007f1e0ff */
[----:B------:R-:W1:Y:S02]  /*10390*/  S2R R5, SR_TID.X ;  /* 0x0000000000057919 */ /* 0x000e640000002100 */
[----:B--2---:R-:W-:Y:S01]  /*103a0*/  IMAD.X R21, R2, 0x1, R233, P0 ;  /* 0x0000000102157824 */ /* 0x004fe200000e06e9 */
[----:B------:R-:W-:Y:S01]  /*103b0*/  IADD3 R22, P0, R0, R235, RZ ;  /* 0x000000eb00167210 */ /* 0x000fe20007f1e0ff */
[----:B------:R4:W2:Y:S04]  /*103c0*/  LDSM.16.M88.4 R28, [R171+0x800] ;  /* 0x00080000ab1c783b */ /* 0x0008a80000000200 */
[----:B------:R4:W1:Y:S01]  /*103d0*/  LDSM.16.M88.4 R36, [R199] ;  /* 0x00000000c724783b */ /* 0x0008620000000200 */
[----:B------:R-:W-:-:S03]  /*103e0*/  IMAD.X R23, R2, 0x1, R230, P0 ;  /* 0x0000000102177824 */ /* 0x000fc600000e06e6 */
        /* <DEDUP_REMOVED lines=9> */
[----:B------:R4:W-:Y:S01]  /*10480*/  LDGSTS.E.BYPASS.LTC128B.128 [R209+0x2480], [R22.64], !P2 ;  /* 0x0248000016d17fae */ /* 0x0009e2000d101d48 */
[----:B--2---:R-:W-:-:S05]  /*10490*/  IADD3 R20, P0, R0, R232, RZ ;  /* 0x000000e800147210 */ /* 0x004fca0007f1e0ff */
[----:B------:R-:W-:Y:S01]  /*104a0*/  IMAD.X R21, R2, 0x1, R231, P0 ;  /* 0x0000000102157824 */ /* 0x000fe200000e06e7 */
[----:B------:R-:W-:-:S13]  /*104b0*/  ISETP.LT.OR P0, PT, R4, 0x1, P1 ;  /* 0x000000010400780c */ /* 0x000fda0000f01670 */
[----:B------:R4:W-:Y:S01]  /*104c0*/  LDGSTS.E.BYPASS.LTC128B.128 [R209+0x3080], [R20.64], !P0 ;  /* 0x0308000014d17fae */ /* 0x0009e2000c101d48 */
[----:B-1----:R-:W-:-:S13]  /*104d0*/  ISETP.GT.AND P0, PT, R5, 0x3f, PT ;  /* 0x0000003f0500780c */ /* 0x002fda0003f04270 */
[----:B------:R-:W-:Y:S05]  /*104e0*/  @P0 BRA `(.L_x_1646) ;  /* 0x0000012000000947 */ /* 0x000fea0003800000 */
[----:B---3--:R-:W-:Y:S05]  /*104f0*/  BRA.DIV ~URZ, `(.L_x_1647) ;  /* 0x0000f8a27f007947 */ /* 0x008fea000b800000 */
[----:B------:R1:W2:Y:S04]  /*10500*/  SHFL.IDX PT, R5, R3, 0x1, 0x1c1f ;  /* 0x003c1f0003057f89 */ /* 0x0002a800000e0000 */
[----:B------:R1:W3:Y:S02]  /*10510*/  SHFL.IDX PT, R0, R6, 0x1, 0x1c1f ;  /* 0x003c1f0006007f89 */ /* 0x0002e400000e0000 */
.L_x_1764:
[----:B---34-:R-:W-:Y:S02]  /*10520*/  IADD3 R22, P0, R0, R234, RZ ;  /* 0x000000ea00167210 */ /* 0x018fe40007f1e0ff */
[C---:B------:R-:W-:Y:S02]  /*10530*/  ISETP.LT.OR P3, PT, R4.reuse, 0x21, P3 ;  /* 0x000000210400780c */ /* 0x040fe40001f61670 */
[----:B------:R-:W-:Y:S01]  /*10540*/  ISETP.LT.OR P2, PT, R4, 0x21, P4 ;  /* 0x000000210400780c */ /* 0x000fe20002741670 */
[----:B--2---:R-:W-:Y:S01]  /*10550*/  IMAD.X R23, R5, 0x1, R233, P0 ;  /* 0x0000000105177824 */ /* 0x004fe200000e06e9 */
[----:B------:R-:W-:-:S02]  /*10560*/  IADD3 R20, P0, R0, R235, RZ ;  /* 0x000000eb00147210 */ /* 0x000fc40007f1e0ff */
[----:B------:R-:W-:-:S03]  /*10570*/  ISETP.LT.OR P1, PT, R4, 0x21, P1 ;  /* 0x000000210400780c */ /* 0x000fc60000f21670 */
[----:B------:R-:W-:Y:S01]  /*10580*/  IMAD.X R21, R5, 0x1, R230, P0 ;  /* 0x0000000105157824 */ /* 0x000fe200000e06e6 */
[----:B------:R-:W-:-:S03]  /*10590*/  IADD3 R2, P0, R0, R232, RZ ;  /* 0x000000e800027210 */ /* 0x000fc60007f1e0ff */
[----:B------:R-:W-:Y:S01]  /*105a0*/  @!PT LDS RZ, [RZ] ;  /* 0x00000000fffff984 */ /* 0x000fe20000000800 */
[----:B------:R-:W-:Y:S01]  /*105b0*/  @!PT LDS RZ, [RZ] ;  /* 0x00000000fffff984 */ /* 0x000fe20000000800 */
[----:B------:R-:W-:Y:S01]  /*105c0*/  @!PT LDS RZ, [RZ] ;  /* 0x00000000fffff984 */ /* 0x000fe20000000800 */
[----:B------:R2:W-:Y:S02]  /*105d0*/  LDGSTS.E.BYPASS.LTC128B.128 [R209+0x2080], [R22.64], !P3 ;  /* 0x0208000016d17fae */ /* 0x0005e4000d901d48 */
[----:B-1----:R-:W-:Y:S02]  /*105e0*/  IMAD.X R3, R5, 0x1, R231, P0 ;  /* 0x0000000105037824 */ /* 0x002fe400000e06e7 */
[----:B------:R2:W-:Y:S04]  /*105f0*/  LDGSTS.E.BYPASS.LTC128B.128 [R209+0x2c80], [R20.64], !P2 ;  /* 0x02c8000014d17fae */ /* 0x0005e8000d101d48 */
[----:B------:R2:W-:Y:S02]  /*10600*/  LDGSTS.E.BYPASS.LTC128B.128 [R209+0x3880], [R2.64], !P1 ;  /* 0x0388000002d17fae */ /* 0x0005e4000c901d48 */
.L_x_1646:
[----:B---3--:R-:W-:Y:S05]  /*10610*/  BSYNC B0 ;  /* 0x0000000000007941 */ /* 0x008fea0003800000 */
.L_x_1645:
[----:B------:R-:W0:Y:S01]  /*10620*/  LDGDEPBAR ;  /* 0x00000000000079af */ /* 0x000e220000000000 */
[----:B------:R-:W-:Y:S01]  /*10630*/  WARPSYNC 0xffffffff ;  /* 0xffffffff00007948 */ /* 0x000fe20003800000 */
[-C--:B--2-4-:R-:W-:Y:S02]  /*10640*/  HMMA.16816.F32 R20, R16, R24.reuse, RZ ;  /* 0x000000181014723c */ /* 0x094fe400000018ff */
[----:B------:R-:W-:Y:S04]  /*10650*/  LDSM.16.M88.4 R56, [R171+0xc00] ;  /* 0x000c0000ab38783b */ /* 0x000fe80000000200 */
[----:B-----5:R-:W1:Y:S02]  /*10660*/  LDSM.16.M88.4 R40, [R198+0x2000] ;  /* 0x00200000c628783b */ /* 0x020e640000000200 */
[C---:B------:R-:W-:Y:S02]  /*10670*/  HMMA.16816.F32 R60, R12.reuse, R24, RZ ;  /* 0x000000180c3c723c */ /* 0x040fe400000018ff */
[----:B------:R-:W-:Y:S04]  /*10680*/  LDSM.16.M88.4 R44, [R206] ;  /* 0x00000000ce2c783b */ /* 0x000fe80000000200 */
[----:B------:R-:W2:Y:S01]  /*10690*/  LDL R2, [R1+0xc] ;  /* 0x00000c0001027983 */ /* 0x000ea20000100800 */
        /* <DEDUP_REMOVED lines=26> */
[----:B------:R-:W1:Y:S07]  /*10840*/  LDSM.16.M88.4 R52, [R171+0x1800] ;  /* 0x00180000ab34783b */ /* 0x000e6e0000000200 */
        /* <DEDUP_REMOVED lines=10> */
[----:B------:R-:W-:Y:S01]  /*108f0*/  HMMA.16816.F32 R64, R20, R52, R48 ;  /* 0x000000341440723c */ /* 0x000fe20000001830 */
        /* <DEDUP_REMOVED lines=34> */
[----:B------:R-:W2:Y:S07]  /*10b20*/  LDSM.16.M88.4 R52, [R204] ;  /* 0x00000000cc34783b */ /* 0x000eae0000000200 */
        /* <DEDUP_REMOVED lines=13> */
[----:B------:R-:W3:Y:S07]  /*10c00*/  LDSM.16.M88.4 R48, [R171+0x2000] ;  /* 0x00200000ab30783b */ /* 0x000eee0000000200 */
[----:B--2---:R-:W-:Y:S01]  /*10c10*/  HMMA.16816.F32 R44, R28, R52, R64 ;  /* 0x000000341c2c723c */ /* 0x004fe20000001840 */
[----:B-1----:R-:W-:-:S04]  /*10c20*/  FMUL.FTZ R0, R80, c[0x0][0x320] ;  /* 0x0000c80050007a20 */ /* 0x002fc80000410000 */
[----:B------:R1:W2:Y:S03]  /*10c30*/  MUFU.TANH R94, R0 ;  /* 0x00000000005e7308 */ /* 0x0002a60000002400 */
[-C--:B------:R-:W-:Y:S08]  /*10c40*/  HMMA.16816.F32 R68, R8, R62.reuse, R68 ;  /* 0x0000003e0844723c */ /* 0x080ff00000001844 */
[----:B------:R-:W-:Y:S01]  /*10c50*/  HMMA.16816.F32 R76, R12, R62, R36 ;  /* 0x0000003e0c4c723c */ /* 0x000fe20000001824 */
[----:B------:R-:W2:Y:S01]  /*10c60*/  LDSM.16.M88.4 R36, [R201] ;  /* 0x00000000c924783b */ /* 0x000ea20000000200 */
[----:B------:R-:W-:-:S04]  /*10c70*/  DEPBAR.LE SB0, 0x0 ;  /* 0x000080000000791a */ /* 0x000fc80000000000 */
[----:B-1----:R-:W-:Y:S02]  /*10c80*/  FMUL.FTZ R0, R81, c[0x0][0x320] ;  /* 0x0000c80051007a20 */ /* 0x002fe40000410000 */
[----:B------:R-:W-:Y:S02]  /*10c90*/  HMMA.16816.F32 R28, R28, R54, R40 ;  /* 0x000000361c1c723c */ /* 0x000fe40000001828 */
[----:B------:R1:W1:Y:S06]  /*10ca0*/  MUFU.TANH R92, R0 ;  /* 0x00000000005c7308 */ /* 0x00026c0000002400 */
[----:B---3--:R-:W-:Y:S01]  /*10cb0*/  HMMA.16816.F32 R44, R20, R48, R44 ;  /* 0x00000030142c723c */ /* 0x008fe2000000182c */
[----:B-1----:R-:W-:-:S04]  /*10cc0*/  FMUL.FTZ R0, R82, c[0x0][0x320] ;  /* 0x0000c80052007a20 */ /* 0x002fc80000410000 */
[----:B------:R1:W3:Y:S11]  /*10cd0*/  MUFU.TANH R98, R0 ;  /* 0x0000000000627308 */ /* 0x0002f60000002400 */
[----:B------:R-:W-:Y:S08]  /*10ce0*/  HMMA.16816.F32 R20, R20, R50, R28 ;  /* 0x000000321414723c */ /* 0x000ff0000000181c */
[----:B--2---:R-:W-:Y:S01]  /*10cf0*/  HMMA.16816.F32 R44, R12, R36, R44 ;  /* 0x000000240c2c723c */ /* 0x004fe2000000182c */
[----:B-1----:R-:W-:-:S07]  /*10d00*/  FMUL.FTZ R0, R83, c[0x0][0x320] ;  /* 0x0000c80053007a20 */ /* 0x002fce0000410000 */
[----:B------:R-:W-:Y:S01]  /*10d10*/  HMMA.16816.F32 R80, R12, R60, R72 ;  /* 0x0000003c0c50723c */ /* 0x000fe20000001848 */
[----:B------:R1:W2:Y:S07]  /*10d20*/  MUFU.TANH R97, R0 ;  /* 0x0000000000617308 */ /* 0x0002ae0000002400 */
        /* <DEDUP_REMOVED lines=87> */
[----:B------:R-:W4:Y:S01]  /*112a0*/  LDL R4, [R1+0x4c] ;  /* 0x00004c0001047983 */ /* 0x000f220000100800 */
[----:B------:R-:W-:-:S03]  /*112b0*/  IMAD.MOV.U32 R219, RZ, RZ, RZ ;  /* 0x000000ffffdb7224 */ /* 0x000fc600078e00ff */
[----:B------:R-:W5:Y:S04]  /*112c0*/  LDL.64 R138, [R1+0x38] ;  /* 0x00003800018a7983 */ /* 0x000f680000100a00 */
[----:B------:R-:W3:Y:S01]  /*112d0*/  LDL R136, [R1+0x48] ;  /* 0x0000480001887983 */ /* 0x000ee20000100800 */
[----:B--2---:R-:W-:-:S04]  /*112e0*/  IADD3 R2, R251, R134, R2 ;  /* 0x00000086fb027210 */ /* 0x004fc80007ffe002 */
        /* <DEDUP_REMOVED lines=24> */
[----:B------:R-:W-:Y:S01]  /*11470*/  IMAD R4, R0, c[0x0][0x1f0], RZ ;  /* 0x00007c0000047a24 */ /* 0x000fe200078e02ff */
[----:B-----5:R-:W-:-:S03]  /*11480*/  IADD3 R0, P2, R138, R2, RZ ;  /* 0x000000028a007210 */ /* 0x020fc60007f5e0ff */
[----:B------:R-:W-:Y:S01]  /*11490*/  IMAD R2, R219, c[0x0][0x1f4], R4 ;  /* 0x00007d00db027a24 */ /* 0x000fe200078e0204 */
[----:B------:R-:W-:-:S04]  /*114a0*/  LEA R6, P1, R0, c[0x0][0x1c8], 0x1 ;  /* 0x0000720000067a11 */ /* 0x000fc800078208ff */
[----:B------:R-:W-:-:S04]  /*114b0*/  IADD3.X R2, R136, R3, R2, P2, !PT ;  /* 0x0000000388027210 */ /* 0x000fc800017fe402 */
[----:B------:R-:W-:Y:S01]  /*114c0*/  LEA.HI.X R5, R0, c[0x0][0x1cc], R2, 0x1, P1 ;  /* 0x0000730000057a11 */ /* 0x000fe200008f0c02 */
[----:B------:R-:W-:Y:S05]  /*114d0*/  BRA.DIV ~URZ, `(.L_x_1650) ;  /* 0x0000e9827f007947 */ /* 0x000fea000b800000 */
[----:B------:R1:W2:Y:S02]  /*114e0*/  SHFL.IDX PT, R4, R5, RZ, 0x1c1f ;  /* 0x001c1fff05047589 */ /* 0x0002a400000e0000 */
.L_x_1765:
[----:B------:R-:W-:Y:S05]  /*114f0*/  BRA.DIV ~URZ, `(.L_x_1651) ;  /* 0x0000e9d27f007947 */ /* 0x000fea000b800000 */
[----:B------:R3:W4:Y:S02]  /*11500*/  SHFL.IDX PT, R0, R6, RZ, 0x1c1f ;  /* 0x001c1fff06007589 */ /* 0x00072400000e0000 */
.L_x_1766:
[----:B------:R-:W-:Y:S01]  /*11510*/  BSSY B0, `(.L_x_1652) ;  /* 0x0000013000007945 */ /* 0x000fe20003800000 */
[----:B------:R-:W-:Y:S05]  /*11520*/  @!P0 BRA `(.L_x_1653) ;  /* 0x0000011000008947 */ /* 0x000fea0003800000 */
[----:B------:R-:W5:Y:S04]  /*11530*/  LDL.64 R8, [R1] ;  /* 0x0000000001087983 */ /* 0x000f680000100a00 */
[----:B---3--:R-:W3:Y:S01]  /*11540*/  LDL R2, [R1+0x8] ;  /* 0x0000080001027983 */ /* 0x008ee20000100800 */
[----:B----4-:R-:W-:Y:S02]  /*11550*/  IADD3 R10, P0, R0, R234, RZ ;  /* 0x000000ea000a7210 */ /* 0x010fe40007f1e0ff */
[----:B------:R-:W-:-:S03]  /*11560*/  ISETP.GE.AND P2, PT, R252, c[0x0][0x1d4], PT ;  /* 0x00007500fc007a0c */ /* 0x000fc60003f46270 */
[----:B--2---:R-:W-:Y:S01]  /*11570*/  IMAD.X R11, R4, 0x1, R233, P0 ;  /* 0x00000001040b7824 */ /* 0x004fe200000e06e9 */
[----:B-----5:R-:W-:Y:S02]  /*11580*/  ISETP.GE.AND P3, PT, R8, c[0x0][0x1d4], PT ;  /* 0x0000750008007a0c */ /* 0x020fe40003f66270 */
[----:B------:R-:W-:Y:S02]  /*11590*/  IADD3 R8, P1, R0, R235, RZ ;  /* 0x000000eb00087210 */ /* 0x000fe40007f3e0ff */
[----:B---3--:R-:W-:-:S03]  /*115a0*/  ISETP.GE.AND P0, PT, R2, c[0x0][0x1d4], PT ;  /* 0x0000750002007a0c */ /* 0x008fc60003f06270 */
[----:B------:R-:W-:Y:S01]  /*115b0*/  IMAD.X R9, R4, 0x1, R230, P1 ;  /* 0x0000000104097824 */ /* 0x000fe200008e06e6 */
[----:B------:R-:W-:-:S05]  /*115c0*/  IADD3 R2, P1, R0, R232, RZ ;  /* 0x000000e800027210 */ /* 0x000fca0007f3e0ff */
[----:B------:R-:W-:Y:S01]  /*115d0*/  IMAD.X R3, R4, 0x1, R231, P1 ;  /* 0x0000000104037824 */ /* 0x000fe200008e06e7 */
[----:B------:R-:W-:Y:S01]  /*115e0*/  @!PT LDS RZ, [RZ] ;  /* 0x00000000fffff984 */ /* 0x000fe20000000800 */
[----:B------:R-:W-:Y:S01]  /*115f0*/  @!PT LDS RZ, [RZ] ;  /* 0x00000000fffff984 */ /* 0x000fe20000000800 */
[----:B------:R-:W-:Y:S01]  /*11600*/  @!PT LDS RZ, [RZ] ;  /* 0x00000000fffff984 */ /* 0x000fe20000000800 */
[----:B------:R2:W-:Y:S04]  /*11610*/  LDGSTS.E.BYPASS.LTC128B.128 [R209+0x3c80], [R10.64], !P3 ;  /* 0x03c800000ad17fae */ /* 0x0005e8000d901d48 */
[----:B------:R2:W-:Y:S04]  /*11620*/  LDGSTS.E.BYPASS.LTC128B.128 [R209+0x4880], [R8.64], !P2 ;  /* 0x0488000008d17fae */ /* 0x0005e8000d101d48 */
[----:B------:R2:W-:Y:S02]  /*11630*/  LDGSTS.E.BYPASS.LTC128B.128 [R209+0x5480], [R2.64], !P0 ;  /* 0x0548000002d17fae */ /* 0x0005e4000c101d48 */
.L_x_1653:
[----:B------:R-:W-:Y:S05]  /*11640*/  BSYNC B0 ;  /* 0x0000000000007941 */ /* 0x000fea0003800000 */
.L_x_1652:
[----:B------:R-:W-:Y:S01]  /*11650*/  ISETP.GE.AND P0, PT, R12, 0x21, PT ;  /* 0x000000210c00780c */ /* 0x000fe20003f06270 */
[----:B------:R-:W-:Y:S06]  /*11660*/  BRA.DIV ~URZ, `(.L_x_1654) ;  /* 0x0000e8c27f007947 */ /* 0x000fec000b800000 */
[----:B--2---:R2:W1:Y:S04]  /*11670*/  SHFL.IDX PT, R4, R5, 0x1, 0x1c1f ;  /* 0x003c1f0005047f89 */ /* 0x00446800000e0000 */
[----:B----4-:R2:W4:Y:S02]  /*11680*/  SHFL.IDX PT, R0, R6, 0x1, 0x1c1f ;  /* 0x003c1f0006007f89 */ /* 0x01052400000e0000 */
.L_x_1767:
[----:B------:R-:W-:Y:S05]  /*11690*/  @!P0 BRA `(.L_x_1649) ;  /* 0x0000011000008947 */ /* 0x000fea0003800000 */
[----:B------:R-:W5:Y:S04]  /*116a0*/  LDL.64 R8, [R1] ;  /* 0x0000000001087983 */ /* 0x000f680000100a00 */
[----:B--2---:R-:W2:Y:S01]  /*116b0*/  LDL R2, [R1+0x8] ;  /* 0x0000080001027983 */ /* 0x004ea20000100800 */
[----:B----4-:R-:W-:-:S02]  /*116c0*/  IADD3 R10, P0, R0, R234, RZ ;  /* 0x000000ea000a7210 */ /* 0x010fc40007f1e0ff */
[----:B------:R-:W-:-:S03]  /*116d0*/  ISETP.GE.AND P2, PT, R252, c[0x0][0x1d4], PT ;  /* 0x00007500fc007a0c */ /* 0x000fc60003f46270 */
[----:B-1----:R-:W-:Y:S01]  /*116e0*/  IMAD.X R11, R4, 0x1, R233, P0 ;  /* 0x00000001040b7824 */ /* 0x002fe200000e06e9 */
[----:B-----5:R-:W-:Y:S02]  /*116f0*/  ISETP.GE.AND P3, PT, R8, c[0x0][0x1d4], PT ;  /* 0x0000750008007a0c */ /* 0x020fe40003f66270 */
[----:B------:R-:W-:Y:S02]  /*11700*/  IADD3 R8, P1, R0, R235, RZ ;  /* 0x000000eb00087210 */ /* 0x000fe40007f3e0ff */
[----:B--2---:R-:W-:-:S03]  /*11710*/  ISETP.GE.AND P0, PT, R2, c[0x0][0x1d4], PT ;  /* 0x0000750002007a0c */ /* 0x004fc60003f06270 */
        /* <DEDUP_REMOVED lines=9> */
.L_x_1649:
[----:B--234-:R-:W-:Y:S05]  /*117b0*/  BSYNC B1 ;  /* 0x0000000000017941 */ /* 0x01cfea0003800000 */
.L_x_1648:
[----:B-1----:R-:W2:Y:S01]  /*117c0*/  LDL R2, [R1+0x60] ;  /* 0x0000600001027983 */ /* 0x002ea20000100800 */
[----:B------:R-:W-:-:S03]  /*117d0*/  IMAD.MOV.U32 R4, RZ, RZ, c[0x0][0x2c4] ;  /* 0x0000b100ff047624 */ /* 0x000fc600078e00ff */
[----:B------:R-:W2:Y:S04]  /*117e0*/  LDL R0, [R1+0x80] ;  /* 0x0000800001007983 */ /* 0x000ea80000100800 */
[----:B------:R-:W3:Y:S04]  /*117f0*/  LDL R5, [R1+0x68] ;  /* 0x0000680001057983 */ /* 0x000ee80000100800 */
[----:B------:R-:W4:Y:S01]  /*11800*/  LDL R3, [R1+0x64] ;  /* 0x0000640001037983 */ /* 0x000f220000100800 */
[----:B------:R-:W-:-:S03]  /*11810*/  ISETP.NE.AND P0, PT, R4, 0x1, PT ;  /* 0x000000010400780c */ /* 0x000fc60003f05270 */
[----:B------:R-:W0:Y:S01]  /*11820*/  LDGDEPBAR ;  /* 0x00000000000079af */ /* 0x000e220000000000 */
[----:B--2---:R-:W-:Y:S02]  /*11830*/  IADD3 R0, R0, R2, RZ ;  /* 0x0000000200007210 */ /* 0x004fe40007ffe0ff */
[----:B---3--:R-:W-:-:S07]  /*11840*/  IADD3 R6, -R5, R133, RZ ;  /* 0x0000008505067210 */ /* 0x008fce0007ffe1ff */
[----:B------:R-:W-:-:S04]  /*11850*/  @P0 IMAD.HI.U32 R2, R0, c[0x0][0x2c8], RZ ;  /* 0x0000b20000020a27 */ /* 0x000fc800078e00ff */
[----:B------:R-:W-:Y:S01]  /*11860*/  IMAD.MOV.U32 R4, RZ, RZ, R0 ;  /* 0x000000ffff047224 */ /* 0x000fe200078e0000 */
[----:B------:R-:W-:Y:S02]  /*11870*/  IADD3 R0, -R5, 0x1, R133 ;  /* 0x0000000105007810 */ /* 0x000fe40007ffe185 */
[----:B------:R-:W-:-:S03]  /*11880*/  @P0 SHF.R.U32.HI R4, RZ, c[0x0][0x2cc], R2 ;  /* 0x0000b300ff040a19 */ /* 0x000fc60000011602 */
[----:B----4-:R-:W-:Y:S01]  /*11890*/  IMAD.IADD R5, R0, 0x1, -R3 ;  /* 0x0000000100057824 */ /* 0x010fe200078e0a03 */
[----:B------:R-:W-:Y:S05]  /*118a0*/  BRA.DIV ~URZ, `(.L_x_1655) ;  /* 0x0000e7427f007947 */ /* 0x000fea000b800000 */
[----:B------:R1:W2:Y:S02]  /*118b0*/  SHFL.IDX PT, R0, R4, RZ, 0x1c1f ;  /* 0x001c1fff04007589 */ /* 0x0002a400000e0000 */
.L_x_1768:
[----:B--2---:R-:W-:-:S05]  /*118c0*/  IMAD.IADD R0, R5, 0x1, R0 ;  /* 0x0000000105007824 */ /* 0x004fca00078e0200 */
[----:B------:R-:W-:-:S04]  /*118d0*/  IMNMX R0, R6, R0, PT ;  /* 0x0000000006007217 */ /* 0x000fc80003800200 */
[C---:B------:R-:W-:Y:S02]  /*118e0*/  ISETP.GT.AND P1, PT, R0.reuse, RZ, PT ;  /* 0x000000ff0000720c */ /* 0x040fe40003f24270 */
[----:B------:R-:W-:Y:S02]  /*118f0*/  ISETP.GT.AND P0, PT, R0, 0x1, PT ;  /* 0x000000010000780c */ /* 0x000fe40003f04270 */
[----:B------:R-:W-:Y:S02]  /*11900*/  FSEL R11, R110, -INF , P1 ;  /* 0xff8000006e0b7808 */ /* 0x000fe40000800000 */
[----:B------:R-:W-:Y:S02]  /*11910*/  FSEL R13, R99, -INF , P0 ;  /* 0xff800000630d7808 */ /* 0x000fe40000000000 */
[C---:B------:R-:W-:Y:S02]  /*11920*/  ISETP.GT.AND P3, PT, R0.reuse, 0x8, PT ;  /* 0x000000080000780c */ /* 0x040fe40003f64270 */
        /* <DEDUP_REMOVED lines=29> */
[----:B------:R-:W-:Y:S02]  /*11b00*/  ISETP.GT.AND P0, PT, R2, 0x1, PT ;  /* 0x000000010200780c */ /* 0x000fe40003f04270 */
        /* <DEDUP_REMOVED lines=39> */
[----:B------:R-:W-:Y:S02]  /*11d80*/  IMNMX R0, R6, R0, PT ;  /* 0x0000000006007217 */ /* 0x000fe40003800200 */
[----:B------:R-:W-:Y:S02]  /*11d90*/  FSEL R81, R48, -INF , P3 ;  /* 0xff80000030517808 */ /* 0x000fe40001800000 */
[----:B------:R-:W-:Y:S02]  /*11da0*/  FSEL R80, R45, -INF , P2 ;  /* 0xff8000002d507808 */ /* 0x000fe40001000000 */
[----:B------:R-:W-:Y:S02]  /*11db0*/  FSEL R55, R37, -INF , P1 ;  /* 0xff80000025377808 */ /* 0x000fe40000800000 */
[----:B------:R-:W-:-:S02]  /*11dc0*/  FSEL R54, R35, -INF , P0 ;  /* 0xff80000023367808 */ /* 0x000fc40000000000 */
[C---:B------:R-:W-:Y:S02]  /*11dd0*/  ISETP.GT.AND P3, PT, R0.reuse, RZ, PT ;  /* 0x000000ff0000720c */ /* 0x040fe40003f64270 */
[C---:B------:R-:W-:Y:S02]  /*11de0*/  ISETP.GT.AND P2, PT, R0.reuse, 0x1, PT ;  /* 0x000000010000780c */ /* 0x040fe40003f44270 */
[C---:B------:R-:W-:Y:S02]  /*11df0*/  ISETP.GT.AND P1, PT, R0.reuse, 0x8, PT ;  /* 0x000000080000780c */ /* 0x040fe40003f24270 */
[----:B------:R-:W-:Y:S02]  /*11e00*/  ISETP.GT.AND P0, PT, R0, 0x9, PT ;  /* 0x000000090000780c */ /* 0x000fe40003f04270 */
        /* <DEDUP_REMOVED lines=10> */
[----:B------:R-:W-:Y:S02]  /*11eb0*/  ISETP.GT.AND P4, PT, R2, 0x19, PT ;  /* 0x000000190200780c */ /* 0x000fe40003f84270 */
[----:B------:R-:W-:Y:S02]  /*11ec0*/  FSEL R39, R72, -INF , P3 ;  /* 0xff80000048277808 */ /* 0x000fe40001800000 */
[----:B------:R-:W-:Y:S02]  /*11ed0*/  FSEL R40, R63, -INF , P2 ;  /* 0xff8000003f287808 */ /* 0x000fe40001000000 */
[----:B------:R-:W-:-:S02]  /*11ee0*/  FSEL R48, R59, -INF , P1 ;  /* 0xff8000003b307808 */ /* 0x000fc40000800000 */
[----:B------:R-:W-:Y:S02]  /*11ef0*/  FSEL R49, R49, -INF , P0 ;  /* 0xff80000031317808 */ /* 0x000fe40000000000 */
[----:B------:R-:W-:Y:S02]  /*11f00*/  FMNMX.FTZ R2, R15, R4, !PT ;  /* 0x000000040f027209 */ /* 0x000fe40007810000 */
[C---:B------:R-:W-:Y:S02]  /*11f10*/  ISETP.GT.AND P3, PT, R0.reuse, 0x20, PT ;  /* 0x000000200000780c */ /* 0x040fe40003f64270 */
[C---:B------:R-:W-:Y:S02]  /*11f20*/  ISETP.GT.AND P2, PT, R0.reuse, 0x21, PT ;  /* 0x000000210000780c */ /* 0x040fe40003f44270 */
[C---:B------:R-:W-:Y:S02]  /*11f30*/  ISETP.GT.AND P1, PT, R0.reuse, 0x28, PT ;  /* 0x000000280000780c */ /* 0x040fe40003f24270 */
[----:B------:R-:W-:-:S02]  /*11f40*/  ISETP.GT.AND P0, PT, R0, 0x29, PT ;  /* 0x000000290000780c */ /* 0x000fc40003f04270 */
        /* <DEDUP_REMOVED lines=62> */
.L_x_1769:
[C---:B------:R-:W-:Y:S01]  /*12330*/  FMUL.FTZ R0, R106.reuse, c[0x0][0x2d0] ;  /* 0x0000b4006a007a20 */ /* 0x040fe20000410000 */
[----:B------:R-:W-:Y:S01]  /*12340*/  FSETP.NEU.FTZ.AND P0, PT, R106, -INF , PT ;  /* 0xff8000006a00780b */ /* 0x000fe20003f1d000 */
[----:B------:R-:W2:Y:S03]  /*12350*/  LDL R195, [R1+0x60] ;  /* 0x0000600001c37983 */ /* 0x000ea60000100800 */
[----:B------:R-:W-:Y:S01]  /*12360*/  FSEL R4, R0, RZ, P0 ;  /* 0x000000ff00047208 */ /* 0x000fe20000000000 */
[----:B------:R-:W3:Y:S04]  /*12370*/  LDL R194, [R1+0x64] ;  /* 0x0000640001c27983 */ /* 0x000ee80000100800 */
[--C-:B------:R-:W-:Y:S01]  /*12380*/  FFMA.FTZ R0, R11, c[0x0][0x2d0], -R4.reuse ;  /* 0x0000b4000b007a23 */ /* 0x100fe20000010804 */
[----:B------:R-:W3:Y:S03]  /*12390*/  LDL R193, [R1+0x6c] ;  /* 0x00006c0001c17983 */ /* 0x000ee60000100800 */
[----:B------:R1:W-:Y:S01]  /*123a0*/  MUFU.EX2 R107, R0 ;  /* 0x00000000006b7308 */ /* 0x0003e20000000800 */
[----:B------:R-:W5:Y:S01]  /*123b0*/  LDL R192, [R1+0xc] ;  /* 0x00000c0001c07983 */ /* 0x000f620000100800 */
[C---:B------:R-:W-:Y:S01]  /*123c0*/  FMUL.FTZ R3, R105.reuse, c[0x0][0x2d0] ;  /* 0x0000b40069037a20 */ /* 0x040fe20000410000 */
[----:B------:R-:W-:Y:S01]  /*123d0*/  FSETP.NEU.FTZ.AND P0, PT, R105, -INF , PT ;  /* 0xff8000006900780b */ /* 0x000fe20003f1d000 */
[--C-:B------:R-:W-:Y:S01]  /*123e0*/  FFMA.FTZ R2, R23, c[0x0][0x2d0], -R4.reuse ;  /* 0x0000b40017027a23 */ /* 0x100fe20000010804 */
[----:B------:R-:W-:Y:S01]  /*123f0*/  WARPSYNC 0xffffffff ;  /* 0xffffffff00007948 */ /* 0x000fe20003800000 */
[----:B------:R-:W-:Y:S01]  /*12400*/  LDSM.16.MT88.4 R56, [R197] ;  /* 0x00000000c538783b */ /* 0x000fe20000004200 */
[----:B------:R-:W-:Y:S01]  /*12410*/  FSEL R3, R3, RZ, P0 ;  /* 0x000000ff03037208 */ /* 0x000fe20000000000 */
[----:B------:R4:W-:Y:S01]  /*12420*/  MUFU.EX2 R145, R2 ;  /* 0x0000000200917308 */ /* 0x0009e20000000800 */
[----:B------:R-:W-:Y:S01]  /*12430*/  FSETP.NEU.FTZ.AND P0, PT, R104, -INF , PT ;  /* 0xff8000006800780b */ /* 0x000fe20003f1d000 */
[----:B------:R-:W4:Y:S01]  /*12440*/  LDSM.16.MT88.4 R44, [R196] ;  /* 0x00000000c42c783b */ /* 0x000f220000004200 */
[----:B------:R-:W-:Y:S01]  /*12450*/  MOV R210, c[0x0][0x2c4] ;  /* 0x0000b10000d27a02 */ /* 0x000fe20000000f00 */
[----:B------:R-:W-:Y:S01]  /*12460*/  FFMA.FTZ R5, R24, c[0x0][0x2d0], -R3 ;  /* 0x0000b40018057a23 */ /* 0x000fe20000010803 */
[----:B------:R-:W-:Y:S01]  /*12470*/  IADD3 R220, R220, -0x2, RZ ;  /* 0xfffffffedcdc7810 */ /* 0x000fe20007ffe0ff */
[----:B------:R-:W-:Y:S01]  /*12480*/  LDSM.16.MT88.4 R68, [R196+0xc00] ;  /* 0x000c0000c444783b */ /* 0x000fe20000004200 */
[----:B------:R-:W-:Y:S01]  /*12490*/  ISETP.NE.AND P1, PT, R210, 0x1, PT ;  /* 0x00000001d200780c */ /* 0x000fe20003f25270 */
[----:B-1----:R-:W-:Y:S01]  /*124a0*/  FFMA.FTZ R0, R13, c[0x0][0x2d0], -R4 ;  /* 0x0000b4000d007a23 */ /* 0x002fe20000010804 */
[----:B------:R1:W-:Y:S01]  /*124b0*/  MUFU.EX2 R135, R5 ;  /* 0x0000000500877308 */ /* 0x0003e20000000800 */
[----:B------:R-:W-:Y:S04]  /*124c0*/  LDSM.16.MT88.4 R72, [R197+0x400] ;  /* 0x00040000c548783b */ /* 0x000fe80000004200 */
[----:B------:R-:W2:Y:S01]  /*124d0*/  LDSM.16.MT88.4 R60, [R196+0x400] ;  /* 0x00040000c43c783b */ /* 0x000ea20000004200 */
[----:B----4-:R-:W-:-:S02]  /*124e0*/  FMUL.FTZ R2, R104, c[0x0][0x2d0] ;  /* 0x0000b40068027a20 */ /* 0x010fc40000410000 */
[----:B------:R4:W-:Y:S01]  /*124f0*/  MUFU.EX2 R103, R0 ;  /* 0x0000000000677308 */ /* 0x0009e20000000800 */
[----:B------:R-:W2:Y:S02]  /*12500*/  LDSM.16.MT88.4 R76, [R196+0x1000] ;  /* 0x00100000c44c783b */ /* 0x000ea40000004200 */
[----:B------:R-:W-:Y:S02]  /*12510*/  FSEL R2, R2, RZ, P0 ;  /* 0x000000ff02027208 */ /* 0x000fe40000000000 */
[----:B------:R-:W2:Y:S01]  /*12520*/  LDSM.16.MT88.4 R64, [R197+0xc00] ;  /* 0x000c0000c540783b */ /* 0x000ea20000004200 */
[----:B-1----:R-:W-:Y:S02]  /*12530*/  FMNMX.FTZ R5, R10, R9, !PT ;  /* 0x000000090a057209 */ /* 0x002fe40007810000 */
[----:B------:R-:W-:Y:S02]  /*12540*/  FFMA.FTZ R6, R36, c[0x0][0x2d0], -R2 ;  /* 0x0000b40024067a23 */ /* 0x000fe40000010802 */
[----:B------:R-:W-:-:S02]  /*12550*/  FSETP.NEU.FTZ.AND P0, PT, R5, -INF , PT ;  /* 0xff8000000500780b */ /* 0x000fc40003f1d000 */
[----:B------:R1:W-:Y:S01]  /*12560*/  MUFU.EX2 R132, R6 ;  /* 0x0000000600847308 */ /* 0x0003e20000000800 */
[----:B----4-:R-:W-:-:S07]  /*12570*/  FFMA.FTZ R0, R15, c[0x0][0x2d0], -R4 ;  /* 0x0000b4000f007a23 */ /* 0x010fce0000010804 */
[----:B------:R4:W-:Y:S01]  /*12580*/  MUFU.EX2 R111, R0 ;  /* 0x00000000006f7308 */ /* 0x0009e20000000800 */
[----:B-1----:R-:W-:-:S07]  /*12590*/  FFMA.FTZ R6, R38, c[0x0][0x2d0], -R2 ;  /* 0x0000b40026067a23 */ /* 0x002fce0000010802 */
[----:B------:R-:W-:Y:S01]  /*125a0*/  MUFU.EX2 R133, R6 ;  /* 0x0000000600857308 */ /* 0x000fe20000000800 */
[----:B----4-:R-:W-:-:S07]  /*125b0*/  FFMA.FTZ R0, R17, c[0x0][0x2d0], -R4 ;  /* 0x0000b40011007a23 */ /* 0x010fce0000010804 */
[----:B------:R1:W-:Y:S02]  /*125c0*/  MUFU.EX2 R126, R0 ;  /* 0x00000000007e7308 */ /* 0x0003e40000000800 */
[----:B-1----:R-:W-:-:S06]  /*125d0*/  FFMA.FTZ R0, R19, c[0x0][0x2d0], -R4 ;  /* 0x0000b40013007a23 */ /* 0x002fcc0000010804 */
[----:B------:R1:W-:Y:S02]  /*125e0*/  MUFU.EX2 R127, R0 ;  /* 0x00000000007f7308 */ /* 0x0003e40000000800 */
[----:B-1----:R-:W-:-:S06]  /*125f0*/  FFMA.FTZ R0, R21, c[0x0][0x2d0], -R4 ;  /* 0x0000b40015007a23 */ /* 0x002fcc0000010804 */
[----:B------:R1:W4:Y:S02]  /*12600*/  MUFU.EX2 R134, R0 ;  /* 0x0000000000867308 */ /* 0x0003240000000800 */
[----:B-1----:R-:W-:-:S06]  /*12610*/  FFMA.FTZ R0, R25, c[0x0][0x2d0], -R4 ;  /* 0x0000b40019007a23 */ /* 0x002fcc0000010804 */
[----:B------:R1:W1:Y:S02]  /*12620*/  MUFU.EX2 R146, R0 ;  /* 0x0000000000927308 */ /* 0x0002640000000800 */
[----:B-1----:R-:W-:Y:S01]  /*12630*/  FFMA.FTZ R0, R12, c[0x0][0x2d0], -R3 ;  /* 0x0000b4000c007a23 */ /* 0x002fe20000010803 */
[----:B----4-:R-:W-:-:S05]  /*12640*/  F2FP.PACK_AB R12, R134, R127 ;  /* 0x0000007f860c723e */ /* 0x010fca00000000ff */
[----:B------:R1:W-:Y:S02]  /*12650*/  MUFU.EX2 R99, R0 ;  /* 0x0000000000637308 */ /* 0x0003e40000000800 */
[----:B-1----:R-:W-:Y:S01]  /*12660*/  FFMA.FTZ R0, R14, c[0x0][0x2d0], -R3 ;  /* 0x0000b4000e007a23 */ /* 0x002fe20000010803 */
[----:B------:R-:W-:-:S05]  /*12670*/  F2FP.PACK_AB R14, R146, R145 ;  /* 0x00000091920e723e */ /* 0x000fca00000000ff */
[----:B------:R1:W4:Y:S02]  /*12680*/  MUFU.EX2 R98, R0 ;  /* 0x0000000000627308 */ /* 0x0003240000000800 */
[----:B-1----:R-:W-:Y:S01]  /*12690*/  FFMA.FTZ R0, R16, c[0x0][0x2d0], -R3 ;  /* 0x0000b40010007a23 */ /* 0x002fe20000010803 */
[----:B----4-:R-:W-:-:S05]  /*126a0*/  F2FP.PACK_AB R21, R98, R99 ;  /* 0x000000636215723e */ /* 0x010fca00000000ff */
[----:B------:R1:W-:Y:S02]  /*126b0*/  MUFU.EX2 R101, R0 ;  /* 0x0000000000657308 */ /* 0x0003e40000000800 */
[----:B-1----:R-:W-:-:S06]  /*126c0*/  FFMA.FTZ R0, R18, c[0x0][0x2d0], -R3 ;  /* 0x0000b40012007a23 */ /* 0x002fcc0000010803 */
[----:B------:R1:W4:Y:S02]  /*126d0*/  MUFU.EX2 R116, R0 ;  /* 0x0000000000747308 */ /* 0x0003240000000800 */
[----:B-1----:R-:W-:Y:S01]  /*126e0*/  FFMA.FTZ R0, R20, c[0x0][0x2d0], -R3 ;  /* 0x0000b40014007a23 */ /* 0x002fe20000010803 */
[----:B------:R-:W-:Y:S02]  /*126f0*/  F2FP.PACK_AB R20, R103, R107 ;  /* 0x0000006b6714723e */ /* 0x000fe400000000ff */
[----:B----4-:R-:W-:-:S03]  /*12700*/  F2FP.PACK_AB R23, R116, R101 ;  /* 0x000000657417723e */ /* 0x010fc600000000ff */
[----:B------:R1:W-:Y:S02]  /*12710*/  MUFU.EX2 R117, R0 ;  /* 0x0000000000757308 */ /* 0x0003e40000000800 */
[----:B-1----:R-:W-:Y:S01]  /*12720*/  FFMA.FTZ R0, R22, c[0x0][0x2d0], -R3 ;  /* 0x0000b40016007a23 */ /* 0x002fe20000010803 */
[----:B------:R-:W-:-:S05]  /*12730*/  F2FP.PACK_AB R22, R126, R111 ;  /* 0x0000006f7e16723e */ /* 0x000fca00000000ff */
[----:B------:R1:W4:Y:S02]  /*12740*/  MUFU.EX2 R125, R0 ;  /* 0x00000000007d7308 */ /* 0x0003240000000800 */
[----:B------:R-:W-:Y:S01]  /*12750*/  HMMA.16816.F32 R8, R20, R44, RZ ;  /* 0x0000002c1408723c */ /* 0x000fe200000018ff */
[----:B-1----:R-:W-:Y:S01]  /*12760*/  FFMA.FTZ R0, R27, c[0x0][0x2d0], -R3 ;  /* 0x0000b4001b007a23 */ /* 0x002fe20000010803 */
[----:B----4-:R-:W-:-:S04]  /*12770*/  F2FP.PACK_AB R13, R125, R117 ;  /* 0x000000757d0d723e */ /* 0x010fc800000000ff */
[----:B------:R1:W4:Y:S02]  /*12780*/  MUFU.EX2 R144, R0 ;  /* 0x0000000000907308 */ /* 0x0003240000000800 */
[----:B-1----:R-:W-:Y:S01]  /*12790*/  FFMA.FTZ R0, R26, c[0x0][0x2d0], -R2 ;  /* 0x0000b4001a007a23 */ /* 0x002fe20000010802 */
[----:B----4-:R-:W-:-:S05]  /*127a0*/  F2FP.PACK_AB R15, R144, R135 ;  /* 0x00000087900f723e */ /* 0x010fca00000000ff */
[----:B------:R1:W-:Y:S10]  /*127b0*/  MUFU.EX2 R94, R0 ;  /* 0x00000000005e7308 */ /* 0x0003f40000000800 */
[----:B--2---:R-:W-:Y:S07]  /*127c0*/  HMMA.16816.F32 R140, R12, R60, R8 ;  /* 0x0000003c0c8c723c */ /* 0x004fee0000001808 */
        /* <DEDUP_REMOVED lines=15> */
[----:B------:R-:W-:-:S05]  /*128c0*/  FSEL R0, R0, RZ, P0 ;  /* 0x000000ff00007208 */ /* 0x000fca0000000000 */
[----:B------:R-:W-:-:S04]  /*128d0*/  FFMA.FTZ R6, R31, c[0x0][0x2d0], -R0 ;  /* 0x0000b4001f067a23 */ /* 0x000fc80000010800 */
        /* <DEDUP_REMOVED lines=10> */
[----:B------:R-:W-:Y:S04]  /*12980*/  HMMA.16816.F32 R36, R20, R68, RZ ;  /* 0x000000441424723c */ /* 0x000fe800000018ff */
[----:B------:R1:W-:Y:S04]  /*12990*/  MUFU.EX2 R97, R6 ;  /* 0x0000000600617308 */ /* 0x0003e80000000800 */
[C---:B------:R-:W-:Y:S08]  /*129a0*/  HMMA.16816.F32 R28, R16.reuse, R56, RZ ;  /* 0x00000038101c723c */ /* 0x040ff000000018ff */
[----:B------:R-:W-:Y:S01]  /*129b0*/  HMMA.16816.F32 R24, R16, R68, RZ ;  /* 0x000000441018723c */ /* 0x000fe200000018ff */
[----:B-1----:R-:W-:-:S04]  /*129c0*/  FFMA.FTZ R6, R40, c[0x0][0x2d0], -R0 ;  /* 0x0000b40028067a23 */ /* 0x002fc80000010800 */
[----:B------:R1:W2:Y:S02]  /*129d0*/  MUFU.EX2 R119, R6 ;  /* 0x0000000600777308 */ /* 0x0002a40000000800 */
[--C-:B------:R-:W-:Y:S01]  /*129e0*/  FFMA.FTZ R69, R89, c[0x0][0x2d0], -R4.reuse ;  /* 0x0000b40059457a23 */ /* 0x100fe20000010804 */
[----:B------:R-:W-:Y:S01]  /*129f0*/  HMMA.16816.F32 R40, R20, R56, RZ ;  /* 0x000000381428723c */ /* 0x000fe200000018ff */
[----:B------:R-:W-:-:S06]  /*12a00*/  FFMA.FTZ R68, R88, c[0x0][0x2d0], -R4 ;  /* 0x0000b40058447a23 */ /* 0x000fcc0000010804 */
[--C-:B------:R-:W-:Y:S01]  /*12a10*/  FFMA.FTZ R57, R55, c[0x0][0x2d0], -R3.reuse ;  /* 0x0000b40037397a23 */ /* 0x100fe20000010803 */
[----:B------:R-:W-:Y:S01]  /*12a20*/  HMMA.16816.F32 R156, R12, R76, R36 ;  /* 0x0000004c0c9c723c */ /* 0x000fe20000001824 */
[----:B------:R-:W-:Y:S01]  /*12a30*/  LDSM.16.MT88.4 R36, [R196+0x1800] ;  /* 0x00180000c424783b */ /* 0x000fe20000004200 */
[----:B------:R-:W-:-:S03]  /*12a40*/  FFMA.FTZ R56, R54, c[0x0][0x2d0], -R3 ;  /* 0x0000b40036387a23 */ /* 0x000fc60000010803 */
[----:B------:R-:W-:Y:S01]  /*12a50*/  MUFU.EX2 R57, R57 ;  /* 0x0000003900397308 */ /* 0x000fe20000000800 */
[----:B-1----:R-:W-:Y:S01]  /*12a60*/  FFMA.FTZ R6, R48, c[0x0][0x2d0], -R0 ;  /* 0x0000b40030067a23 */ /* 0x002fe20000010800 */
[----:B--2---:R-:W-:Y:S01]  /*12a70*/  F2FP.PACK_AB R9, R119, R97 ;  /* 0x000000617709723e */ /* 0x004fe200000000ff */
[----:B------:R-:W-:Y:S05]  /*12a80*/  HMMA.16816.F32 R32, R16, R44, RZ ;  /* 0x0000002c1020723c */ /* 0x000fea00000018ff */
[----:B------:R1:W-:Y:S02]  /*12a90*/  MUFU.EX2 R118, R6 ;  /* 0x0000000600767308 */ /* 0x0003e40000000800 */
[--C-:B------:R-:W-:Y:S01]  /*12aa0*/  FFMA.FTZ R45, R85, c[0x0][0x2d0], -R2.reuse ;  /* 0x0000b400552d7a23 */ /* 0x100fe20000010802 */
[----:B------:R-:W-:Y:S01]  /*12ab0*/  HMMA.16816.F32 R148, R12, R72, R40 ;  /* 0x000000480c94723c */ /* 0x000fe20000001828 */
[----:B------:R-:W2:Y:S01]  /*12ac0*/  LDSM.16.MT88.4 R40, [R197+0x1000] ;  /* 0x00100000c528783b */ /* 0x000ea20000004200 */
[----:B------:R-:W-:-:S03]  /*12ad0*/  FFMA.FTZ R44, R84, c[0x0][0x2d0], -R2 ;  /* 0x0000b400542c7a23 */ /* 0x000fc60000010802 */
[----:B------:R-:W-:Y:S01]  /*12ae0*/  MUFU.EX2 R45, R45 ;  /* 0x0000002d002d7308 */ /* 0x000fe20000000800 */
[----:B-1----:R-:W-:-:S07]  /*12af0*/  FFMA.FTZ R6, R49, c[0x0][0x2d0], -R0 ;  /* 0x0000b40031067a23 */ /* 0x002fce0000010800 */
[----:B------:R-:W-:Y:S08]  /*12b00*/  MUFU.EX2 R56, R56 ;  /* 0x0000003800387308 */ /* 0x000ff00000000800 */
[----:B------:R-:W1:Y:S08]  /*12b10*/  MUFU.EX2 R124, R6 ;  /* 0x00000006007c7308 */ /* 0x000e700000000800 */
[----:B------:R-:W4:Y:S01]  /*12b20*/  MUFU.EX2 R44, R44 ;  /* 0x0000002c002c7308 */ /* 0x000f220000000800 */
[----:B-1----:R-:W-:-:S07]  /*12b30*/  F2FP.PACK_AB R11, R124, R118 ;  /* 0x000000767c0b723e */ /* 0x002fce00000000ff */
[----:B------:R-:W-:Y:S07]  /*12b40*/  HMMA.16816.F32 R128, R8, R72, R28 ;  /* 0x000000480880723c */ /* 0x000fee000000181c */
[--C-:B------:R-:W-:Y:S01]  /*12b50*/  FFMA.FTZ R72, R53, c[0x0][0x2d0], -R0.reuse ;  /* 0x0000b40035487a23 */ /* 0x100fe20000010800 */
[----:B------:R-:W-:Y:S01]  /*12b60*/  HMMA.16816.F32 R28, R20, R64, RZ ;  /* 0x00000040141c723c */ /* 0x000fe200000018ff */
[----:B------:R-:W-:-:S07]  /*12b70*/  FFMA.FTZ R73, R52, c[0x0][0x2d0], -R0 ;  /* 0x0000b40034497a23 */ /* 0x000fce0000010800 */
[C---:B------:R-:W-:Y:S07]  /*12b80*/  HMMA.16816.F32 R120, R8.reuse, R76, R24 ;  /* 0x0000004c0878723c */ /* 0x040fee0000001818 */
[--C-:B------:R-:W-:Y:S01]  /*12b90*/  FFMA.FTZ R76, R51, c[0x0][0x2d0], -R0.reuse ;  /* 0x0000b400334c7a23 */ /* 0x100fe20000010800 */
[----:B------:R-:W-:Y:S01]  /*12ba0*/  HMMA.16816.F32 R136, R8, R60, R32 ;  /* 0x0000003c0888723c */ /* 0x000fe20000001820 */
[----:B------:R-:W-:Y:S02]  /*12bb0*/  FFMA.FTZ R77, R50, c[0x0][0x2d0], -R0 ;  /* 0x0000b400324d7a23 */ /* 0x000fe40000010800 */
[----:B------:R-:W-:-:S04]  /*12bc0*/  FADD.FTZ R0, R94, R93 ;  /* 0x0000005d5e007221 */ /* 0x000fc80000010000 */
[--C-:B------:R-:W-:Y:S01]  /*12bd0*/  FFMA.FTZ R61, R81, c[0x0][0x2d0], -R3.reuse ;  /* 0x0000b400513d7a23 */ /* 0x100fe20000010803 */
[----:B--2---:R-:W-:Y:S01]  /*12be0*/  HMMA.16816.F32 R188, R12, R40, R28 ;  /* 0x000000280cbc723c */ /* 0x004fe2000000181c */
[----:B------:R-:W1:Y:S01]  /*12bf0*/  LDSM.16.MT88.4 R28, [R196+0x1c00] ;  /* 0x001c0000c41c783b */ /* 0x000e620000004200 */
[----:B------:R-:W-:Y:S02]  /*12c00*/  FFMA.FTZ R60, R80, c[0x0][0x2d0], -R3 ;  /* 0x0000b400503c7a23 */ /* 0x000fe40000010803 */
[----:B------:R-:W-:Y:S01]  /*12c10*/  FADD.FTZ R3, R107, R103 ;  /* 0x000000676b037221 */ /* 0x000fe20000010000 */
[----:B------:R-:W-:Y:S01]  /*12c20*/  F2FP.PACK_AB R103, R56, R57 ;  /* 0x000000393867723e */ /* 0x000fe200000000ff */
[----:B------:R-:W-:Y:S01]  /*12c30*/  FADD.FTZ R0, R96, R0 ;  /* 0x0000000060007221 */ /* 0x000fe20000010000 */
[----:B----4-:R-:W-:Y:S01]  /*12c40*/  F2FP.PACK_AB R96, R44, R45 ;  /* 0x0000002d2c60723e */ /* 0x010fe200000000ff */
[----:B------:R-:W-:Y:S01]  /*12c50*/  HMMA.16816.F32 R24, R16, R64, RZ ;  /* 0x000000401018723c */ /* 0x000fe200000018ff */
[----:B------:R-:W-:-:S02]  /*12c60*/  FADD.FTZ R3, R111, R3 ;  /* 0x000000036f037221 */ /* 0x000fc40000010000 */
[----:B------:R-:W-:Y:S02]  /*12c70*/  FADD.FTZ R0, R100, R0 ;  /* 0x0000000064007221 */ /* 0x000fe40000010000 */
[----:B------:R-:W-:Y:S02]  /*12c80*/  FADD.FTZ R3, R126, R3 ;  /* 0x000000037e037221 */ /* 0x000fe40000010000 */
[--C-:B------:R-:W-:Y:S01]  /*12c90*/  FFMA.FTZ R65, R87, c[0x0][0x2d0], -R4.reuse ;  /* 0x0000b40057417a23 */ /* 0x100fe20000010804 */
[----:B------:R-:W-:Y:S01]  /*12ca0*/  HMMA.16816.F32 R32, R20, R36, RZ ;  /* 0x000000241420723c */ /* 0x000fe200000018ff */
[----:B------:R-:W-:Y:S02]  /*12cb0*/  FFMA.FTZ R64, R86, c[0x0][0x2d0], -R4 ;  /* 0x0000b40056407a23 */ /* 0x000fe40000010804 */
[----:B------:R-:W-:Y:S02]  /*12cc0*/  FADD.FTZ R4, R91, R90 ;  /* 0x0000005a5b047221 */ /* 0x000fe40000010000 */
[----:B------:R-:W-:Y:S01]  /*12cd0*/  FADD.FTZ R3, R127, R3 ;  /* 0x000000037f037221 */ /* 0x000fe20000010000 */
[----:B------:R-:W-:Y:S01]  /*12ce0*/  MUFU.EX2 R65, R65 ;  /* 0x0000004100417308 */ /* 0x000fe20000000800 */
[----:B------:R-:W-:Y:S01]  /*12cf0*/  FADD.FTZ R4, R92, R4 ;  /* 0x000000045c047221 */ /* 0x000fe20000010000 */
[----:B------:R-:W-:Y:S01]  /*12d00*/  HMMA.16816.F32 R88, R16, R46, RZ ;  /* 0x0000002e1058723c */ /* 0x000fe200000018ff */
[----:B------:R-:W-:-:S02]  /*12d10*/  FADD.FTZ R0, R102, R0 ;  /* 0x0000000066007221 */ /* 0x000fc40000010000 */
[----:B------:R-:W-:Y:S02]  /*12d20*/  FADD.FTZ R6, R134, R3 ;  /* 0x0000000386067221 */ /* 0x000fe40000010000 */
[----:B------:R-:W-:Y:S01]  /*12d30*/  FADD.FTZ R3, R110, R0 ;  /* 0x000000006e037221 */ /* 0x000fe20000010000 */
[----:B------:R-:W2:Y:S01]  /*12d40*/  MUFU.EX2 R64, R64 ;  /* 0x0000004000407308 */ /* 0x000ea20000000800 */
[----:B------:R-:W-:Y:S01]  /*12d50*/  FADD.FTZ R0, R145, R6 ;  /* 0x0000000691007221 */ /* 0x000fe20000010000 */
[----:B------:R-:W-:Y:S01]  /*12d60*/  HMMA.16816.F32 R184, R8, R40, R24 ;  /* 0x0000002808b8723c */ /* 0x000fe20000001818 */
[----:B------:R-:W-:Y:S02]  /*12d70*/  FADD.FTZ R6, R132, R3 ;  /* 0x0000000384067221 */ /* 0x000fe40000010000 */
[----:B------:R-:W-:Y:S02]  /*12d80*/  FADD.FTZ R0, R146, R0 ;  /* 0x0000000092007221 */ /* 0x000fe40000010000 */
[----:B------:R-:W-:-:S02]  /*12d90*/  FADD.FTZ R6, R133, R6 ;  /* 0x0000000685067221 */ /* 0x000fc40000010000 */
[--C-:B------:R-:W-:Y:S01]  /*12da0*/  FFMA.FTZ R41, R83, c[0x0][0x2d0], -R2.reuse ;  /* 0x0000b40053297a23 */ /* 0x100fe20000010802 */
[----:B------:R-:W-:Y:S01]  /*12db0*/  HMMA.16816.F32 R24, R16, R36, RZ ;  /* 0x000000241018723c */ /* 0x000fe200000018ff */
[----:B------:R-:W-:Y:S01]  /*12dc0*/  FFMA.FTZ R40, R82, c[0x0][0x2d0], -R2 ;  /* 0x0000b40052287a23 */ /* 0x000fe20000010802 */
[----:B------:R-:W4:Y:S01]  /*12dd0*/  MUFU.EX2 R37, R69 ;  /* 0x0000004500257308 */ /* 0x000f220000000800 */
[----:B------:R-:W-:Y:S01]  /*12de0*/  FADD.FTZ R2, R99, R98 ;  /* 0x0000006263027221 */ /* 0x000fe20000010000 */
[----:B--2---:R-:W-:-:S03]  /*12df0*/  F2FP.PACK_AB R102, R64, R65 ;  /* 0x000000414066723e */ /* 0x004fc600000000ff */
[----:B------:R-:W-:Y:S01]  /*12e00*/  FADD.FTZ R2, R101, R2 ;  /* 0x0000000265027221 */ /* 0x000fe20000010000 */
[----:B-1----:R-:W-:Y:S01]  /*12e10*/  HMMA.16816.F32 R176, R12, R28, R32 ;  /* 0x0000001c0cb0723c */ /* 0x002fe20000001820 */
[----:B------:R-:W1:Y:S01]  /*12e20*/  LDSM.16.MT88.4 R32, [R197+0x1800] ;  /* 0x00180000c520783b */ /* 0x000e620000004200 */
[----:B------:R-:W2:Y:S01]  /*12e30*/  MUFU.EX2 R36, R68 ;  /* 0x0000004400247308 */ /* 0x000ea20000000800 */
[----:B------:R-:W-:-:S04]  /*12e40*/  FADD.FTZ R2, R116, R2 ;  /* 0x0000000274027221 */ /* 0x000fc80000010000 */
[----:B------:R-:W-:Y:S01]  /*12e50*/  FADD.FTZ R2, R117, R2 ;  /* 0x0000000275027221 */ /* 0x000fe20000010000 */
[----:B------:R-:W-:Y:S01]  /*12e60*/  HMMA.16816.F32 R84, R16, R58, RZ ;  /* 0x0000003a1054723c */ /* 0x000fe200000018ff */
[----:B----4-:R-:W-:Y:S01]  /*12e70*/  FADD.FTZ R0, R37, R0 ;  /* 0x0000000025007221 */ /* 0x010fe20000010000 */
[----:B------:R-:W-:Y:S06]  /*12e80*/  MUFU.EX2 R41, R41 ;  /* 0x0000002900297308 */ /* 0x000fec0000000800 */
[----:B------:R-:W-:Y:S01]  /*12e90*/  HMMA.16816.F32 R180, R8, R28, R24 ;  /* 0x0000001c08b4723c */ /* 0x000fe20000001818 */
[----:B------:R-:W4:Y:S01]  /*12ea0*/  LDSM.16.MT88.4 R24, [R197+0x1c00] ;  /* 0x001c0000c518783b */ /* 0x000f220000004200 */
[C---:B--2---:R-:W-:Y:S01]  /*12eb0*/  FADD.FTZ R0, R36.reuse, R0 ;  /* 0x0000000024007221 */ /* 0x044fe20000010000 */
[----:B------:R-:W2:Y:S01]  /*12ec0*/  MUFU.EX2 R29, R40 ;  /* 0x00000028001d7308 */ /* 0x000ea20000000800 */
[----:B------:R-:W-:-:S02]  /*12ed0*/  F2FP.PACK_AB R100, R36, R37 ;  /* 0x000000252464723e */ /* 0x000fc400000000ff */
[----:B------:R-:W-:Y:S02]  /*12ee0*/  FADD.FTZ R0, R65, R0 ;  /* 0x0000000041007221 */ /* 0x000fe40000010000 */
[----:B------:R-:W-:Y:S01]  /*12ef0*/  FADD.FTZ R28, R95, R4 ;  /* 0x000000045f1c7221 */ /* 0x000fe20000010000 */
[----:B------:R-:W-:Y:S01]  /*12f00*/  HMMA.16816.F32 R80, R16, R70, RZ ;  /* 0x000000461050723c */ /* 0x000fe200000018ff */
[----:B------:R-:W-:Y:S02]  /*12f10*/  FADD.FTZ R4, R125, R2 ;  /* 0x000000027d047221 */ /* 0x000fe40000010000 */
[----:B------:R-:W-:Y:S02]  /*12f20*/  FADD.FTZ R2, R97, R28 ;  /* 0x0000001c61027221 */ /* 0x000fe40000010000 */
[----:B------:R-:W-:Y:S01]  /*12f30*/  FADD.FTZ R225, R64, R0 ;  /* 0x0000000040e17221 */ /* 0x000fe20000010000 */
[----:B------:R-:W-:Y:S01]  /*12f40*/  MUFU.EX2 R28, R72 ;  /* 0x00000048001c7308 */ /* 0x000fe20000000800 */
[----:B------:R-:W-:Y:S01]  /*12f50*/  FADD.FTZ R2, R119, R2 ;  /* 0x0000000277027221 */ /* 0x000fe20000010000 */
[----:B------:R-:W-:Y:S01]  /*12f60*/  HMMA.16816.F32 R88, R8, R62, R88 ;  /* 0x0000003e0858723c */ /* 0x000fe20000001858 */
[----:B------:R-:W-:Y:S01]  /*12f70*/  FADD.FTZ R4, R135, R4 ;  /* 0x0000000487047221 */ /* 0x000fe20000010000 */
[----:B--2---:R-:W-:Y:S01]  /*12f80*/  F2FP.PACK_AB R98, R29, R41 ;  /* 0x000000291d62723e */ /* 0x004fe200000000ff */
[----:B------:R-:W-:Y:S01]  /*12f90*/  FADD.FTZ R3, R118, R2 ;  /* 0x0000000276037221 */ /* 0x000fe20000010000 */
[----:B------:R-:W-:Y:S01]  /*12fa0*/  LDSM.16.MT88.4 R132, [R196+0x800] ;  /* 0x00080000c484783b */ /* 0x000fe20000004200 */
[----:B------:R-:W-:-:S02]  /*12fb0*/  FADD.FTZ R2, R144, R4 ;  /* 0x0000000490027221 */ /* 0x000fc40000010000 */
[----:B------:R-:W-:Y:S01]  /*12fc0*/  MUFU.EX2 R4, R77 ;  /* 0x0000004d00047308 */ /* 0x000fe20000000800 */
[-C--:B-1----:R-:W-:Y:S01]  /*12fd0*/  HMMA.16816.F32 R52, R20, R32.reuse, RZ ;  /* 0x000000201434723c */ /* 0x082fe200000018ff */
[----:B------:R-:W1:Y:S01]  /*12fe0*/  LDSM.16.MT88.4 R116, [R196+0x1400] ;  /* 0x00140000c474783b */ /* 0x000e620000004200 */
[----:B------:R-:W-:Y:S02]  /*12ff0*/  FADD.FTZ R0, R45, R6 ;  /* 0x000000062d007221 */ /* 0x000fe40000010000 */
[----:B------:R-:W-:Y:S02]  /*13000*/  FADD.FTZ R3, R124, R3 ;  /* 0x000000037c037221 */ /* 0x000fe40000010000 */
[----:B------:R-:W-:Y:S01]  /*13010*/  FADD.FTZ R0, R44, R0 ;  /* 0x000000002c007221 */ /* 0x000fe20000010000 */
[----:B------:R-:W-:Y:S01]  /*13020*/  LDSM.16.MT88.4 R124, [R197+0x800] ;  /* 0x00080000c57c783b */ /* 0x000fe20000004200 */
[----:B------:R-:W-:Y:S01]  /*13030*/  HMMA.16816.F32 R48, R16, R32, RZ ;  /* 0x000000201030723c */ /* 0x000fe200000018ff */
[----:B------:R-:W2:Y:S01]  /*13040*/  MUFU.EX2 R33, R61 ;  /* 0x0000003d00217308 */ /* 0x000ea20000000800 */
[----:B------:R-:W-:-:S04]  /*13050*/  FADD.FTZ R0, R41, R0 ;  /* 0x0000000029007221 */ /* 0x000fc80000010000 */
[----:B------:R-:W-:Y:S02]  /*13060*/  FADD.FTZ R237, R29, R0 ;  /* 0x000000001ded7221 */ /* 0x000fe40000010000 */
[----:B------:R-:W-:Y:S01]  /*13070*/  HMMA.16816.F32 R84, R8, R74, R84 ;  /* 0x0000004a0854723c */ /* 0x000fe20000001854 */
[----:B------:R-:W3:Y:S07]  /*13080*/  MUFU.EX2 R32, R60 ;  /* 0x0000003c00207308 */ /* 0x000eee0000000800 */
[----:B----4-:R-:W-:Y:S01]  /*13090*/  HMMA.16816.F32 R92, R12, R24, R52 ;  /* 0x000000180c5c723c */ /* 0x010fe20000001834 */
[----:B--2---:R-:W-:-:S07]  /*130a0*/  FADD.FTZ R2, R33, R2 ;  /* 0x0000000221027221 */ /* 0x004fce0000010000 */
[----:B------:R-:W-:Y:S01]  /*130b0*/  HMMA.16816.F32 R172, R8, R24, R48 ;  /* 0x0000001808ac723c */ /* 0x000fe20000001830 */
[----:B------:R-:W2:Y:S01]  /*130c0*/  MUFU.EX2 R25, R73 ;  /* 0x0000004900197308 */ /* 0x000ea20000000800 */
[C---:B---3--:R-:W-:Y:S01]  /*130d0*/  FADD.FTZ R2, R32.reuse, R2 ;  /* 0x0000000220027221 */ /* 0x048fe20000010000 */
[----:B------:R-:W-:-:S03]  /*130e0*/  F2FP.PACK_AB R101, R32, R33 ;  /* 0x000000212065723e */ /* 0x000fc600000000ff */
[----:B------:R-:W-:Y:S02]  /*130f0*/  FADD.FTZ R2, R57, R2 ;  /* 0x0000000239027221 */ /* 0x000fe40000010000 */
[----:B------:R-:W-:Y:S01]  /*13100*/  HMMA.16816.F32 R52, R16, R66, RZ ;  /* 0x000000421034723c */ /* 0x000fe200000018ff */
[----:B------:R-:W3:Y:S01]  /*13110*/  MUFU.EX2 R24, R76 ;  /* 0x0000004c00187308 */ /* 0x000ee20000000800 */
[----:B------:R-:W-:Y:S02]  /*13120*/  FADD.FTZ R236, R56, R2 ;  /* 0x0000000238ec7221 */ /* 0x000fe40000010000 */
[----:B------:R-:W-:-:S04]  /*13130*/  FADD.FTZ R2, R28, R3 ;  /* 0x000000031c027221 */ /* 0x000fc80000010000 */
[----:B------:R-:W-:Y:S01]  /*13140*/  HMMA.16816.F32 R48, R16, R38, RZ ;  /* 0x000000261030723c */ /* 0x000fe200000018ff */
[C---:B--2---:R-:W-:Y:S01]  /*13150*/  FADD.FTZ R2, R25.reuse, R2 ;  /* 0x0000000219027221 */ /* 0x044fe20000010000 */
[----:B------:R-:W-:-:S06]  /*13160*/  F2FP.PACK_AB R97, R25, R28 ;  /* 0x0000001c1961723e */ /* 0x000fcc00000000ff */
[----:B------:R-:W-:Y:S01]  /*13170*/  HMMA.16816.F32 R16, R16, R34, RZ ;  /* 0x000000221010723c */ /* 0x000fe200000018ff */
[----:B---3--:R-:W-:Y:S01]  /*13180*/  F2FP.PACK_AB R99, R4, R24 ;  /* 0x000000180463723e */ /* 0x008fe200000000ff */
[----:B------:R-:W-:Y:S02]  /*13190*/  FADD.FTZ R0, R24, R2 ;  /* 0x0000000218007221 */ /* 0x000fe40000010000 */
[----:B------:R-:W-:-:S04]  /*131a0*/  @P1 IMAD.HI.U32 R2, R195, c[0x0][0x2c8], RZ ;  /* 0x0000b200c3021a27 */ /* 0x000fc800078e00ff */
[----:B------:R-:W-:Y:S01]  /*131b0*/  HMMA.16816.F32 R80, R8, R78, R80 ;  /* 0x0000004e0850723c */ /* 0x000fe20000001850 */
[----:B------:R-:W-:Y:S01]  /*131c0*/  FADD.FTZ R238, R4, R0 ;  /* 0x0000000004ee7221 */ /* 0x000fe20000010000 */
[----:B------:R-:W-:Y:S02]  /*131d0*/  MOV R0, R195 ;  /* 0x000000c300007202 */ /* 0x000fe40000000f00 */
[----:B------:R-:W-:-:S04]  /*131e0*/  @P1 SHF.R.U32.HI R0, RZ, c[0x0][0x2cc], R2 ;  /* 0x0000b300ff001a19 */ /* 0x000fc80000011602 */
[----:B------:R-:W-:Y:S01]  /*131f0*/  HMMA.16816.F32 R52, R8, R42, R52 ;  /* 0x0000002a0834723c */ /* 0x000fe20000001834 */
[----:B------:R-:W-:-:S05]  /*13200*/  IADD3 R0, R0, R193, -R194 ;  /* 0x000000c100007210 */ /* 0x000fca0007ffe8c2 */
[----:B------:R-:W-:Y:S02]  /*13210*/  IMAD.HI R0, R0, 0x2aaaaaab, RZ ;  /* 0x2aaaaaab00007827 */ /* 0x000fe400078e02ff */
[----:B------:R-:W-:Y:S03]  /*13220*/  HMMA.16816.F32 R48, R8, R30, R48 ;  /* 0x0000001e0830723c */ /* 0x000fe60000001830 */
[----:B------:R-:W-:-:S04]  /*13230*/  SHF.R.U32.HI R2, RZ, 0x1f, R0 ;  /* 0x0000001fff027819 */ /* 0x000fc80000011600 */
[----:B------:R-:W-:Y:S01]  /*13240*/  LEA.HI.SX32 R0, R0, R2, 0x1d ;  /* 0x0000000200007211 */ /* 0x000fe200078feaff */
[----:B------:R-:W-:Y:S03]  /*13250*/  HMMA.16816.F32 R16, R8, R26, R16 ;  /* 0x0000001a0810723c */ /* 0x000fe60000001810 */
[----:B-----5:R-:W-:-:S04]  /*13260*/  IMNMX R3, R192, R0, !PT ;  /* 0x00000000c0037217 */ /* 0x020fc80007800200 */
[----:B------:R-:W-:Y:S01]  /*13270*/  ISETP.GE.AND P0, PT, R220, R3, PT ;  /* 0x00000003dc00720c */ /* 0x000fe20003f06270 */
[C---:B------:R-:W-:Y:S01]  /*13280*/  HMMA.16816.F32 R8, R20.reuse, R58, RZ ;  /* 0x0000003a1408723c */ /* 0x040fe200000018ff */
[----:B------:R-:W-:Y:S07]  /*13290*/  STL [R1+0x10], R3 ;  /* 0x0000100301007387 */ /* 0x000fee0000100800 */
[C---:B------:R-:W-:Y:S08]  /*132a0*/  HMMA.16816.F32 R44, R20.reuse, R46, RZ ;  /* 0x0000002e142c723c */ /* 0x040ff000000018ff */
[----:B------:R-:W-:Y:S08]  /*132b0*/  HMMA.16816.F32 R36, R20, R38, RZ ;  /* 0x000000261424723c */ /* 0x000ff000000018ff */
[----:B------:R-:W-:Y:S08]  /*132c0*/  HMMA.16816.F32 R152, R12, R74, R8 ;  /* 0x0000004a0c98723c */ /* 0x000ff00000001808 */
[----:B------:R-:W-:Y:S08]  /*132d0*/  HMMA.16816.F32 R8, R20, R70, RZ ;  /* 0x000000461408723c */ /* 0x000ff000000018ff */
[-C--:B-1----:R-:W-:Y:S08]  /*132e0*/  HMMA.16816.F32 R156, R100, R116.reuse, R156 ;  /* 0x00000074649c723c */ /* 0x082ff0000000189c */
[----:B------:R-:W-:Y:S08]  /*132f0*/  HMMA.16816.F32 R120, R96, R116, R120 ;  /* 0x000000746078723c */ /* 0x000ff00000001878 */
[----:B------:R-:W-:Y:S08]  /*13300*/  HMMA.16816.F32 R160, R12, R78, R8 ;  /* 0x0000004e0ca0723c */ /* 0x000ff00000001808 */
[C---:B------:R-:W-:Y:S01]  /*13310*/  HMMA.16816.F32 R8, R20.reuse, R66, RZ ;  /* 0x000000421408723c */ /* 0x040fe200000018ff */
[----:B------:R-:W1:Y:S07]  /*13320*/  LDSM.16.MT88.4 R64, [R197+0x1400] ;  /* 0x00140000c540783b */ /* 0x000e6e0000004200 */
[----:B------:R-:W-:Y:S08]  /*13330*/  HMMA.16816.F32 R20, R20, R34, RZ ;  /* 0x000000221414723c */ /* 0x000ff000000018ff */
[----:B------:R-:W-:Y:S08]  /*13340*/  HMMA.16816.F32 R160, R100, R118, R160 ;  /* 0x0000007664a0723c */ /* 0x000ff000000018a0 */
[----:B------:R-:W-:Y:S08]  /*13350*/  HMMA.16816.F32 R8, R12, R42, R8 ;  /* 0x0000002a0c08723c */ /* 0x000ff00000001808 */
[----:B------:R-:W-:Y:S01]  /*13360*/  HMMA.16816.F32 R116, R96, R118, R80 ;  /* 0x000000766074723c */ /* 0x000fe20000001850 */
[----:B------:R-:W2:Y:S07]  /*13370*/  LDSM.16.MT88.4 R80, [R196+0x2000] ;  /* 0x00200000c450783b */ /* 0x000eae0000004200 */
[----:B------:R-:W-:Y:S08]  /*13380*/  HMMA.16816.F32 R44, R12, R62, R44 ;  /* 0x0000003e0c2c723c */ /* 0x000ff0000000182c */
[----:B-1----:R-:W-:Y:S01]  /*13390*/  HMMA.16816.F32 R68, R100, R66, R8 ;  /* 0x000000426444723c */ /* 0x002fe20000001808 */
[----:B------:R-:W1:Y:S07]  /*133a0*/  LDSM.16.MT88.4 R8, [R197+0x2000] ;  /* 0x00200000c508783b */ /* 0x000e6e0000004200 */
[C---:B------:R-:W-:Y:S08]  /*133b0*/  HMMA.16816.F32 R36, R12.reuse, R30, R36 ;  /* 0x0000001e0c24723c */ /* 0x040ff00000001824 */
[----:B------:R-:W-:Y:S08]  /*133c0*/  HMMA.16816.F32 R20, R12, R26, R20 ;  /* 0x0000001a0c14723c */ /* 0x000ff00000001814 */
[-C--:B------:R-:W-:Y:S08]  /*133d0*/  HMMA.16816.F32 R140, R100, R132.reuse, R140 ;  /* 0x00000084648c723c */ /* 0x080ff0000000188c */
[----:B------:R-:W-:Y:S08]  /*133e0*/  HMMA.16816.F32 R136, R96, R132, R136 ;  /* 0x000000846088723c */ /* 0x000ff00000001888 */
[C---:B------:R-:W-:Y:S08]  /*133f0*/  HMMA.16816.F32 R144, R100.reuse, R134, R44 ;  /* 0x000000866490723c */ /* 0x040ff0000000182c */
[-C--:B------:R-:W-:Y:S08]  /*13400*/  HMMA.16816.F32 R148, R100, R124.reuse, R148 ;  /* 0x0000007c6494723c */ /* 0x080ff00000001894 */
[----:B------:R-:W-:Y:S08]  /*13410*/  HMMA.16816.F32 R128, R96, R124, R128 ;  /* 0x0000007c6080723c */ /* 0x000ff00000001880 */
[----:B------:R-:W-:Y:S08]  /*13420*/  HMMA.16816.F32 R152, R100, R126, R152 ;  /* 0x0000007e6498723c */ /* 0x000ff00000001898 */
        /* <DEDUP_REMOVED lines=13> */
[----:B------:R-:W-:Y:S02]  /*13500*/  @!UPT UIADD3 URZ, URZ, URZ, URZ ;  /* 0x0000003f3f3ff290 */ /* 0x000fe4000fffe03f */
[----:B------:R-:W-:Y:S11]  /*13510*/  @!P0 BRA `(.L_x_1657) ;  /* 0x00003a2000008947 */ /* 0x000ff60003800000 */
[----:B------:R-:W-:Y:S01]  /*13520*/  IMAD.MOV.U32 R107, RZ, RZ, R105 ;  /* 0x000000ffff6b7224 */ /* 0x000fe200078e0069 */
[----:B------:R-:W-:Y:S01]  /*13530*/  MOV R111, R5 ;  /* 0x00000005006f7202 */ /* 0x000fe20000000f00 */
[----:B------:R-:W-:Y:S01]  /*13540*/  IMAD.MOV.U32 R6, RZ, RZ, R106 ;  /* 0x000000ffff067224 */ /* 0x000fe200078e006a */
[----:B------:R-:W-:-:S07]  /*13550*/  MOV R110, R104 ;  /* 0x00000068006e7202 */ /* 0x000fce0000000f00 */
.L_x_1670:
[----:B------:R-:W2:Y:S01]  /*13560*/  LDL R0, [R1+0xc] ;  /* 0x00000c0001007983 */ /* 0x000ea20000100800 */
[----:B------:R-:W-:Y:S04]  /*13570*/  DEPBAR.LE SB0, 0x0 ;  /* 0x000080000000791a */ /* 0x000fe80000000000 */
[----:B------:R-:W-:Y:S01]  /*13580*/  WARPSYNC 0xffffffff ;  /* 0xffffffff00007948 */ /* 0x000fe20003800000 */
[----:B------:R-:W-:Y:S06]  /*13590*/  BAR.SYNC.DEFER_BLOCKING 0x0 ;  /* 0x0000000000007b1d */ /* 0x000fec0000010000 */
        /* <DEDUP_REMOVED lines=14> */
[C---:B-1-34-:R-:W-:Y:S01]  /*13680*/  IMAD.WIDE.U32 R2, R221.reuse, c[0x0][0x208], RZ ;  /* 0x00008200dd027a25 */ /* 0x05afe200078e00ff */
[----:B------:R-:W-:Y:S01]  /*13690*/  SHF.R.S32.HI R0, RZ, 0x1f, R221 ;  /* 0x0000001fff007819 */ /* 0x000fe200000114dd */
[----:B------:R-:W2:Y:S04]  /*136a0*/  LDL.64 R8, [R1+0x20] ;  /* 0x0000200001087983 */ /* 0x000ea80000100a00 */
[----:B------:R-:W-:Y:S02]  /*136b0*/  IMAD R0, R0, c[0x0][0x208], RZ ;  /* 0x0000820000007a24 */ /* 0x000fe400078e02ff */
[----:B------:R-:W3:Y:S02]  /*136c0*/  LDL R5, [R1+0x18] ;  /* 0x0000180001057983 */ /* 0x000ee40000100800 */
[----:B------:R-:W-:Y:S05]  /*136d0*/  IMAD R0, R221, c[0x0][0x20c], R0 ;  /* 0x00008300dd007a24 */ /* 0x000fea00078e0200 */
[----:B------:R-:W-:Y:S02]  /*136e0*/  IADD3 R3, R3, R0, RZ ;  /* 0x0000000003037210 */ /* 0x000fe40007ffe0ff */
[----:B------:R-:W-:Y:S03]  /*136f0*/  SHF.R.S32.HI R0, RZ, 0x1f, R219 ;  /* 0x0000001fff007819 */ /* 0x000fe600000114db */
[C---:B------:R-:W-:Y:S04]  /*13700*/  IMAD.WIDE.U32 R2, R219.reuse, c[0x0][0x218], R2 ;  /* 0x00008600db027a25 */ /* 0x040fe800078e0002 */
        /* <DEDUP_REMOVED lines=8> */
.L_x_1770:
[----:B------:R-:W-:-:S05]  /*13790*/  BRA.DIV ~URZ, `(.L_x_1661) ;  /* 0x0000d4427f007947 */ /* 0x000fca000b800000 */
[----:B------:R3:W4:Y:S02]  /*137a0*/  SHFL.IDX PT, R0, R10, RZ, 0x1c1f ;  /* 0x001c1fff0a007589 */ /* 0x00072400000e0000 */
.L_x_1771:
[----:B------:R-:W5:Y:S01]  /*137b0*/  LDL.64 R2, [R1] ;  /* 0x0000000001027983 */ /* 0x000f620000100a00 */
[----:B------:R-:W-:Y:S03]  /*137c0*/  ISETP.GE.AND P3, PT, R252, c[0x0][0x1d4], PT ;  /* 0x00007500fc007a0c */ /* 0x000fe60003f66270 */
[----:B---3--:R-:W3:Y:S02]  /*137d0*/  LDL R11, [R1+0x8] ;  /* 0x00000800010b7983 */ /* 0x008ee40000100800 */
[----:B---3--:R-:W-:Y:S02]  /*137e0*/  ISETP.GE.AND P2, PT, R11, c[0x0][0x1d4], PT ;  /* 0x000075000b007a0c */ /* 0x008fe40003f46270 */
[----:B------:R-:W3:Y:S01]  /*137f0*/  S2R R11, SR_TID.X ;  /* 0x00000000000b7919 */ /* 0x000ee20000002100 */
[----:B-----5:R-:W-:Y:S02]  /*13800*/  ISETP.GE.AND P1, PT, R2, c[0x0][0x1d4], PT ;  /* 0x0000750002007a0c */ /* 0x020fe40003f26270 */
[----:B----4-:R-:W-:Y:S05]  /*13810*/  IADD3 R2, P0, R0, R234, RZ ;  /* 0x000000ea00027210 */ /* 0x010fea0007f1e0ff */
[----:B--2---:R-:W-:Y:S01]  /*13820*/  IMAD.X R3, R4, 0x1, R233, P0 ;  /* 0x0000000104037824 */ /* 0x004fe200000e06e9 */
[----:B------:R-:W-:Y:S05]  /*13830*/  IADD3 R8, P0, R0, R235, RZ ;  /* 0x000000eb00087210 */ /* 0x000fea0007f1e0ff */
[----:B------:R-:W-:Y:S01]  /*13840*/  @!PT LDS RZ, [RZ] ;  /* 0x00000000fffff984 */ /* 0x000fe20000000800 */
[----:B------:R-:W-:Y:S01]  /*13850*/  @!PT LDS RZ, [RZ] ;  /* 0x00000000fffff984 */ /* 0x000fe20000000800 */
[----:B------:R-:W-:Y:S01]  /*13860*/  @!PT LDS RZ, [RZ] ;  /* 0x00000000fffff984 */ /* 0x000fe20000000800 */
[----:B------:R2:W-:Y:S01]  /*13870*/  LDGSTS.E.BYPASS.LTC128B.128 [R209+0x1880], [R2.64], !P1 ;  /* 0x0188000002d17fae */ /* 0x0005e2000c901d48 */
[----:B------:R-:W-:Y:S05]  /*13880*/  IMAD.X R9, R4, 0x1, R230, P0 ;  /* 0x0000000104097824 */ /* 0x000fea00000e06e6 */
[----:B------:R4:W-:Y:S01]  /*13890*/  LDGSTS.E.BYPASS.LTC128B.128 [R209+0x2480], [R8.64], !P3 ;  /* 0x0248000008d17fae */ /* 0x0009e2000d901d48 */
[----:B--2---:R-:W-:Y:S05]  /*138a0*/  IADD3 R2, P0, R0, R232, RZ ;  /* 0x000000e800027210 */ /* 0x004fea0007f1e0ff */
[----:B------:R-:W-:Y:S01]  /*138b0*/  IMAD.X R3, R4, 0x1, R231, P0 ;  /* 0x0000000104037824 */ /* 0x000fe200000e06e7 */
[----:B---3--:R-:W-:Y:S04]  /*138c0*/  ISETP.GT.AND P0, PT, R11, 0x3f, PT ;  /* 0x0000003f0b00780c */ /* 0x008fe80003f04270 */
[----:B------:R4:W-:Y:S09]  /*138d0*/  LDGSTS.E.BYPASS.LTC128B.128 [R209+0x3080], [R2.64], !P2 ;  /* 0x0308000002d17fae */ /* 0x0009f2000d101d48 */
[----:B------:R-:W-:-:S05]  /*138e0*/  @P0 BRA `(.L_x_1659) ;  /* 0x000000f000000947 */ /* 0x000fca0003800000 */
[----:B------:R-:W-:-:S05]  /*138f0*/  BRA.DIV ~URZ, `(.L_x_1662) ;  /* 0x0000d3427f007947 */ /* 0x000fca000b800000 */
[----:B------:R2:W3:Y:S04]  /*13900*/  SHFL.IDX PT, R4, R5, 0x1, 0x1c1f ;  /* 0x003c1f0005047f89 */ /* 0x0004e800000e0000 */
[----:B------:R2:W1:Y:S02]  /*13910*/  SHFL.IDX PT, R0, R10, 0x1, 0x1c1f ;  /* 0x003c1f000a007f89 */ /* 0x00046400000e0000 */
.L_x_1772:
[----:B-1--4-:R-:W-:Y:S05]  /*13920*/  IADD3 R2, P0, R0, R234, RZ ;  /* 0x000000ea00027210 */ /* 0x012fea0007f1e0ff */
[----:B---3--:R-:W-:Y:S01]  /*13930*/  IMAD.X R3, R4, 0x1, R233, P0 ;  /* 0x0000000104037824 */ /* 0x008fe200000e06e9 */
[----:B------:R-:W-:Y:S04]  /*13940*/  IADD3 R8, P0, R0, R235, RZ ;  /* 0x000000eb00087210 */ /* 0x000fe80007f1e0ff */
[----:B------:R-:W-:Y:S01]  /*13950*/  @!PT LDS RZ, [RZ] ;  /* 0x00000000fffff984 */ /* 0x000fe20000000800 */
[----:B------:R-:W-:Y:S01]  /*13960*/  @!PT LDS RZ, [RZ] ;  /* 0x00000000fffff984 */ /* 0x000fe20000000800 */
[----:B------:R-:W-:Y:S01]  /*13970*/  @!PT LDS RZ, [RZ] ;  /* 0x00000000fffff984 */ /* 0x000fe20000000800 */
[----:B------:R1:W-:Y:S01]  /*13980*/  LDGSTS.E.BYPASS.LTC128B.128 [R209+0x2080], [R2.64], !P1 ;  /* 0x0208000002d17fae */ /* 0x0003e2000c901d48 */
[----:B------:R-:W-:Y:S05]  /*13990*/  IMAD.X R9, R4, 0x1, R230, P0 ;  /* 0x0000000104097824 */ /* 0x000fea00000e06e6 */
[----:B------:R3:W-:Y:S01]  /*139a0*/  LDGSTS.E.BYPASS.LTC128B.128 [R209+0x2c80], [R8.64], !P3 ;  /* 0x02c8000008d17fae */ /* 0x0007e2000d901d48 */
[----:B-1----:R-:W-:Y:S05]  /*139b0*/  IADD3 R2, P0, R0, R232, RZ ;  /* 0x000000e800027210 */ /* 0x002fea0007f1e0ff */
[----:B------:R-:W-:Y:S05]  /*139c0*/  IMAD.X R3, R4, 0x1, R231, P0 ;  /* 0x0000000104037824 */ /* 0x000fea00000e06e7 */
[----:B------:R3:W-:Y:S03]  /*139d0*/  LDGSTS.E.BYPASS.LTC128B.128 [R209+0x3880], [R2.64], !P2 ;  /* 0x0388000002d17fae */ /* 0x0007e6000d101d48 */
.L_x_1659:
[----:B-1-34-:R-:W-:Y:S05]  /*139e0*/  BSYNC B0 ;  /* 0x0000000000007941 */ /* 0x01afea0003800000 */
.L_x_1658:
        /* <DEDUP_REMOVED lines=199> */
[----:B------:R-:W-:Y:S03]  /*14660*/  IMAD.MOV.U32 R219, RZ, RZ, RZ ;  /* 0x000000ffffdb7224 */ /* 0x000fe600078e00ff */
[----:B------:R-:W3:Y:S04]  /*14670*/  LDL.64 R222, [R1+0x40] ;  /* 0x0000400001de7983 */ /* 0x000ee80000100a00 */
[----:B------:R-:W4:Y:S04]  /*14680*/  LDL R5, [R1+0x4c] ;  /* 0x00004c0001057983 */ /* 0x000f280000100800 */
[----:B------:R-:W5:Y:S04]  /*14690*/  LDL.64 R226, [R1+0x38] ;  /* 0x0000380001e27983 */ /* 0x000f680000100a00 */
[----:B------:R-:W3:Y:S01]  /*146a0*/  LDL R218, [R1+0x48] ;  /* 0x0000480001da7983 */ /* 0x000ee20000100800 */
[----:B--2---:R-:W-:Y:S05]  /*146b0*/  IMAD R2, R220, 0x30, R4 ;  /* 0x00000030dc027824 */ /* 0x004fea00078e0204 */
[----:B------:R-:W-:Y:S05]  /*146c0*/  IADD3 R2, R2, -0x30, R251 ;  /* 0xffffffd002027810 */ /* 0x000fea0007ffe0fb */
[----:B------:R-:W-:Y:S04]  /*146d0*/  @P6 IMAD.HI.U32 R3, R2, c[0x0][0x2bc], RZ ;  /* 0x0000af0002036a27 */ /* 0x000fe800078e00ff */
[----:B-1----:R-:W-:Y:S01]  /*146e0*/  IMAD.MOV.U32 R0, RZ, RZ, R2 ;  /* 0x000000ffff007224 */ /* 0x002fe200078e0002 */
[----:B------:R-:W-:Y:S04]  /*146f0*/  @P6 SHF.R.U32.HI R0, RZ, c[0x0][0x2c0], R3 ;  /* 0x0000b000ff006a19 */ /* 0x000fe80000011603 */
[C---:B---3--:R-:W-:Y:S01]  /*14700*/  @!P5 IADD3 R3, P0, R0.reuse, R222, RZ ;  /* 0x000000de0003d210 */ /* 0x048fe20007f1e0ff */
[----:B------:R-:W-:Y:S01]  /*14710*/  IMAD.MOV R4, RZ, RZ, -R0 ;  /* 0x000000ffff047224 */ /* 0x000fe200078e0a00 */
[----:B------:R-:W1:Y:S02]  /*14720*/  S2R R222, SR_TID.X ;  /* 0x0000000000de7919 */ /* 0x000e640000002100 */
[----:B----4-:R-:W-:Y:S01]  /*14730*/  @!P5 LEA.HI.X.SX32 R0, R0, R5, 0x1, P0 ;  /* 0x000000050000d211 */ /* 0x010fe200000f0eff */
[----:B------:R-:W-:Y:S01]  /*14740*/  IMAD R221, R4, c[0x0][0x2b8], R2 ;  /* 0x0000ae0004dd7a24 */ /* 0x000fe200078e0202 */
[C---:B------:R-:W-:Y:S04]  /*14750*/  @!P5 LEA R2, P0, R3.reuse, c[0x0][0x2a0], 0x2 ;  /* 0x0000a8000302da11 */ /* 0x040fe800078010ff */
[----:B------:R-:W-:Y:S02]  /*14760*/  @!P5 LEA.HI.X R3, R3, c[0x0][0x2a4], R0, 0x2, P0 ;  /* 0x0000a9000303da11 */ /* 0x000fe400000f1400 */
[----:B------:R-:W-:Y:S03]  /*14770*/  SHF.R.S32.HI R0, RZ, 0x1f, R221 ;  /* 0x0000001fff007819 */ /* 0x000fe600000114dd */
[----:B------:R2:W3:Y:S02]  /*14780*/  @!P5 LDG.E R219, [R2.64] ;  /* 0x0000000802dbd981 */ /* 0x0004e4000c1e1900 */
[----:B------:R-:W-:Y:S04]  /*14790*/  IMAD R0, R0, c[0x0][0x1e0], RZ ;  /* 0x0000780000007a24 */ /* 0x000fe800078e02ff */
[----:B------:R-:W-:Y:S01]  /*147a0*/  IMAD R0, R221, c[0x0][0x1e4], R0 ;  /* 0x00007900dd007a24 */ /* 0x000fe200078e0200 */
[----:B-1----:R-:W-:Y:S04]  /*147b0*/  SHF.R.S32.HI R5, RZ, 0x1f, R222 ;  /* 0x0000001fff057819 */ /* 0x002fe800000114de */
[----:B------:R-:W-:Y:S04]  /*147c0*/  LEA.HI R5, R5, R222, RZ, 0x2 ;  /* 0x000000de05057211 */ /* 0x000fe800078f10ff */
[----:B------:R-:W-:Y:S04]  /*147d0*/  SHF.R.S32.HI R5, RZ, 0x2, R5 ;  /* 0x00000002ff057819 */ /* 0x000fe80000011405 */
[----:B------:R-:W-:Y:S01]  /*147e0*/  IADD3 R5, -R5, 0x30, RZ ;  /* 0x0000003005057810 */ /* 0x000fe20007ffe1ff */
[----:B--2---:R-:W-:Y:S04]  /*147f0*/  IMAD.WIDE.U32 R2, R221, c[0x0][0x1e0], RZ ;  /* 0x00007800dd027a25 */ /* 0x004fe800078e00ff */
[----:B------:R-:W-:Y:S01]  /*14800*/  IMAD.IADD R3, R3, 0x1, R0 ;  /* 0x0000000103037824 */ /* 0x000fe200078e0200 */
[----:B---3--:R-:W-:Y:S03]  /*14810*/  SHF.R.S32.HI R0, RZ, 0x1f, R219 ;  /* 0x0000001fff007819 */ /* 0x008fe600000114db */
[C---:B------:R-:W-:Y:S04]  /*14820*/  IMAD.WIDE.U32 R2, R219.reuse, c[0x0][0x1f0], R2 ;  /* 0x00007c00db027a25 */ /* 0x040fe800078e0002 */
[----:B------:R-:W-:Y:S01]  /*14830*/  IMAD R4, R0, c[0x0][0x1f0], RZ ;  /* 0x00007c0000047a24 */ /* 0x000fe200078e02ff */
[----:B-----5:R-:W-:Y:S03]  /*14840*/  IADD3 R0, P0, R226, R2, RZ ;  /* 0x00000002e2007210 */ /* 0x020fe60007f1e0ff */
[----:B------:R-:W-:Y:S05]  /*14850*/  IMAD R4, R219, c[0x0][0x1f4], R4 ;  /* 0x00007d00db047a24 */ /* 0x000fea00078e0204 */
[----:B------:R-:W-:Y:S02]  /*14860*/  IADD3.X R2, R218, R3, R4, P0, !PT ;  /* 0x00000003da027210 */ /* 0x000fe400007fe404 */
[C---:B------:R-:W-:Y:S04]  /*14870*/  LEA R11, P0, R0.reuse, c[0x0][0x1c8], 0x1 ;  /* 0x00007200000b7a11 */ /* 0x040fe800078008ff */
[----:B------:R-:W-:Y:S02]  /*14880*/  LEA.HI.X R10, R0, c[0x0][0x1cc], R2, 0x1, P0 ;  /* 0x00007300000a7a11 */ /* 0x000fe400000f0c02 */
[----:B------:R-:W-:Y:S01]  /*14890*/  ISETP.GE.AND P0, PT, R5, 0x1, PT ;  /* 0x000000010500780c */ /* 0x000fe20003f06270 */
[----:B------:R-:W-:-:S10]  /*148a0*/  BRA.DIV ~URZ, `(.L_x_1665) ;  /* 0x0000c4527f007947 */ /* 0x000fd4000b800000 */
[----:B------:R1:W2:Y:S02]  /*148b0*/  SHFL.IDX PT, R4, R10, RZ, 0x1c1f ;  /* 0x001c1fff0a047589 */ /* 0x0002a400000e0000 */
.L_x_1773:
[----:B------:R-:W-:-:S05]  /*148c0*/  BRA.DIV ~URZ, `(.L_x_1666) ;  /* 0x0000c4a27f007947 */ /* 0x000fca000b800000 */
[----:B------:R3:W4:Y:S02]  /*148d0*/  SHFL.IDX PT, R0, R11, RZ, 0x1c1f ;  /* 0x001c1fff0b007589 */ /* 0x00072400000e0000 */
.L_x_1774:
[----:B------:R-:W5:Y:S01]  /*148e0*/  LDL.64 R2, [R1] ;  /* 0x0000000001027983 */ /* 0x000f620000100a00 */
[----:B------:R-:W-:Y:S03]  /*148f0*/  @P0 ISETP.GE.AND P3, PT, R252, c[0x0][0x1d4], PT ;  /* 0x00007500fc000a0c */ /* 0x000fe60003f66270 */
[----:B---3--:R-:W3:Y:S01]  /*14900*/  LDL R13, [R1+0x8] ;  /* 0x00000800010d7983 */ /* 0x008ee20000100800 */
[----:B-----5:R-:W-:Y:S02]  /*14910*/  @P0 ISETP.GE.AND P1, PT, R2, c[0x0][0x1d4], PT ;  /* 0x0000750002000a0c */ /* 0x020fe40003f26270 */
[----:B----4-:R-:W-:Y:S05]  /*14920*/  @P0 IADD3 R2, P2, R0, R234, RZ ;  /* 0x000000ea00020210 */ /* 0x010fea0007f5e0ff */
[----:B--2---:R-:W-:Y:S01]  /*14930*/  @P0 IMAD.X R3, R4, 0x1, R233, P2 ;  /* 0x0000000104030824 */ /* 0x004fe200010e06e9 */
[----:B---3--:R-:W-:Y:S05]  /*14940*/  @P0 ISETP.GE.AND P2, PT, R13, c[0x0][0x1d4], PT ;  /* 0x000075000d000a0c */ /* 0x008fea0003f46270 */
[----:B------:R-:W-:Y:S01]  /*14950*/  @!PT LDS RZ, [RZ] ;  /* 0x00000000fffff984 */ /* 0x000fe20000000800 */
[----:B------:R-:W-:Y:S01]  /*14960*/  @!PT LDS RZ, [RZ] ;  /* 0x00000000fffff984 */ /* 0x000fe20000000800 */
[----:B------:R-:W-:Y:S01]  /*14970*/  @!PT LDS RZ, [RZ] ;  /* 0x00000000fffff984 */ /* 0x000fe20000000800 */
[----:B------:R2:W-:Y:S01]  /*14980*/  @P0 LDGSTS.E.BYPASS.LTC128B.128 [R209+0x3c80], [R2.64], !P1 ;  /* 0x03c8000002d10fae */ /* 0x0005e2000c901d48 */
[----:B------:R-:W-:Y:S05]  /*14990*/  @P0 IADD3 R8, P1, R0, R235, RZ ;  /* 0x000000eb00080210 */ /* 0x000fea0007f3e0ff */
[----:B------:R-:W-:Y:S05]  /*149a0*/  @P0 IMAD.X R9, R4, 0x1, R230, P1 ;  /* 0x0000000104090824 */ /* 0x000fea00008e06e6 */
[----:B------:R3:W-:Y:S01]  /*149b0*/  @P0 LDGSTS.E.BYPASS.LTC128B.128 [R209+0x4880], [R8.64], !P3 ;  /* 0x0488000008d10fae */ /* 0x0007e2000d901d48 */
[----:B--2---:R-:W-:Y:S05]  /*149c0*/  @P0 IADD3 R2, P1, R0, R232, RZ ;  /* 0x000000e800020210 */ /* 0x004fea0007f3e0ff */
[----:B------:R-:W-:Y:S05]  /*149d0*/  @P0 IMAD.X R3, R4, 0x1, R231, P1 ;  /* 0x0000000104030824 */ /* 0x000fea00008e06e7 */
[----:B------:R3:W-:Y:S01]  /*149e0*/  @P0 LDGSTS.E.BYPASS.LTC128B.128 [R209+0x5480], [R2.64], !P2 ;  /* 0x0548000002d10fae */ /* 0x0007e2000d101d48 */
[----:B------:R-:W-:Y:S01]  /*149f0*/  ISETP.GE.AND P0, PT, R5, 0x21, PT ;  /* 0x000000210500780c */ /* 0x000fe20003f06270 */
[----:B------:R-:W-:-:S06]  /*14a00*/  BRA.DIV ~URZ, `(.L_x_1667) ;  /* 0x0000c3c27f007947 */ /* 0x000fcc000b800000 */
[----:B------:R2:W4:Y:S04]  /*14a10*/  SHFL.IDX PT, R4, R10, 0x1, 0x1c1f ;  /* 0x003c1f000a047f89 */ /* 0x00052800000e0000 */
[----:B------:R2:W1:Y:S02]  /*14a20*/  SHFL.IDX PT, R0, R11, 0x1, 0x1c1f ;  /* 0x003c1f000b007f89 */ /* 0x00046400000e0000 */
.L_x_1775:
[----:B---3--:R-:W3:Y:S01]  /*14a30*/  LDL.64 R2, [R1] ;  /* 0x0000000001027983 */ /* 0x008ee20000100a00 */
[----:B------:R-:W-:Y:S03]  /*14a40*/  @P0 ISETP.GE.AND P3, PT, R252, c[0x0][0x1d4], PT ;  /* 0x00007500fc000a0c */ /* 0x000fe60003f66270 */
[----:B------:R-:W5:Y:S01]  /*14a50*/  LDL R5, [R1+0x8] ;  /* 0x0000080001057983 */ /* 0x000f620000100800 */
[----:B---3--:R-:W-:Y:S02]  /*14a60*/  @P0 ISETP.GE.AND P1, PT, R2, c[0x0][0x1d4], PT ;  /* 0x0000750002000a0c */ /* 0x008fe40003f26270 */
[----:B-1----:R-:W-:Y:S05]  /*14a70*/  @P0 IADD3 R2, P2, R0, R234, RZ ;  /* 0x000000ea00020210 */ /* 0x002fea0007f5e0ff */
[----:B----4-:R-:W-:Y:S01]  /*14a80*/  @P0 IMAD.X R3, R4, 0x1, R233, P2 ;  /* 0x0000000104030824 */ /* 0x010fe200010e06e9 */
[----:B-----5:R-:W-:Y:S05]  /*14a90*/  @P0 ISETP.GE.AND P2, PT, R5, c[0x0][0x1d4], PT ;  /* 0x0000750005000a0c */ /* 0x020fea0003f46270 */
[----:B------:R-:W-:Y:S01]  /*14aa0*/  @!PT LDS RZ, [RZ] ;  /* 0x00000000fffff984 */ /* 0x000fe20000000800 */
[----:B------:R-:W-:Y:S01]  /*14ab0*/  @!PT LDS RZ, [RZ] ;  /* 0x00000000fffff984 */ /* 0x000fe20000000800 */
[----:B------:R-:W-:Y:S01]  /*14ac0*/  @!PT LDS RZ, [RZ] ;  /* 0x00000000fffff984 */ /* 0x000fe20000000800 */
[----:B------:R1:W-:Y:S01]  /*14ad0*/  @P0 LDGSTS.E.BYPASS.LTC128B.128 [R209+0x4480], [R2.64], !P1 ;  /* 0x0448000002d10fae */ /* 0x0003e2000c901d48 */
[----:B------:R-:W-:Y:S05]  /*14ae0*/  @P0 IADD3 R8, P1, R0, R235, RZ ;  /* 0x000000eb00080210 */ /* 0x000fea0007f3e0ff */
[----:B------:R-:W-:Y:S05]  /*14af0*/  @P0 IMAD.X R9, R4, 0x1, R230, P1 ;  /* 0x0000000104090824 */ /* 0x000fea00008e06e6 */
[----:B------:R3:W-:Y:S01]  /*14b00*/  @P0 LDGSTS.E.BYPASS.LTC128B.128 [R209+0x5080], [R8.64], !P3 ;  /* 0x0508000008d10fae */ /* 0x0007e2000d901d48 */
[----:B-1----:R-:W-:Y:S05]  /*14b10*/  @P0 IADD3 R2, P1, R0, R232, RZ ;  /* 0x000000e800020210 */ /* 0x002fea0007f3e0ff */
[----:B------:R-:W-:Y:S05]  /*14b20*/  @P0 IMAD.X R3, R4, 0x1, R231, P1 ;  /* 0x0000000104030824 */ /* 0x000fea00008e06e7 */
[----:B------:R3:W-:Y:S03]  /*14b30*/  @P0 LDGSTS.E.BYPASS.LTC128B.128 [R209+0x5c80], [R2.64], !P2 ;  /* 0x05c8000002d10fae */ /* 0x0007e6000d101d48 */
.L_x_1664:
[----:B--234-:R-:W-:Y:S05]  /*14b40*/  BSYNC B0 ;  /* 0x0000000000007941 */ /* 0x01cfea0003800000 */
.L_x_1663:
[----:B------:R-:W2:Y:S01]  /*14b50*/  LDL R4, [R1+0x60] ;  /* 0x0000600001047983 */ /* 0x000ea20000100800 */
[----:B------:R-:W-:Y:S03]  /*14b60*/  IMAD.MOV.U32 R8, RZ, RZ, c[0x0][0x2c4] ;  /* 0x0000b100ff087624 */ /* 0x000fe600078e00ff */
[----:B-1----:R-:W2:Y:S02]  /*14b70*/  LDL R0, [R1+0x80] ;  /* 0x0000800001007983 */ /* 0x002ea40000100800 */
[----:B------:R-:W-:Y:S02]  /*14b80*/  ISETP.NE.AND P0, PT, R8, 0x1, PT ;  /* 0x000000010800780c */ /* 0x000fe40003f05270 */
[----:B------:R-:W3:Y:S04]  /*14b90*/  LDL R5, [R1+0x68] ;  /* 0x0000680001057983 */ /* 0x000ee80000100800 */
[----:B------:R-:W4:Y:S04]  /*14ba0*/  LDL R3, [R1+0x6c] ;  /* 0x00006c0001037983 */ /* 0x000f280000100800 */
[----:B------:R-:W4:Y:S04]  /*14bb0*/  LDL R2, [R1+0x64] ;  /* 0x0000640001027983 */ /* 0x000f280000100800 */
[----:B------:R-:W0:Y:S01]  /*14bc0*/  LDGDEPBAR ;  /* 0x00000000000079af */ /* 0x000e220000000000 */
[----:B--2---:R-:W-:Y:S04]  /*14bd0*/  IMAD.IADD R4, R0, 0x1, R4 ;  /* 0x0000000100047824 */ /* 0x004fe800078e0204 */
[----:B------:R-:W-:Y:S05]  /*14be0*/  @P0 IMAD.HI.U32 R0, R4, c[0x0][0x2c8], RZ ;  /* 0x0000b20004000a27 */ /* 0x000fea00078e00ff */
[----:B------:R-:W-:Y:S01]  /*14bf0*/  @P0 SHF.R.U32.HI R4, RZ, c[0x0][0x2cc], R0 ;  /* 0x0000b300ff040a19 */ /* 0x000fe20000011600 */
[----:B------:R-:W-:Y:S05]  /*14c00*/  IMAD R0, R220, -0x30, RZ ;  /* 0xffffffd0dc007824 */ /* 0x000fea00078e02ff */
[----:B---3--:R-:W-:Y:S04]  /*14c10*/  IADD3 R0, -R5, 0x1, R0 ;  /* 0x0000000105007810 */ /* 0x008fe80007ffe100 */
[----:B----4-:R-:W-:Y:S01]  /*14c20*/  IADD3 R5, -R2, R0, R3 ;  /* 0x0000000002057210 */ /* 0x010fe20007ffe103 */
[----:B------:R-:W-:-:S05]  /*14c30*/  BRA.DIV ~URZ, `(.L_x_1668) ;  /* 0x0000c2527f007947 */ /* 0x000fca000b800000 */
[----:B------:R1:W2:Y:S02]  /*14c40*/  SHFL.IDX PT, R0, R4, RZ, 0x1c1f ;  /* 0x001c1fff04007589 */ /* 0x0002a400000e0000 */
.L_x_1776:
        /* <DEDUP_REMOVED lines=9> */
[----:B------:R-:W-:Y:S02]  /*14ce0*/  ISETP.GT.AND P0, PT, R0, 0x18, PT ;  /* 0x000000180000780c */ /* 0x000fe40003f04270 */
[----:B------:R-:W-:Y:S02]  /*14cf0*/  FSEL R18, R18, -INF , P3 ;  /* 0xff80000012127808 */ /* 0x000fe40001800000 */
        /* <DEDUP_REMOVED lines=8> */
[----:B------:R-:W-:Y:S02]  /*14d80*/  ISETP.GT.AND P0, PT, R0, 0x29, PT ;  /* 0x000000290000780c */ /* 0x000fe40003f04270 */
[----:B------:R-:W-:Y:S02]  /*14d90*/  FSEL R13, R25, -INF , P4 ;  /* 0xff800000190d7808 */ /* 0x000fe40002000000 */
        /* <DEDUP_REMOVED lines=32> */
[C---:B------:R-:W-:Y:S02]  /*14fa0*/  ISETP.GT.AND P0, PT, R2.reuse, RZ, PT ;  /* 0x000000ff0200720c */ /* 0x040fe40003f04270 */
[C---:B------:R-:W-:Y:S02]  /*14fb0*/  ISETP.GT.AND P4, PT, R2.reuse, 0x9, PT ;  /* 0x000000090200780c */ /* 0x040fe40003f84270 */
[----:B------:R-:W-:Y:S02]  /*14fc0*/  FSEL R27, R27, -INF , P1 ;  /* 0xff8000001b1b7808 */ /* 0x000fe40000800000 */
[C---:B------:R-:W-:Y:S02]  /*14fd0*/  ISETP.GT.AND P1, PT, R2.reuse, 0x1, PT ;  /* 0x000000010200780c */ /* 0x040fe40003f24270 */
[----:B------:R-:W-:Y:S02]  /*14fe0*/  FSEL R26, R23, -INF , P2 ;  /* 0xff800000171a7808 */ /* 0x000fe40001000000 */
[----:B------:R-:W-:Y:S02]  /*14ff0*/  ISETP.GT.AND P2, PT, R2, 0x8, PT ;  /* 0x000000080200780c */ /* 0x000fe40003f44270 */
[----:B------:R-:W-:Y:S02]  /*15000*/  FSEL R25, R22, -INF , P3 ;  /* 0xff80000016197808 */ /* 0x000fe40001800000 */
[----:B------:R-:W-:Y:S02]  /*15010*/  FSEL R37, R213, -INF , P0 ;  /* 0xff800000d5257808 */ /* 0x000fe40000000000 */
[C---:B------:R-:W-:Y:S02]  /*15020*/  ISETP.GT.AND P0, PT, R2.reuse, 0x10, PT ;  /* 0x000000100200780c */ /* 0x040fe40003f04270 */
[----:B------:R-:W-:Y:S02]  /*15030*/  ISETP.GT.AND P3, PT, R2, 0x18, PT ;  /* 0x000000180200780c */ /* 0x000fe40003f64270 */
[----:B------:R-:W-:Y:S02]  /*15040*/  FSEL R54, R194, -INF , P4 ;  /* 0xff800000c2367808 */ /* 0x000fe40002000000 */
[----:B------:R-:W-:Y:S02]  /*15050*/  ISETP.GT.AND P4, PT, R2, 0x19, PT ;  /* 0x000000190200780c */ /* 0x000fe40003f84270 */
[----:B------:R-:W-:Y:S02]  /*15060*/  FSEL R49, R212, -INF , P1 ;  /* 0xff800000d4317808 */ /* 0x000fe40000800000 */
[C---:B------:R-:W-:Y:S02]  /*15070*/  ISETP.GT.AND P1, PT, R2.reuse, 0x11, PT ;  /* 0x000000110200780c */ /* 0x040fe40003f24270 */
[----:B------:R-:W-:Y:S02]  /*15080*/  FSEL R55, R195, -INF , P2 ;  /* 0xff800000c3377808 */ /* 0x000fe40001000000 */
[----:B------:R-:W-:Y:S02]  /*15090*/  FSEL R53, R181, -INF , P0 ;  /* 0xff800000b5357808 */ /* 0x000fe40000000000 */
[C---:B------:R-:W-:Y:S02]  /*150a0*/  ISETP.GT.AND P0, PT, R2.reuse, 0x20, PT ;  /* 0x000000200200780c */ /* 0x040fe40003f04270 */
[----:B------:R-:W-:Y:S02]  /*150b0*/  ISETP.GT.AND P2, PT, R2, 0x21, PT ;  /* 0x000000210200780c */ /* 0x000fe40003f44270 */
[----:B------:R-:W-:Y:S02]  /*150c0*/  FSEL R51, R106, -INF , P3 ;  /* 0xff8000006a337808 */ /* 0x000fe40001800000 */
[C---:B------:R-:W-:Y:S02]  /*150d0*/  ISETP.GT.AND P3, PT, R2.reuse, 0x28, PT ;  /* 0x000000280200780c */ /* 0x040fe40003f64270 */
[----:B------:R-:W-:Y:S02]  /*150e0*/  FSEL R50, R105, -INF , P4 ;  /* 0xff80000069327808 */ /* 0x000fe40002000000 */
[----:B------:R-:W-:Y:S02]  /*150f0*/  ISETP.GT.AND P4, PT, R2, 0x29, PT ;  /* 0x000000290200780c */ /* 0x000fe40003f84270 */
[----:B------:R-:W-:Y:S02]  /*15100*/  FMNMX.FTZ R2, R8, R6, !PT ;  /* 0x0000000608027209 */ /* 0x000fe40007810000 */
[----:B------:R-:W-:Y:S02]  /*15110*/  FSEL R52, R180, -INF , P1 ;  /* 0xff800000b4347808 */ /* 0x000fe40000800000 */
[----:B------:R-:W-:Y:S02]  /*15120*/  FMNMX.FTZ R2, R19, R2, !PT ;  /* 0x0000000213027209 */ /* 0x000fe40007810000 */
[----:B------:R-:W-:Y:S02]  /*15130*/  FSEL R41, R41, -INF , P0 ;  /* 0xff80000029297808 */ /* 0x000fe40000000000 */
[----:B------:R-:W-:Y:S02]  /*15140*/  FMNMX.FTZ R2, R18, R2, !PT ;  /* 0x0000000212027209 */ /* 0x000fe40007810000 */
[C---:B------:R-:W-:Y:S02]  /*15150*/  ISETP.GT.AND P1, PT, R0.reuse, RZ, PT ;  /* 0x000000ff0000720c */ /* 0x040fe40003f24270 */
[----:B------:R-:W-:Y:S02]  /*15160*/  FMNMX.FTZ R2, R17, R2, !PT ;  /* 0x0000000211027209 */ /* 0x000fe40007810000 */
[----:B------:R-:W-:Y:S02]  /*15170*/  ISETP.GT.AND P0, PT, R0, 0x1, PT ;  /* 0x000000010000780c */ /* 0x000fe40003f04270 */
[----:B------:R-:W-:Y:S02]  /*15180*/  FMNMX.FTZ R2, R16, R2, !PT ;  /* 0x0000000210027209 */ /* 0x000fe40007810000 */
[----:B------:R-:W-:Y:S02]  /*15190*/  FSEL R40, R36, -INF , P2 ;  /* 0xff80000024287808 */ /* 0x000fe40001000000 */
        /* <DEDUP_REMOVED lines=12> */
[----:B------:R-:W-:Y:S02]  /*15260*/  FSEL R48, R216, -INF , P0 ;  /* 0xff800000d8307808 */ /* 0x000fe40000000000 */
[C---:B------:R-:W-:Y:S02]  /*15270*/  ISETP.GT.AND P1, PT, R0.reuse, 0x11, PT ;  /* 0x000000110000780c */ /* 0x040fe40003f24270 */
[----:B------:R-:W-:Y:S02]  /*15280*/  ISETP.GT.AND P0, PT, R0, 0x18, PT ;  /* 0x000000180000780c */ /* 0x000fe40003f04270 */
[----:B------:R-:W-:Y:S02]  /*15290*/  FMNMX.FTZ R2, R9, R2, !PT ;  /* 0x0000000209027209 */ /* 0x000fe40007810000 */
[----:B------:R-:W-:Y:S02]  /*152a0*/  FSEL R47, R215, -INF , P3 ;  /* 0xff800000d72f7808 */ /* 0x000fe40001800000 */
        /* <DEDUP_REMOVED lines=8> */
[----:B------:R-:W-:Y:S02]  /*15330*/  ISETP.GT.AND P0, PT, R0, 0x29, PT ;  /* 0x000000290000780c */ /* 0x000fe40003f04270 */
[----:B------:R-:W-:Y:S01]  /*15340*/  FSEL R42, R182, -INF , P4 ;  /* 0xff800000b62a7808 */ /* 0x000fe20002000000 */
[----:B------:R-:W2:Y:S01]  /*15350*/  SHFL.BFLY PT, R0, R2, 0x2, 0x1f ;  /* 0x0c401f0002007f89 */ /* 0x000ea200000e0000 */
[----:B------:R-:W-:Y:S02]  /*15360*/  FSEL R23, R185, -INF , P3 ;  /* 0xff800000b9177808 */ /* 0x000fe40001800000 */
        /* <DEDUP_REMOVED lines=53> */
.L_x_1777:
        /* <DEDUP_REMOVED lines=23> */
[----:B------:R-:W-:Y:S10]  /*15830*/  MUFU.EX2 R13, R8 ;  /* 0x00000008000d7308 */ /* 0x000ff40000000800 */
[----:B------:R-:W-:Y:S10]  /*15840*/  MUFU.EX2 R2, R6 ;  /* 0x0000000600027308 */ /* 0x000ff40000000800 */
[----:B------:R-:W1:Y:S02]  /*15850*/  MUFU.EX2 R12, R17 ;  /* 0x00000011000c7308 */ /* 0x000e640000000800 */
[----:B-1----:R-:W-:Y:S01]  /*15860*/  F2FP.PACK_AB R174, R12, R13 ;  /* 0x0000000d0cae723e */ /* 0x002fe200000000ff */
[----:B------:R-:W-:Y:S01]  /*15870*/  FFMA.FTZ R0, R4, R225, R3 ;  /* 0x000000e104007223 */ /* 0x000fe20000010003 */
[----:B------:R-:W-:Y:S01]  /*15880*/  F2FP.PACK_AB R172, R2, R3 ;  /* 0x0000000302ac723e */ /* 0x000fe200000000ff */
        /* <DEDUP_REMOVED lines=9> */
[----:B------:R-:W-:Y:S02]  /*15920*/  FMUL.FTZ R0, R0, c[0x0][0x2d0] ;  /* 0x0000b40000007a20 */ /* 0x000fe40000410000 */
        /* <DEDUP_REMOVED lines=14> */
[----:B------:R-:W-:Y:S01]  /*15a10*/  MUFU.EX2 R10, R10 ;  /* 0x0000000a000a7308 */ /* 0x000fe20000000800 */
[C---:B------:R-:W-:Y:S02]  /*15a20*/  FMUL.FTZ R69, R4.reuse, R69 ;  /* 0x0000004504457220 */ /* 0x040fe40000410000 */
[C---:B------:R-:W-:Y:S02]  /*15a30*/  FMUL.FTZ R72, R4.reuse, R72 ;  /* 0x0000004804487220 */ /* 0x040fe40000410000 */
[C---:B------:R-:W-:Y:S02]  /*15a40*/  FMUL.FTZ R73, R4.reuse, R73 ;  /* 0x0000004904497220 */ /* 0x040fe40000410000 */
[C---:B------:R-:W-:Y:S02]  /*15a50*/  FMUL.FTZ R84, R4.reuse, R84 ;  /* 0x0000005404547220 */ /* 0x040fe40000410000 */
[C---:B------:R-:W-:Y:S01]  /*15a60*/  FMUL.FTZ R85, R4.reuse, R85 ;  /* 0x0000005504557220 */ /* 0x040fe20000410000 */
[----:B------:R-:W2:Y:S01]  /*15a70*/  MUFU.EX2 R2, R6 ;  /* 0x0000000600027308 */ /* 0x000ea20000000800 */
[C---:B------:R-:W-:Y:S02]  /*15a80*/  FMUL.FTZ R100, R4.reuse, R100 ;  /* 0x0000006404647220 */ /* 0x040fe40000410000 */
[----:B------:R-:W-:Y:S02]  /*15a90*/  FMUL.FTZ R101, R4, R101 ;  /* 0x0000006504657220 */ /* 0x000fe40000410000 */
[C---:B-1----:R-:W-:Y:S02]  /*15aa0*/  FFMA.FTZ R0, R3.reuse, R236, R9 ;  /* 0x000000ec03007223 */ /* 0x042fe40000010009 */
[C---:B------:R-:W-:Y:S02]  /*15ab0*/  FMUL.FTZ R58, R3.reuse, R58 ;  /* 0x0000003a033a7220 */ /* 0x040fe40000410000 */
[C---:B------:R-:W-:Y:S01]  /*15ac0*/  FMUL.FTZ R59, R3.reuse, R59 ;  /* 0x0000003b033b7220 */ /* 0x040fe20000410000 */
[----:B------:R-:W1:Y:S01]  /*15ad0*/  MUFU.EX2 R228, R175 ;  /* 0x000000af00e47308 */ /* 0x000e620000000800 */
[C---:B------:R-:W-:Y:S02]  /*15ae0*/  FMUL.FTZ R70, R3.reuse, R70 ;  /* 0x0000004603467220 */ /* 0x040fe40000410000 */
[C---:B------:R-:W-:Y:S02]  /*15af0*/  FMUL.FTZ R71, R3.reuse, R71 ;  /* 0x0000004703477220 */ /* 0x040fe40000410000 */
[C---:B------:R-:W-:Y:S02]  /*15b00*/  FMUL.FTZ R74, R3.reuse, R74 ;  /* 0x0000004a034a7220 */ /* 0x040fe40000410000 */
[C---:B------:R-:W-:Y:S02]  /*15b10*/  FMUL.FTZ R75, R3.reuse, R75 ;  /* 0x0000004b034b7220 */ /* 0x040fe40000410000 */
[C---:B------:R-:W-:Y:S01]  /*15b20*/  FMUL.FTZ R86, R3.reuse, R86 ;  /* 0x0000005603567220 */ /* 0x040fe20000410000 */
[----:B------:R-:W-:Y:S01]  /*15b30*/  MUFU.EX2 R240, R186 ;  /* 0x000000ba00f07308 */ /* 0x000fe20000000800 */
[C---:B------:R-:W-:Y:S02]  /*15b40*/  FMUL.FTZ R87, R3.reuse, R87 ;  /* 0x0000005703577220 */ /* 0x040fe40000410000 */
[C---:B------:R-:W-:Y:S01]  /*15b50*/  FMUL.FTZ R90, R3.reuse, R90 ;  /* 0x0000005a035a7220 */ /* 0x040fe20000410000 */
[C---:B--2---:R-:W-:Y:S01]  /*15b60*/  F2FP.PACK_AB R173, R2.reuse, R9 ;  /* 0x0000000902ad723e */ /* 0x044fe200000000ff */
[----:B------:R-:W-:Y:S01]  /*15b70*/  FADD.FTZ R107, R2, R0 ;  /* 0x00000000026b7221 */ /* 0x000fe20000010000 */
[C---:B------:R-:W-:Y:S01]  /*15b80*/  FSEL R0, R104.reuse, RZ, P0 ;  /* 0x000000ff68007208 */ /* 0x040fe20000000000 */
[----:B------:R-:W-:Y:S02]  /*15b90*/  FMUL.FTZ R2, R104, c[0x0][0x2d0] ;  /* 0x0000b40068027a20 */ /* 0x000fe40000410000 */
[C---:B------:R-:W-:Y:S01]  /*15ba0*/  FMUL.FTZ R91, R3.reuse, R91 ;  /* 0x0000005b035b7220 */ /* 0x040fe20000410000 */
[----:B------:R-:W-:Y:S01]  /*15bb0*/  MUFU.EX2 R241, R185 ;  /* 0x000000b900f17308 */ /* 0x000fe20000000800 */
[----:B------:R-:W-:Y:S01]  /*15bc0*/  FADD.FTZ R0, -R0, R110 ;  /* 0x0000006e00007221 */ /* 0x000fe20000010100 */
[----:B------:R-:W-:Y:S01]  /*15bd0*/  FSEL R2, R2, RZ, P0 ;  /* 0x000000ff02027208 */ /* 0x000fe20000000000 */
[----:B------:R-:W-:Y:S01]  /*15be0*/  FMUL.FTZ R102, R3, R102 ;  /* 0x0000006603667220 */ /* 0x000fe20000410000 */
[----:B------:R-:W-:Y:S01]  /*15bf0*/  FSETP.NEU.FTZ.AND P0, PT, R5, -INF , PT ;  /* 0xff8000000500780b */ /* 0x000fe20003f1d000 */
[----:B------:R-:W-:Y:S01]  /*15c00*/  FMUL.FTZ R0, R0, c[0x0][0x2d0] ;  /* 0x0000b40000007a20 */ /* 0x000fe20000410000 */
[----:B-1----:R-:W-:Y:S01]  /*15c10*/  F2FP.PACK_AB R175, R228, R10 ;  /* 0x0000000ae4af723e */ /* 0x002fe200000000ff */
        /* <DEDUP_REMOVED lines=13> */
[----:B------:R-:W-:Y:S01]  /*15cf0*/  FFMA.FTZ R177, R50, c[0x0][0x2d0], -R2 ;  /* 0x0000b40032b17a23 */ /* 0x000fe20000010802 */
[----:B------:R-:W-:Y:S01]  /*15d00*/  FSEL R2, R5, RZ, P0 ;  /* 0x000000ff05027208 */ /* 0x000fe20000000000 */
[----:B------:R2:W-:Y:S01]  /*15d10*/  MUFU.EX2 R25, R8 ;  /* 0x0000000800197308 */ /* 0x0005e20000000800 */
[C---:B------:R-:W-:Y:S02]  /*15d20*/  FMUL.FTZ R38, R3.reuse, R154 ;  /* 0x0000009a03267220 */ /* 0x040fe40000410000 */
[----:B------:R-:W-:Y:S02]  /*15d30*/  FMUL.FTZ R39, R3, R155 ;  /* 0x0000009b03277220 */ /* 0x000fe40000410000 */
[----:B------:R-:W-:Y:S02]  /*15d40*/  FADD.FTZ R2, -R2, R111 ;  /* 0x0000006f02027221 */ /* 0x000fe40000010100 */
[----:B------:R-:W-:Y:S02]  /*15d50*/  FMUL.FTZ R52, R4, R160 ;  /* 0x000000a004347220 */ /* 0x000fe40000410000 */
[----:B------:R-:W-:Y:S01]  /*15d60*/  FMUL.FTZ R2, R2, c[0x0][0x2d0] ;  /* 0x0000b40002027a20 */ /* 0x000fe20000410000 */
[----:B------:R-:W3:Y:S01]  /*15d70*/  MUFU.EX2 R0, R0 ;  /* 0x0000000000007308 */ /* 0x000ee20000000800 */
[C---:B------:R-:W-:Y:S02]  /*15d80*/  FMUL.FTZ R53, R4.reuse, R161 ;  /* 0x000000a104357220 */ /* 0x040fe40000410000 */
[----:B-1----:R-:W-:Y:S02]  /*15d90*/  FMUL.FTZ R6, R5, c[0x0][0x2d0] ;  /* 0x0000b40005067a20 */ /* 0x002fe40000410000 */
[----:B------:R-:W-:Y:S02]  /*15da0*/  FMUL.FTZ R103, R3, R103 ;  /* 0x0000006703677220 */ /* 0x000fe40000410000 */
[----:B------:R-:W-:Y:S01]  /*15db0*/  FMUL.FTZ R88, R4, R88 ;  /* 0x0000005804587220 */ /* 0x000fe20000410000 */
[----:B------:R-:W-:Y:S01]  /*15dc0*/  FSEL R6, R6, RZ, P0 ;  /* 0x000000ff06067208 */ /* 0x000fe20000000000 */
[----:B------:R-:W-:Y:S01]  /*15dd0*/  FMUL.FTZ R89, R4, R89 ;  /* 0x0000005904597220 */ /* 0x000fe20000410000 */
[----:B------:R-:W1:Y:S03]  /*15de0*/  MUFU.EX2 R2, R2 ;  /* 0x0000000200027308 */ /* 0x000e660000000800 */
[--C-:B------:R-:W-:Y:S02]  /*15df0*/  FFMA.FTZ R183, R43, c[0x0][0x2d0], -R6.reuse ;  /* 0x0000b4002bb77a23 */ /* 0x100fe40000010806 */
[----:B--2---:R-:W-:Y:S02]  /*15e00*/  FADD.FTZ R8, R13, R11 ;  /* 0x0000000b0d087221 */ /* 0x004fe40000010000 */
[----:B------:R-:W-:Y:S02]  /*15e10*/  FFMA.FTZ R184, R42, c[0x0][0x2d0], -R6 ;  /* 0x0000b4002ab87a23 */ /* 0x000fe40000010806 */
[----:B------:R-:W-:Y:S01]  /*15e20*/  FADD.FTZ R181, R12, R8 ;  /* 0x000000080cb57221 */ /* 0x000fe20000010000 */
[----:B------:R-:W-:Y:S01]  /*15e30*/  MUFU.EX2 R227, R55 ;  /* 0x0000003700e37308 */ /* 0x000fe20000000800 */
[--C-:B------:R-:W-:Y:S01]  /*15e40*/  FFMA.FTZ R9, R36, c[0x0][0x2d0], -R6.reuse ;  /* 0x0000b40024097a23 */ /* 0x100fe20000010806 */
[----:B------:R-:W-:Y:S01]  /*15e50*/  LDSM.16.MT88.4 R40, [R197] ;  /* 0x00000000c528783b */ /* 0x000fe20000004200 */
[----:B------:R-:W-:Y:S02]  /*15e60*/  FFMA.FTZ R37, R48, c[0x0][0x2d0], -R6 ;  /* 0x0000b40030257a23 */ /* 0x000fe40000010806 */
[----:B---3--:R-:W-:Y:S02]  /*15e70*/  FFMA.FTZ R8, R0, R237, R26 ;  /* 0x000000ed00087223 */ /* 0x008fe4000001001a */
        /* <DEDUP_REMOVED lines=9> */
[----:B------:R-:W-:Y:S02]  /*15f10*/  FFMA.FTZ R6, R24, c[0x0][0x2d0], -R6 ;  /* 0x0000b40018067a23 */ /* 0x000fe40000010806 */
[----:B------:R-:W-:Y:S01]  /*15f20*/  FMUL.FTZ R48, R0, R116 ;  /* 0x0000007400307220 */ /* 0x000fe20000410000 */
[C---:B------:R-:W-:Y:S01]  /*15f30*/  F2FP.PACK_AB R116, R25.reuse, R26 ;  /* 0x0000001a1974723e */ /* 0x040fe200000000ff */
[----:B-1----:R-:W-:Y:S02]  /*15f40*/  FMUL.FTZ R14, R2, R138 ;  /* 0x0000008a020e7220 */ /* 0x002fe40000410000 */
[----:B------:R-:W-:Y:S02]  /*15f50*/  FADD.FTZ R138, R25, R8 ;  /* 0x00000008198a7221 */ /* 0x000fe40000010000 */
[----:B------:R-:W1:Y:S01]  /*15f60*/  LDSM.16.MT88.4 R24, [R196] ;  /* 0x00000000c418783b */ /* 0x000e620000004200 */
[C---:B------:R-:W-:Y:S01]  /*15f70*/  FMUL.FTZ R16, R0.reuse, R132 ;  /* 0x0000008400107220 */ /* 0x040fe20000410000 */
        /* <DEDUP_REMOVED lines=27> */
[C---:B------:R-:W-:Y:S02]  /*16130*/  FMUL.FTZ R11, R3.reuse, R143 ;  /* 0x0000008f030b7220 */ /* 0x040fe40000410000 */
[----:B------:R-:W-:Y:S02]  /*16140*/  FADD.FTZ R136, R10, R107 ;  /* 0x0000006b0a887221 */ /* 0x000fe40000010000 */
[----:B------:R-:W-:Y:S01]  /*16150*/  FMUL.FTZ R10, R3, R142 ;  /* 0x0000008e030a7220 */ /* 0x000fe20000410000 */
[----:B------:R-:W4:Y:S01]  /*16160*/  MUFU.EX2 R0, R9 ;  /* 0x0000000900007308 */ /* 0x000f220000000800 */
[----:B------:R-:W-:Y:S02]  /*16170*/  FMUL.FTZ R8, R4, R140 ;  /* 0x0000008c04087220 */ /* 0x000fe40000410000 */
[C---:B------:R-:W-:Y:S01]  /*16180*/  FMUL.FTZ R50, R2.reuse, R118 ;  /* 0x0000007602327220 */ /* 0x040fe20000410000 */
[----:B--2---:R-:W-:Y:S01]  /*16190*/  F2FP.PACK_AB R118, R243, R227 ;  /* 0x000000e3f376723e */ /* 0x004fe200000000ff */
[----:B------:R-:W-:Y:S01]  /*161a0*/  FMUL.FTZ R51, R2, R119 ;  /* 0x0000007702337220 */ /* 0x000fe20000410000 */
[----:B---3--:R-:W-:Y:S01]  /*161b0*/  F2FP.PACK_AB R119, R244, R226 ;  /* 0x000000e2f477723e */ /* 0x008fe200000000ff */
[C---:B------:R-:W-:Y:S02]  /*161c0*/  FMUL.FTZ R15, R2.reuse, R139 ;  /* 0x0000008b020f7220 */ /* 0x040fe40000410000 */
[C---:B------:R-:W-:Y:S01]  /*161d0*/  FMUL.FTZ R18, R2.reuse, R134 ;  /* 0x0000008602127220 */ /* 0x040fe20000410000 */
[----:B------:R-:W-:Y:S01]  /*161e0*/  MUFU.EX2 R140, R188 ;  /* 0x000000bc008c7308 */ /* 0x000fe20000000800 */
[----:B------:R-:W-:Y:S02]  /*161f0*/  FMUL.FTZ R19, R2, R135 ;  /* 0x0000008702137220 */ /* 0x000fe40000410000 */
[C---:B------:R-:W-:Y:S01]  /*16200*/  FMUL.FTZ R20, R4.reuse, R144 ;  /* 0x0000009004147220 */ /* 0x040fe20000410000 */
[----:B------:R-:W-:Y:S01]  /*16210*/  LDSM.16.MT88.4 R132, [R196+0x1000] ;  /* 0x00100000c484783b */ /* 0x000fe20000004200 */
[----:B------:R-:W-:Y:S02]  /*16220*/  FMUL.FTZ R21, R4, R145 ;  /* 0x0000009104157220 */ /* 0x000fe40000410000 */
[C---:B------:R-:W-:Y:S02]  /*16230*/  FMUL.FTZ R22, R3.reuse, R146 ;  /* 0x0000009203167220 */ /* 0x040fe40000410000 */
[----:B------:R-:W-:Y:S01]  /*16240*/  FMUL.FTZ R23, R3, R147 ;  /* 0x0000009303177220 */ /* 0x000fe20000410000 */
[----:B------:R-:W-:Y:S01]  /*16250*/  MUFU.EX2 R139, R182 ;  /* 0x000000b6008b7308 */ /* 0x000fe20000000800 */
[C---:B------:R-:W-:Y:S01]  /*16260*/  FMUL.FTZ R46, R2.reuse, R122 ;  /* 0x0000007a022e7220 */ /* 0x040fe20000410000 */
[----:B------:R-:W-:Y:S01]  /*16270*/  LDSM.16.MT88.4 R144, [R196+0x800] ;  /* 0x00080000c490783b */ /* 0x000fe20000004200 */
[----:B------:R-:W-:Y:S01]  /*16280*/  FMUL.FTZ R47, R2, R123 ;  /* 0x0000007b022f7220 */ /* 0x000fe20000410000 */
[----:B----4-:R-:W-:Y:S01]  /*16290*/  F2FP.PACK_AB R117, R225, R0 ;  /* 0x00000000e175723e */ /* 0x010fe200000000ff */
[----:B------:R-:W-:Y:S02]  /*162a0*/  FMUL.FTZ R9, R4, R141 ;  /* 0x0000008d04097220 */ /* 0x000fe40000410000 */
[C---:B------:R-:W-:Y:S02]  /*162b0*/  FMUL.FTZ R30, R2.reuse, R130 ;  /* 0x00000082021e7220 */ /* 0x040fe40000410000 */
[C---:B------:R-:W-:Y:S01]  /*162c0*/  FMUL.FTZ R31, R2.reuse, R131 ;  /* 0x00000083021f7220 */ /* 0x040fe20000410000 */
[----:B------:R-:W2:Y:S01]  /*162d0*/  LDSM.16.MT88.4 R120, [R196+0xc00] ;  /* 0x000c0000c478783b */ /* 0x000ea20000004200 */
[C---:B------:R-:W-:Y:S01]  /*162e0*/  FMUL.FTZ R34, R2.reuse, R126 ;  /* 0x0000007e02227220 */ /* 0x040fe20000410000 */
[-C--:B-1----:R-:W-:Y:S01]  /*162f0*/  HMMA.16816.F32 R8, R172, R24.reuse, R8 ;  /* 0x00000018ac08723c */ /* 0x082fe20000001808 */
[----:B------:R-:W1:Y:S04]  /*16300*/  MUFU.EX2 R107, R192 ;  /* 0x000000c0006b7308 */ /* 0x000e680000000800 */
[----:B------:R-:W-:Y:S01]  /*16310*/  FMUL.FTZ R35, R2, R127 ;  /* 0x0000007f02237220 */ /* 0x000fe20000410000 */
[----:B------:R-:W-:Y:S01]  /*16320*/  LDSM.16.MT88.4 R128, [R197+0x400] ;  /* 0x00040000c580783b */ /* 0x000fe20000004200 */
[C---:B------:R-:W-:Y:S01]  /*16330*/  FMUL.FTZ R36, R4.reuse, R152 ;  /* 0x0000009804247220 */ /* 0x040fe20000410000 */
[C---:B------:R-:W-:Y:S03]  /*16340*/  HMMA.16816.F32 R12, R116.reuse, R24, R12 ;  /* 0x00000018740c723c */ /* 0x040fe6000000180c */
[----:B------:R-:W-:Y:S01]  /*16350*/  MUFU.EX2 R242, R177 ;  /* 0x000000b100f27308 */ /* 0x000fe20000000800 */
[----:B------:R-:W-:Y:S02]  /*16360*/  FMUL.FTZ R37, R4, R153 ;  /* 0x0000009904257220 */ /* 0x000fe40000410000 */
[----:B------:R-:W-:Y:S01]  /*16370*/  LDSM.16.MT88.4 R124, [R196+0x400] ;  /* 0x00040000c47c783b */ /* 0x000fe20000004200 */
[C---:B------:R-:W-:Y:S01]  /*16380*/  FMUL.FTZ R54, R3.reuse, R162 ;  /* 0x000000a203367220 */ /* 0x040fe20000410000 */
[-C--:B------:R-:W-:Y:S04]  /*16390*/  HMMA.16816.F32 R16, R116, R26.reuse, R16 ;  /* 0x0000001a7410723c */ /* 0x080fe80000001810 */
[C---:B------:R-:W-:Y:S01]  /*163a0*/  FMUL.FTZ R55, R3.reuse, R163 ;  /* 0x000000a303377220 */ /* 0x040fe20000410000 */
[----:B------:R-:W-:Y:S01]  /*163b0*/  MUFU.EX2 R236, R176 ;  /* 0x000000b000ec7308 */ /* 0x000fe20000000800 */
[----:B------:R-:W-:Y:S01]  /*163c0*/  LDSM.16.MT88.4 R152, [R197+0x800] ;  /* 0x00080000c598783b */ /* 0x000fe20000004200 */
[----:B------:R-:W-:Y:S01]  /*163d0*/  FMUL.FTZ R62, R2, R62 ;  /* 0x0000003e023e7220 */ /* 0x000fe20000410000 */
[C---:B------:R-:W-:Y:S04]  /*163e0*/  HMMA.16816.F32 R20, R172.reuse, R26, R20 ;  /* 0x0000001aac14723c */ /* 0x040fe80000001814 */
[C---:B------:R-:W-:Y:S02]  /*163f0*/  FMUL.FTZ R24, R4.reuse, R148 ;  /* 0x0000009404187220 */ /* 0x040fe40000410000 */
[----:B------:R-:W-:Y:S01]  /*16400*/  FMUL.FTZ R25, R4, R149 ;  /* 0x0000009504197220 */ /* 0x000fe20000410000 */
[----:B------:R-:W-:Y:S01]  /*16410*/  LDSM.16.MT88.4 R160, [R196+0x1400] ;  /* 0x00140000c4a0783b */ /* 0x000fe20000004200 */
[C---:B------:R-:W-:Y:S01]  /*16420*/  FMUL.FTZ R26, R3.reuse, R150 ;  /* 0x00000096031a7220 */ /* 0x040fe20000410000 */
[----:B------:R-:W-:Y:S03]  /*16430*/  MUFU.EX2 R229, R178 ;  /* 0x000000b200e57308 */ /* 0x000fe60000000800 */
[C---:B------:R-:W-:Y:S02]  /*16440*/  FMUL.FTZ R27, R3.reuse, R151 ;  /* 0x00000097031b7220 */ /* 0x040fe40000410000 */
[C---:B------:R-:W-:Y:S02]  /*16450*/  FMUL.FTZ R63, R2.reuse, R63 ;  /* 0x0000003f023f7220 */ /* 0x040fe40000410000 */
[C---:B------:R-:W-:Y:S02]  /*16460*/  FMUL.FTZ R66, R2.reuse, R66 ;  /* 0x0000004202427220 */ /* 0x040fe40000410000 */
[C---:B------:R-:W-:Y:S01]  /*16470*/  FMUL.FTZ R67, R2.reuse, R67 ;  /* 0x0000004302437220 */ /* 0x040fe20000410000 */
[-C--:B------:R-:W-:Y:S01]  /*16480*/  HMMA.16816.F32 R24, R172, R40.reuse, R24 ;  /* 0x00000028ac18723c */ /* 0x080fe20000001818 */
        /* <DEDUP_REMOVED lines=11> */
[----:B------:R-:W-:Y:S02]  /*16540*/  FMUL.FTZ R41, R4, R157 ;  /* 0x0000009d04297220 */ /* 0x000fe40000410000 */
[C---:B------:R-:W-:Y:S04]  /*16550*/  HMMA.16816.F32 R36, R172.reuse, R42, R36 ;  /* 0x0000002aac24723c */ /* 0x040fe80000001824 */
[----:B------:R-:W-:Y:S02]  /*16560*/  FADD.FTZ R4, R228, R136 ;  /* 0x00000088e4047221 */ /* 0x000fe40000010000 */
[C---:B------:R-:W-:Y:S01]  /*16570*/  FMUL.FTZ R94, R2.reuse, R94 ;  /* 0x0000005e025e7220 */ /* 0x040fe20000410000 */
[----:B------:R-:W-:Y:S01]  /*16580*/  MUFU.EX2 R136, R218 ;  /* 0x000000da00887308 */ /* 0x000fe20000000800 */
[C---:B------:R-:W-:Y:S04]  /*16590*/  FMUL.FTZ R42, R3.reuse, R158 ;  /* 0x0000009e032a7220 */ /* 0x040fe80000410000 */
[----:B------:R-:W-:Y:S02]  /*165a0*/  FMUL.FTZ R43, R3, R159 ;  /* 0x0000009f032b7220 */ /* 0x000fe40000410000 */
[----:B------:R-:W-:Y:S02]  /*165b0*/  FADD.FTZ R3, R227, R138 ;  /* 0x0000008ae3037221 */ /* 0x000fe40000010000 */
[----:B------:R-:W3:Y:S01]  /*165c0*/  LDL R227, [R1+0x10] ;  /* 0x0000100001e37983 */ /* 0x000ee20000100800 */
[----:B------:R-:W-:Y:S01]  /*165d0*/  MUFU.EX2 R186, R216 ;  /* 0x000000d800ba7308 */ /* 0x000fe20000000800 */
[C---:B------:R-:W-:Y:S01]  /*165e0*/  FMUL.FTZ R95, R2.reuse, R95 ;  /* 0x0000005f025f7220 */ /* 0x040fe20000410000 */
[-C--:B--2---:R-:W-:Y:S03]  /*165f0*/  HMMA.16816.F32 R40, R172, R120.reuse, R40 ;  /* 0x00000078ac28723c */ /* 0x084fe60000001828 */
[C---:B------:R-:W-:Y:S02]  /*16600*/  FMUL.FTZ R98, R2.reuse, R98 ;  /* 0x0000006202627220 */ /* 0x040fe40000410000 */
[----:B------:R-:W-:Y:S02]  /*16610*/  FMUL.FTZ R99, R2, R99 ;  /* 0x0000006302637220 */ /* 0x000fe40000410000 */
[----:B-1----:R-:W-:Y:S01]  /*16620*/  FADD.FTZ R0, R107, R181 ;  /* 0x000000b56b007221 */ /* 0x002fe20000010000 */
[C---:B------:R-:W-:Y:S01]  /*16630*/  HMMA.16816.F32 R44, R116.reuse, R120, R44 ;  /* 0x00000078742c723c */ /* 0x040fe2000000182c */
[----:B------:R-:W1:Y:S07]  /*16640*/  MUFU.EX2 R2, R191 ;  /* 0x000000bf00027308 */ /* 0x000e6e0000000800 */
[-C--:B------:R-:W-:Y:S03]  /*16650*/  HMMA.16816.F32 R48, R116, R122.reuse, R48 ;  /* 0x0000007a7430723c */ /* 0x080fe60000001830 */
[----:B------:R-:W-:Y:S05]  /*16660*/  MUFU.EX2 R191, R184 ;  /* 0x000000b800bf7308 */ /* 0x000fea0000000800 */
[C---:B------:R-:W-:Y:S01]  /*16670*/  HMMA.16816.F32 R52, R172.reuse, R122, R52 ;  /* 0x0000007aac34723c */ /* 0x040fe20000001834 */
[----:B------:R-:W2:Y:S04]  /*16680*/  LDSM.16.MT88.4 R120, [R197+0xc00] ;  /* 0x000c0000c578783b */ /* 0x000ea80000004200 */
[----:B------:R-:W-:Y:S01]  /*16690*/  MUFU.EX2 R189, R215 ;  /* 0x000000d700bd7308 */ /* 0x000fe20000000800 */
[----:B-1----:R-:W-:Y:S06]  /*166a0*/  FADD.FTZ R0, R2, R0 ;  /* 0x0000000002007221 */ /* 0x002fec0000010000 */
[----:B------:R-:W-:Y:S03]  /*166b0*/  FADD.FTZ R0, R111, R0 ;  /* 0x000000006f007221 */ /* 0x000fe60000010000 */
[----:B------:R-:W-:Y:S10]  /*166c0*/  MUFU.EX2 R190, R214 ;  /* 0x000000d600be7308 */ /* 0x000ff40000000800 */
[----:B------:R-:W-:Y:S10]  /*166d0*/  MUFU.EX2 R184, R210 ;  /* 0x000000d200b87308 */ /* 0x000ff40000000800 */
[----:B------:R-:W1:Y:S01]  /*166e0*/  MUFU.EX2 R187, R195 ;  /* 0x000000c300bb7308 */ /* 0x000e620000000800 */
[-C--:B--2---:R-:W-:Y:S09]  /*166f0*/  HMMA.16816.F32 R56, R172, R120.reuse, R56 ;  /* 0x00000078ac38723c */ /* 0x084ff20000001838 */
[----:B------:R-:W-:Y:S01]  /*16700*/  MUFU.EX2 R188, R193 ;  /* 0x000000c100bc7308 */ /* 0x000fe20000000800 */
[C---:B------:R-:W-:Y:S09]  /*16710*/  HMMA.16816.F32 R60, R116.reuse, R120, R60 ;  /* 0x00000078743c723c */ /* 0x040ff2000000183c */
[----:B------:R-:W2:Y:S01]  /*16720*/  MUFU.EX2 R183, R212 ;  /* 0x000000d400b77308 */ /* 0x000ea20000000800 */
[-C--:B------:R-:W-:Y:S03]  /*16730*/  HMMA.16816.F32 R64, R116, R122.reuse, R64 ;  /* 0x0000007a7440723c */ /* 0x080fe60000001840 */
[----:B-1----:R-:W-:Y:S05]  /*16740*/  F2FP.PACK_AB R176, R187, R184 ;  /* 0x000000b8bbb0723e */ /* 0x002fea00000000ff */
[C---:B------:R-:W-:Y:S01]  /*16750*/  HMMA.16816.F32 R68, R172.reuse, R122, R68 ;  /* 0x0000007aac44723c */ /* 0x040fe20000001844 */
[----:B------:R-:W1:Y:S01]  /*16760*/  LDSM.16.MT88.4 R120, [R196+0x1800] ;  /* 0x00180000c478783b */ /* 0x000e620000004200 */
[----:B------:R-:W-:Y:S10]  /*16770*/  MUFU.EX2 R182, R194 ;  /* 0x000000c200b67308 */ /* 0x000ff40000000800 */
[----:B------:R-:W4:Y:S01]  /*16780*/  MUFU.EX2 R181, R211 ;  /* 0x000000d300b57308 */ /* 0x000f220000000800 */
[----:B--2---:R-:W-:Y:S09]  /*16790*/  F2FP.PACK_AB R178, R183, R188 ;  /* 0x000000bcb7b2723e */ /* 0x004ff200000000ff */
[----:B------:R-:W-:Y:S10]  /*167a0*/  MUFU.EX2 R180, R213 ;  /* 0x000000d500b47308 */ /* 0x000ff40000000800 */
[----:B------:R-:W2:Y:S01]  /*167b0*/  MUFU.EX2 R6, R6 ;  /* 0x0000000600067308 */ /* 0x000ea20000000800 */
[----:B----4-:R-:W-:Y:S01]  /*167c0*/  F2FP.PACK_AB R177, R181, R182 ;  /* 0x000000b6b5b1723e */ /* 0x010fe200000000ff */
[-C--:B-1----:R-:W-:Y:S08]  /*167d0*/  HMMA.16816.F32 R72, R172, R120.reuse, R72 ;  /* 0x00000078ac48723c */ /* 0x082ff00000001848 */
[C---:B------:R-:W-:Y:S04]  /*167e0*/  HMMA.16816.F32 R76, R116.reuse, R120, R76 ;  /* 0x00000078744c723c */ /* 0x040fe8000000184c */
[----:B--2---:R-:W-:Y:S04]  /*167f0*/  F2FP.PACK_AB R179, R6, R180 ;  /* 0x000000b406b3723e */ /* 0x004fe800000000ff */
        /* <DEDUP_REMOVED lines=24> */
[----:B------:R-:W4:Y:S04]  /*16980*/  MUFU.EX2 R110, R223 ;  /* 0x000000df006e7308 */ /* 0x000f280000000800 */
        /* <DEDUP_REMOVED lines=9> */
[C---:B----4-:R-:W-:Y:S01]  /*16a20*/  F2FP.PACK_AB R172, R110.reuse, R111 ;  /* 0x0000006f6eac723e */ /* 0x050fe200000000ff */
        /* <DEDUP_REMOVED lines=13> */
[----:B------:R-:W-:Y:S01]  /*16b00*/  FADD.FTZ R4, R139, R0 ;  /* 0x000000008b047221 */ /* 0x000fe20000010000 */
[C---:B---3--:R-:W-:Y:S01]  /*16b10*/  ISETP.GT.AND P0, PT, R220.reuse, R227, PT ;  /* 0x000000e3dc00720c */ /* 0x048fe20003f04270 */
[-C--:B------:R-:W-:Y:S04]  /*16b20*/  HMMA.16816.F32 R40, R116, R132.reuse, R40 ;  /* 0x000000847428723c */ /* 0x080fe80000001828 */
[----:B------:R-:W-:Y:S01]  /*16b30*/  FADD.FTZ R0, R237, R3 ;  /* 0x00000003ed007221 */ /* 0x000fe20000010000 */
[----:B------:R-:W-:Y:S01]  /*16b40*/  IADD3 R220, R220, -0x1, RZ ;  /* 0xffffffffdcdc7810 */ /* 0x000fe20007ffe0ff */
        /* <DEDUP_REMOVED lines=27> */
[----:B------:R-:W-:Y:S01]  /*16d00*/  FADD.FTZ R238, R6, R0 ;  /* 0x0000000006ee7221 */ /* 0x000fe20000010000 */
[----:B------:R-:W-:Y:S03]  /*16d10*/  MOV R6, R106 ;  /* 0x0000006a00067202 */ /* 0x000fe60000000f00 */
        /* <DEDUP_REMOVED lines=34> */
.L_x_1657:
[----:B------:R-:W2:Y:S02]  /*16f40*/  LDL R0, [R1+0xc] ;  /* 0x00000c0001007983 */ /* 0x000ea40000100800 */
[----:B--2---:R-:W-:-:S13]  /*16f50*/  ISETP.GE.AND P0, PT, R220, R0, PT ;  /* 0x00000000dc00720c */ /* 0x004fda0003f06270 */
[----:B------:R-:W-:Y:S05]  /*16f60*/  @!P0 BRA `(.L_x_1671) ;  /* 0x0000310000008947 */ /* 0x000fea0003800000 */
.L_x_1683:
        /* <DEDUP_REMOVED lines=9> */
[----:B------:R-:W-:Y:S01]  /*17000*/  MOV R110, R105 ;  /* 0x00000069006e7202 */ /* 0x000fe20000000f00 */
[----:B------:R-:W-:Y:S01]  /*17010*/  IMAD.MOV.U32 R107, RZ, RZ, R106 ;  /* 0x000000ffff6b7224 */ /* 0x000fe200078e006a */
[----:B------:R-:W-:Y:S01]  /*17020*/  MOV R111, R104 ;  /* 0x00000068006f7202 */ /* 0x000fe20000000f00 */
[----:B------:R-:W-:Y:S02]  /*17030*/  IMAD R0, R221, c[0x0][0x20c], R0 ;  /* 0x00008300dd007a24 */ /* 0x000fe400078e0200 */
        /* <DEDUP_REMOVED lines=20> */
.L_x_1778:
        /* <DEDUP_REMOVED lines=8> */
[----:B-----5:R-:W-:Y:S05]  /*17200*/  IADD3 R8, P0, R2, R234, RZ ;  /* 0x000000ea02087210 */ /* 0x020fea0007f1e0ff */
[----:B--2---:R-:W-:Y:S06]  /*17210*/  IMAD.X R9, R0, 0x1, R233, P0 ;  /* 0x0000000100097824 */ /* 0x004fec00000e06e9 */
[----:B------:R-:W-:Y:S01]  /*17220*/  @!PT LDS RZ, [RZ] ;  /* 0x00000000fffff984 */ /* 0x000fe20000000800 */
[----:B------:R-:W-:Y:S01]  /*17230*/  @!PT LDS RZ, [RZ] ;  /* 0x00000000fffff984 */ /* 0x000fe20000000800 */
[----:B------:R2:W-:Y:S02]  /*17240*/  LDGSTS.E.BYPASS.LTC128B.128 [R209+0x1880], [R8.64], !P2 ;  /* 0x0188000008d17fae */ /* 0x0005e4000d101d48 */
[----:B--2---:R-:W-:Y:S05]  /*17250*/  IADD3 R8, P0, R2, R235, RZ ;  /* 0x000000eb02087210 */ /* 0x004fea0007f1e0ff */
[----:B------:R-:W-:Y:S01]  /*17260*/  IMAD.X R9, R0, 0x1, R230, P0 ;  /* 0x0000000100097824 */ /* 0x000fe200000e06e6 */
[----:B------:R-:W-:Y:S04]  /*17270*/  IADD3 R2, P0, R2, R232, RZ ;  /* 0x000000e802027210 */ /* 0x000fe80007f1e0ff */
[----:B------:R2:W-:Y:S01]  /*17280*/  LDGSTS.E.BYPASS.LTC128B.128 [R209+0x2480], [R8.64], !P4 ;  /* 0x0248000008d17fae */ /* 0x0005e2000e101d48 */
[----:B------:R-:W-:Y:S01]  /*17290*/  IMAD.X R3, R0, 0x1, R231, P0 ;  /* 0x0000000100037824 */ /* 0x000fe200000e06e7 */
[----:B-1----:R-:W-:Y:S04]  /*172a0*/  ISETP.GT.AND P0, PT, R10, 0x3f, PT ;  /* 0x0000003f0a00780c */ /* 0x002fe80003f04270 */
[----:B------:R2:W-:Y:S09]  /*172b0*/  LDGSTS.E.BYPASS.LTC128B.128 [R209+0x3080], [R2.64], !P3 ;  /* 0x0308000002d17fae */ /* 0x0005f2000d901d48 */
[----:B------:R-:W-:-:S05]  /*172c0*/  @P0 BRA `(.L_x_1674) ;  /* 0x000000f000000947 */ /* 0x000fca0003800000 */
[----:B------:R-:W-:-:S05]  /*172d0*/  BRA.DIV ~URZ, `(.L_x_1675) ;  /* 0x0000a7427f007947 */ /* 0x000fca000b800000 */
[----:B------:R-:W1:Y:S04]  /*172e0*/  SHFL.IDX PT, R4, R4, 0x1, 0x1c1f ;  /* 0x003c1f0004047f89 */ /* 0x000e6800000e0000 */
[----:B------:R3:W4:Y:S02]  /*172f0*/  SHFL.IDX PT, R0, R6, 0x1, 0x1c1f ;  /* 0x003c1f0006007f89 */ /* 0x00072400000e0000 */
.L_x_1779:
[----:B--2-4-:R-:W-:Y:S05]  /*17300*/  IADD3 R2, P0, R0, R234, RZ ;  /* 0x000000ea00027210 */ /* 0x014fea0007f1e0ff */
[----:B-1----:R-:W-:Y:S01]  /*17310*/  IMAD.X R3, R4, 0x1, R233, P0 ;  /* 0x0000000104037824 */ /* 0x002fe200000e06e9 */
        /* <DEDUP_REMOVED lines=10> */
.L_x_1674:
[----:B------:R-:W-:Y:S05]  /*173c0*/  BSYNC B0 ;  /* 0x0000000000007941 */ /* 0x000fea0003800000 */
.L_x_1673:
[----:B------:R-:W0:Y:S01]  /*173d0*/  LDGDEPBAR ;  /* 0x00000000000079af */ /* 0x000e220000000000 */
[----:B------:R-:W-:Y:S01]  /*173e0*/  WARPSYNC 0xffffffff ;  /* 0xffffffff00007948 */ /* 0x000fe20003800000 */
[-C--:B--2---:R-:W-:Y:S01]  /*173f0*/  HMMA.16816.F32 R8, R52, R20.reuse, RZ ;  /* 0x000000143408723c */ /* 0x084fe200000018ff */
[----:B------:R-:W-:Y:S05]  /*17400*/  BSSY B0, `(.L_x_1676) ;  /* 0x0000109000007945 */ /* 0x000fea0003800000 */
[----:B---3--:R-:W2:Y:S02]  /*17410*/  LDL R6, [R1+0xc] ;  /* 0x00000c0001067983 */ /* 0x008ea40000100800 */
        /* <DEDUP_REMOVED lines=200> */
[----:B--2---:R-:W-:Y:S03]  /*180a0*/  IMAD R2, R220, 0x30, R223 ;  /* 0x00000030dc027824 */ /* 0x004fe600078e02df */
[----:B------:R-:W2:Y:S02]  /*180b0*/  S2R R223, SR_TID.X ;  /* 0x0000000000df7919 */ /* 0x000ea40000002100 */
[----:B------:R-:W-:Y:S05]  /*180c0*/  IADD3 R2, R2, -0x30, R251 ;  /* 0xffffffd002027810 */ /* 0x000fea0007ffe0fb */
[----:B------:R-:W-:Y:S04]  /*180d0*/  @P6 IMAD.HI.U32 R3, R2, c[0x0][0x2bc], RZ ;  /* 0x0000af0002036a27 */ /* 0x000fe800078e00ff */
[----:B-1----:R-:W-:Y:S01]  /*180e0*/  IMAD.MOV.U32 R0, RZ, RZ, R2 ;  /* 0x000000ffff007224 */ /* 0x002fe200078e0002 */
[----:B------:R-:W-:Y:S04]  /*180f0*/  @P6 SHF.R.U32.HI R0, RZ, c[0x0][0x2c0], R3 ;  /* 0x0000b000ff006a19 */ /* 0x000fe80000011603 */
[C---:B---3--:R-:W-:Y:S01]  /*18100*/  @!P5 IADD3 R3, P0, R0.reuse, R228, RZ ;  /* 0x000000e40003d210 */ /* 0x048fe20007f1e0ff */
[----:B------:R-:W-:Y:S03]  /*18110*/  IMAD.MOV R4, RZ, RZ, -R0 ;  /* 0x000000ffff047224 */ /* 0x000fe600078e0a00 */
[----:B----4-:R-:W-:Y:S01]  /*18120*/  @!P5 LEA.HI.X.SX32 R0, R0, R6, 0x1, P0 ;  /* 0x000000060000d211 */ /* 0x010fe200000f0eff */
[----:B------:R-:W-:Y:S01]  /*18130*/  IMAD R221, R4, c[0x0][0x2b8], R2 ;  /* 0x0000ae0004dd7a24 */ /* 0x000fe200078e0202 */
[C---:B------:R-:W-:Y:S02]  /*18140*/  @!P5 LEA R2, P0, R3.reuse, c[0x0][0x2a0], 0x2 ;  /* 0x0000a8000302da11 */ /* 0x040fe400078010ff */
[----:B--2---:R-:W-:Y:S02]  /*18150*/  SHF.R.S32.HI R6, RZ, 0x1f, R223 ;  /* 0x0000001fff067819 */ /* 0x004fe400000114df */
        /* <DEDUP_REMOVED lines=21> */
.L_x_1780:
[----:B------:R-:W-:-:S05]  /*182b0*/  BRA.DIV ~URZ, `(.L_x_1679) ;  /* 0x000098927f007947 */ /* 0x000fca000b800000 */
[----:B------:R3:W4:Y:S02]  /*182c0*/  SHFL.IDX PT, R0, R11, RZ, 0x1c1f ;  /* 0x001c1fff0b007589 */ /* 0x00072400000e0000 */
.L_x_1781:
        /* <DEDUP_REMOVED lines=16> */
.L_x_1782:
[----:B---34-:R-:W-:Y:S05]  /*183d0*/  @P0 IADD3 R2, P1, R0, R234, RZ ;  /* 0x000000ea00020210 */ /* 0x018fea0007f3e0ff */
[----:B-1----:R-:W-:Y:S01]  /*183e0*/  @P0 IMAD.X R3, R4, 0x1, R233, P1 ;  /* 0x0000000104030824 */ /* 0x002fe200008e06e9 */
[----:B------:R-:W-:Y:S04]  /*183f0*/  @P0 IADD3 R8, P1, R0, R235, RZ ;  /* 0x000000eb00080210 */ /* 0x000fe80007f3e0ff */
[----:B------:R-:W-:Y:S01]  /*18400*/  @!PT LDS RZ, [RZ] ;  /* 0x00000000fffff984 */ /* 0x000fe20000000800 */
[----:B------:R-:W-:Y:S01]  /*18410*/  @!PT LDS RZ, [RZ] ;  /* 0x00000000fffff984 */ /* 0x000fe20000000800 */
[----:B------:R-:W-:Y:S01]  /*18420*/  @!PT LDS RZ, [RZ] ;  /* 0x00000000fffff984 */ /* 0x000fe20000000800 */
[----:B------:R1:W-:Y:S01]  /*18430*/  @P0 LDGSTS.E.BYPASS.LTC128B.128 [R209+0x4480], [R2.64], !P2 ;  /* 0x0448000002d10fae */ /* 0x0003e2000d101d48 */
[----:B------:R-:W-:Y:S05]  /*18440*/  @P0 IMAD.X R9, R4, 0x1, R230, P1 ;  /* 0x0000000104090824 */ /* 0x000fea00008e06e6 */
[----:B------:R3:W-:Y:S01]  /*18450*/  @P0 LDGSTS.E.BYPASS.LTC128B.128 [R209+0x5080], [R8.64], !P4 ;  /* 0x0508000008d10fae */ /* 0x0007e2000e101d48 */
[----:B-1----:R-:W-:Y:S05]  /*18460*/  @P0 IADD3 R2, P1, R0, R232, RZ ;  /* 0x000000e800020210 */ /* 0x002fea0007f3e0ff */
[----:B------:R-:W-:Y:S05]  /*18470*/  @P0 IMAD.X R3, R4, 0x1, R231, P1 ;  /* 0x0000000104030824 */ /* 0x000fea00008e06e7 */
[----:B------:R3:W-:Y:S03]  /*18480*/  @P0 LDGSTS.E.BYPASS.LTC128B.128 [R209+0x5c80], [R2.64], !P3 ;  /* 0x05c8000002d10fae */ /* 0x0007e6000d901d48 */
.L_x_1677:
[----:B--234-:R-:W-:Y:S05]  /*18490*/  BSYNC B0 ;  /* 0x0000000000007941 */ /* 0x01cfea0003800000 */
.L_x_1676:
        /* <DEDUP_REMOVED lines=51> */
.L_x_1783:
        /* <DEDUP_REMOVED lines=15> */
.L_x_1784:
[----:B--2---:R-:W-:Y:S01]  /*188c0*/  FMNMX.FTZ R6, R0, R4, !PT ;  /* 0x0000000400067209 */ /* 0x004fe20007810000 */
[C---:B------:R-:W-:Y:S01]  /*188d0*/  FMUL.FTZ R2, R106.reuse, c[0x0][0x2d0] ;  /* 0x0000b4006a027a20 */ /* 0x040fe20000410000 */
[----:B------:R-:W-:Y:S01]  /*188e0*/  WARPSYNC 0xffffffff ;  /* 0xffffffff00007948 */ /* 0x000fe20003800000 */
[----:B------:R-:W-:Y:S01]  /*188f0*/  FADD.FTZ R0, -R106, R107 ;  /* 0x0000006b6a007221 */ /* 0x000fe20000010100 */
[----:B------:R-:W-:Y:S01]  /*18900*/  LDSM.16.MT88.4 R40, [R197] ;  /* 0x00000000c528783b */ /* 0x000fe20000004200 */
[--C-:B------:R-:W-:Y:S02]  /*18910*/  FFMA.FTZ R8, R194, c[0x0][0x2d0], -R2.reuse ;  /* 0x0000b400c2087a23 */ /* 0x100fe40000010802 */
        /* <DEDUP_REMOVED lines=200> */
[C---:B----4-:R-:W-:Y:S01]  /*195a0*/  FMUL.FTZ R10, R3.reuse, R142 ;  /* 0x0000008e030a7220 */ /* 0x050fe20000410000 */
        /* <DEDUP_REMOVED lines=13> */
[----:B------:R-:W-:Y:S02]  /*19680*/  FADD.FTZ R0, R111, R0 ;  /* 0x000000006f007221 */ /* 0x000fe40000010000 */
[C---:B------:R-:W-:Y:S02]  /*19690*/  FMUL.FTZ R25, R4.reuse, R149 ;  /* 0x0000009504197220 */ /* 0x040fe40000410000 */
        /* <DEDUP_REMOVED lines=64> */
[C---:B------:R-:W-:Y:S04]  /*19aa0*/  HMMA.16816.F32 R12, R120.reuse, R124, R12 ;  /* 0x0000007c780c723c */ /* 0x040fe8000000180c */
[----:B------:R-:W-:Y:S04]  /*19ab0*/  FADD.FTZ R4, R214, R0 ;  /* 0x00000000d6047221 */ /* 0x000fe80000010000 */
[-C--:B------:R-:W-:Y:S01]  /*19ac0*/  HMMA.16816.F32 R16, R120, R126.reuse, R16 ;  /* 0x0000007e7810723c */ /* 0x080fe20000001810 */
[----:B------:R-:W4:Y:S03]  /*19ad0*/  MUFU.EX2 R110, R228 ;  /* 0x000000e4006e7308 */ /* 0x000f260000000800 */
[----:B-1----:R-:W-:Y:S04]  /*19ae0*/  F2FP.PACK_AB R174, R136, R137 ;  /* 0x0000008988ae723e */ /* 0x002fe800000000ff */
[C---:B------:R-:W-:Y:S01]  /*19af0*/  HMMA.16816.F32 R20, R116.reuse, R126, R20 ;  /* 0x0000007e7414723c */ /* 0x040fe20000001814 */
[----:B------:R-:W1:Y:S03]  /*19b00*/  LDSM.16.MT88.4 R124, [R197+0x1000] ;  /* 0x00100000c57c783b */ /* 0x000e660000004200 */
[----:B---3--:R-:W-:Y:S04]  /*19b10*/  FADD.FTZ R0, R111, R2 ;  /* 0x000000026f007221 */ /* 0x008fe80000010000 */
[-C--:B------:R-:W-:Y:S04]  /*19b20*/  HMMA.16816.F32 R24, R116, R128.reuse, R24 ;  /* 0x000000807418723c */ /* 0x080fe80000001818 */
[----:B------:R-:W-:Y:S02]  /*19b30*/  FADD.FTZ R2, R244, R4 ;  /* 0x00000004f4027221 */ /* 0x000fe40000010000 */
[----:B------:R-:W-:Y:S02]  /*19b40*/  FADD.FTZ R4, R140, R3 ;  /* 0x000000038c047221 */ /* 0x000fe40000010000 */
[C---:B------:R-:W-:Y:S04]  /*19b50*/  HMMA.16816.F32 R28, R120.reuse, R128, R28 ;  /* 0x00000080781c723c */ /* 0x040fe8000000181c */
[C---:B----4-:R-:W-:Y:S01]  /*19b60*/  F2FP.PACK_AB R172, R110.reuse, R111 ;  /* 0x0000006f6eac723e */ /* 0x050fe200000000ff */
[----:B------:R-:W-:Y:S02]  /*19b70*/  FADD.FTZ R0, R110, R0 ;  /* 0x000000006e007221 */ /* 0x000fe40000010000 */
        /* <DEDUP_REMOVED lines=38> */
[----:B------:R-:W-:Y:S02]  /*19de0*/  FADD.FTZ R236, R194, R4 ;  /* 0x00000004c2ec7221 */ /* 0x000fe40000010000 */
[----:B------:R-:W-:Y:S02]  /*19df0*/  FADD.FTZ R237, R183, R3 ;  /* 0x00000003b7ed7221 */ /* 0x000fe40000010000 */
[-C--:B------:R-:W-:Y:S04]  /*19e00*/  HMMA.16816.F32 R80, R120, R130.reuse, R80 ;  /* 0x000000827850723c */ /* 0x080fe80000001850 */
[----:B------:R-:W-:Y:S01]  /*19e10*/  FADD.FTZ R238, R5, R2 ;  /* 0x0000000205ee7221 */ /* 0x000fe20000010000 */
[----:B------:R-:W-:Y:S03]  /*19e20*/  MOV R5, R6 ;  /* 0x0000000600057202 */ /* 0x000fe60000000f00 */
        /* <DEDUP_REMOVED lines=22> */
[C---:B------:R-:W-:Y:S04]  /*19f90*/  HMMA.16816.F32 R60, R176.reuse, R8, R60 ;  /* 0x00000008b03c723c */ /* 0x040fe8000000183c */
[----:B------:R-:W-:Y:S04]  /*19fa0*/  MOV R220, R0 ;  /* 0x0000000000dc7202 */ /* 0x000fe80000000f00 */
        /* <DEDUP_REMOVED lines=10> */
[----:B------:R-:W-:Y:S07]  /*1a050*/  @!UPT UIADD3 URZ, URZ, URZ, URZ ;  /* 0x0000003f3f3ff290 */ /* 0x000fee000fffe03f */
[----:B------:R-:W-:-:S11]  /*1a060*/  @P0 BRA `(.L_x_1683) ;  /* 0xffffcf0000000947 */ /* 0x000fd6000383ffff */
.L_x_1671:
[----:B------:R-:W-:Y:S05]  /*1a070*/  BRA.DIV ~URZ, `(.L_x_1684) ;  /* 0x00007e227f007947 */ /* 0x000fea000b800000 */
[----:B------:R1:W2:Y:S02]  /*1a080*/  SHFL.BFLY PT, R0, R225, 0x2, 0x1f ;  /* 0x0c401f00e1007f89 */ /* 0x0002a400000e0000 */
.L_x_1785:
        /* <DEDUP_REMOVED lines=15> */
.L_x_1786:
        /* <DEDUP_REMOVED lines=55> */
[----:B------:R-:W-:Y:S01]  /*1a4f0*/  FMUL.FTZ R155, R3, R87 ;  /* 0x00000057039b7220 */ /* 0x000fe20000410000 */
[----:B------:R-:W1:Y:S01]  /*1a500*/  @P0 MUFU.RCP R0, R4 ;  /* 0x0000000400000308 */ /* 0x000e620000001000 */
[----:B------:R-:W-:-:S02]  /*1a510*/  FMUL.FTZ R48, R2, R64 ;  /* 0x0000004002307220 */ /* 0x000fc40000410000 */
[----:B------:R-:W-:Y:S02]  /*1a520*/  FMUL.FTZ R49, R2, R65 ;  /* 0x0000004102317220 */ /* 0x000fe40000410000 */
        /* <DEDUP_REMOVED lines=75> */
.L_x_1588:
        /* <DEDUP_REMOVED lines=19> */
.L_x_1687:
[----:B--2---:R-:W-:Y:S05]  /*1ab10*/  BSYNC B0 ;  /* 0x0000000000007941 */ /* 0x004fea0003800000 */
.L_x_1686:
        /* <DEDUP_REMOVED lines=130> */
.L_x_1690:
        /* <DEDUP_REMOVED lines=26> */
[----:B------:R-:W-:Y:S02]  /*1b4e0*/  IMAD.IADD R3, R3, 0x1, R43 ;  /* 0x0000000103037824 */ /* 0x000fe400078e022b */
        /* <DEDUP_REMOVED lines=66> */
[----:B------:R-:W-:Y:S01]  /*1b910*/  IADD3 R6, R251, R43, RZ ;  /* 0x0000002bfb067210 */ /* 0x000fe20007ffe0ff */
[C---:B-1----:R-:W-:Y:S01]  /*1b920*/  IMAD.WIDE.U32 R8, R2.reuse, c[0x0][0x3a0], RZ ;  /* 0x0000e80002087a25 */ /* 0x042fe200078e00ff */
[----:B------:R-:W1:Y:S03]  /*1b930*/  S2R R12, SR_TID.X ;  /* 0x00000000000c7919 */ /* 0x000e660000002100 */
[----:B------:R-:W-:-:S02]  /*1b940*/  IMAD R2, R2, c[0x0][0x3a4], R16 ;  /* 0x0000e90002027a24 */ /* 0x000fc400078e0210 */
[----:B------:R-:W-:-:S03]  /*1b950*/  @P5 IMAD.HI.U32 R10, R6, c[0x0][0x4ec], RZ ;  /* 0x00013b00060a5a27 */ /* 0x000fc600078e00ff */
[----:B------:R-:W-:Y:S02]  /*1b960*/  IADD3 R3, R9, R2, RZ ;  /* 0x0000000209037210 */ /* 0x000fe40007ffe0ff */
[----:B------:R-:W-:-:S05]  /*1b970*/  MOV R2, R8 ;  /* 0x0000000800027202 */ /* 0x000fca0000000f00 */
[C---:B------:R-:W-:Y:S01]  /*1b980*/  IMAD.WIDE.U32 R8, R5.reuse, c[0x0][0x3e8], R2 ;  /* 0x0000fa0005087a25 */ /* 0x040fe200078e0002 */
[----:B------:R-:W-:Y:S02]  /*1b990*/  SHF.R.S32.HI R3, RZ, 0x1f, R0 ;  /* 0x0000001fff037819 */ /* 0x000fe40000011400 */
[----:B------:R-:W-:Y:S01]  /*1b9a0*/  MOV R2, R6 ;  /* 0x0000000600027202 */ /* 0x000fe20000000f00 */
[----:B------:R-:W-:Y:S01]  /*1b9b0*/  IMAD R9, R5, c[0x0][0x3ec], R9 ;  /* 0x0000fb0005097a24 */ /* 0x000fe200078e0209 */
[----:B------:R-:W-:Y:S01]  /*1b9c0*/  @P5 SHF.R.U32.HI R2, RZ, c[0x0][0x4f0], R10 ;  /* 0x00013c00ff025a19 */ /* 0x000fe2000001160a */
[----:B------:R-:W-:Y:S02]  /*1b9d0*/  IMAD R5, R3, c[0x0][0x3f0], RZ ;  /* 0x0000fc0003057a24 */ /* 0x000fe400078e02ff */
[----:B------:R-:W-:Y:S01]  /*1b9e0*/  IMAD.WIDE.U32 R8, R0, c[0x0][0x3f0], R8 ;  /* 0x0000fc0000087a25 */ /* 0x000fe200078e0008 */
[----:B-1----:R-:W-:-:S03]  /*1b9f0*/  SHF.R.S32.HI R11, RZ, 0x1f, R12 ;  /* 0x0000001fff0b7819 */ /* 0x002fc6000001140c */
[----:B------:R-:W-:Y:S01]  /*1ba00*/  IMAD R10, R0, c[0x0][0x3f4], R5 ;  /* 0x0000fd00000a7a24 */ /* 0x000fe200078e0205 */
[----:B------:R-:W-:Y:S02]  /*1ba10*/  SHF.R.S32.HI R5, RZ, 0x1f, R2 ;  /* 0x0000001fff057819 */ /* 0x000fe40000011402 */
[----:B------:R-:W-:Y:S02]  /*1ba20*/  IADD3 R0, -R2, RZ, RZ ;  /* 0x000000ff02007210 */ /* 0x000fe40007ffe1ff */
[----:B------:R-:W-:Y:S02]  /*1ba30*/  IADD3 R9, R9, R10, RZ ;  /* 0x0000000a09097210 */ /* 0x000fe40007ffe0ff */
[----:B------:R-:W-:Y:S01]  /*1ba40*/  LEA.HI R11, R11, R12, RZ, 0x2 ;  /* 0x0000000c0b0b7211 */ /* 0x000fe200078f10ff */
[----:B------:R-:W-:-:S03]  /*1ba50*/  IMAD R0, R0, c[0x0][0x4e8], R6 ;  /* 0x00013a0000007a24 */ /* 0x000fc600078e0206 */
[----:B------:R-:W-:Y:S02]  /*1ba60*/  SHF.R.S32.HI R11, RZ, 0x2, R11 ;  /* 0x00000002ff0b7819 */ /* 0x000fe4000001140b */
        /* <DEDUP_REMOVED lines=18> */
[----:B------:R-:W-:Y:S02]  /*1bb90*/  IADD3 R3, R3, R6, RZ ;  /* 0x0000000603037210 */ /* 0x000fe40007ffe0ff */
[----:B------:R-:W-:-:S03]  /*1bba0*/  IADD3 R6, R11, R43, RZ ;  /* 0x0000002b0b067210 */ /* 0x000fc60007ffe0ff */
[----:B------:R-:W-:-:S04]  /*1bbb0*/  IMAD.WIDE.U32 R2, R0, c[0x0][0x3d8], R2 ;  /* 0x0000f60000027a25 */ /* 0x000fc800078e0002 */
[----:B------:R-:W-:Y:S01]  /*1bbc0*/  IMAD R0, R0, c[0x0][0x3dc], R5 ;  /* 0x0000f70000007a24 */ /* 0x000fe200078e0205 */
[----:B------:R-:W-:-:S04]  /*1bbd0*/  LEA R13, P0, R2, c[0x0][0x380], 0x1 ;  /* 0x0000e000020d7a11 */ /* 0x000fc800078008ff */
[----:B------:R-:W-:-:S04]  /*1bbe0*/  IADD3 R0, R3, R0, RZ ;  /* 0x0000000003007210 */ /* 0x000fc80007ffe0ff */
[----:B------:R-:W-:Y:S01]  /*1bbf0*/  LEA.HI.X R12, R2, c[0x0][0x384], R0, 0x1, P0 ;  /* 0x0000e100020c7a11 */ /* 0x000fe200000f0c00 */
[----:B------:R-:W-:Y:S05]  /*1bc00*/  BRA.DIV ~URZ, `(.L_x_1692) ;  /* 0x000065127f007947 */ /* 0x000fea000b800000 */
[----:B-1234-:R1:W2:Y:S02]  /*1bc10*/  SHFL.IDX PT, R5, R12, RZ, 0x1c1f ;  /* 0x001c1fff0c057589 */ /* 0x01e2a400000e0000 */
.L_x_1787:
[----:B------:R-:W-:Y:S05]  /*1bc20*/  BRA.DIV ~URZ, `(.L_x_1693) ;  /* 0x000065627f007947 */ /* 0x000fea000b800000 */
[----:B------:R3:W4:Y:S02]  /*1bc30*/  SHFL.IDX PT, R0, R13, RZ, 0x1c1f ;  /* 0x001c1fff0d007589 */ /* 0x00072400000e0000 */
.L_x_1788:
[----:B------:R-:W-:Y:S01]  /*1bc40*/  ISETP.GE.AND P0, PT, R6, R4, PT ;  /* 0x000000040600720c */ /* 0x000fe20003f06270 */
[----:B------:R-:W-:-:S12]  /*1bc50*/  BSSY B0, `(.L_x_1694) ;  /* 0x0000012000007945 */ /* 0x000fd80003800000 */
        /* <DEDUP_REMOVED lines=14> */
[----:B------:R2:W-:Y:S04]  /*1bd40*/  @!P2 ST.E.128 [R10.64], R24 ;  /* 0x000000180a00a985 */ /* 0x0005e8000c101d08 */
[----:B------:R2:W-:Y:S04]  /*1bd50*/  @!P1 ST.E.128 [R8.64], R20 ;  /* 0x0000001408009985 */ /* 0x0005e8000c101d08 */
[----:B------:R2:W-:Y:S02]  /*1bd60*/  @!P0 ST.E.128 [R2.64], R16 ;  /* 0x0000001002008985 */ /* 0x0005e4000c101d08 */
.L_x_1695:
[----:B------:R-:W-:Y:S05]  /*1bd70*/  BSYNC B0 ;  /* 0x0000000000007941 */ /* 0x000fea0003800000 */
.L_x_1694:
[----:B------:R-:W-:Y:S05]  /*1bd80*/  BRA.DIV ~URZ, `(.L_x_1696) ;  /* 0x000064627f007947 */ /* 0x000fea000b800000 */
[----:B--2---:R2:W1:Y:S04]  /*1bd90*/  SHFL.IDX PT, R5, R12, 0x1, 0x1c1f ;  /* 0x003c1f000c057f89 */ /* 0x00446800000e0000 */
[----:B----4-:R2:W4:Y:S02]  /*1bda0*/  SHFL.IDX PT, R0, R13, 0x1, 0x1c1f ;  /* 0x003c1f000d007f89 */ /* 0x01052400000e0000 */
.L_x_1789:
        /* <DEDUP_REMOVED lines=17> */
[----:B------:R1:W-:Y:S04]  /*1bec0*/  @!P2 ST.E.128 [R10.64], R36 ;  /* 0x000000240a00a985 */ /* 0x0003e8000c101d08 */
[----:B------:R1:W-:Y:S04]  /*1bed0*/  @!P1 ST.E.128 [R8.64], R32 ;  /* 0x0000002008009985 */ /* 0x0003e8000c101d08 */
[----:B------:R1:W-:Y:S02]  /*1bee0*/  @!P0 ST.E.128 [R2.64], R28 ;  /* 0x0000001c02008985 */ /* 0x0003e4000c101d08 */
.L_x_1698:
[----:B------:R-:W-:Y:S05]  /*1bef0*/  BSYNC B0 ;  /* 0x0000000000007941 */ /* 0x000fea0003800000 */
.L_x_1697:
[----:B------:R-:W-:Y:S05]  /*1bf00*/  BRA.DIV ~URZ, `(.L_x_1699) ;  /* 0x000063a27f007947 */ /* 0x000fea000b800000 */
[----:B-1----:R1:W2:Y:S02]  /*1bf10*/  SHFL.IDX PT, R5, R12, 0x2, 0x1c1f ;  /* 0x005c1f000c057f89 */ /* 0x0022a400000e0000 */
.L_x_1790:
[----:B------:R-:W-:Y:S05]  /*1bf20*/  BRA.DIV ~URZ, `(.L_x_1700) ;  /* 0x000063f27f007947 */ /* 0x000fea000b800000 */
[----:B----4-:R4:W1:Y:S02]  /*1bf30*/  SHFL.IDX PT, R0, R13, 0x2, 0x1c1f ;  /* 0x005c1f000d007f89 */ /* 0x01086400000e0000 */
.L_x_1791:
        /* <DEDUP_REMOVED lines=20> */
.L_x_1702:
[----:B------:R-:W-:Y:S05]  /*1c080*/  BSYNC B0 ;  /* 0x0000000000007941 */ /* 0x000fea0003800000 */
.L_x_1701:
[----:B------:R-:W-:Y:S05]  /*1c090*/  BRA.DIV ~URZ, `(.L_x_1703) ;  /* 0x000062e27f007947 */ /* 0x000fea000b800000 */
[----:B--2---:R2:W3:Y:S04]  /*1c0a0*/  SHFL.IDX PT, R5, R12, 0x3, 0x1c1f ;  /* 0x007c1f000c057f89 */ /* 0x0044e800000e0000 */
[----:B-1----:R2:W1:Y:S02]  /*1c0b0*/  SHFL.IDX PT, R0, R13, 0x3, 0x1c1f ;  /* 0x007c1f000d007f89 */ /* 0x00246400000e0000 */
.L_x_1792:
[----:B------:R-:W-:-:S04]  /*1c0c0*/  IADD3 R2, R6, 0x60, RZ ;  /* 0x0000006006027810 */ /* 0x000fc80007ffe0ff */
[----:B------:R-:W-:-:S13]  /*1c0d0*/  ISETP.GE.AND P0, PT, R2, R4, PT ;  /* 0x000000040200720c */ /* 0x000fda0003f06270 */
[----:B------:R-:W-:Y:S05]  /*1c0e0*/  @P0 BRA `(.L_x_1704) ;  /* 0x000024b000000947 */ /* 0x000fea0003800000 */
[----:B--234-:R-:W2:Y:S04]  /*1c0f0*/  LDL.64 R12, [R1] ;  /* 0x00000000010c7983 */ /* 0x01cea80000100a00 */
[----:B------:R-:W3:Y:S04]  /*1c100*/  LDL R11, [R1+0x88] ;  /* 0x00008800010b7983 */ /* 0x000ee80000100800 */
[----:B------:R-:W4:Y:S01]  /*1c110*/  LDL R10, [R1+0x8] ;  /* 0x00000800010a7983 */ /* 0x000f220000100800 */
[----:B------:R-:W-:-:S13]  /*1c120*/  ISETP.GE.AND P0, PT, R252, c[0x0][0x3c8], PT ;  /* 0x0000f200fc007a0c */ /* 0x000fda0003f06270 */
[----:B-1----:R-:W-:Y:S02]  /*1c130*/  @!P0 LEA R2, P2, R252, R0, 0x1 ;  /* 0x00000000fc028211 */ /* 0x002fe400078408ff */
[----:B--2---:R-:W-:Y:S02]  /*1c140*/  ISETP.GE.AND P1, PT, R12, c[0x0][0x3c8], PT ;  /* 0x0000f2000c007a0c */ /* 0x004fe40003f26270 */
[----:B---3--:R-:W-:-:S11]  /*1c150*/  @!P0 LEA.HI.X R3, R252, R5, R11, 0x1, P2 ;  /* 0x00000005fc038211 */ /* 0x008fd600010f0c0b */
[----:B------:R-:W-:-:S04]  /*1c160*/  @!P1 LEA R8, P3, R12, R0, 0x1 ;  /* 0x000000000c089211 */ /* 0x000fc800078608ff */
[----:B------:R-:W-:-:S05]  /*1c170*/  @!P1 LEA.HI.X R9, R12, R5, R13, 0x1, P3 ;  /* 0x000000050c099211 */ /* 0x000fca00018f0c0d */
[----:B------:R1:W-:Y:S04]  /*1c180*/  @!P1 ST.E.128 [R8.64], R64 ;  /* 0x0000004008009985 */ /* 0x0003e8000c101d08 */
[----:B------:R1:W-:Y:S01]  /*1c190*/  @!P0 ST.E.128 [R2.64], R60 ;  /* 0x0000003c02008985 */ /* 0x0003e2000c101d08 */
[----:B----4-:R-:W-:-:S13]  /*1c1a0*/  ISETP.GE.AND P0, PT, R10, c[0x0][0x3c8], PT ;  /* 0x0000f2000a007a0c */ /* 0x010fda0003f06270 */
[----:B------:R-:W-:Y:S05]  /*1c1b0*/  @P0 BRA `(.L_x_1704) ;  /* 0x000023e000000947 */ /* 0x000fea0003800000 */
[----:B------:R-:W2:Y:S01]  /*1c1c0*/  LDL R11, [R1+0x84] ;  /* 0x00008400010b7983 */ /* 0x000ea20000100800 */
[----:B-1----:R-:W-:-:S04]  /*1c1d0*/  LEA R2, P0, R10, R0, 0x1 ;  /* 0x000000000a027211 */ /* 0x002fc800078008ff */
[----:B--2---:R-:W-:-:S05]  /*1c1e0*/  LEA.HI.X R3, R10, R5, R11, 0x1, P0 ;  /* 0x000000050a037211 */ /* 0x004fca00000f0c0b */
[----:B------:R1:W-:Y:S01]  /*1c1f0*/  ST.E.128 [R2.64], R56 ;  /* 0x0000003802007985 */ /* 0x0003e2000c101d08 */
[----:B------:R-:W-:Y:S05]  /*1c200*/  BRA `(.L_x_1704) ;  /* 0x0000239000007947 */ /* 0x000fea0003800000 */
.L_x_1691:
        /* <DEDUP_REMOVED lines=34> */
.L_x_1793:
[----:B------:R-:W-:Y:S05]  /*1c430*/  BRA.DIV ~URZ, `(.L_x_1706) ;  /* 0x000060727f007947 */ /* 0x000fea000b800000 */
[----:B------:R3:W4:Y:S02]  /*1c440*/  SHFL.IDX PT, R0, R5, RZ, 0x1c1f ;  /* 0x001c1fff05007589 */ /* 0x00072400000e0000 */
.L_x_1794:
        /* <DEDUP_REMOVED lines=25> */
[----:B------:R-:W-:-:S04]  /*1c5e0*/  @!P1 LEA R2, P0, R8, R0, 0x2 ;  /* 0x0000000008029211 */ /* 0x000fc800078010ff */
[----:B--2---:R-:W-:Y:S02]  /*1c5f0*/  @!P1 LEA.HI.X R3, R8, R4, R9, 0x2, P0 ;  /* 0x0000000408039211 */ /* 0x004fe400000f1409 */
[----:B------:R-:W-:-:S04]  /*1c600*/  @!P2 LEA R8, P0, R11, R0, 0x2 ;  /* 0x000000000b08a211 */ /* 0x000fc800078010ff */
[----:B------:R-:W-:Y:S02]  /*1c610*/  @!P2 LEA.HI.X R9, R11, R4, R17, 0x2, P0 ;  /* 0x000000040b09a211 */ /* 0x000fe400000f1411 */
[----:B------:R-:W2:Y:S04]  /*1c620*/  LDL R11, [R1+0xe8] ;  /* 0x0000e800010b7983 */ /* 0x000ea80000100800 */
[----:B------:R3:W-:Y:S04]  /*1c630*/  @!P1 ST.E.64 [R2.64], R172 ;  /* 0x000000ac02009985 */ /* 0x0007e8000c101b08 */
[----:B------:R-:W4:Y:S01]  /*1c640*/  LDL R17, [R1+0xe4] ;  /* 0x0000e40001117983 */ /* 0x000f220000100800 */
[----:B---3--:R-:W-:-:S04]  /*1c650*/  @!P4 LEA R2, P0, R13, R0, 0x2 ;  /* 0x000000000d02c211 */ /* 0x008fc800078010ff */
[----:B------:R-:W-:Y:S02]  /*1c660*/  @!P4 LEA.HI.X R3, R13, R4, R15, 0x2, P0 ;  /* 0x000000040d03c211 */ /* 0x000fe400000f140f */
[----:B------:R-:W3:Y:S04]  /*1c670*/  LDL R15, [R1+0xe0] ;  /* 0x0000e000010f7983 */ /* 0x000ee80000100800 */
[----:B------:R-:W5:Y:S01]  /*1c680*/  LDL R13, [R1+0xdc] ;  /* 0x0000dc00010d7983 */ /* 0x000f620000100800 */
[----:B------:R-:W-:Y:S02]  /*1c690*/  ISETP.GE.AND P3, PT, R43, c[0x0][0x3c8], PT ;  /* 0x0000f2002b007a0c */ /* 0x000fe40003f66270 */
[----:B------:R-:W-:Y:S01]  /*1c6a0*/  ISETP.GE.AND P1, PT, R24, c[0x0][0x3c8], PT ;  /* 0x0000f20018007a0c */ /* 0x000fe20003f26270 */
[----:B------:R1:W-:Y:S04]  /*1c6b0*/  @!P2 ST.E.64 [R8.64], R174 ;  /* 0x000000ae0800a985 */ /* 0x0003e8000c101b08 */
[----:B------:R1:W-:Y:S01]  /*1c6c0*/  @!P4 ST.E.64 [R2.64], R176 ;  /* 0x000000b00200c985 */ /* 0x0003e2000c101b08 */
[----:B------:R-:W-:-:S02]  /*1c6d0*/  ISETP.GE.AND P4, PT, R22, c[0x0][0x3c8], PT ;  /* 0x0000f20016007a0c */ /* 0x000fc40003f86270 */
[----:B------:R-:W-:-:S03]  /*1c6e0*/  ISETP.GE.AND P2, PT, R20, c[0x0][0x3c8], PT ;  /* 0x0000f20014007a0c */ /* 0x000fc60003f46270 */
[----:B-1----:R-:W-:-:S04]  /*1c6f0*/  @!P3 LEA R8, P0, R43, R0, 0x2 ;  /* 0x000000002b08b211 */ /* 0x002fc800078010ff */
[----:B------:R-:W-:Y:S02]  /*1c700*/  @!P3 LEA.HI.X R9, R43, R4, R76, 0x2, P0 ;  /* 0x000000042b09b211 */ /* 0x000fe400000f144c */
[----:B------:R-:W-:-:S04]  /*1c710*/  @!P1 LEA R2, P0, R24, R0, 0x2 ;  /* 0x0000000018029211 */ /* 0x000fc800078010ff */
[----:B------:R-:W-:Y:S01]  /*1c720*/  @!P1 LEA.HI.X R3, R24, R4, R25, 0x2, P0 ;  /* 0x0000000418039211 */ /* 0x000fe200000f1419 */
[----:B------:R1:W-:Y:S04]  /*1c730*/  @!P3 ST.E.64 [R8.64], R178 ;  /* 0x000000b20800b985 */ /* 0x0003e8000c101b08 */
[----:B------:R1:W-:Y:S01]  /*1c740*/  @!P1 ST.E.64 [R2.64], R156 ;  /* 0x0000009c02009985 */ /* 0x0003e2000c101b08 */
[----:B------:R-:W-:Y:S02]  /*1c750*/  ISETP.GE.AND P1, PT, R18, c[0x0][0x3c8], PT ;  /* 0x0000f20012007a0c */ /* 0x000fe40003f26270 */
[----:B------:R-:W-:Y:S02]  /*1c760*/  ISETP.GE.AND P3, PT, R16, c[0x0][0x3c8], PT ;  /* 0x0000f20010007a0c */ /* 0x000fe40003f66270 */
        /* <DEDUP_REMOVED lines=8> */
[----:B-1----:R-:W-:-:S04]  /*1c7f0*/  @!P1 LEA R8, P0, R18, R0, 0x2 ;  /* 0x0000000012089211 */ /* 0x002fc800078010ff */
[----:B------:R-:W-:Y:S02]  /*1c800*/  @!P1 LEA.HI.X R9, R18, R4, R19, 0x2, P0 ;  /* 0x0000000412099211 */ /* 0x000fe400000f1413 */
[----:B------:R-:W-:-:S03]  /*1c810*/  @!P4 LEA R2, P0, R10, R0, 0x2 ;  /* 0x000000000a02c211 */ /* 0x000fc600078010ff */
[----:B------:R1:W-:Y:S01]  /*1c820*/  @!P1 ST.E.64 [R8.64], R182 ;  /* 0x000000b608009985 */ /* 0x0003e2000c101b08 */
[----:B------:R-:W-:Y:S02]  /*1c830*/  ISETP.GE.AND P1, PT, R12, c[0x0][0x3c8], PT ;  /* 0x0000f2000c007a0c */ /* 0x000fe40003f26270 */
[----:B--2---:R-:W-:Y:S02]  /*1c840*/  @!P4 LEA.HI.X R3, R10, R4, R11, 0x2, P0 ;  /* 0x000000040a03c211 */ /* 0x004fe400000f140b */
[----:B------:R-:W-:-:S04]  /*1c850*/  @!P3 LEA R10, P0, R16, R0, 0x2 ;  /* 0x00000000100ab211 */ /* 0x000fc800078010ff */
[----:B----4-:R-:W-:Y:S02]  /*1c860*/  @!P3 LEA.HI.X R11, R16, R4, R17, 0x2, P0 ;  /* 0x00000004100bb211 */ /* 0x010fe400000f1411 */
[C---:B-1----:R-:W-:Y:S01]  /*1c870*/  @!P2 LEA R8, P0, R14.reuse, R0, 0x2 ;  /* 0x000000000e08a211 */ /* 0x042fe200078010ff */
[----:B------:R1:W-:Y:S04]  /*1c880*/  @!P4 ST.E.64 [R2.64], R110 ;  /* 0x0000006e0200c985 */ /* 0x0003e8000c101b08 */
[----:B------:R2:W-:Y:S01]  /*1c890*/  @!P3 ST.E.64 [R10.64], R186 ;  /* 0x000000ba0a00b985 */ /* 0x0005e2000c101b08 */
[----:B---3--:R-:W-:Y:S02]  /*1c8a0*/  @!P2 LEA.HI.X R9, R14, R4, R15, 0x2, P0 ;  /* 0x000000040e09a211 */ /* 0x008fe400000f140f */
[----:B-1----:R-:W-:-:S04]  /*1c8b0*/  @!P1 LEA R2, P0, R12, R0, 0x2 ;  /* 0x000000000c029211 */ /* 0x002fc800078010ff */
[----:B-----5:R-:W-:Y:S01]  /*1c8c0*/  @!P1 LEA.HI.X R3, R12, R4, R13, 0x2, P0 ;  /* 0x000000040c039211 */ /* 0x020fe200000f140d */
[----:B------:R2:W-:Y:S04]  /*1c8d0*/  @!P2 ST.E.64 [R8.64], R184 ;  /* 0x000000b80800a985 */ /* 0x0005e8000c101b08 */
[----:B------:R2:W-:Y:S04]  /*1c8e0*/  @!P1 ST.E.64 [R2.64], R88 ;  /* 0x0000005802009985 */ /* 0x0005e8000c101b08 */
.L_x_1708:
[----:B------:R-:W-:Y:S05]  /*1c8f0*/  BSYNC B0 ;  /* 0x0000000000007941 */ /* 0x000fea0003800000 */
.L_x_1707:
[----:B------:R-:W-:Y:S05]  /*1c900*/  BRA.DIV ~URZ, `(.L_x_1709) ;  /* 0x00005c027f007947 */ /* 0x000fea000b800000 */
[----:B--2---:R2:W1:Y:S04]  /*1c910*/  SHFL.IDX PT, R4, R6, 0x1, 0x1c1f ;  /* 0x003c1f0006047f89 */ /* 0x00446800000e0000 */
[----:B----4-:R2:W4:Y:S02]  /*1c920*/  SHFL.IDX PT, R0, R5, 0x1, 0x1c1f ;  /* 0x003c1f0005007f89 */ /* 0x01052400000e0000 */
.L_x_1795:
[----:B------:R-:W-:Y:S01]  /*1c930*/  BSSY B0, `(.L_x_1710) ;  /* 0x000004a000007945 */ /* 0x000fe20003800000 */
[----:B------:R-:W-:Y:S05]  /*1c940*/  @P6 BRA `(.L_x_1711) ;  /* 0x0000048000006947 */ /* 0x000fea0003800000 */
[----:B------:R-:W5:Y:S04]  /*1c950*/  LDL R8, [R1+0x68] ;  /* 0x0000680001087983 */ /* 0x000f680000100800 */
[----:B--2---:R-:W2:Y:S04]  /*1c960*/  LDL R15, [R1+0xc8] ;  /* 0x0000c800010f7983 */ /* 0x004ea80000100800 */
[----:B---3--:R-:W3:Y:S04]  /*1c970*/  LDL R9, [R1+0x108] ;  /* 0x0001080001097983 */ /* 0x008ee80000100800 */
[----:B----4-:R-:W4:Y:S04]  /*1c980*/  LDL R17, [R1+0x104] ;  /* 0x0001040001117983 */ /* 0x010f280000100800 */
        /* <DEDUP_REMOVED lines=20> */
[----:B------:R-:W-:-:S04]  /*1cad0*/  @!P1 LEA R2, P2, R8, R0, 0x2 ;  /* 0x0000000008029211 */ /* 0x000fc800078410ff */
[----:B-1-3--:R-:W-:Y:S02]  /*1cae0*/  @!P1 LEA.HI.X R3, R8, R4, R9, 0x2, P2 ;  /* 0x0000000408039211 */ /* 0x00afe400010f1409 */
[----:B------:R-:W-:-:S04]  /*1caf0*/  @!P0 LEA R8, P2, R15, R0, 0x2 ;  /* 0x000000000f088211 */ /* 0x000fc800078410ff */
[----:B----4-:R-:W-:Y:S02]  /*1cb00*/  @!P0 LEA.HI.X R9, R15, R4, R17, 0x2, P2 ;  /* 0x000000040f098211 */ /* 0x010fe400010f1411 */
[----:B------:R-:W2:Y:S04]  /*1cb10*/  LDL R17, [R1+0xe0] ;  /* 0x0000e00001117983 */ /* 0x000ea80000100800 */
[----:B------:R-:W3:Y:S01]  /*1cb20*/  LDL R15, [R1+0xdc] ;  /* 0x0000dc00010f7983 */ /* 0x000ee20000100800 */
[----:B------:R-:W-:Y:S02]  /*1cb30*/  ISETP.GE.AND P3, PT, R77, c[0x0][0x3c8], PT ;  /* 0x0000f2004d007a0c */ /* 0x000fe40003f66270 */
        /* <DEDUP_REMOVED lines=19> */
[----:B----4-:R-:W-:Y:S02]  /*1cc70*/  @!P0 LEA R8, P2, R22, R0, 0x2 ;  /* 0x0000000016088211 */ /* 0x010fe400078410ff */
[----:B------:R-:W-:Y:S01]  /*1cc80*/  ISETP.GE.AND P3, PT, R18, c[0x0][0x3c8], PT ;  /* 0x0000f20012007a0c */ /* 0x000fe20003f66270 */
[----:B------:R4:W-:Y:S01]  /*1cc90*/  @!P1 ST.E.64 [R10.64], R142 ;  /* 0x0000008e0a009985 */ /* 0x0009e2000c101b08 */
[----:B------:R-:W-:Y:S02]  /*1cca0*/  @!P0 LEA.HI.X R9, R22, R4, R23, 0x2, P2 ;  /* 0x0000000416098211 */ /* 0x000fe400010f1417 */
[----:B------:R-:W-:-:S03]  /*1ccb0*/  ISETP.GE.AND P2, PT, R16, c[0x0][0x3c8], PT ;  /* 0x0000f20010007a0c */ /* 0x000fc60003f46270 */
[----:B------:R5:W-:Y:S01]  /*1ccc0*/  @!P0 ST.E.64 [R8.64], R144 ;  /* 0x0000009008008985 */ /* 0x000be2000c101b08 */
[----:B-1----:R-:W-:-:S04]  /*1ccd0*/  @!P4 LEA R2, P1, R12, R0, 0x2 ;  /* 0x000000000c02c211 */ /* 0x002fc800078210ff */
[----:B------:R-:W-:Y:S02]  /*1cce0*/  @!P4 LEA.HI.X R3, R12, R4, R13, 0x2, P1 ;  /* 0x000000040c03c211 */ /* 0x000fe400008f140d */
[----:B------:R-:W-:Y:S02]  /*1ccf0*/  @!P5 LEA R12, P0, R20, R0, 0x2 ;  /* 0x00000000140cd211 */ /* 0x000fe400078010ff */
[----:B------:R-:W-:Y:S02]  /*1cd00*/  ISETP.GE.AND P1, PT, R14, c[0x0][0x3c8], PT ;  /* 0x0000f2000e007a0c */ /* 0x000fe40003f26270 */
[----:B------:R-:W-:Y:S02]  /*1cd10*/  @!P5 LEA.HI.X R13, R20, R4, R21, 0x2, P0 ;  /* 0x00000004140dd211 */ /* 0x000fe400000f1415 */
[----:B----4-:R-:W-:-:S04]  /*1cd20*/  @!P3 LEA R10, P0, R18, R0, 0x2 ;  /* 0x00000000120ab211 */ /* 0x010fc800078010ff */
[----:B------:R-:W-:Y:S02]  /*1cd30*/  @!P3 LEA.HI.X R11, R18, R4, R19, 0x2, P0 ;  /* 0x00000004120bb211 */ /* 0x000fe400000f1413 */
[C---:B-----5:R-:W-:Y:S01]  /*1cd40*/  @!P2 LEA R8, P0, R16.reuse, R0, 0x2 ;  /* 0x000000001008a211 */ /* 0x060fe200078010ff */
[----:B------:R1:W-:Y:S04]  /*1cd50*/  @!P4 ST.E.64 [R2.64], R146 ;  /* 0x000000920200c985 */ /* 0x0003e8000c101b08 */
[----:B------:R4:W-:Y:S04]  /*1cd60*/  @!P5 ST.E.64 [R12.64], R158 ;  /* 0x0000009e0c00d985 */ /* 0x0009e8000c101b08 */
[----:B------:R4:W-:Y:S01]  /*1cd70*/  @!P3 ST.E.64 [R10.64], R154 ;  /* 0x0000009a0a00b985 */ /* 0x0009e2000c101b08 */
[----:B--2---:R-:W-:-:S02]  /*1cd80*/  @!P2 LEA.HI.X R9, R16, R4, R17, 0x2, P0 ;  /* 0x000000041009a211 */ /* 0x004fc400000f1411 */
[----:B-1----:R-:W-:-:S04]  /*1cd90*/  @!P1 LEA R2, P0, R14, R0, 0x2 ;  /* 0x000000000e029211 */ /* 0x002fc800078010ff */
[----:B---3--:R-:W-:Y:S01]  /*1cda0*/  @!P1 LEA.HI.X R3, R14, R4, R15, 0x2, P0 ;  /* 0x000000040e039211 */ /* 0x008fe200000f140f */
[----:B------:R4:W-:Y:S04]  /*1cdb0*/  @!P2 ST.E.64 [R8.64], R86 ;  /* 0x000000560800a985 */ /* 0x0009e8000c101b08 */
[----:B------:R4:W-:Y:S04]  /*1cdc0*/  @!P1 ST.E.64 [R2.64], R84 ;  /* 0x0000005402009985 */ /* 0x0009e8000c101b08 */
.L_x_1711:
[----:B------:R-:W-:Y:S05]  /*1cdd0*/  BSYNC B0 ;  /* 0x0000000000007941 */ /* 0x000fea0003800000 */
.L_x_1710:
[----:B------:R-:W-:Y:S05]  /*1cde0*/  BRA.DIV ~URZ, `(.L_x_1712) ;  /* 0x000057e27f007947 */ /* 0x000fea000b800000 */
[----:B-1----:R1:W2:Y:S02]  /*1cdf0*/  SHFL.IDX PT, R4, R6, 0x2, 0x1c1f ;  /* 0x005c1f0006047f89 */ /* 0x0022a400000e0000 */
.L_x_1796:
[----:B------:R-:W-:Y:S05]  /*1ce00*/  BRA.DIV ~URZ, `(.L_x_1713) ;  /* 0x000058327f007947 */ /* 0x000fea000b800000 */
[----:B----4-:R4:W1:Y:S02]  /*1ce10*/  SHFL.IDX PT, R0, R5, 0x2, 0x1c1f ;  /* 0x005c1f0005007f89 */ /* 0x01086400000e0000 */
.L_x_1797:
        /* <DEDUP_REMOVED lines=25> */
[----:B-----5:R-:W-:-:S13]  /*1cfb0*/  ISETP.GE.AND P0, PT, R13, c[0x0][0x3c8], PT ;  /* 0x0000f2000d007a0c */ /* 0x020fda0003f06270 */
[----:B-1----:R-:W-:-:S04]  /*1cfc0*/  @!P0 LEA R2, P5, R13, R0, 0x2 ;  /* 0x000000000d028211 */ /* 0x002fc800078a10ff */
[----:B---3--:R-:W-:Y:S02]  /*1cfd0*/  @!P0 LEA.HI.X R3, R13, R4, R15, 0x2, P5 ;  /* 0x000000040d038211 */ /* 0x008fe400028f140f */
[----:B------:R-:W3:Y:S04]  /*1cfe0*/  LDL R13, [R1+0xec] ;  /* 0x0000ec00010d7983 */ /* 0x000ee80000100800 */
[----:B------:R-:W5:Y:S01]  /*1cff0*/  LDL R15, [R1+0xdc] ;  /* 0x0000dc00010f7983 */ /* 0x000f620000100800 */
[----:B----4-:R-:W-:Y:S02]  /*1d000*/  ISETP.GE.AND P2, PT, R8, c[0x0][0x3c8], PT ;  /* 0x0000f20008007a0c */ /* 0x010fe40003f46270 */
[----:B--2---:R-:W-:Y:S02]  /*1d010*/  ISETP.GE.AND P4, PT, R79, c[0x0][0x3c8], PT ;  /* 0x0000f2004f007a0c */ /* 0x004fe40003f86270 */
[----:B------:R-:W-:Y:S01]  /*1d020*/  ISETP.GE.AND P3, PT, R77, c[0x0][0x3c8], PT ;  /* 0x0000f2004d007a0c */ /* 0x000fe20003f66270 */
[----:B------:R1:W-:Y:S01]  /*1d030*/  @!P0 ST.E.64 [R2.64], R34 ;  /* 0x0000002202008985 */ /* 0x0003e2000c101b08 */
[----:B------:R-:W-:-:S07]  /*1d040*/  ISETP.GE.AND P0, PT, R24, c[0x0][0x3c8], PT ;  /* 0x0000f20018007a0c */ /* 0x000fce0003f06270 */
[----:B------:R-:W-:-:S04]  /*1d050*/  @!P2 LEA R10, P1, R8, R0, 0x2 ;  /* 0x00000000080aa211 */ /* 0x000fc800078210ff */
[----:B------:R-:W-:Y:S02]  /*1d060*/  @!P2 LEA.HI.X R11, R8, R4, R9, 0x2, P1 ;  /* 0x00000004080ba211 */ /* 0x000fe400008f1409 */
[----:B------:R-:W-:Y:S02]  /*1d070*/  ISETP.GE.AND P1, PT, R43, c[0x0][0x3c8], PT ;  /* 0x0000f2002b007a0c */ /* 0x000fe40003f26270 */
[C---:B------:R-:W-:Y:S01]  /*1d080*/  @!P4 LEA R8, P5, R79.reuse, R0, 0x2 ;  /* 0x000000004f08c211 */ /* 0x040fe200078a10ff */
[----:B------:R2:W-:Y:S01]  /*1d090*/  @!P2 ST.E.64 [R10.64], R36 ;  /* 0x000000240a00a985 */ /* 0x0005e2000c101b08 */
[----:B------:R-:W-:Y:S02]  /*1d0a0*/  ISETP.GE.AND P6, PT, R22, c[0x0][0x3c8], PT ;  /* 0x0000f20016007a0c */ /* 0x000fe40003fc6270 */
[----:B------:R-:W-:Y:S02]  /*1d0b0*/  @!P4 LEA.HI.X R9, R79, R4, R80, 0x2, P5 ;  /* 0x000000044f09c211 */ /* 0x000fe400028f1450 */
[----:B-1----:R-:W-:-:S03]  /*1d0c0*/  @!P3 LEA R2, P2, R77, R0, 0x2 ;  /* 0x000000004d02b211 */ /* 0x002fc600078410ff */
[----:B------:R1:W-:Y:S01]  /*1d0d0*/  @!P4 ST.E.64 [R8.64], R38 ;  /* 0x000000260800c985 */ /* 0x0003e2000c101b08 */
[----:B------:R-:W-:Y:S02]  /*1d0e0*/  @!P3 LEA.HI.X R3, R77, R4, R78, 0x2, P2 ;  /* 0x000000044d03b211 */ /* 0x000fe400010f144e */
[----:B------:R-:W-:-:S03]  /*1d0f0*/  ISETP.GE.AND P4, PT, R12, c[0x0][0x3c8], PT ;  /* 0x0000f2000c007a0c */ /* 0x000fc60003f86270 */
[----:B------:R4:W-:Y:S01]  /*1d100*/  @!P3 ST.E.64 [R2.64], R40 ;  /* 0x000000280200b985 */ /* 0x0009e2000c101b08 */
[----:B------:R-:W-:Y:S02]  /*1d110*/  ISETP.GE.AND P3, PT, R20, c[0x0][0x3c8], PT ;  /* 0x0000f20014007a0c */ /* 0x000fe40003f66270 */
[----:B--2---:R-:W-:-:S04]  /*1d120*/  @!P1 LEA R10, P5, R43, R0, 0x2 ;  /* 0x000000002b0a9211 */ /* 0x004fc800078a10ff */
[----:B------:R-:W-:-:S05]  /*1d130*/  @!P1 LEA.HI.X R11, R43, R4, R76, 0x2, P5 ;  /* 0x000000042b0b9211 */ /* 0x000fca00028f144c */
[----:B------:R-:W-:Y:S01]  /*1d140*/  @!P1 ST.E.64 [R10.64], R68 ;  /* 0x000000440a009985 */ /* 0x000fe2000c101b08 */
[-C--:B-1----:R-:W-:Y:S02]  /*1d150*/  @!P6 LEA R8, P5, R22, R0.reuse, 0x2 ;  /* 0x000000001608e211 */ /* 0x082fe400078a10ff */
[----:B----4-:R-:W-:-:S04]  /*1d160*/  @!P0 LEA R2, P2, R24, R0, 0x2 ;  /* 0x0000000018028211 */ /* 0x010fc800078410ff */
[-C--:B------:R-:W-:Y:S02]  /*1d170*/  @!P0 LEA.HI.X R3, R24, R4.reuse, R25, 0x2, P2 ;  /* 0x0000000418038211 */ /* 0x080fe400010f1419 */
[----:B------:R-:W-:Y:S02]  /*1d180*/  ISETP.GE.AND P2, PT, R18, c[0x0][0x3c8], PT ;  /* 0x0000f20012007a0c */ /* 0x000fe40003f46270 */
[----:B------:R-:W-:Y:S01]  /*1d190*/  @!P6 LEA.HI.X R9, R22, R4, R23, 0x2, P5 ;  /* 0x000000041609e211 */ /* 0x000fe200028f1417 */
[----:B------:R1:W-:Y:S01]  /*1d1a0*/  @!P0 ST.E.64 [R2.64], R44 ;  /* 0x0000002c02008985 */ /* 0x0003e2000c101b08 */
[----:B------:R-:W-:Y:S02]  /*1d1b0*/  ISETP.GE.AND P1, PT, R16, c[0x0][0x3c8], PT ;  /* 0x0000f20010007a0c */ /* 0x000fe40003f26270 */
[----:B------:R-:W-:Y:S01]  /*1d1c0*/  ISETP.GE.AND P0, PT, R14, c[0x0][0x3c8], PT ;  /* 0x0000f2000e007a0c */ /* 0x000fe20003f06270 */
        /* <DEDUP_REMOVED lines=9> */
[----:B------:R-:W-:Y:S01]  /*1d260*/  @!P1 LEA.HI.X R9, R16, R4, R17, 0x2, P5 ;  /* 0x0000000410099211 */ /* 0x000fe200028f1411 */
[----:B------:R2:W-:Y:S04]  /*1d270*/  @!P3 ST.E.64 [R12.64], R72 ;  /* 0x000000480c00b985 */ /* 0x0005e8000c101b08 */
[----:B------:R2:W-:Y:S04]  /*1d280*/  @!P2 ST.E.64 [R10.64], R64 ;  /* 0x000000400a00a985 */ /* 0x0005e8000c101b08 */
[----:B------:R2:W-:Y:S01]  /*1d290*/  @!P1 ST.E.64 [R8.64], R50 ;  /* 0x0000003208009985 */ /* 0x0005e2000c101b08 */
[----:B-1----:R-:W-:-:S04]  /*1d2a0*/  @!P0 LEA R2, P4, R14, R0, 0x2 ;  /* 0x000000000e028211 */ /* 0x002fc800078810ff */
[----:B-----5:R-:W-:-:S05]  /*1d2b0*/  @!P0 LEA.HI.X R3, R14, R4, R15, 0x2, P4 ;  /* 0x000000040e038211 */ /* 0x020fca00020f140f */
[----:B------:R2:W-:Y:S04]  /*1d2c0*/  @!P0 ST.E.64 [R2.64], R26 ;  /* 0x0000001a02008985 */ /* 0x0005e8000c101b08 */
.L_x_1715:
[----:B------:R-:W-:Y:S05]  /*1d2d0*/  BSYNC B0 ;  /* 0x0000000000007941 */ /* 0x000fea0003800000 */
.L_x_1714:
[----:B------:R-:W-:Y:S05]  /*1d2e0*/  BRA.DIV ~URZ, `(.L_x_1716) ;  /* 0x000053b27f007947 */ /* 0x000fea000b800000 */
[----:B--2---:R2:W3:Y:S04]  /*1d2f0*/  SHFL.IDX PT, R4, R6, 0x3, 0x1c1f ;  /* 0x007c1f0006047f89 */ /* 0x0044e800000e0000 */
[----:B-1----:R2:W1:Y:S02]  /*1d300*/  SHFL.IDX PT, R0, R5, 0x3, 0x1c1f ;  /* 0x007c1f0005007f89 */ /* 0x00246400000e0000 */
.L_x_1798:
        /* <DEDUP_REMOVED lines=25> */
[-C--:B-1----:R-:W-:Y:S02]  /*1d4a0*/  @!P4 LEA R8, P6, R14, R0.reuse, 0x2 ;  /* 0x000000000e08c211 */ /* 0x082fe400078c10ff */
[----:B------:R-:W-:Y:S02]  /*1d4b0*/  @!P3 LEA R2, P5, R10, R0, 0x2 ;  /* 0x000000000a02b211 */ /* 0x000fe400078a10ff */
[-C--:B----4-:R-:W-:Y:S02]  /*1d4c0*/  @!P4 LEA.HI.X R9, R14, R4.reuse, R16, 0x2, P6 ;  /* 0x000000040e09c211 */ /* 0x090fe400030f1410 */
[----:B------:R-:W-:Y:S01]  /*1d4d0*/  @!P3 LEA.HI.X R3, R10, R4, R11, 0x2, P5 ;  /* 0x000000040a03b211 */ /* 0x000fe200028f140b */
[----:B------:R-:W2:Y:S04]  /*1d4e0*/  LDL R16, [R1+0xe4] ;  /* 0x0000e40001107983 */ /* 0x000ea80000100800 */
[----:B------:R1:W-:Y:S04]  /*1d4f0*/  @!P4 ST.E.64 [R8.64], R54 ;  /* 0x000000360800c985 */ /* 0x0003e8000c101b08 */
[----:B------:R-:W3:Y:S04]  /*1d500*/  LDL R14, [R1+0xe0] ;  /* 0x0000e000010e7983 */ /* 0x000ee80000100800 */
[----:B------:R4:W-:Y:S01]  /*1d510*/  @!P3 ST.E.64 [R2.64], R28 ;  /* 0x0000001c0200b985 */ /* 0x0009e2000c101b08 */
[----:B------:R-:W-:-:S04]  /*1d520*/  @!P2 LEA R10, P3, R5, R0, 0x2 ;  /* 0x00000000050aa211 */ /* 0x000fc800078610ff */
[----:B------:R-:W-:Y:S02]  /*1d530*/  @!P2 LEA.HI.X R11, R5, R4, R27, 0x2, P3 ;  /* 0x00000004050ba211 */ /* 0x000fe400018f141b */
[----:B------:R-:W5:Y:S01]  /*1d540*/  LDL R5, [R1+0xa0] ;  /* 0x0000a00001057983 */ /* 0x000f620000100800 */
[----:B------:R-:W-:Y:S02]  /*1d550*/  ISETP.GE.AND P1, PT, R25, c[0x0][0x3c8], PT ;  /* 0x0000f20019007a0c */ /* 0x000fe40003f26270 */
[----:B------:R-:W-:-:S11]  /*1d560*/  ISETP.GE.AND P0, PT, R23, c[0x0][0x3c8], PT ;  /* 0x0000f20017007a0c */ /* 0x000fd60003f06270 */
[-C--:B-1----:R-:W-:Y:S02]  /*1d570*/  @!P1 LEA R8, P4, R25, R0.reuse, 0x2 ;  /* 0x0000000019089211 */ /* 0x082fe400078810ff */
[----:B------:R-:W-:Y:S02]  /*1d580*/  ISETP.GE.AND P5, PT, R21, c[0x0][0x3c8], PT ;  /* 0x0000f20015007a0c */ /* 0x000fe40003fa6270 */
[----:B----4-:R-:W-:-:S09]  /*1d590*/  @!P0 LEA R2, P6, R23, R0, 0x2 ;  /* 0x0000000017028211 */ /* 0x010fd200078c10ff */
        /* <DEDUP_REMOVED lines=13> */
[----:B----4-:R-:W-:-:S03]  /*1d670*/  @!P4 LEA R2, P6, R12, R0, 0x2 ;  /* 0x000000000c02c211 */ /* 0x010fc600078c10ff */
        /* <DEDUP_REMOVED lines=11> */
[----:B------:R-:W-:-:S03]  /*1d730*/  @!P0 LEA R2, P4, R6, R0, 0x2 ;  /* 0x0000000006028211 */ /* 0x000fc600078810ff */
[----:B------:R1:W-:Y:S04]  /*1d740*/  @!P3 ST.E.64 [R12.64], R74 ;  /* 0x0000004a0c00b985 */ /* 0x0003e8000c101b08 */
[----:B------:R1:W-:Y:S01]  /*1d750*/  @!P2 ST.E.64 [R10.64], R66 ;  /* 0x000000420a00a985 */ /* 0x0003e2000c101b08 */
[-C--:B--2---:R-:W-:Y:S02]  /*1d760*/  @!P1 LEA.HI.X R9, R15, R4.reuse, R16, 0x2, P5 ;  /* 0x000000040f099211 */ /* 0x084fe400028f1410 */
[----:B---3--:R-:W-:-:S03]  /*1d770*/  @!P0 LEA.HI.X R3, R6, R4, R14, 0x2, P4 ;  /* 0x0000000406038211 */ /* 0x008fc600020f140e */
[----:B------:R1:W-:Y:S04]  /*1d780*/  @!P1 ST.E.64 [R8.64], R62 ;  /* 0x0000003e08009985 */ /* 0x0003e8000c101b08 */
[----:B------:R1:W-:Y:S01]  /*1d790*/  @!P0 ST.E.64 [R2.64], R52 ;  /* 0x0000003402008985 */ /* 0x0003e2000c101b08 */
[----:B-----5:R-:W-:-:S13]  /*1d7a0*/  ISETP.GE.AND P0, PT, R5, c[0x0][0x3c8], PT ;  /* 0x0000f20005007a0c */ /* 0x020fda0003f06270 */
[----:B------:R-:W-:Y:S05]  /*1d7b0*/  @P0 BRA `(.L_x_1704) ;  /* 0x00000de000000947 */ /* 0x000fea0003800000 */
[----:B------:R-:W2:Y:S01]  /*1d7c0*/  LDL R6, [R1+0xdc] ;  /* 0x0000dc0001067983 */ /* 0x000ea20000100800 */
[----:B-1----:R-:W-:-:S04]  /*1d7d0*/  LEA R2, P0, R5, R0, 0x2 ;  /* 0x0000000005027211 */ /* 0x002fc800078010ff */
[----:B--2---:R-:W-:-:S05]  /*1d7e0*/  LEA.HI.X R3, R5, R4, R6, 0x2, P0 ;  /* 0x0000000405037211 */ /* 0x004fca00000f1406 */
[----:B------:R1:W-:Y:S01]  /*1d7f0*/  ST.E.64 [R2.64], R32 ;  /* 0x0000002002007985 */ /* 0x0003e2000c101b08 */
[----:B------:R-:W-:Y:S05]  /*1d800*/  BRA `(.L_x_1704) ;  /* 0x00000d9000007947 */ /* 0x000fea0003800000 */
.L_x_1689:
[----:B------:R-:W2:Y:S04]  /*1d810*/  LDL.LU R0, [R1+0x8c] ;  /* 0x00008c0001007983 */ /* 0x000ea80000300800 */
[----:B------:R-:W3:Y:S01]  /*1d820*/  LDL.LU R8, [R1+0x90] ;  /* 0x0000900001087983 */ /* 0x000ee20000300800 */
[----:B------:R-:W-:Y:S02]  /*1d830*/  ISETP.NE.U32.AND P0, PT, RZ, c[0x0][0x508], PT ;  /* 0x00014200ff007a0c */ /* 0x000fe40003f05070 */
[----:B------:R-:W-:Y:S01]  /*1d840*/  ISETP.NE.U32.AND P3, PT, RZ, c[0x0][0x500], PT ;  /* 0x00014000ff007a0c */ /* 0x000fe20003f65070 */
[----:B-1----:R-:W4:Y:S01]  /*1d850*/  LDL.LU R6, [R1+0x74] ;  /* 0x0000740001067983 */ /* 0x002f220000300800 */
[----:B------:R-:W-:Y:S01]  /*1d860*/  ISETP.NE.AND.EX P2, PT, RZ, c[0x0][0x50c], PT, P0 ;  /* 0x00014300ff007a0c */ /* 0x000fe20003f45300 */
[----:B------:R-:W-:Y:S01]  /*1d870*/  IMAD.MOV.U32 R19, RZ, RZ, c[0x0][0x388] ;  /* 0x0000e200ff137624 */ /* 0x000fe200078e00ff */
[----:B------:R-:W-:-:S02]  /*1d880*/  ISETP.NE.AND.EX P3, PT, RZ, c[0x0][0x504], PT, P3 ;  /* 0x00014100ff007a0c */ /* 0x000fc40003f65330 */
[----:B--2---:R-:W-:-:S09]  /*1d890*/  IADD3 R2, P1, R0, c[0x0][0x500], RZ ;  /* 0x0001400000027a10 */ /* 0x004fd20007f3e0ff */
[----:B------:R-:W-:Y:S01]  /*1d8a0*/  @P2 IADD3 R4, P0, R0, c[0x0][0x508], RZ ;  /* 0x0001420000042a10 */ /* 0x000fe20007f1e0ff */
[----:B------:R-:W-:Y:S01]  /*1d8b0*/  IMAD.MOV.U32 R0, RZ, RZ, RZ ;  /* 0x000000ffff007224 */ /* 0x000fe200078e00ff */
        /* <DEDUP_REMOVED lines=8> */
[----:B-1----:R1:W2:Y:S04]  /*1d940*/  LDG.E R4, [R2.64] ;  /* 0x0000000802047981 */ /* 0x0022a8000c1e1900 */
[----:B-1----:R-:W2:Y:S02]  /*1d950*/  LDG.E R2, [R2.64+0x4] ;  /* 0x0000040802027981 */ /* 0x002ea4000c1e1900 */
[----:B--2--5:R-:W-:Y:S02]  /*1d960*/  IADD3 R19, -R4, R2, RZ ;  /* 0x0000000204137210 */ /* 0x024fe40007ffe1ff */
.L_x_1717:
        /* <DEDUP_REMOVED lines=60> */
.L_x_1719:
[----:B------:R-:W-:Y:S05]  /*1dd30*/  BSYNC B0 ;  /* 0x0000000000007941 */ /* 0x000fea0003800000 */
.L_x_1718:
[----:B------:R-:W-:-:S13]  /*1dd40*/  ISETP.GT.AND P0, PT, R20, 0x1, PT ;  /* 0x000000011400780c */ /* 0x000fda0003f04270 */
[----:B------:R-:W-:Y:S05]  /*1dd50*/  @P0 BRA `(.L_x_1704) ;  /* 0x0000084000000947 */ /* 0x000fea0003800000 */
[----:B------:R-:W2:Y:S01]  /*1dd60*/  LDL.LU R11, [R1+0x60] ;  /* 0x00006000010b7983 */ /* 0x000ea20000300800 */
[----:B-1----:R-:W-:Y:S01]  /*1dd70*/  MOV R2, c[0x0][0x4e8] ;  /* 0x00013a0000027a02 */ /* 0x002fe20000000f00 */
[----:B------:R-:W-:Y:S02]  /*1dd80*/  IMAD R4, R18, c[0x0][0x3a0], RZ ;  /* 0x0000e80012047a24 */ /* 0x000fe400078e02ff */
[----:B------:R-:W1:Y:S01]  /*1dd90*/  S2R R12, SR_TID.X ;  /* 0x00000000000c7919 */ /* 0x000e620000002100 */
[----:B------:R-:W-:Y:S01]  /*1dda0*/  ISETP.NE.AND P0, PT, R2, 0x1, PT ;  /* 0x000000010200780c */ /* 0x000fe20003f05270 */
[----:B------:R-:W-:-:S04]  /*1ddb0*/  IMAD.WIDE.U32 R2, R0, c[0x0][0x3a0], RZ ;  /* 0x0000e80000027a25 */ /* 0x000fc800078e00ff */
[----:B------:R-:W-:Y:S02]  /*1ddc0*/  IMAD R0, R0, c[0x0][0x3a4], R4 ;  /* 0x0000e90000007a24 */ /* 0x000fe400078e0204 */
[----:B------:R-:W-:-:S03]  /*1ddd0*/  IMAD R5, R22, c[0x0][0x3f0], RZ ;  /* 0x0000fc0016057a24 */ /* 0x000fc600078e02ff */
[----:B------:R-:W-:-:S05]  /*1dde0*/  IADD3 R3, R3, R0, RZ ;  /* 0x0000000003037210 */ /* 0x000fca0007ffe0ff */
[----:B------:R-:W-:-:S04]  /*1ddf0*/  IMAD.WIDE.U32 R2, R6, c[0x0][0x3e8], R2 ;  /* 0x0000fa0006027a25 */ /* 0x000fc800078e0002 */
[----:B------:R-:W-:-:S04]  /*1de00*/  IMAD R3, R6, c[0x0][0x3ec], R3 ;  /* 0x0000fb0006037a24 */ /* 0x000fc800078e0203 */
[----:B------:R-:W-:Y:S01]  /*1de10*/  IMAD.WIDE.U32 R2, R10, c[0x0][0x3f0], R2 ;  /* 0x0000fc000a027a25 */ /* 0x000fe200078e0002 */
[----:B-1----:R-:W-:-:S04]  /*1de20*/  SHF.R.S32.HI R9, RZ, 0x1f, R12 ;  /* 0x0000001fff097819 */ /* 0x002fc8000001140c */
[----:B------:R-:W-:-:S04]  /*1de30*/  LEA.HI R9, R9, R12, RZ, 0x2 ;  /* 0x0000000c09097211 */ /* 0x000fc800078f10ff */
[----:B------:R-:W-:Y:S02]  /*1de40*/  SHF.R.S32.HI R9, RZ, 0x2, R9 ;  /* 0x00000002ff097819 */ /* 0x000fe40000011409 */
[-C--:B--2---:R-:W-:Y:S02]  /*1de50*/  IADD3 R4, R251, R11.reuse, RZ ;  /* 0x0000000bfb047210 */ /* 0x084fe40007ffe0ff */
[----:B------:R-:W-:Y:S02]  /*1de60*/  IADD3 R12, R9, R11, RZ ;  /* 0x0000000b090c7210 */ /* 0x000fe40007ffe0ff */
[----:B------:R-:W-:Y:S01]  /*1de70*/  MOV R0, R4 ;  /* 0x0000000400007202 */ /* 0x000fe20000000f00 */
[----:B------:R-:W-:-:S05]  /*1de80*/  @P0 IMAD.HI.U32 R8, R4, c[0x0][0x4ec], RZ ;  /* 0x00013b0004080a27 */ /* 0x000fca00078e00ff */
[----:B------:R-:W-:Y:S01]  /*1de90*/  @P0 SHF.R.U32.HI R0, RZ, c[0x0][0x4f0], R8 ;  /* 0x00013c00ff000a19 */ /* 0x000fe20000011608 */
[----:B------:R-:W-:-:S03]  /*1dea0*/  IMAD R8, R10, c[0x0][0x3f4], R5 ;  /* 0x0000fd000a087a24 */ /* 0x000fc600078e0205 */
        /* <DEDUP_REMOVED lines=17> */
.L_x_1799:
[----:B------:R-:W-:Y:S05]  /*1dfc0*/  BRA.DIV ~URZ, `(.L_x_1721) ;  /* 0x000048027f007947 */ /* 0x000fea000b800000 */
[----:B------:R3:W4:Y:S02]  /*1dfd0*/  SHFL.IDX PT, R0, R13, RZ, 0x1c1f ;  /* 0x001c1fff0d007589 */ /* 0x00072400000e0000 */
.L_x_1800:
        /* <DEDUP_REMOVED lines=20> */
.L_x_1723:
[----:B------:R-:W-:Y:S05]  /*1e120*/  BSYNC B0 ;  /* 0x0000000000007941 */ /* 0x000fea0003800000 */
.L_x_1722:
[----:B------:R-:W-:Y:S05]  /*1e130*/  BRA.DIV ~URZ, `(.L_x_1724) ;  /* 0x000046f27f007947 */ /* 0x000fea000b800000 */
[----:B--2---:R2:W1:Y:S04]  /*1e140*/  SHFL.IDX PT, R4, R5, 0x1, 0x1c1f ;  /* 0x003c1f0005047f89 */ /* 0x00446800000e0000 */
[----:B----4-:R2:W4:Y:S02]  /*1e150*/  SHFL.IDX PT, R0, R13, 0x1, 0x1c1f ;  /* 0x003c1f000d007f89 */ /* 0x01052400000e0000 */
.L_x_1801:
        /* <DEDUP_REMOVED lines=20> */
.L_x_1726:
[----:B------:R-:W-:Y:S05]  /*1e2a0*/  BSYNC B0 ;  /* 0x0000000000007941 */ /* 0x000fea0003800000 */
.L_x_1725:
[----:B------:R-:W-:Y:S05]  /*1e2b0*/  BRA.DIV ~URZ, `(.L_x_1727) ;  /* 0x000046327f007947 */ /* 0x000fea000b800000 */
[----:B-1----:R1:W2:Y:S02]  /*1e2c0*/  SHFL.IDX PT, R4, R5, 0x2, 0x1c1f ;  /* 0x005c1f0005047f89 */ /* 0x0022a400000e0000 */
.L_x_1802:
[----:B------:R-:W-:Y:S05]  /*1e2d0*/  BRA.DIV ~URZ, `(.L_x_1728) ;  /* 0x000046827f007947 */ /* 0x000fea000b800000 */
[----:B----4-:R4:W1:Y:S02]  /*1e2e0*/  SHFL.IDX PT, R0, R13, 0x2, 0x1c1f ;  /* 0x005c1f000d007f89 */ /* 0x01086400000e0000 */
.L_x_1803:
        /* <DEDUP_REMOVED lines=20> */
.L_x_1730:
[----:B------:R-:W-:Y:S05]  /*1e430*/  BSYNC B0 ;  /* 0x0000000000007941 */ /* 0x000fea0003800000 */
.L_x_1729:
[----:B------:R-:W-:Y:S05]  /*1e440*/  BRA.DIV ~URZ, `(.L_x_1731) ;  /* 0x000045727f007947 */ /* 0x000fea000b800000 */
[----:B--2---:R2:W3:Y:S04]  /*1e450*/  SHFL.IDX PT, R4, R5, 0x3, 0x1c1f ;  /* 0x007c1f0005047f89 */ /* 0x0044e800000e0000 */
[----:B-1----:R2:W1:Y:S02]  /*1e460*/  SHFL.IDX PT, R0, R13, 0x3, 0x1c1f ;  /* 0x007c1f000d007f89 */ /* 0x00246400000e0000 */
.L_x_1804:
        /* <DEDUP_REMOVED lines=19> */
.L_x_1704:
[----:B------:R-:W-:Y:S05]  /*1e5a0*/  BSYNC B1 ;  /* 0x0000000000017941 */ /* 0x000fea0003800000 */
.L_x_1688:
[----:B-1----:R-:W5:Y:S02]  /*1e5b0*/  LDL R0, [R1+0x144] ;  /* 0x0001440001007983 */ /* 0x002f640000100800 */
[----:B-----5:R-:W-:-:S13]  /*1e5c0*/  ISETP.NE.AND P0, PT, R0, RZ, PT ;  /* 0x000000ff0000720c */ /* 0x020fda0003f05270 */
[----:B------:R-:W-:Y:S01]  /*1e5d0*/  @P0 WARPSYNC 0xffffffff ;  /* 0xffffffff00000948 */ /* 0x000fe20003800000 */
[----:B------:R-:W-:Y:S06]  /*1e5e0*/  @P0 BAR.SYNC.DEFER_BLOCKING 0x5, 0x80 ;  /* 0x0142000000000b1d */ /* 0x000fec0000010000 */
[----:B------:R-:W1:Y:S04]  /*1e5f0*/  @P0 LDS.128 R8, [0xc080] ;  /* 0x00c08000ff080984 */ /* 0x000e680000000c00 */
[----:B-1----:R1:W-:Y:S04]  /*1e600*/  @P0 STL.64 [R1+0x70], R8 ;  /* 0x0000700801000387 */ /* 0x0023e80000100a00 */
[----:B------:R1:W-:Y:S04]  /*1e610*/  @P0 STL.64 [R1+0x78], R10 ;  /* 0x0000780a01000387 */ /* 0x0003e80000100a00 */
[----:B------:R-:W-:Y:S06]  /*1e620*/  @P0 BAR.ARV 0x4, 0x80 ;  /* 0x0102000000000b1d */ /* 0x000fec0000002000 */
[----:B------:R-:W-:Y:S05]  /*1e630*/  @P0 BRA `(.L_x_1732) ;  /* 0x0000105000000947 */ /* 0x000fea0003800000 */
[----:B------:R-:W5:Y:S01]  /*1e640*/  S2R R0, SR_TID.X ;  /* 0x0000000000007919 */ /* 0x000f620000002100 */
[----:B-1----:R-:W-:Y:S01]  /*1e650*/  IMAD.MOV.U32 R8, RZ, RZ, RZ ;  /* 0x000000ffff087224 */ /* 0x002fe200078e00ff */
[----:B-----5:R-:W-:-:S04]  /*1e660*/  LOP3.LUT R14, R0, 0x1f, RZ, 0xc0, !PT ;  /* 0x0000001f000e7812 */ /* 0x020fc800078ec0ff */
[----:B------:R-:W-:Y:S01]  /*1e670*/  ISETP.NE.AND P6, PT, R14, 0x1f, PT ;  /* 0x0000001f0e00780c */ /* 0x000fe20003fc5270 */
[----:B------:R-:W-:Y:S10]  /*1e680*/  BRA.DIV ~URZ, `(.L_x_1733) ;  /* 0x000043f27f007947 */ /* 0x000ff4000b800000 */
[----:B------:R1:W2:Y:S02]  /*1e690*/  SHFL.IDX PT, R10, R42, RZ, 0x1f ;  /* 0x00001fff2a0a7589 */ /* 0x0002a400000e0000 */
.L_x_1805:
[----:B------:R-:W-:Y:S05]  /*1e6a0*/  BRA.DIV ~URZ, `(.L_x_1734) ;  /* 0x000044427f007947 */ /* 0x000fea000b800000 */
[----:B------:R1:W4:Y:S02]  /*1e6b0*/  SHFL.IDX PT, R9, R42, 0x1, 0x1f ;  /* 0x00201f002a097f89 */ /* 0x00032400000e0000 */
.L_x_1806:
[----:B------:R-:W5:Y:S01]  /*1e6c0*/  LDL R0, [R1+0x7c] ;  /* 0x00007c0001007983 */ /* 0x000f620000100800 */
[----:B--2---:R-:W-:Y:S02]  /*1e6d0*/  IMAD.MOV.U32 R6, RZ, RZ, RZ ;  /* 0x000000ffff067224 */ /* 0x004fe400078e00ff */
[----:B-----5:R-:W-:-:S05]  /*1e6e0*/  IMAD.IADD R0, R0, 0x1, R14 ;  /* 0x0000000100007824 */ /* 0x020fca00078e020e */
[----:B------:R-:W-:-:S13]  /*1e6f0*/  ISETP.GE.OR P0, PT, R0, c[0x0][0x53c], !P6 ;  /* 0x00014f0000007a0c */ /* 0x000fda0007706670 */
[----:B------:R-:W-:Y:S01]  /*1e700*/  @!P0 MOV R2, 0x4 ;  /* 0x0000000400028802 */ /* 0x000fe20000000f00 */
[----:B---3--:R-:W-:-:S04]  /*1e710*/  @!P0 IMAD.MOV.U32 R4, RZ, RZ, 0x4 ;  /* 0x00000004ff048424 */ /* 0x008fc800078e00ff */
        /* <DEDUP_REMOVED lines=12> */
[----:B------:R2:W3:Y:S02]  /*1e7e0*/  SHFL.UP PT, R4, R0, 0x1, RZ ;  /* 0x0420000000047989 */ /* 0x0004e400000e00ff */
.L_x_1807:
        /* <DEDUP_REMOVED lines=16> */
.L_x_1808:
[----:B---3--:R-:W-:Y:S01]  /*1e8f0*/  IMAD R0, R0, c[0x0][0x538], RZ ;  /* 0x00014e0000007a24 */ /* 0x008fe200078e02ff */
[----:B------:R-:W-:Y:S04]  /*1e900*/  BSSY B1, `(.L_x_1737) ;  /* 0x00000cf000017945 */ /* 0x000fe80003800000 */
[----:B------:R-:W-:-:S04]  /*1e910*/  IADD3 R9, R0, R9, RZ ;  /* 0x0000000900097210 */ /* 0x000fc80007ffe0ff */
[----:B------:R-:W-:-:S13]  /*1e920*/  ISETP.GT.AND P0, PT, R9, R10, PT ;  /* 0x0000000a0900720c */ /* 0x000fda0003f04270 */
[----:B------:R-:W-:Y:S05]  /*1e930*/  @P0 BRA `(.L_x_1738) ;  /* 0x0000026000000947 */ /* 0x000fea0003800000 */
.L_x_1742:
        /* <DEDUP_REMOVED lines=18> */
.L_x_1809:
        /* <DEDUP_REMOVED lines=16> */
.L_x_1810:
[----:B---3--:R-:W-:-:S05]  /*1eb60*/  IMAD R0, R0, c[0x0][0x538], RZ ;  /* 0x00014e0000007a24 */ /* 0x008fca00078e02ff */
[----:B------:R-:W-:-:S04]  /*1eb70*/  IADD3 R9, R0, R9, RZ ;  /* 0x0000000900097210 */ /* 0x000fc80007ffe0ff */
[----:B------:R-:W-:-:S13]  /*1eb80*/  ISETP.GT.AND P0, PT, R9, R10, PT ;  /* 0x0000000a0900720c */ /* 0x000fda0003f04270 */
[----:B-12---:R-:W-:Y:S05]  /*1eb90*/  @!P0 BRA `(.L_x_1742) ;  /* 0xfffffda000008947 */ /* 0x006fea000383ffff */
.L_x_1738:
[----:B------:R-:W-:-:S05]  /*1eba0*/  IADD3 R11, -R0, R9, RZ ;  /* 0x00000009000b7210 */ /* 0x000fca0007ffe1ff */
[----:B------:R-:W-:-:S05]  /*1ebb0*/  IMAD R0, R4, c[0x0][0x538], R11 ;  /* 0x00014e0004007a24 */ /* 0x000fca00078e020b */
[----:B------:R-:W-:Y:S01]  /*1ebc0*/  ISETP.GT.AND P0, PT, R0, R10, PT ;  /* 0x0000000a0000720c */ /* 0x000fe20003f04270 */
[----:B------:R-:W-:-:S12]  /*1ebd0*/  BRA.DIV ~URZ, `(.L_x_1743) ;  /* 0x000043527f007947 */ /* 0x000fd8000b800000 */
[----:B------:R-:W-:-:S03]  /*1ebe0*/  VOTE.ANY R12, PT, !P0 ;  /* 0x00000000000c7806 */ /* 0x000fc600040e0100 */
.L_x_1811:
[----:B------:R-:W3:Y:S01]  /*1ebf0*/  LDL.LU R0, [R1+0x7c] ;  /* 0x00007c0001007983 */ /* 0x000ee20000300800 */
[----:B------:R-:W3:Y:S02]  /*1ec00*/  POPC R9, R12 ;  /* 0x0000000c00097309 */ /* 0x000ee40000000000 */
[----:B---3--:R-:W-:-:S05]  /*1ec10*/  IADD3 R0, R9, R0, RZ ;  /* 0x0000000009007210 */ /* 0x008fca0007ffe0ff */
[----:B------:R3:W-:Y:S01]  /*1ec20*/  STL [R1+0x7c], R0 ;  /* 0x00007c0001007387 */ /* 0x0007e20000100800 */
[----:B------:R-:W-:Y:S05]  /*1ec30*/  BRA.DIV ~URZ, `(.L_x_1744) ;  /* 0x000043427f007947 */ /* 0x000fea000b800000 */
[----:B------:R4:W1:Y:S04]  /*1ec40*/  SHFL.IDX PT, R6, R6, R9, 0x1f ;  /* 0x00001f0906067589 */ /* 0x00086800000e0000 */
[----:B------:R4:W2:Y:S02]  /*1ec50*/  SHFL.IDX PT, R5, R8, R9, 0x1f ;  /* 0x00001f0908057589 */ /* 0x0008a400000e0000 */
.L_x_1812:
[----:B------:R-:W-:Y:S01]  /*1ec60*/  ISETP.NE.AND P0, PT, R12, RZ, PT ;  /* 0x000000ff0c00720c */ /* 0x000fe20003f05270 */
[----:B------:R-:W-:-:S12]  /*1ec70*/  BSSY B0, `(.L_x_1745) ;  /* 0x0000005000007945 */ /* 0x000fd80003800000 */
[----:B------:R-:W-:Y:S05]  /*1ec80*/  @!P0 BRA `(.L_x_1746) ;  /* 0x0000003000008947 */ /* 0x000fea0003800000 */
[----:B----4-:R-:W-:Y:S01]  /*1ec90*/  IADD3 R9, R9, -0x1, RZ ;  /* 0xffffffff09097810 */ /* 0x010fe20007ffe0ff */
[----:B------:R-:W-:Y:S05]  /*1eca0*/  BRA.DIV ~URZ, `(.L_x_1747) ;  /* 0x000043a27f007947 */ /* 0x000fea000b800000 */
[----:B------:R4:W3:Y:S02]  /*1ecb0*/  SHFL.IDX PT, R13, R4, R9, 0x1f ;  /* 0x00001f09040d7589 */ /* 0x0008e400000e0000 */
.L_x_1746:
[----:B------:R-:W-:Y:S05]  /*1ecc0*/  BSYNC B0 ;  /* 0x0000000000007941 */ /* 0x000fea0003800000 */
.L_x_1745:
[----:B---3--:R-:W-:Y:S01]  /*1ecd0*/  IMAD R0, R13, c[0x0][0x538], R11 ;  /* 0x00014e000d007a24 */ /* 0x008fe200078e020b */
[----:B--2---:R-:W-:Y:S01]  /*1ece0*/  ISETP.NE.AND P0, PT, R5, 0x1, PT ;  /* 0x000000010500780c */ /* 0x004fe20003f05270 */
[----:B------:R-:W-:Y:S03]  /*1ecf0*/  BSSY B0, `(.L_x_1748) ;  /* 0x0000086000007945 */ /* 0x000fe60003800000 */
[----:B------:R2:W-:Y:S01]  /*1ed00*/  STL [R1+0x70], R0 ;  /* 0x0000700001007387 */ /* 0x0005e20000100800 */
[----:B------:R-:W-:-:S08]  /*1ed10*/  IADD3 R10, -R0, R10, RZ ;  /* 0x0000000a000a7210 */ /* 0x000fd00007ffe1ff */
[----:B------:R-:W-:Y:S05]  /*1ed20*/  @!P0 BRA `(.L_x_1749) ;  /* 0x000003e000008947 */ /* 0x000fea0003800000 */
[-C--:B-1----:R-:W-:Y:S02]  /*1ed30*/  IABS R2, R6.reuse ;  /* 0x0000000600027213 */ /* 0x082fe40000000000 */
[----:B------:R-:W-:Y:S02]  /*1ed40*/  IABS R11, R6 ;  /* 0x00000006000b7213 */ /* 0x000fe40000000000 */
[----:B--2---:R-:W1:Y:S08]  /*1ed50*/  I2F.RP R0, R2 ;  /* 0x0000000200007306 */ /* 0x004e700000209400 */
[----:B-1----:R-:W1:Y:S02]  /*1ed60*/  MUFU.RCP R0, R0 ;  /* 0x0000000000007308 */ /* 0x002e640000001000 */
[----:B-1----:R-:W-:-:S06]  /*1ed70*/  IADD3 R0, R0, 0xffffffe, RZ ;  /* 0x0ffffffe00007810 */ /* 0x002fcc0007ffe0ff */
[----:B----4-:R-:W1:Y:S02]  /*1ed80*/  F2I.FTZ.U32.TRUNC.NTZ R9, R0 ;  /* 0x0000000000097305 */ /* 0x010e64000021f000 */
        /* <DEDUP_REMOVED lines=37> */
[----:B------:R-:W-:-:S05]  /*1efe0*/  IMAD R3, R2, R8, R3 ;  /* 0x0000000802037224 */ /* 0x000fca00078e0203 */
[----:B------:R-:W-:-:S13]  /*1eff0*/  ISETP.GT.U32.AND P0, PT, R4, R3, PT ;  /* 0x000000030400720c */ /* 0x000fda0003f04070 */
[----:B------:R-:W-:Y:S01]  /*1f000*/  @!P0 IMAD.IADD R3, R3, 0x1, -R4 ;  /* 0x0000000103038824 */ /* 0x000fe200078e0a04 */
[----:B------:R-:W-:Y:S02]  /*1f010*/  @!P0 IADD3 R2, R2, 0x1, RZ ;  /* 0x0000000102028810 */ /* 0x000fe40007ffe0ff */
[----:B------:R-:W-:Y:S02]  /*1f020*/  ISETP.NE.AND P0, PT, R5, RZ, PT ;  /* 0x000000ff0500720c */ /* 0x000fe40003f05270 */
[----:B------:R-:W-:Y:S02]  /*1f030*/  ISETP.GE.U32.AND P2, PT, R3, R4, PT ;  /* 0x000000040300720c */ /* 0x000fe40003f46070 */
[C---:B------:R-:W-:Y:S02]  /*1f040*/  LOP3.LUT R3, R0.reuse, R5, RZ, 0x3c, !PT ;  /* 0x0000000500037212 */ /* 0x040fe400078e3cff */
[----:B------:R-:W-:Y:S02]  /*1f050*/  IADD3 R4, -R0, RZ, RZ ;  /* 0x000000ff00047210 */ /* 0x000fe40007ffe1ff */
        /* <DEDUP_REMOVED lines=11> */
.L_x_1749:
[----:B--2---:R-:W2:Y:S01]  /*1f110*/  LDL R0, [R1+0x7c] ;  /* 0x00007c0001007983 */ /* 0x004ea20000100800 */
[----:B------:R-:W-:-:S04]  /*1f120*/  IMAD.MOV.U32 R2, RZ, RZ, 0x4 ;  /* 0x00000004ff027424 */ /* 0x000fc800078e00ff */
[----:B--2---:R-:W-:-:S05]  /*1f130*/  IMAD.WIDE R2, R0, R2, c[0x0][0x590] ;  /* 0x0001640000027625 */ /* 0x004fca00078e0202 */
[----:B----4-:R-:W2:Y:S02]  /*1f140*/  LDG.E R4, [R2.64] ;  /* 0x0000000802047981 */ /* 0x010ea4000c1e1900 */
[----:B-12---:R-:W-:-:S05]  /*1f150*/  IMAD R11, R4, R6, RZ ;  /* 0x00000006040b7224 */ /* 0x006fca00078e02ff */
        /* <DEDUP_REMOVED lines=63> */
.L_x_1750:
[----:B------:R-:W-:Y:S05]  /*1f550*/  BSYNC B0 ;  /* 0x0000000000007941 */ /* 0x000fea0003800000 */
.L_x_1748:
[----:B------:R-:W-:-:S04]  /*1f560*/  LOP3.LUT R2, RZ, R2, RZ, 0x33, !PT ;  /* 0x00000002ff027212 */ /* 0x000fc800078e33ff */
[----:B-1----:R-:W-:-:S05]  /*1f570*/  IADD3 R0, R2, R6, RZ ;  /* 0x0000000602007210 */ /* 0x002fca0007ffe0ff */
[----:B------:R1:W-:Y:S01]  /*1f580*/  STL [R1+0x74], R0 ;  /* 0x0000740001007387 */ /* 0x0003e20000100800 */
[----:B------:R-:W-:Y:S05]  /*1f590*/  BRA `(.L_x_1751) ;  /* 0x0000005000007947 */ /* 0x000fea0003800000 */
.L_x_1739:
[----:B------:R-:W-:Y:S01]  /*1f5a0*/  MOV R0, c[0x0][0x53c] ;  /* 0x00014f0000007a02 */ /* 0x000fe20000000f00 */
[----:B------:R3:W-:Y:S04]  /*1f5b0*/  STL [R1+0x70], R10 ;  /* 0x0000700a01007387 */ /* 0x0007e80000100800 */
[----:B------:R3:W-:Y:S04]  /*1f5c0*/  STL [R1+0x74], RZ ;  /* 0x000074ff01007387 */ /* 0x0007e80000100800 */
[----:B------:R3:W-:Y:S04]  /*1f5d0*/  STL [R1+0x78], RZ ;  /* 0x000078ff01007387 */ /* 0x0007e80000100800 */
[----:B------:R3:W-:Y:S02]  /*1f5e0*/  STL [R1+0x7c], R0 ;  /* 0x00007c0001007387 */ /* 0x0007e40000100800 */
.L_x_1751:
[----:B------:R-:W-:Y:S05]  /*1f5f0*/  BSYNC B1 ;  /* 0x0000000000017941 */ /* 0x000fea0003800000 */
.L_x_1737:
        /* <DEDUP_REMOVED lines=9> */
.L_x_1732:
[----:B-1----:R-:W5:Y:S02]  /*1f690*/  LDL R0, [R1+0x7c] ;  /* 0x00007c0001007983 */ /* 0x002f640000100800 */
[----:B-----5:R-:W-:-:S13]  /*1f6a0*/  ISETP.GE.AND P0, PT, R0, c[0x0][0x53c], PT ;  /* 0x00014f0000007a0c */ /* 0x020fda0003f06270 */
[----:B--234-:R-:W-:Y:S01]  /*1f6b0*/  @P0 CALL.REL.NOINC `(.L_x_1752) ;  /* 0x0000001000000944 */ /* 0x01cfe20003c00000 */
[----:B------:R-:W-:Y:S05]  /*1f6c0*/  BRA `(.L_x_1753) ;  /* 0xfffe2d5000007947 */ /* 0x000fea000383ffff */
.L_x_1752:
[----:B------:R-:W-:Y:S05]  /*1f6d0*/  EXIT ;  /* 0x000000000000794d */ /* 0x000fea0003800000 */
.L_x_1541:
[----:B------:R-:W-:Y:S01]  /*1f6e0*/  IMAD.MOV.U32 R0, RZ, RZ, R5 ;  /* 0x000000ffff007224 */ /* 0x000fe200078e0005 */
[----:B------:R-:W-:Y:S02]  /*1f6f0*/  MOV R3, 0x1 ;  /* 0x0000000100037802 */ /* 0x000fe40000000f00 */
[----:B------:R-:W-:Y:S02]  /*1f700*/  MOV R2, 0x1f720 ;  /* 0x0001f72000027802 */ /* 0x000fe40000000f00 */
[----:B------:R-:W-:Y:S05]  /*1f710*/  CALL.REL.NOINC `($__internal_25_$__cuda_sm70_shflsync_up_p) ;  /* 0x00003a5000007944 */ /* 0x000fea0003c00000 */
[----:B------:R-:W-:Y:S01]  /*1f720*/  MOV R0, R4 ;  /* 0x0000000400007202 */ /* 0x000fe20000000f00 */
[----:B------:R-:W-:Y:S05]  /*1f730*/  BRA `(.L_x_1754) ;  /* 0xfffe0d2000007947 */ /* 0x000fea000383ffff */
.L_x_1542:
[----:B------:R-:W-:Y:S01]  /*1f740*/  IMAD.MOV.U32 R0, RZ, RZ, R5 ;  /* 0x000000ffff007224 */ /* 0x000fe200078e0005 */
[----:B------:R-:W-:Y:S02]  /*1f750*/  MOV R3, 0x2 ;  /* 0x0000000200037802 */ /* 0x000fe40000000f00 */
[----:B------:R-:W-:Y:S02]  /*1f760*/  MOV R2, 0x1f780 ;  /* 0x0001f78000027802 */ /* 0x000fe40000000f00 */
[----:B------:R-:W-:Y:S05]  /*1f770*/  CALL.REL.NOINC `($__internal_25_$__cuda_sm70_shflsync_up_p) ;  /* 0x000039f000007944 */ /* 0x000fea0003c00000 */
[----:B------:R-:W-:Y:S01]  /*1f780*/  SEL R4, R4, RZ, P4 ;  /* 0x000000ff04047207 */ /* 0x000fe20002000000 */
[----:B------:R-:W-:Y:S01]  /*1f790*/  IMAD.MOV.U32 R3, RZ, RZ, 0x4 ;  /* 0x00000004ff037424 */ /* 0x000fe200078e00ff */
[----:B------:R-:W-:-:S03]  /*1f7a0*/  MOV R2, 0x1f7d0 ;  /* 0x0001f7d000027802 */ /* 0x000fc60000000f00 */
[----:B------:R-:W-:Y:S02]  /*1f7b0*/  IMAD.IADD R0, R5, 0x1, R4 ;  /* 0x0000000105007824 */ /* 0x000fe400078e0204 */
        /* <DEDUP_REMOVED lines=11> */
[----:B------:R-:W-:Y:S02]  /*1f870*/  SEL R4, R4, RZ, P1 ;  /* 0x000000ff04047207 */ /* 0x000fe40000800000 */
[----:B------:R-:W-:Y:S02]  /*1f880*/  MOV R3, 0x1f ;  /* 0x0000001f00037802 */ /* 0x000fe40000000f00 */
[----:B------:R-:W-:Y:S01]  /*1f890*/  MOV R2, 0x1f8e0 ;  /* 0x0001f8e000027802 */ /* 0x000fe20000000f00 */
[----:B------:R-:W-:Y:S02]  /*1f8a0*/  IMAD.IADD R4, R0, 0x1, R4 ;  /* 0x0000000100047824 */ /* 0x000fe400078e0204 */
[----:B------:R-:W-:Y:S02]  /*1f8b0*/  IMAD.MOV.U32 R0, RZ, RZ, 0x1f ;  /* 0x0000001fff007424 */ /* 0x000fe400078e00ff */
[----:B------:R-:W-:Y:S02]  /*1f8c0*/  IMAD.MOV.U32 R43, RZ, RZ, R4 ;  /* 0x000000ffff2b7224 */ /* 0x000fe400078e0004 */
[----:B------:R-:W-:Y:S05]  /*1f8d0*/  CALL.REL.NOINC `($__internal_24_$__cuda_sm70_shflsync_idx_p) ;  /* 0x0000384000007944 */ /* 0x000fea0003c00000 */
[----:B------:R-:W-:Y:S05]  /*1f8e0*/  BRA `(.L_x_1755) ;  /* 0xfffe0c7000007947 */ /* 0x000fea000383ffff */
.L_x_1544:
[----:B------:R-:W-:Y:S02]  /*1f8f0*/  SEL R0, RZ, 0x1, P0 ;  /* 0x00000001ff007807 */ /* 0x000fe40000000000 */
[----:B------:R-:W-:-:S02]  /*1f900*/  MOV R2, 0x1f920 ;  /* 0x0001f92000027802 */ /* 0x000fc40000000f00 */
[----:B------:R-:W-:Y:S05]  /*1f910*/  CALL.REL.NOINC `($__internal_26_$__cuda_sm70_votesync_ballot) ;  /* 0x000038b000007944 */ /* 0x000fea0003c00000 */
[----:B------:R-:W-:Y:S01]  /*1f920*/  MOV R7, R0 ;  /* 0x0000000000077202 */ /* 0x000fe20000000f00 */
[----:B------:R-:W-:Y:S05]  /*1f930*/  BRA `(.L_x_1756) ;  /* 0xfffe0cb000007947 */ /* 0x000fea000383ffff */
.L_x_1545:
[----:B------:R-:W-:Y:S01]  /*1f940*/  IMAD.MOV.U32 R43, RZ, RZ, R9 ;  /* 0x000000ffff2b7224 */ /* 0x000fe200078e0009 */
[----:B-1----:R-:W-:Y:S01]  /*1f950*/  MOV R0, R5 ;  /* 0x0000000500007202 */ /* 0x002fe20000000f00 */
[----:B------:R-:W-:Y:S01]  /*1f960*/  IMAD.MOV.U32 R3, RZ, RZ, 0x1f ;  /* 0x0000001fff037424 */ /* 0x000fe200078e00ff */
[----:B------:R-:W-:-:S02]  /*1f970*/  MOV R2, 0x1f990 ;  /* 0x0001f99000027802 */ /* 0x000fc40000000f00 */
[----:B------:R-:W-:Y:S05]  /*1f980*/  CALL.REL.NOINC `($__internal_24_$__cuda_sm70_shflsync_idx_p) ;  /* 0x0000379000007944 */ /* 0x000fea0003c00000 */
[----:B------:R-:W-:Y:S01]  /*1f990*/  IMAD.MOV.U32 R12, RZ, RZ, R0 ;  /* 0x000000ffff0c7224 */ /* 0x000fe200078e0000 */
[----:B------:R-:W-:Y:S01]  /*1f9a0*/  MOV R43, R8 ;  /* 0x00000008002b7202 */ /* 0x000fe20000000f00 */
[----:B------:R-:W-:Y:S01]  /*1f9b0*/  IMAD.MOV.U32 R6, RZ, RZ, RZ ;  /* 0x000000ffff067224 */ /* 0x000fe200078e00ff */
[----:B------:R-:W-:Y:S01]  /*1f9c0*/  MOV R0, R5 ;  /* 0x0000000500007202 */ /* 0x000fe20000000f00 */
[----:B------:R-:W-:Y:S01]  /*1f9d0*/  IMAD.MOV.U32 R3, RZ, RZ, 0x1f ;  /* 0x0000001fff037424 */ /* 0x000fe200078e00ff */
[----:B------:R-:W-:-:S02]  /*1f9e0*/  MOV R2, 0x1fa00 ;  /* 0x0001fa0000027802 */ /* 0x000fc40000000f00 */
[----:B------:R-:W-:Y:S05]  /*1f9f0*/  CALL.REL.NOINC `($__internal_24_$__cuda_sm70_shflsync_idx_p) ;  /* 0x0000372000007944 */ /* 0x000fea0003c00000 */
[----:B------:R-:W-:Y:S01]  /*1fa00*/  MOV R9, R0 ;  /* 0x0000000000097202 */ /* 0x000fe20000000f00 */
[----:B------:R-:W-:Y:S05]  /*1fa10*/  BRA `(.L_x_1757) ;  /* 0xfffe0c4000007947 */ /* 0x000fea000383ffff */
.L_x_1548:
[----:B------:R-:W-:Y:S01]  /*1fa20*/  IMAD.MOV.U32 R43, RZ, RZ, R4 ;  /* 0x000000ffff2b7224 */ /* 0x000fe200078e0004 */
[----:B------:R-:W-:-:S02]  /*1fa30*/  MOV R3, 0x1f ;  /* 0x0000001f00037802 */ /* 0x000fc40000000f00 */
[----:B------:R-:W-:Y:S02]  /*1fa40*/  MOV R2, 0x1fa60 ;  /* 0x0001fa6000027802 */ /* 0x000fe40000000f00 */
[----:B--234-:R-:W-:Y:S05]  /*1fa50*/  CALL.REL.NOINC `($__internal_24_$__cuda_sm70_shflsync_idx_p) ;  /* 0x000036c000007944 */ /* 0x01cfea0003c00000 */
[----:B------:R-:W-:Y:S01]  /*1fa60*/  MOV R6, R0 ;  /* 0x0000000000067202 */ /* 0x000fe20000000f00 */
[----:B------:R-:W-:Y:S05]  /*1fa70*/  BRA `(.L_x_1547) ;  /* 0xfffe0c4000007947 */ /* 0x000fea000383ffff */
.L_x_1589:
[----:B------:R-:W-:Y:S01]  /*1fa80*/  IMAD.MOV.U32 R43, RZ, RZ, R6 ;  /* 0x000000ffff2b7224 */ /* 0x000fe200078e0006 */
[----:B------:R-:W-:Y:S01]  /*1fa90*/  MOV R0, RZ ;  /* 0x000000ff00007202 */ /* 0x000fe20000000f00 */
[----:B------:R-:W-:Y:S01]  /*1faa0*/  IMAD.MOV.U32 R3, RZ, RZ, 0x1c1f ;  /* 0x00001c1fff037424 */ /* 0x000fe200078e00ff */
[----:B------:R-:W-:Y:S02]  /*1fab0*/  MOV R2, 0x1fad0 ;  /* 0x0001fad000027802 */ /* 0x000fe40000000f00 */
[----:B-----5:R-:W-:Y:S05]  /*1fac0*/  CALL.REL.NOINC `($__internal_24_$__cuda_sm70_shflsync_idx_p) ;  /* 0x0000365000007944 */ /* 0x020fea0003c00000 */
[----:B------:R-:W-:Y:S01]  /*1fad0*/  MOV R4, R0 ;  /* 0x0000000000047202 */ /* 0x000fe20000000f00 */
[----:B------:R-:W-:Y:S05]  /*1fae0*/  BRA `(.L_x_1758) ;  /* 0xfffe916000007947 */ /* 0x000fea000383ffff */
.L_x_1590:
[----:B------:R-:W-:Y:S01]  /*1faf0*/  IMAD.MOV.U32 R43, RZ, RZ, R12 ;  /* 0x000000ffff2b7224 */ /* 0x000fe200078e000c */
[----:B------:R-:W-:Y:S01]  /*1fb00*/  MOV R0, RZ ;  /* 0x000000ff00007202 */ /* 0x000fe20000000f00 */
[----:B------:R-:W-:Y:S01]  /*1fb10*/  IMAD.MOV.U32 R3, RZ, RZ, 0x1c1f ;  /* 0x00001c1fff037424 */ /* 0x000fe200078e00ff */
[----:B------:R-:W-:Y:S02]  /*1fb20*/  MOV R2, 0x1fb40 ;  /* 0x0001fb4000027802 */ /* 0x000fe40000000f00 */
[----:B-12--5:R-:W-:Y:S05]  /*1fb30*/  CALL.REL.NOINC `($__internal_24_$__cuda_sm70_shflsync_idx_p) ;  /* 0x000035e000007944 */ /* 0x026fea0003c00000 */
[----:B------:R-:W-:Y:S05]  /*1fb40*/  BRA `(.L_x_1759) ;  /* 0xfffe912000007947 */ /* 0x000fea000383ffff */
.L_x_1593:
[----:B------:R-:W-:Y:S01]  /*1fb50*/  IMAD.MOV.U32 R43, RZ, RZ, R6 ;  /* 0x000000ffff2b7224 */ /* 0x000fe200078e0006 */
[----:B--2-4-:R-:W-:Y:S01]  /*1fb60*/  MOV R0, 0x1 ;  /* 0x0000000100007802 */ /* 0x014fe20000000f00 */
[----:B------:R-:W-:Y:S01]  /*1fb70*/  IMAD.MOV.U32 R3, RZ, RZ, 0x1c1f ;  /* 0x00001c1fff037424 */ /* 0x000fe200078e00ff */
[----:B------:R-:W-:-:S02]  /*1fb80*/  MOV R2, 0x1fba0 ;  /* 0x0001fba000027802 */ /* 0x000fc40000000f00 */
[----:B-1---5:R-:W-:Y:S05]  /*1fb90*/  CALL.REL.NOINC `($__internal_24_$__cuda_sm70_shflsync_idx_p) ;  /* 0x0000358000007944 */ /* 0x022fea0003c00000 */
[----:B------:R-:W-:Y:S01]  /*1fba0*/  IMAD.MOV.U32 R4, RZ, RZ, R0 ;  /* 0x000000ffff047224 */ /* 0x000fe200078e0000 */
[----:B------:R-:W-:Y:S01]  /*1fbb0*/  MOV R0, 0x1 ;  /* 0x0000000100007802 */ /* 0x000fe20000000f00 */
[----:B------:R-:W-:Y:S01]  /*1fbc0*/  IMAD.MOV.U32 R43, RZ, RZ, R12 ;  /* 0x000000ffff2b7224 */ /* 0x000fe200078e000c */
[----:B------:R-:W-:-:S02]  /*1fbd0*/  MOV R3, 0x1c1f ;  /* 0x00001c1f00037802 */ /* 0x000fc40000000f00 */
[----:B------:R-:W-:Y:S02]  /*1fbe0*/  MOV R2, 0x1fc00 ;  /* 0x0001fc0000027802 */ /* 0x000fe40000000f00 */
[----:B------:R-:W-:Y:S05]  /*1fbf0*/  CALL.REL.NOINC `($__internal_24_$__cuda_sm70_shflsync_idx_p) ;  /* 0x0000352000007944 */ /* 0x000fea0003c00000 */
[----:B------:R-:W-:Y:S05]  /*1fc00*/  BRA `(.L_x_1760) ;  /* 0xfffe921000007947 */ /* 0x000fea000383ffff */
.L_x_1596:
[----:B------:R-:W-:Y:S01]  /*1fc10*/  IMAD.MOV.U32 R43, RZ, RZ, R6 ;  /* 0x000000ffff2b7224 */ /* 0x000fe200078e0006 */
[----:B--2-4-:R-:W-:Y:S01]  /*1fc20*/  MOV R0, 0x2 ;  /* 0x0000000200007802 */ /* 0x014fe20000000f00 */
[----:B------:R-:W-:Y:S01]  /*1fc30*/  IMAD.MOV.U32 R3, RZ, RZ, 0x1c1f ;  /* 0x00001c1fff037424 */ /* 0x000fe200078e00ff */
[----:B------:R-:W-:Y:S02]  /*1fc40*/  MOV R2, 0x1fc60 ;  /* 0x0001fc6000027802 */ /* 0x000fe40000000f00 */
[----:B-1-3-5:R-:W-:Y:S05]  /*1fc50*/  CALL.REL.NOINC `($__internal_24_$__cuda_sm70_shflsync_idx_p) ;  /* 0x000034c000007944 */ /* 0x02afea0003c00000 */
[----:B------:R-:W-:Y:S01]  /*1fc60*/  MOV R4, R0 ;  /* 0x0000000000047202 */ /* 0x000fe20000000f00 */
[----:B------:R-:W-:Y:S05]  /*1fc70*/  BRA `(.L_x_1761) ;  /* 0xfffe933000007947 */ /* 0x000fea000383ffff */
.L_x_1597:
[----:B------:R-:W-:Y:S01]  /*1fc80*/  IMAD.MOV.U32 R43, RZ, RZ, R12 ;  /* 0x000000ffff2b7224 */ /* 0x000fe200078e000c */
[----:B--2-4-:R-:W-:Y:S01]  /*1fc90*/  MOV R0, 0x2 ;  /* 0x0000000200007802 */ /* 0x014fe20000000f00 */
[----:B------:R-:W-:Y:S01]  /*1fca0*/  IMAD.MOV.U32 R3, RZ, RZ, 0x1c1f ;  /* 0x00001c1fff037424 */ /* 0x000fe200078e00ff */
[----:B------:R-:W-:Y:S02]  /*1fcb0*/  MOV R2, 0x1fcd0 ;  /* 0x0001fcd000027802 */ /* 0x000fe40000000f00 */
[----:B-1-3-5:R-:W-:Y:S05]  /*1fcc0*/  CALL.REL.NOINC `($__internal_24_$__cuda_sm70_shflsync_idx_p) ;  /* 0x0000345000007944 */ /* 0x02afea0003c00000 */
[----:B------:R-:W-:Y:S05]  /*1fcd0*/  BRA `(.L_x_1762) ;  /* 0xfffe92f000007947 */ /* 0x000fea000383ffff */
.L_x_1600:
[----:B------:R-:W-:Y:S01]  /*1fce0*/  IMAD.MOV.U32 R43, RZ, RZ, R6 ;  /* 0x000000ffff2b7224 */ /* 0x000fe200078e0006 */
[----:B-1--4-:R-:W-:Y:S01]  /*1fcf0*/  MOV R0, 0x3 ;  /* 0x0000000300007802 */ /* 0x012fe20000000f00 */
[----:B------:R-:W-:Y:S01]  /*1fd00*/  IMAD.MOV.U32 R3, RZ, RZ, 0x1c1f ;  /* 0x00001c1fff037424 */ /* 0x000fe200078e00ff */
[----:B------:R-:W-:-:S02]  /*1fd10*/  MOV R2, 0x1fd30 ;  /* 0x0001fd3000027802 */ /* 0x000fc40000000f00 */
[----:B--23-5:R-:W-:Y:S05]  /*1fd20*/  CALL.REL.NOINC `($__internal_24_$__cuda_sm70_shflsync_idx_p) ;  /* 0x000033f000007944 */ /* 0x02cfea0003c00000 */
[----:B------:R-:W-:Y:S01]  /*1fd30*/  IMAD.MOV.U32 R4, RZ, RZ, R0 ;  /* 0x000000ffff047224 */ /* 0x000fe200078e0000 */
[----:B------:R-:W-:Y:S01]  /*1fd40*/  MOV R0, 0x3 ;  /* 0x0000000300007802 */ /* 0x000fe20000000f00 */
[----:B------:R-:W-:Y:S01]  /*1fd50*/  IMAD.MOV.U32 R43, RZ, RZ, R12 ;  /* 0x000000ffff2b7224 */ /* 0x000fe200078e000c */
[----:B------:R-:W-:-:S02]  /*1fd60*/  MOV R3, 0x1c1f ;  /* 0x00001c1f00037802 */ /* 0x000fc40000000f00 */
[----:B------:R-:W-:Y:S02]  /*1fd70*/  MOV R2, 0x1fd90 ;  /* 0x0001fd9000027802 */ /* 0x000fe40000000f00 */
[----:B------:R-:W-:Y:S05]  /*1fd80*/  CALL.REL.NOINC `($__internal_24_$__cuda_sm70_shflsync_idx_p) ;  /* 0x0000339000007944 */ /* 0x000fea0003c00000 */
[----:B------:R-:W-:Y:S05]  /*1fd90*/  BRA `(.L_x_1763) ;  /* 0xfffe93d000007947 */ /* 0x000fea000383ffff */
.L_x_1647:
[----:B-----5:R-:W-:Y:S01]  /*1fda0*/  IMAD.MOV.U32 R43, RZ, RZ, R3 ;  /* 0x000000ffff2b7224 */ /* 0x020fe200078e0003 */
[----:B------:R-:W-:Y:S01]  /*1fdb0*/  MOV R0, 0x1 ;  /* 0x0000000100007802 */ /* 0x000fe20000000f00 */
[----:B------:R-:W-:Y:S01]  /*1fdc0*/  IMAD.MOV.U32 R3, RZ, RZ, 0x1c1f ;  /* 0x00001c1fff037424 */ /* 0x000fe200078e00ff */
[----:B------:R-:W-:Y:S02]  /*1fdd0*/  MOV R2, 0x1fdf0 ;  /* 0x0001fdf000027802 */ /* 0x000fe40000000f00 */
[----:B----4-:R-:W-:Y:S05]  /*1fde0*/  CALL.REL.NOINC `($__internal_24_$__cuda_sm70_shflsync_idx_p) ;  /* 0x0000333000007944 */ /* 0x010fea0003c00000 */
[----:B------:R-:W-:Y:S01]  /*1fdf0*/  IMAD.MOV.U32 R5, RZ, RZ, R0 ;  /* 0x000000ffff057224 */ /* 0x000fe200078e0000 */
[----:B------:R-:W-:Y:S01]  /*1fe00*/  MOV R0, 0x1 ;  /* 0x0000000100007802 */ /* 0x000fe20000000f00 */
[----:B------:R-:W-:Y:S01]  /*1fe10*/  IMAD.MOV.U32 R43, RZ, RZ, R6 ;  /* 0x000000ffff2b7224 */ /* 0x000fe200078e0006 */
[----:B------:R-:W-:Y:S02]  /*1fe20*/  MOV R3, 0x1c1f ;  /* 0x00001c1f00037802 */ /* 0x000fe40000000f00 */
[----:B------:R-:W-:Y:S02]  /*1fe30*/  MOV R2, 0x1fe50 ;  /* 0x0001fe5000027802 */ /* 0x000fe40000000f00 */
[----:B------:R-:W-:Y:S05]  /*1fe40*/  CALL.REL.NOINC `($__internal_24_$__cuda_sm70_shflsync_idx_p) ;  /* 0x000032d000007944 */ /* 0x000fea0003c00000 */
[----:B------:R-:W-:Y:S05]  /*1fe50*/  BRA `(.L_x_1764) ;  /* 0xffff06c000007947 */ /* 0x000fea000383ffff */
.L_x_1650:
[----:B------:R-:W-:Y:S01]  /*1fe60*/  IMAD.MOV.U32 R43, RZ, RZ, R5 ;  /* 0x000000ffff2b7224 */ /* 0x000fe200078e0005 */
[----:B------:R-:W-:Y:S01]  /*1fe70*/  MOV R0, RZ ;  /* 0x000000ff00007202 */ /* 0x000fe20000000f00 */
[----:B------:R-:W-:Y:S01]  /*1fe80*/  IMAD.MOV.U32 R3, RZ, RZ, 0x1c1f ;  /* 0x00001c1fff037424 */ /* 0x000fe200078e00ff */
[----:B------:R-:W-:-:S02]  /*1fe90*/  MOV R2, 0x1feb0 ;  /* 0x0001feb000027802 */ /* 0x000fc40000000f00 */
[----:B------:R-:W-:Y:S05]  /*1fea0*/  CALL.REL.NOINC `($__internal_24_$__cuda_sm70_shflsync_idx_p) ;  /* 0x0000327000007944 */ /* 0x000fea0003c00000 */
[----:B------:R-:W-:Y:S01]  /*1feb0*/  MOV R4, R0 ;  /* 0x0000000000047202 */ /* 0x000fe20000000f00 */
[----:B------:R-:W-:Y:S05]  /*1fec0*/  BRA `(.L_x_1765) ;  /* 0xffff162000007947 */ /* 0x000fea000383ffff */
.L_x_1651:
[----:B------:R-:W-:Y:S01]  /*1fed0*/  IMAD.MOV.U32 R43, RZ, RZ, R6 ;  /* 0x000000ffff2b7224 */ /* 0x000fe200078e0006 */
[----:B------:R-:W-:Y:S01]  /*1fee0*/  MOV R0, RZ ;  /* 0x000000ff00007202 */ /* 0x000fe20000000f00 */
[----:B------:R-:W-:Y:S01]  /*1fef0*/  IMAD.MOV.U32 R3, RZ, RZ, 0x1c1f ;  /* 0x00001c1fff037424 */ /* 0x000fe200078e00ff */
[----:B------:R-:W-:-:S02]  /*1ff00*/  MOV R2, 0x1ff20 ;  /* 0x0001ff2000027802 */ /* 0x000fc40000000f00 */
[----:B-12---:R-:W-:Y:S05]  /*1ff10*/  CALL.REL.NOINC `($__internal_24_$__cuda_sm70_shflsync_idx_p) ;  /* 0x0000320000007944 */ /* 0x006fea0003c00000 */
[----:B------:R-:W-:Y:S05]  /*1ff20*/  BRA `(.L_x_1766) ;  /* 0xffff15e000007947 */ /* 0x000fea000383ffff */
.L_x_1654:
[----:B------:R-:W-:Y:S01]  /*1ff30*/  IMAD.MOV.U32 R43, RZ, RZ, R5 ;  /* 0x000000ffff2b7224 */ /* 0x000fe200078e0005 */
[----:B----4-:R-:W-:Y:S01]  /*1ff40*/  MOV R0, 0x1 ;  /* 0x0000000100007802 */ /* 0x010fe20000000f00 */
[----:B--2---:R-:W-:Y:S01]  /*1ff50*/  IMAD.MOV.U32 R3, RZ, RZ, 0x1c1f ;  /* 0x00001c1fff037424 */ /* 0x004fe200078e00ff */
[----:B------:R-:W-:-:S03]  /*1ff60*/  MOV R2, 0x1ff80 ;  /* 0x0001ff8000027802 */ /* 0x000fc60000000f00 */
[----:B-1-3--:R-:W-:Y:S05]  /*1ff70*/  CALL.REL.NOINC `($__internal_24_$__cuda_sm70_shflsync_idx_p) ;  /* 0x000031a000007944 */ /* 0x00afea0003c00000 */
[----:B------:R-:W-:Y:S01]  /*1ff80*/  IMAD.MOV.U32 R4, RZ, RZ, R0 ;  /* 0x000000ffff047224 */ /* 0x000fe200078e0000 */
[----:B------:R-:W-:Y:S01]  /*1ff90*/  MOV R0, 0x1 ;  /* 0x0000000100007802 */ /* 0x000fe20000000f00 */
[----:B------:R-:W-:Y:S01]  /*1ffa0*/  IMAD.MOV.U32 R43, RZ, RZ, R6 ;  /* 0x000000ffff2b7224 */ /* 0x000fe200078e0006 */
[----:B------:R-:W-:-:S02]  /*1ffb0*/  MOV R3, 0x1c1f ;  /* 0x00001c1f00037802 */ /* 0x000fc40000000f00 */
[----:B------:R-:W-:Y:S02]  /*1ffc0*/  MOV R2, 0x1ffe0 ;  /* 0x0001ffe000027802 */ /* 0x000fe40000000f00 */
[----:B------:R-:W-:Y:S05]  /*1ffd0*/  CALL.REL.NOINC `($__internal_24_$__cuda_sm70_shflsync_idx_p) ;  /* 0x0000314000007944 */ /* 0x000fea0003c00000 */
[----:B------:R-:W-:Y:S05]  /*1ffe0*/  BRA `(.L_x_1767) ;  /* 0xffff16a000007947 */ /* 0x000fea000383ffff */
.L_x_1655:
[----:B------:R-:W-:Y:S01]  /*1fff0*/  IMAD.MOV.U32 R43, RZ, RZ, R4 ;  /* 0x000000ffff2b7224 */ /* 0x000fe200078e0004 */
[----:B------:R-:W-:Y:S01]  /*20000*/  MOV R0, RZ ;  /* 0x000000ff00007202 */ /* 0x000fe20000000f00 */
[----:B------:R-:W-:Y:S01]  /*20010*/  IMAD.MOV.U32 R3, RZ, RZ, 0x1c1f ;  /* 0x00001c1fff037424 */ /* 0x000fe200078e00ff */
[----:B------:R-:W-:Y:S02]  /*20020*/  MOV R2, 0x20040 ;  /* 0x0002004000027802 */ /* 0x000fe40000000f00 */
[----:B------:R-:W-:Y:S05]  /*20030*/  CALL.REL.NOINC `($__internal_24_$__cuda_sm70_shflsync_idx_p) ;  /* 0x000030e000007944 */ /* 0x000fea0003c00000 */
[----:B------:R-:W-:Y:S05]  /*20040*/  BRA `(.L_x_1768) ;  /* 0xffff187000007947 */ /* 0x000fea000383ffff */
.L_x_1656:
[----:B------:R-:W-:Y:S01]  /*20050*/  IMAD.MOV.U32 R43, RZ, RZ, R4 ;  /* 0x000000ffff2b7224 */ /* 0x000fe200078e0004 */
[----:B------:R-:W-:Y:S01]  /*20060*/  MOV R0, 0x1 ;  /* 0x0000000100007802 */ /* 0x000fe20000000f00 */
[----:B------:R-:W-:Y:S01]  /*20070*/  IMAD.MOV.U32 R3, RZ, RZ, 0x1c1f ;  /* 0x00001c1fff037424 */ /* 0x000fe200078e00ff */
[----:B------:R-:W-:Y:S02]  /*20080*/  MOV R2, 0x200a0 ;  /* 0x000200a000027802 */ /* 0x000fe40000000f00 */
[----:B-1----:R-:W-:Y:S05]  /*20090*/  CALL.REL.NOINC `($__internal_24_$__cuda_sm70_shflsync_idx_p) ;  /* 0x0000308000007944 */ /* 0x002fea0003c00000 */
[----:B------:R-:W-:Y:S01]  /*200a0*/  IMAD.IADD R0, R5, 0x1, R0 ;  /* 0x0000000105007824 */ /* 0x000fe200078e0200 */
[----:B------:R-:W-:Y:S01]  /*200b0*/  MOV R2, 0x20290 ;  /* 0x0002029000027802 */ /* 0x000fe20000000f00 */
[----:B------:R-:W-:Y:S02]  /*200c0*/  IMAD.MOV.U32 R43, RZ, RZ, R4 ;  /* 0x000000ffff2b7224 */ /* 0x000fe400078e0004 */
[----:B------:R-:W-:Y:S01]  /*200d0*/  IMAD.MOV.U32 R3, RZ, RZ, 0x1c1f ;  /* 0x00001c1fff037424 */ /* 0x000fe200078e00ff */
        /* <DEDUP_REMOVED lines=19> */
[----:B------:R-:W-:Y:S01]  /*20210*/  ISETP.GT.AND P0, PT, R0, 0x29, PT ;  /* 0x000000290000780c */ /* 0x000fe20003f04270 */
[----:B------:R-:W-:Y:S01]  /*20220*/  IMAD.MOV.U32 R0, RZ, RZ, 0x2 ;  /* 0x00000002ff007424 */ /* 0x000fe200078e00ff */
[----:B------:R-:W-:Y:S02]  /*20230*/  FSEL R27, R61, -INF , P4 ;  /* 0xff8000003d1b7808 */ /* 0x000fe40002000000 */
[----:B------:R-:W-:Y:S02]  /*20240*/  FSEL R81, R48, -INF , P3 ;  /* 0xff80000030517808 */ /* 0x000fe40001800000 */
[----:B------:R-:W-:Y:S02]  /*20250*/  FSEL R80, R45, -INF , P2 ;  /* 0xff8000002d507808 */ /* 0x000fe40001000000 */
[----:B------:R-:W-:Y:S02]  /*20260*/  FSEL R55, R37, -INF , P1 ;  /* 0xff80000025377808 */ /* 0x000fe40000800000 */
[----:B------:R-:W-:-:S02]  /*20270*/  FSEL R54, R35, -INF , P0 ;  /* 0xff80000023367808 */ /* 0x000fc40000000000 */
[----:B------:R-:W-:Y:S05]  /*20280*/  CALL.REL.NOINC `($__internal_24_$__cuda_sm70_shflsync_idx_p) ;  /* 0x00002e9000007944 */ /* 0x000fea0003c00000 */
[----:B------:R-:W-:Y:S01]  /*20290*/  IMAD.IADD R0, R5, 0x1, R0 ;  /* 0x0000000105007824 */ /* 0x000fe200078e0200 */
[----:B------:R-:W-:Y:S01]  /*202a0*/  MOV R2, 0x20480 ;  /* 0x0002048000027802 */ /* 0x000fe20000000f00 */
[----:B------:R-:W-:-:S02]  /*202b0*/  IMAD.MOV.U32 R43, RZ, RZ, R4 ;  /* 0x000000ffff2b7224 */ /* 0x000fc400078e0004 */
[----:B------:R-:W-:Y:S01]  /*202c0*/  IMAD.MOV.U32 R3, RZ, RZ, 0x1c1f ;  /* 0x00001c1fff037424 */ /* 0x000fe200078e00ff */
[----:B------:R-:W-:-:S04]  /*202d0*/  IMNMX R0, R6, R0, PT ;  /* 0x0000000006007217 */ /* 0x000fc80003800200 */
[C---:B------:R-:W-:Y:S02]  /*202e0*/  ISETP.GT.AND P1, PT, R0.reuse, RZ, PT ;  /* 0x000000ff0000720c */ /* 0x040fe40003f24270 */
[C---:B------:R-:W-:Y:S02]  /*202f0*/  ISETP.GT.AND P0, PT, R0.reuse, 0x1, PT ;  /* 0x000000010000780c */ /* 0x040fe40003f04270 */
        /* <DEDUP_REMOVED lines=25> */
[----:B------:R-:W-:-:S02]  /*20490*/  FMNMX.FTZ R3, R12, R14, !PT ;  /* 0x0000000e0c037209 */ /* 0x000fc40007810000 */
[----:B------:R-:W-:Y:S02]  /*204a0*/  FMNMX.FTZ R2, R26, R28, !PT ;  /* 0x0000001c1a027209 */ /* 0x000fe40007810000 */
[----:B------:R-:W-:Y:S01]  /*204b0*/  IMNMX R6, R6, R0, PT ;  /* 0x0000000006067217 */ /* 0x000fe20003800200 */
[----:B------:R-:W-:Y:S01]  /*204c0*/  IMAD.MOV.U32 R0, RZ, RZ, 0x2 ;  /* 0x00000002ff007424 */ /* 0x000fe200078e00ff */
[----:B------:R-:W-:Y:S02]  /*204d0*/  FMNMX.FTZ R3, R16, R3, !PT ;  /* 0x0000000310037209 */ /* 0x000fe40007810000 */
[C---:B------:R-:W-:Y:S02]  /*204e0*/  ISETP.GT.AND P1, PT, R6.reuse, RZ, PT ;  /* 0x000000ff0600720c */ /* 0x040fe40003f24270 */
[----:B------:R-:W-:Y:S02]  /*204f0*/  ISETP.GT.AND P0, PT, R6, 0x1, PT ;  /* 0x000000010600780c */ /* 0x000fe40003f04270 */
[----:B------:R-:W-:-:S02]  /*20500*/  FMNMX.FTZ R4, R11, R13, !PT ;  /* 0x0000000d0b047209 */ /* 0x000fc40007810000 */
[----:B------:R-:W-:Y:S02]  /*20510*/  ISETP.GT.AND P3, PT, R6, 0x8, PT ;  /* 0x000000080600780c */ /* 0x000fe40003f64270 */
[----:B------:R-:W-:Y:S02]  /*20520*/  FSEL R31, R106, -INF , P1 ;  /* 0xff8000006a1f7808 */ /* 0x000fe40000800000 */
        /* <DEDUP_REMOVED lines=8> */
[----:B------:R-:W-:Y:S02]  /*205b0*/  ISETP.GT.AND P2, PT, R6, 0x10, PT ;  /* 0x000000100600780c */ /* 0x000fe40003f44270 */
[----:B------:R-:W-:-:S02]  /*205c0*/  FSEL R37, R91, -INF , P4 ;  /* 0xff8000005b257808 */ /* 0x000fc40002000000 */
[----:B------:R-:W-:Y:S02]  /*205d0*/  FMNMX.FTZ R4, R17, R4, !PT ;  /* 0x0000000411047209 */ /* 0x000fe40007810000 */
[----:B------:R-:W-:Y:S02]  /*205e0*/  FMNMX.FTZ R2, R35, R3, !PT ;  /* 0x0000000323027209 */ /* 0x000fe40007810000 */
[----:B------:R-:W-:Y:S02]  /*205f0*/  ISETP.GT.AND P1, PT, R6, 0x11, PT ;  /* 0x000000110600780c */ /* 0x000fe40003f24270 */
[----:B------:R-:W-:Y:S02]  /*20600*/  FSEL R39, R72, -INF , P2 ;  /* 0xff80000048277808 */ /* 0x000fe40001000000 */
[----:B------:R-:W-:Y:S02]  /*20610*/  FMNMX.FTZ R106, R19, R4, !PT ;  /* 0x00000004136a7209 */ /* 0x000fe40007810000 */
[----:B------:R-:W-:-:S02]  /*20620*/  FMNMX.FTZ R2, R37, R2, !PT ;  /* 0x0000000225027209 */ /* 0x000fc40007810000 */
[----:B------:R-:W-:Y:S02]  /*20630*/  ISETP.GT.AND P0, PT, R6, 0x18, PT ;  /* 0x000000180600780c */ /* 0x000fe40003f04270 */
[----:B------:R-:W-:Y:S02]  /*20640*/  FSEL R40, R63, -INF , P1 ;  /* 0xff8000003f287808 */ /* 0x000fe40000800000 */
[----:B------:R-:W-:Y:S02]  /*20650*/  FMNMX.FTZ R106, R21, R106, !PT ;  /* 0x0000006a156a7209 */ /* 0x000fe40007810000 */
[----:B------:R-:W-:Y:S02]  /*20660*/  FMNMX.FTZ R2, R39, R2, !PT ;  /* 0x0000000227027209 */ /* 0x000fe40007810000 */
        /* <DEDUP_REMOVED lines=35> */
[----:B------:R-:W-:Y:S01]  /*208a0*/  FMNMX.FTZ R105, R55, R105, !PT ;  /* 0x0000006937697209 */ /* 0x000fe20007810000 */
[----:B------:R-:W-:Y:S01]  /*208b0*/  IMAD.MOV.U32 R4, RZ, RZ, R106 ;  /* 0x000000ffff047224 */ /* 0x000fe200078e006a */
[----:B------:R-:W-:Y:S02]  /*208c0*/  FMNMX.FTZ R104, R83, R104, !PT ;  /* 0x0000006853687209 */ /* 0x000fe40007810000 */
[----:B------:R-:W-:-:S02]  /*208d0*/  FMNMX.FTZ R9, R50, R2, !PT ;  /* 0x0000000232097209 */ /* 0x000fc40007810000 */
[----:B------:R-:W-:Y:S02]  /*208e0*/  FMNMX.FTZ R105, R54, R105, !PT ;  /* 0x0000006936697209 */ /* 0x000fe40007810000 */
[----:B------:R-:W-:Y:S02]  /*208f0*/  FMNMX.FTZ R104, R82, R104, !PT ;  /* 0x0000006852687209 */ /* 0x000fe40007810000 */
[----:B------:R-:W-:Y:S02]  /*20900*/  MOV R2, 0x20920 ;  /* 0x0002092000027802 */ /* 0x000fe40000000f00 */
[----:B------:R-:W-:Y:S05]  /*20910*/  CALL.REL.NOINC `($__internal_23_$__cuda_sm70_shflsync_bfly_p) ;  /* 0x000027a000007944 */ /* 0x000fea0003c00000 */
[----:B------:R-:W-:Y:S01]  /*20920*/  FMNMX.FTZ R106, R106, R0, !PT ;  /* 0x000000006a6a7209 */ /* 0x000fe20007810000 */
[----:B------:R-:W-:Y:S01]  /*20930*/  IMAD.MOV.U32 R0, RZ, RZ, 0x1 ;  /* 0x00000001ff007424 */ /* 0x000fe200078e00ff */
[----:B------:R-:W-:-:S03]  /*20940*/  MOV R2, 0x20970 ;  /* 0x0002097000027802 */ /* 0x000fc60000000f00 */
[----:B------:R-:W-:Y:S02]  /*20950*/  IMAD.MOV.U32 R4, RZ, RZ, R106 ;  /* 0x000000ffff047224 */ /* 0x000fe400078e006a */
[----:B------:R-:W-:Y:S05]  /*20960*/  CALL.REL.NOINC `($__internal_23_$__cuda_sm70_shflsync_bfly_p) ;  /* 0x0000275000007944 */ /* 0x000fea0003c00000 */
[----:B------:R-:W-:Y:S01]  /*20970*/  FMNMX.FTZ R106, R106, R0, !PT ;  /* 0x000000006a6a7209 */ /* 0x000fe20007810000 */
[----:B------:R-:W-:Y:S01]  /*20980*/  IMAD.MOV.U32 R4, RZ, RZ, R105 ;  /* 0x000000ffff047224 */ /* 0x000fe200078e0069 */
[----:B------:R-:W-:Y:S01]  /*20990*/  MOV R2, 0x209c0 ;  /* 0x000209c000027802 */ /* 0x000fe20000000f00 */
[----:B------:R-:W-:Y:S02]  /*209a0*/  IMAD.MOV.U32 R0, RZ, RZ, 0x2 ;  /* 0x00000002ff007424 */ /* 0x000fe400078e00ff */
        /* <DEDUP_REMOVED lines=26> */
[----:B------:R-:W-:Y:S01]  /*20b50*/  MOV R10, R0 ;  /* 0x00000000000a7202 */ /* 0x000fe20000000f00 */
[----:B------:R-:W-:Y:S05]  /*20b60*/  BRA `(.L_x_1769) ;  /* 0xffff17c000007947 */ /* 0x000fea000383ffff */
.L_x_1660:
[----:B------:R-:W-:Y:S01]  /*20b70*/  MOV R0, RZ ;  /* 0x000000ff00007202 */ /* 0x000fe20000000f00 */
[----:B------:R-:W-:Y:S01]  /*20b80*/  IMAD.MOV.U32 R43, RZ, RZ, R5 ;  /* 0x000000ffff2b7224 */ /* 0x000fe200078e0005 */
[----:B------:R-:W-:Y:S01]  /*20b90*/  MOV R2, 0x20bc0 ;  /* 0x00020bc000027802 */ /* 0x000fe20000000f00 */
[----:B------:R-:W-:Y:S02]  /*20ba0*/  IMAD.MOV.U32 R3, RZ, RZ, 0x1c1f ;  /* 0x00001c1fff037424 */ /* 0x000fe400078e00ff */
[----:B------:R-:W-:Y:S05]  /*20bb0*/  CALL.REL.NOINC `($__internal_24_$__cuda_sm70_shflsync_idx_p) ;  /* 0x0000256000007944 */ /* 0x000fea0003c00000 */
[----:B------:R-:W-:Y:S01]  /*20bc0*/  MOV R4, R0 ;  /* 0x0000000000047202 */ /* 0x000fe20000000f00 */
[----:B------:R-:W-:-:S05]  /*20bd0*/  BRA `(.L_x_1770) ;  /* 0xffff2bb000007947 */ /* 0x000fca000383ffff */
.L_x_1661:
[----:B------:R-:W-:Y:S01]  /*20be0*/  MOV R0, RZ ;  /* 0x000000ff00007202 */ /* 0x000fe20000000f00 */
[----:B------:R-:W-:Y:S01]  /*20bf0*/  IMAD.MOV.U32 R43, RZ, RZ, R10 ;  /* 0x000000ffff2b7224 */ /* 0x000fe200078e000a */
[----:B------:R-:W-:Y:S01]  /*20c00*/  MOV R2, 0x20c30 ;  /* 0x00020c3000027802 */ /* 0x000fe20000000f00 */
[----:B------:R-:W-:Y:S02]  /*20c10*/  IMAD.MOV.U32 R3, RZ, RZ, 0x1c1f ;  /* 0x00001c1fff037424 */ /* 0x000fe400078e00ff */
[----:B-12---:R-:W-:Y:S05]  /*20c20*/  CALL.REL.NOINC `($__internal_24_$__cuda_sm70_shflsync_idx_p) ;  /* 0x000024f000007944 */ /* 0x006fea0003c00000 */
[----:B------:R-:W-:-:S05]  /*20c30*/  BRA `(.L_x_1771) ;  /* 0xffff2b7000007947 */ /* 0x000fca000383ffff */
.L_x_1662:
[----:B------:R-:W-:Y:S01]  /*20c40*/  MOV R0, 0x1 ;  /* 0x0000000100007802 */ /* 0x000fe20000000f00 */
[----:B------:R-:W-:Y:S01]  /*20c50*/  IMAD.MOV.U32 R43, RZ, RZ, R5 ;  /* 0x000000ffff2b7224 */ /* 0x000fe200078e0005 */
[----:B----4-:R-:W-:Y:S01]  /*20c60*/  MOV R2, 0x20c90 ;  /* 0x00020c9000027802 */ /* 0x010fe20000000f00 */
[----:B------:R-:W-:Y:S02]  /*20c70*/  IMAD.MOV.U32 R3, RZ, RZ, 0x1c1f ;  /* 0x00001c1fff037424 */ /* 0x000fe400078e00ff */
[----:B-1----:R-:W-:Y:S05]  /*20c80*/  CALL.REL.NOINC `($__internal_24_$__cuda_sm70_shflsync_idx_p) ;  /* 0x0000249000007944 */ /* 0x002fea0003c00000 */
[----:B------:R-:W-:Y:S01]  /*20c90*/  MOV R3, 0x1c1f ;  /* 0x00001c1f00037802 */ /* 0x000fe20000000f00 */
[----:B------:R-:W-:Y:S01]  /*20ca0*/  IMAD.MOV.U32 R4, RZ, RZ, R0 ;  /* 0x000000ffff047224 */ /* 0x000fe200078e0000 */
[----:B------:R-:W-:Y:S01]  /*20cb0*/  MOV R0, 0x1 ;  /* 0x0000000100007802 */ /* 0x000fe20000000f00 */
[----:B------:R-:W-:Y:S01]  /*20cc0*/  IMAD.MOV.U32 R43, RZ, RZ, R10 ;  /* 0x000000ffff2b7224 */ /* 0x000fe200078e000a */
[----:B------:R-:W-:Y:S02]  /*20cd0*/  MOV R2, 0x20cf0 ;  /* 0x00020cf000027802 */ /* 0x000fe40000000f00 */
[----:B------:R-:W-:Y:S05]  /*20ce0*/  CALL.REL.NOINC `($__internal_24_$__cuda_sm70_shflsync_idx_p) ;  /* 0x0000243000007944 */ /* 0x000fea0003c00000 */
[----:B------:R-:W-:-:S05]  /*20cf0*/  BRA `(.L_x_1772) ;  /* 0xffff2c2000007947 */ /* 0x000fca000383ffff */
.L_x_1665:
[----:B------:R-:W-:Y:S01]  /*20d00*/  MOV R0, RZ ;  /* 0x000000ff00007202 */ /* 0x000fe20000000f00 */
[----:B------:R-:W-:Y:S01]  /*20d10*/  IMAD.MOV.U32 R43, RZ, RZ, R10 ;  /* 0x000000ffff2b7224 */ /* 0x000fe200078e000a */
[----:B------:R-:W-:Y:S01]  /*20d20*/  MOV R2, 0x20d50 ;  /* 0x00020d5000027802 */ /* 0x000fe20000000f00 */
[----:B------:R-:W-:Y:S02]  /*20d30*/  IMAD.MOV.U32 R3, RZ, RZ, 0x1c1f ;  /* 0x00001c1fff037424 */ /* 0x000fe400078e00ff */
[----:B------:R-:W-:Y:S05]  /*20d40*/  CALL.REL.NOINC `($__internal_24_$__cuda_sm70_shflsync_idx_p) ;  /* 0x000023d000007944 */ /* 0x000fea0003c00000 */
[----:B------:R-:W-:Y:S01]  /*20d50*/  MOV R4, R0 ;  /* 0x0000000000047202 */ /* 0x000fe20000000f00 */
[----:B------:R-:W-:-:S05]  /*20d60*/  BRA `(.L_x_1773) ;  /* 0xffff3b5000007947 */ /* 0x000fca000383ffff */
.L_x_1666:
[----:B------:R-:W-:Y:S01]  /*20d70*/  MOV R0, RZ ;  /* 0x000000ff00007202 */ /* 0x000fe20000000f00 */
[----:B------:R-:W-:Y:S01]  /*20d80*/  IMAD.MOV.U32 R43, RZ, RZ, R11 ;  /* 0x000000ffff2b7224 */ /* 0x000fe200078e000b */
[----:B------:R-:W-:Y:S01]  /*20d90*/  MOV R2, 0x20dc0 ;  /* 0x00020dc000027802 */ /* 0x000fe20000000f00 */
[----:B------:R-:W-:Y:S02]  /*20da0*/  IMAD.MOV.U32 R3, RZ, RZ, 0x1c1f ;  /* 0x00001c1fff037424 */ /* 0x000fe400078e00ff */
[----:B-12---:R-:W-:Y:S05]  /*20db0*/  CALL.REL.NOINC `($__internal_24_$__cuda_sm70_shflsync_idx_p) ;  /* 0x0000236000007944 */ /* 0x006fea0003c00000 */
[----:B------:R-:W-:-:S05]  /*20dc0*/  BRA `(.L_x_1774) ;  /* 0xffff3b1000007947 */ /* 0x000fca000383ffff */
.L_x_1667:
[----:B------:R-:W-:Y:S01]  /*20dd0*/  MOV R0, 0x1 ;  /* 0x0000000100007802 */ /* 0x000fe20000000f00 */
[----:B------:R-:W-:Y:S01]  /*20de0*/  IMAD.MOV.U32 R43, RZ, RZ, R10 ;  /* 0x000000ffff2b7224 */ /* 0x000fe200078e000a */
[----:B---3--:R-:W-:Y:S01]  /*20df0*/  MOV R2, 0x20e20 ;  /* 0x00020e2000027802 */ /* 0x008fe20000000f00 */
[----:B------:R-:W-:Y:S03]  /*20e00*/  IMAD.MOV.U32 R3, RZ, RZ, 0x1c1f ;  /* 0x00001c1fff037424 */ /* 0x000fe600078e00ff */
        /* <DEDUP_REMOVED lines=8> */
.L_x_1668:
[----:B------:R-:W-:Y:S01]  /*20e90*/  MOV R0, RZ ;  /* 0x000000ff00007202 */ /* 0x000fe20000000f00 */
[----:B------:R-:W-:Y:S01]  /*20ea0*/  IMAD.MOV.U32 R43, RZ, RZ, R4 ;  /* 0x000000ffff2b7224 */ /* 0x000fe200078e0004 */
[----:B------:R-:W-:Y:S01]  /*20eb0*/  MOV R2, 0x20ee0 ;  /* 0x00020ee000027802 */ /* 0x000fe20000000f00 */
[----:B------:R-:W-:Y:S02]  /*20ec0*/  IMAD.MOV.U32 R3, RZ, RZ, 0x1c1f ;  /* 0x00001c1fff037424 */ /* 0x000fe400078e00ff */
[----:B------:R-:W-:Y:S05]  /*20ed0*/  CALL.REL.NOINC `($__internal_24_$__cuda_sm70_shflsync_idx_p) ;  /* 0x0000224000007944 */ /* 0x000fea0003c00000 */
[----:B------:R-:W-:-:S05]  /*20ee0*/  BRA `(.L_x_1776) ;  /* 0xffff3d6000007947 */ /* 0x000fca000383ffff */
.L_x_1669:
[----:B------:R-:W-:Y:S01]  /*20ef0*/  MOV R0, 0x1 ;  /* 0x0000000100007802 */ /* 0x000fe20000000f00 */
[----:B------:R-:W-:Y:S01]  /*20f00*/  IMAD.MOV.U32 R43, RZ, RZ, R4 ;  /* 0x000000ffff2b7224 */ /* 0x000fe200078e0004 */
[----:B------:R-:W-:Y:S01]  /*20f10*/  MOV R2, 0x20f40 ;  /* 0x00020f4000027802 */ /* 0x000fe20000000f00 */
[----:B------:R-:W-:Y:S02]  /*20f20*/  IMAD.MOV.U32 R3, RZ, RZ, 0x1c1f ;  /* 0x00001c1fff037424 */ /* 0x000fe400078e00ff */
[----:B-1----:R-:W-:Y:S05]  /*20f30*/  CALL.REL.NOINC `($__internal_24_$__cuda_sm70_shflsync_idx_p) ;  /* 0x000021e000007944 */ /* 0x002fea0003c00000 */
        /* <DEDUP_REMOVED lines=12> */
[C---:B------:R-:W-:Y:S02]  /*21000*/  ISETP.GT.AND P0, PT, R0.reuse, 0x18, PT ;  /* 0x000000180000780c */ /* 0x040fe40003f04270 */
        /* <DEDUP_REMOVED lines=9> */
[----:B------:R-:W-:Y:S01]  /*210a0*/  ISETP.GT.AND P0, PT, R0, 0x29, PT ;  /* 0x000000290000780c */ /* 0x000fe20003f04270 */
[----:B------:R-:W-:Y:S01]  /*210b0*/  IMAD.MOV.U32 R0, RZ, RZ, 0x2 ;  /* 0x00000002ff007424 */ /* 0x000fe200078e00ff */
[----:B------:R-:W-:Y:S02]  /*210c0*/  FSEL R29, R29, -INF , P4 ;  /* 0xff8000001d1d7808 */ /* 0x000fe40002000000 */
[----:B------:R-:W-:Y:S02]  /*210d0*/  FSEL R28, R28, -INF , P3 ;  /* 0xff8000001c1c7808 */ /* 0x000fe40001800000 */
[----:B------:R-:W-:Y:S02]  /*210e0*/  FSEL R27, R27, -INF , P2 ;  /* 0xff8000001b1b7808 */ /* 0x000fe40001000000 */
[----:B------:R-:W-:Y:S02]  /*210f0*/  FSEL R26, R23, -INF , P1 ;  /* 0xff800000171a7808 */ /* 0x000fe40000800000 */
[----:B------:R-:W-:Y:S02]  /*21100*/  FSEL R25, R22, -INF , P0 ;  /* 0xff80000016197808 */ /* 0x000fe40000000000 */
[----:B------:R-:W-:Y:S05]  /*21110*/  CALL.REL.NOINC `($__internal_24_$__cuda_sm70_shflsync_idx_p) ;  /* 0x0000200000007944 */ /* 0x000fea0003c00000 */
        /* <DEDUP_REMOVED lines=105> */
[----:B------:R-:W-:Y:S05]  /*217b0*/  CALL.REL.NOINC `($__internal_23_$__cuda_sm70_shflsync_bfly_p) ;  /* 0x0000190000007944 */ /* 0x000fea0003c00000 */
[----:B------:R-:W-:Y:S01]  /*217c0*/  FMNMX.FTZ R4, R4, R0, !PT ;  /* 0x0000000004047209 */ /* 0x000fe20007810000 */
[----:B------:R-:W-:Y:S01]  /*217d0*/  IMAD.MOV.U32 R0, RZ, RZ, 0x1 ;  /* 0x00000001ff007424 */ /* 0x000fe200078e00ff */
[----:B------:R-:W-:Y:S02]  /*217e0*/  MOV R2, 0x21800 ;  /* 0x0002180000027802 */ /* 0x000fe40000000f00 */
        /* <DEDUP_REMOVED lines=28> */
[----:B------:R-:W-:-:S05]  /*219b0*/  BRA `(.L_x_1777) ;  /* 0xffff3d0000007947 */ /* 0x000fca000383ffff */
.L_x_1672:
[----:B-1--4-:R-:W-:Y:S01]  /*219c0*/  MOV R0, RZ ;  /* 0x000000ff00007202 */ /* 0x012fe20000000f00 */
[----:B------:R-:W-:Y:S01]  /*219d0*/  IMAD.MOV.U32 R43, RZ, RZ, R4 ;  /* 0x000000ffff2b7224 */ /* 0x000fe200078e0004 */
[----:B------:R-:W-:Y:S01]  /*219e0*/  MOV R2, 0x21a10 ;  /* 0x00021a1000027802 */ /* 0x000fe20000000f00 */
[----:B------:R-:W-:Y:S02]  /*219f0*/  IMAD.MOV.U32 R3, RZ, RZ, 0x1c1f ;  /* 0x00001c1fff037424 */ /* 0x000fe400078e00ff */
[----:B------:R-:W-:Y:S05]  /*21a00*/  CALL.REL.NOINC `($__internal_24_$__cuda_sm70_shflsync_idx_p) ;  /* 0x0000171000007944 */ /* 0x000fea0003c00000 */
[----:B------:R-:W-:-:S05]  /*21a10*/  BRA `(.L_x_1778) ;  /* 0xffff576000007947 */ /* 0x000fca000383ffff */
.L_x_1675:
[----:B------:R-:W-:Y:S01]  /*21a20*/  MOV R0, 0x1 ;  /* 0x0000000100007802 */ /* 0x000fe20000000f00 */
[----:B------:R-:W-:Y:S01]  /*21a30*/  IMAD.MOV.U32 R43, RZ, RZ, R4 ;  /* 0x000000ffff2b7224 */ /* 0x000fe200078e0004 */
[----:B--2---:R-:W-:Y:S01]  /*21a40*/  MOV R2, 0x21a70 ;  /* 0x00021a7000027802 */ /* 0x004fe20000000f00 */
[----:B------:R-:W-:Y:S02]  /*21a50*/  IMAD.MOV.U32 R3, RZ, RZ, 0x1c1f ;  /* 0x00001c1fff037424 */ /* 0x000fe400078e00ff */
[----:B------:R-:W-:Y:S05]  /*21a60*/  CALL.REL.NOINC `($__internal_24_$__cuda_sm70_shflsync_idx_p) ;  /* 0x000016b000007944 */ /* 0x000fea0003c00000 */
[----:B------:R-:W-:Y:S01]  /*21a70*/  MOV R3, 0x1c1f ;  /* 0x00001c1f00037802 */ /* 0x000fe20000000f00 */
[----:B------:R-:W-:Y:S01]  /*21a80*/  IMAD.MOV.U32 R4, RZ, RZ, R0 ;  /* 0x000000ffff047224 */ /* 0x000fe200078e0000 */
[----:B------:R-:W-:Y:S01]  /*21a90*/  MOV R0, 0x1 ;  /* 0x0000000100007802 */ /* 0x000fe20000000f00 */
[----:B------:R-:W-:Y:S01]  /*21aa0*/  IMAD.MOV.U32 R43, RZ, RZ, R6 ;  /* 0x000000ffff2b7224 */ /* 0x000fe200078e0006 */
[----:B------:R-:W-:Y:S02]  /*21ab0*/  MOV R2, 0x21ad0 ;  /* 0x00021ad000027802 */ /* 0x000fe40000000f00 */
[----:B------:R-:W-:Y:S05]  /*21ac0*/  CALL.REL.NOINC `($__internal_24_$__cuda_sm70_shflsync_idx_p) ;  /* 0x0000165000007944 */ /* 0x000fea0003c00000 */
[----:B------:R-:W-:-:S05]  /*21ad0*/  BRA `(.L_x_1779) ;  /* 0xffff582000007947 */ /* 0x000fca000383ffff */
.L_x_1678:
[----:B------:R-:W-:Y:S01]  /*21ae0*/  MOV R0, RZ ;  /* 0x000000ff00007202 */ /* 0x000fe20000000f00 */
[----:B------:R-:W-:Y:S01]  /*21af0*/  IMAD.MOV.U32 R43, RZ, RZ, R10 ;  /* 0x000000ffff2b7224 */ /* 0x000fe200078e000a */
[----:B------:R-:W-:Y:S01]  /*21b00*/  MOV R2, 0x21b30 ;  /* 0x00021b3000027802 */ /* 0x000fe20000000f00 */
[----:B------:R-:W-:Y:S02]  /*21b10*/  IMAD.MOV.U32 R3, RZ, RZ, 0x1c1f ;  /* 0x00001c1fff037424 */ /* 0x000fe400078e00ff */
[----:B------:R-:W-:Y:S05]  /*21b20*/  CALL.REL.NOINC `($__internal_24_$__cuda_sm70_shflsync_idx_p) ;  /* 0x000015f000007944 */ /* 0x000fea0003c00000 */
[----:B------:R-:W-:Y:S01]  /*21b30*/  MOV R4, R0 ;  /* 0x0000000000047202 */ /* 0x000fe20000000f00 */
[----:B------:R-:W-:-:S05]  /*21b40*/  BRA `(.L_x_1780) ;  /* 0xffff676000007947 */ /* 0x000fca000383ffff */
.L_x_1679:
[----:B------:R-:W-:Y:S01]  /*21b50*/  MOV R0, RZ ;  /* 0x000000ff00007202 */ /* 0x000fe20000000f00 */
[----:B------:R-:W-:Y:S01]  /*21b60*/  IMAD.MOV.U32 R43, RZ, RZ, R11 ;  /* 0x000000ffff2b7224 */ /* 0x000fe200078e000b */
[----:B------:R-:W-:Y:S01]  /*21b70*/  MOV R2, 0x21ba0 ;  /* 0x00021ba000027802 */ /* 0x000fe20000000f00 */
[----:B------:R-:W-:Y:S02]  /*21b80*/  IMAD.MOV.U32 R3, RZ, RZ, 0x1c1f ;  /* 0x00001c1fff037424 */ /* 0x000fe400078e00ff */
[----:B-12---:R-:W-:Y:S05]  /*21b90*/  CALL.REL.NOINC `($__internal_24_$__cuda_sm70_shflsync_idx_p) ;  /* 0x0000158000007944 */ /* 0x006fea0003c00000 */
[----:B------:R-:W-:-:S05]  /*21ba0*/  BRA `(.L_x_1781) ;  /* 0xffff672000007947 */ /* 0x000fca000383ffff */
.L_x_1680:
[----:B------:R-:W-:Y:S01]  /*21bb0*/  MOV R0, 0x1 ;  /* 0x0000000100007802 */ /* 0x000fe20000000f00 */
[----:B------:R-:W-:Y:S01]  /*21bc0*/  IMAD.MOV.U32 R43, RZ, RZ, R10 ;  /* 0x000000ffff2b7224 */ /* 0x000fe200078e000a */
[----:B----4-:R-:W-:Y:S01]  /*21bd0*/  MOV R2, 0x21c00 ;  /* 0x00021c0000027802 */ /* 0x010fe20000000f00 */
[----:B------:R-:W-:Y:S03]  /*21be0*/  IMAD.MOV.U32 R3, RZ, RZ, 0x1c1f ;  /* 0x00001c1fff037424 */ /* 0x000fe600078e00ff */
[----:B-1-3--:R-:W-:Y:S05]  /*21bf0*/  CALL.REL.NOINC `($__internal_24_$__cuda_sm70_shflsync_idx_p) ;  /* 0x0000152000007944 */ /* 0x00afea0003c00000 */
[----:B------:R-:W-:Y:S01]  /*21c00*/  MOV R3, 0x1c1f ;  /* 0x00001c1f00037802 */ /* 0x000fe20000000f00 */
[----:B------:R-:W-:Y:S01]  /*21c10*/  IMAD.MOV.U32 R4, RZ, RZ, R0 ;  /* 0x000000ffff047224 */ /* 0x000fe200078e0000 */
[----:B------:R-:W-:Y:S01]  /*21c20*/  MOV R0, 0x1 ;  /* 0x0000000100007802 */ /* 0x000fe20000000f00 */
[----:B------:R-:W-:Y:S01]  /*21c30*/  IMAD.MOV.U32 R43, RZ, RZ, R11 ;  /* 0x000000ffff2b7224 */ /* 0x000fe200078e000b */
[----:B------:R-:W-:Y:S02]  /*21c40*/  MOV R2, 0x21c60 ;  /* 0x00021c6000027802 */ /* 0x000fe40000000f00 */
[----:B------:R-:W-:Y:S05]  /*21c50*/  CALL.REL.NOINC `($__internal_24_$__cuda_sm70_shflsync_idx_p) ;  /* 0x000014c000007944 */ /* 0x000fea0003c00000 */
[----:B------:R-:W-:-:S05]  /*21c60*/  BRA `(.L_x_1782) ;  /* 0xffff676000007947 */ /* 0x000fca000383ffff */
.L_x_1681:
[----:B------:R-:W-:Y:S02]  /*21c70*/  MOV R0, 0x2 ;  /* 0x0000000200007802 */ /* 0x000fe40000000f00 */
[----:B------:R-:W-:Y:S02]  /*21c80*/  MOV R2, 0x21ca0 ;  /* 0x00021ca000027802 */ /* 0x000fe40000000f00 */
[----:B------:R-:W-:Y:S05]  /*21c90*/  CALL.REL.NOINC `($__internal_23_$__cuda_sm70_shflsync_bfly_p) ;  /* 0x0000142000007944 */ /* 0x000fea0003c00000 */
[----:B------:R-:W-:-:S05]  /*21ca0*/  BRA `(.L_x_1783) ;  /* 0xffff6b2000007947 */ /* 0x000fca000383ffff */
.L_x_1682:
[----:B------:R-:W-:Y:S02]  /*21cb0*/  MOV R0, 0x1 ;  /* 0x0000000100007802 */ /* 0x000fe40000000f00 */
        /* <DEDUP_REMOVED lines=30> */
.L_x_1684:
[----:B------:R-:W-:Y:S01]  /*21ea0*/  IMAD.MOV.U32 R4, RZ, RZ, R225 ;  /* 0x000000ffff047224 */ /* 0x000fe200078e00e1 */
[----:B------:R-:W-:-:S02]  /*21eb0*/  MOV R0, 0x2 ;  /* 0x0000000200007802 */ /* 0x000fc40000000f00 */
[----:B------:R-:W-:Y:S02]  /*21ec0*/  MOV R2, 0x21ee0 ;  /* 0x00021ee000027802 */ /* 0x000fe40000000f00 */
[----:B------:R-:W-:Y:S05]  /*21ed0*/  CALL.REL.NOINC `($__internal_23_$__cuda_sm70_shflsync_bfly_p) ;  /* 0x000011e000007944 */ /* 0x000fea0003c00000 */
[----:B------:R-:W-:Y:S05]  /*21ee0*/  BRA `(.L_x_1785) ;  /* 0xffff81a000007947 */ /* 0x000fea000383ffff */
.L_x_1685:
[----:B------:R-:W-:Y:S02]  /*21ef0*/  MOV R0, 0x1 ;  /* 0x0000000100007802 */ /* 0x000fe40000000f00 */
[----:B------:R-:W-:Y:S02]  /*21f00*/  MOV R2, 0x21f20 ;  /* 0x00021f2000027802 */ /* 0x000fe40000000f00 */
[----:B-1----:R-:W-:Y:S05]  /*21f10*/  CALL.REL.NOINC `($__internal_23_$__cuda_sm70_shflsync_bfly_p) ;  /* 0x000011a000007944 */ /* 0x002fea0003c00000 */
[----:B------:R-:W-:Y:S01]  /*21f20*/  FADD.FTZ R9, R4, R0 ;  /* 0x0000000004097221 */ /* 0x000fe20000010000 */
[----:B------:R-:W-:Y:S02]  /*21f30*/  MOV R4, R236 ;  /* 0x000000ec00047202 */ /* 0x000fe40000000f00 */
[----:B------:R-:W-:Y:S02]  /*21f40*/  MOV R0, 0x2 ;  /* 0x0000000200007802 */ /* 0x000fe40000000f00 */
[----:B------:R-:W-:Y:S02]  /*21f50*/  MOV R2, 0x21f70 ;  /* 0x00021f7000027802 */ /* 0x000fe40000000f00 */
[----:B------:R-:W-:Y:S05]  /*21f60*/  CALL.REL.NOINC `($__internal_23_$__cuda_sm70_shflsync_bfly_p) ;  /* 0x0000115000007944 */ /* 0x000fea0003c00000 */
[----:B------:R-:W-:Y:S01]  /*21f70*/  FADD.FTZ R8, R236, R0 ;  /* 0x00000000ec087221 */ /* 0x000fe20000010000 */
[----:B------:R-:W-:Y:S02]  /*21f80*/  MOV R0, 0x1 ;  /* 0x0000000100007802 */ /* 0x000fe40000000f00 */
[----:B------:R-:W-:-:S02]  /*21f90*/  MOV R2, 0x21fc0 ;  /* 0x00021fc000027802 */ /* 0x000fc40000000f00 */
[----:B------:R-:W-:Y:S02]  /*21fa0*/  MOV R4, R8 ;  /* 0x0000000800047202 */ /* 0x000fe40000000f00 */
[----:B------:R-:W-:Y:S05]  /*21fb0*/  CALL.REL.NOINC `($__internal_23_$__cuda_sm70_shflsync_bfly_p) ;  /* 0x0000110000007944 */ /* 0x000fea0003c00000 */
[----:B------:R-:W-:Y:S01]  /*21fc0*/  FADD.FTZ R8, R8, R0 ;  /* 0x0000000008087221 */ /* 0x000fe20000010000 */
[----:B------:R-:W-:Y:S02]  /*21fd0*/  MOV R4, R237 ;  /* 0x000000ed00047202 */ /* 0x000fe40000000f00 */
[----:B------:R-:W-:Y:S02]  /*21fe0*/  MOV R0, 0x2 ;  /* 0x0000000200007802 */ /* 0x000fe40000000f00 */
[----:B------:R-:W-:Y:S02]  /*21ff0*/  MOV R2, 0x22010 ;  /* 0x0002201000027802 */ /* 0x000fe40000000f00 */
[----:B------:R-:W-:Y:S05]  /*22000*/  CALL.REL.NOINC `($__internal_23_$__cuda_sm70_shflsync_bfly_p) ;  /* 0x000010b000007944 */ /* 0x000fea0003c00000 */
[----:B------:R-:W-:Y:S01]  /*22010*/  FADD.FTZ R6, R237, R0 ;  /* 0x00000000ed067221 */ /* 0x000fe20000010000 */
[----:B------:R-:W-:Y:S02]  /*22020*/  MOV R0, 0x1 ;  /* 0x0000000100007802 */ /* 0x000fe40000000f00 */
[----:B------:R-:W-:Y:S02]  /*22030*/  MOV R2, 0x22060 ;  /* 0x0002206000027802 */ /* 0x000fe40000000f00 */
[----:B------:R-:W-:-:S02]  /*22040*/  MOV R4, R6 ;  /* 0x0000000600047202 */ /* 0x000fc40000000f00 */
[----:B------:R-:W-:Y:S05]  /*22050*/  CALL.REL.NOINC `($__internal_23_$__cuda_sm70_shflsync_bfly_p) ;  /* 0x0000106000007944 */ /* 0x000fea0003c00000 */
[----:B------:R-:W-:Y:S01]  /*22060*/  FADD.FTZ R6, R6, R0 ;  /* 0x0000000006067221 */ /* 0x000fe20000010000 */
[----:B------:R-:W-:-:S02]  /*22070*/  MOV R4, R238 ;  /* 0x000000ee00047202 */ /* 0x000fc40000000f00 */
[----:B------:R-:W-:Y:S02]  /*22080*/  MOV R0, 0x2 ;  /* 0x0000000200007802 */ /* 0x000fe40000000f00 */
[----:B------:R-:W-:Y:S02]  /*22090*/  MOV R2, 0x220b0 ;  /* 0x000220b000027802 */ /* 0x000fe40000000f00 */
[----:B------:R-:W-:Y:S05]  /*220a0*/  CALL.REL.NOINC `($__internal_23_$__cuda_sm70_shflsync_bfly_p) ;  /* 0x0000101000007944 */ /* 0x000fea0003c00000 */
[----:B------:R-:W-:Y:S01]  /*220b0*/  FADD.FTZ R10, R238, R0 ;  /* 0x00000000ee0a7221 */ /* 0x000fe20000010000 */
[----:B------:R-:W-:Y:S02]  /*220c0*/  MOV R0, 0x1 ;  /* 0x0000000100007802 */ /* 0x000fe40000000f00 */
[----:B------:R-:W-:Y:S02]  /*220d0*/  MOV R2, 0x22100 ;  /* 0x0002210000027802 */ /* 0x000fe40000000f00 */
[----:B------:R-:W-:Y:S02]  /*220e0*/  MOV R4, R10 ;  /* 0x0000000a00047202 */ /* 0x000fe40000000f00 */
[----:B------:R-:W-:Y:S05]  /*220f0*/  CALL.REL.NOINC `($__internal_23_$__cuda_sm70_shflsync_bfly_p) ;  /* 0x00000fc000007944 */ /* 0x000fea0003c00000 */
[----:B------:R-:W-:Y:S01]  /*22100*/  MOV R12, R0 ;  /* 0x00000000000c7202 */ /* 0x000fe20000000f00 */
[----:B------:R-:W-:Y:S05]  /*22110*/  BRA `(.L_x_1786) ;  /* 0xffff806000007947 */ /* 0x000fea000383ffff */
.L_x_1692:
[----:B-1234-:R-:W-:Y:S01]  /*22120*/  IMAD.MOV.U32 R43, RZ, RZ, R12 ;  /* 0x000000ffff2b7224 */ /* 0x01efe200078e000c */
[----:B------:R-:W-:Y:S01]  /*22130*/  MOV R0, RZ ;  /* 0x000000ff00007202 */ /* 0x000fe20000000f00 */
[----:B------:R-:W-:Y:S01]  /*22140*/  IMAD.MOV.U32 R3, RZ, RZ, 0x1c1f ;  /* 0x00001c1fff037424 */ /* 0x000fe200078e00ff */
[----:B------:R-:W-:-:S02]  /*22150*/  MOV R2, 0x22170 ;  /* 0x0002217000027802 */ /* 0x000fc40000000f00 */
[----:B------:R-:W-:Y:S05]  /*22160*/  CALL.REL.NOINC `($__internal_24_$__cuda_sm70_shflsync_idx_p) ;  /* 0x00000fb000007944 */ /* 0x000fea0003c00000 */
[----:B------:R-:W-:Y:S01]  /*22170*/  MOV R5, R0 ;  /* 0x0000000000057202 */ /* 0x000fe20000000f00 */
[----:B------:R-:W-:Y:S05]  /*22180*/  BRA `(.L_x_1787) ;  /* 0xffff9a9000007947 */ /* 0x000fea000383ffff */
.L_x_1693:
[----:B------:R-:W-:Y:S01]  /*22190*/  IMAD.MOV.U32 R43, RZ, RZ, R13 ;  /* 0x000000ffff2b7224 */ /* 0x000fe200078e000d */
[----:B------:R-:W-:Y:S01]  /*221a0*/  MOV R0, RZ ;  /* 0x000000ff00007202 */ /* 0x000fe20000000f00 */
[----:B------:R-:W-:Y:S01]  /*221b0*/  IMAD.MOV.U32 R3, RZ, RZ, 0x1c1f ;  /* 0x00001c1fff037424 */ /* 0x000fe200078e00ff */
[----:B------:R-:W-:-:S02]  /*221c0*/  MOV R2, 0x221e0 ;  /* 0x000221e000027802 */ /* 0x000fc40000000f00 */
[----:B-12---:R-:W-:Y:S05]  /*221d0*/  CALL.REL.NOINC `($__internal_24_$__cuda_sm70_shflsync_idx_p) ;  /* 0x00000f4000007944 */ /* 0x006fea0003c00000 */
[----:B------:R-:W-:Y:S05]  /*221e0*/  BRA `(.L_x_1788) ;  /* 0xffff9a5000007947 */ /* 0x000fea000383ffff */
.L_x_1696:
[----:B------:R-:W-:Y:S01]  /*221f0*/  IMAD.MOV.U32 R43, RZ, RZ, R12 ;  /* 0x000000ffff2b7224 */ /* 0x000fe200078e000c */
[----:B----4-:R-:W-:Y:S01]  /*22200*/  MOV R0, 0x1 ;  /* 0x0000000100007802 */ /* 0x010fe20000000f00 */
[----:B--2---:R-:W-:Y:S01]  /*22210*/  IMAD.MOV.U32 R3, RZ, RZ, 0x1c1f ;  /* 0x00001c1fff037424 */ /* 0x004fe200078e00ff */
[----:B------:R-:W-:-:S02]  /*22220*/  MOV R2, 0x22240 ;  /* 0x0002224000027802 */ /* 0x000fc40000000f00 */
        /* <DEDUP_REMOVED lines=8> */
.L_x_1699:
[----:B------:R-:W-:Y:S01]  /*222b0*/  IMAD.MOV.U32 R43, RZ, RZ, R12 ;  /* 0x000000ffff2b7224 */ /* 0x000fe200078e000c */
[----:B----4-:R-:W-:Y:S01]  /*222c0*/  MOV R0, 0x2 ;  /* 0x0000000200007802 */ /* 0x010fe20000000f00 */
[----:B-1----:R-:W-:Y:S01]  /*222d0*/  IMAD.MOV.U32 R3, RZ, RZ, 0x1c1f ;  /* 0x00001c1fff037424 */ /* 0x002fe200078e00ff */
[----:B------:R-:W-:Y:S02]  /*222e0*/  MOV R2, 0x22300 ;  /* 0x0002230000027802 */ /* 0x000fe40000000f00 */
[----:B--23--:R-:W-:Y:S05]  /*222f0*/  CALL.REL.NOINC `($__internal_24_$__cuda_sm70_shflsync_idx_p) ;  /* 0x00000e2000007944 */ /* 0x00cfea0003c00000 */
[----:B------:R-:W-:Y:S01]  /*22300*/  MOV R5, R0 ;  /* 0x0000000000057202 */ /* 0x000fe20000000f00 */
[----:B------:R-:W-:Y:S05]  /*22310*/  BRA `(.L_x_1790) ;  /* 0xffff9c0000007947 */ /* 0x000fea000383ffff */
.L_x_1700:
[----:B------:R-:W-:Y:S01]  /*22320*/  IMAD.MOV.U32 R43, RZ, RZ, R13 ;  /* 0x000000ffff2b7224 */ /* 0x000fe200078e000d */
[----:B----4-:R-:W-:Y:S01]  /*22330*/  MOV R0, 0x2 ;  /* 0x0000000200007802 */ /* 0x010fe20000000f00 */
[----:B------:R-:W-:Y:S01]  /*22340*/  IMAD.MOV.U32 R3, RZ, RZ, 0x1c1f ;  /* 0x00001c1fff037424 */ /* 0x000fe200078e00ff */
[----:B------:R-:W-:Y:S02]  /*22350*/  MOV R2, 0x22370 ;  /* 0x0002237000027802 */ /* 0x000fe40000000f00 */
[----:B-123--:R-:W-:Y:S05]  /*22360*/  CALL.REL.NOINC `($__internal_24_$__cuda_sm70_shflsync_idx_p) ;  /* 0x00000db000007944 */ /* 0x00efea0003c00000 */
[----:B------:R-:W-:Y:S05]  /*22370*/  BRA `(.L_x_1791) ;  /* 0xffff9bc000007947 */ /* 0x000fea000383ffff */
.L_x_1703:
[----:B------:R-:W-:Y:S01]  /*22380*/  IMAD.MOV.U32 R43, RZ, RZ, R12 ;  /* 0x000000ffff2b7224 */ /* 0x000fe200078e000c */
[----:B-1----:R-:W-:Y:S01]  /*22390*/  MOV R0, 0x3 ;  /* 0x0000000300007802 */ /* 0x002fe20000000f00 */
[----:B------:R-:W-:Y:S01]  /*223a0*/  IMAD.MOV.U32 R3, RZ, RZ, 0x1c1f ;  /* 0x00001c1fff037424 */ /* 0x000fe200078e00ff */
[----:B------:R-:W-:-:S02]  /*223b0*/  MOV R2, 0x223d0 ;  /* 0x000223d000027802 */ /* 0x000fc40000000f00 */
[----:B--234-:R-:W-:Y:S05]  /*223c0*/  CALL.REL.NOINC `($__internal_24_$__cuda_sm70_shflsync_idx_p) ;  /* 0x00000d5000007944 */ /* 0x01cfea0003c00000 */
[----:B------:R-:W-:Y:S01]  /*223d0*/  IMAD.MOV.U32 R5, RZ, RZ, R0 ;  /* 0x000000ffff057224 */ /* 0x000fe200078e0000 */
[----:B------:R-:W-:Y:S01]  /*223e0*/  MOV R0, 0x3 ;  /* 0x0000000300007802 */ /* 0x000fe20000000f00 */
[----:B------:R-:W-:Y:S01]  /*223f0*/  IMAD.MOV.U32 R43, RZ, RZ, R13 ;  /* 0x000000ffff2b7224 */ /* 0x000fe200078e000d */
[----:B------:R-:W-:-:S02]  /*22400*/  MOV R3, 0x1c1f ;  /* 0x00001c1f00037802 */ /* 0x000fc40000000f00 */
[----:B------:R-:W-:Y:S02]  /*22410*/  MOV R2, 0x22430 ;  /* 0x0002243000027802 */ /* 0x000fe40000000f00 */
[----:B------:R-:W-:Y:S05]  /*22420*/  CALL.REL.NOINC `($__internal_24_$__cuda_sm70_shflsync_idx_p) ;  /* 0x00000cf000007944 */ /* 0x000fea0003c00000 */
[----:B------:R-:W-:Y:S05]  /*22430*/  BRA `(.L_x_1792) ;  /* 0xffff9c8000007947 */ /* 0x000fea000383ffff */
.L_x_1705:
[----:B------:R-:W-:Y:S01]  /*22440*/  IMAD.MOV.U32 R43, RZ, RZ, R6 ;  /* 0x000000ffff2b7224 */ /* 0x000fe200078e0006 */
[----:B------:R-:W-:Y:S01]  /*22450*/  MOV R0, RZ ;  /* 0x000000ff00007202 */ /* 0x000fe20000000f00 */
[----:B------:R-:W-:Y:S01]  /*22460*/  IMAD.MOV.U32 R3, RZ, RZ, 0x1c1f ;  /* 0x00001c1fff037424 */ /* 0x000fe200078e00ff */
[----:B------:R-:W-:Y:S02]  /*22470*/  MOV R2, 0x22490 ;  /* 0x0002249000027802 */ /* 0x000fe40000000f00 */
[----:B------:R-:W-:Y:S05]  /*22480*/  CALL.REL.NOINC `($__internal_24_$__cuda_sm70_shflsync_idx_p) ;  /* 0x00000c9000007944 */ /* 0x000fea0003c00000 */
[----:B------:R-:W-:Y:S01]  /*22490*/  MOV R4, R0 ;  /* 0x0000000000047202 */ /* 0x000fe20000000f00 */
[----:B------:R-:W-:Y:S05]  /*224a0*/  BRA `(.L_x_1793) ;  /* 0xffff9f8000007947 */ /* 0x000fea000383ffff */
.L_x_1706:
[----:B------:R-:W-:Y:S01]  /*224b0*/  IMAD.MOV.U32 R43, RZ, RZ, R5 ;  /* 0x000000ffff2b7224 */ /* 0x000fe200078e0005 */
[----:B------:R-:W-:Y:S01]  /*224c0*/  MOV R0, RZ ;  /* 0x000000ff00007202 */ /* 0x000fe20000000f00 */
[----:B------:R-:W-:Y:S01]  /*224d0*/  IMAD.MOV.U32 R3, RZ, RZ, 0x1c1f ;  /* 0x00001c1fff037424 */ /* 0x000fe200078e00ff */
[----:B------:R-:W-:Y:S02]  /*224e0*/  MOV R2, 0x22500 ;  /* 0x0002250000027802 */ /* 0x000fe40000000f00 */
[----:B-12---:R-:W-:Y:S05]  /*224f0*/  CALL.REL.NOINC `($__internal_24_$__cuda_sm70_shflsync_idx_p) ;  /* 0x00000c2000007944 */ /* 0x006fea0003c00000 */
[----:B------:R-:W-:Y:S05]  /*22500*/  BRA `(.L_x_1794) ;  /* 0xffff9f4000007947 */ /* 0x000fea000383ffff */
.L_x_1709:
        /* <DEDUP_REMOVED lines=12> */
.L_x_1712:
[----:B------:R-:W-:Y:S01]  /*225d0*/  IMAD.MOV.U32 R43, RZ, RZ, R6 ;  /* 0x000000ffff2b7224 */ /* 0x000fe200078e0006 */
[----:B----4-:R-:W-:Y:S01]  /*225e0*/  MOV R0, 0x2 ;  /* 0x0000000200007802 */ /* 0x010fe20000000f00 */
[----:B------:R-:W-:Y:S01]  /*225f0*/  IMAD.MOV.U32 R3, RZ, RZ, 0x1c1f ;  /* 0x00001c1fff037424 */ /* 0x000fe200078e00ff */
[----:B------:R-:W-:Y:S02]  /*22600*/  MOV R2, 0x22620 ;  /* 0x0002262000027802 */ /* 0x000fe40000000f00 */
[----:B-123--:R-:W-:Y:S05]  /*22610*/  CALL.REL.NOINC `($__internal_24_$__cuda_sm70_shflsync_idx_p) ;  /* 0x00000b0000007944 */ /* 0x00efea0003c00000 */
[----:B------:R-:W-:Y:S01]  /*22620*/  MOV R4, R0 ;  /* 0x0000000000047202 */ /* 0x000fe20000000f00 */
[----:B------:R-:W-:Y:S05]  /*22630*/  BRA `(.L_x_1796) ;  /* 0xffffa7c000007947 */ /* 0x000fea000383ffff */
.L_x_1713:
[----:B------:R-:W-:Y:S01]  /*22640*/  IMAD.MOV.U32 R43, RZ, RZ, R5 ;  /* 0x000000ffff2b7224 */ /* 0x000fe200078e0005 */
[----:B----4-:R-:W-:Y:S01]  /*22650*/  MOV R0, 0x2 ;  /* 0x0000000200007802 */ /* 0x010fe20000000f00 */
[----:B------:R-:W-:Y:S01]  /*22660*/  IMAD.MOV.U32 R3, RZ, RZ, 0x1c1f ;  /* 0x00001c1fff037424 */ /* 0x000fe200078e00ff */
[----:B------:R-:W-:Y:S02]  /*22670*/  MOV R2, 0x22690 ;  /* 0x0002269000027802 */ /* 0x000fe40000000f00 */
[----:B-123--:R-:W-:Y:S05]  /*22680*/  CALL.REL.NOINC `($__internal_24_$__cuda_sm70_shflsync_idx_p) ;  /* 0x00000a9000007944 */ /* 0x00efea0003c00000 */
[----:B------:R-:W-:Y:S05]  /*22690*/  BRA `(.L_x_1797) ;  /* 0xffffa78000007947 */ /* 0x000fea000383ffff */
.L_x_1716:
[----:B------:R-:W-:Y:S01]  /*226a0*/  IMAD.MOV.U32 R43, RZ, RZ, R6 ;  /* 0x000000ffff2b7224 */ /* 0x000fe200078e0006 */
[----:B-1----:R-:W-:Y:S01]  /*226b0*/  MOV R0, 0x3 ;  /* 0x0000000300007802 */ /* 0x002fe20000000f00 */
[----:B--2---:R-:W-:Y:S01]  /*226c0*/  IMAD.MOV.U32 R3, RZ, RZ, 0x1c1f ;  /* 0x00001c1fff037424 */ /* 0x004fe200078e00ff */
[----:B------:R-:W-:-:S02]  /*226d0*/  MOV R2, 0x226f0 ;  /* 0x000226f000027802 */ /* 0x000fc40000000f00 */
[----:B---34-:R-:W-:Y:S05]  /*226e0*/  CALL.REL.NOINC `($__internal_24_$__cuda_sm70_shflsync_idx_p) ;  /* 0x00000a3000007944 */ /* 0x018fea0003c00000 */
[----:B------:R-:W-:Y:S01]  /*226f0*/  IMAD.MOV.U32 R4, RZ, RZ, R0 ;  /* 0x000000ffff047224 */ /* 0x000fe200078e0000 */
[----:B------:R-:W-:Y:S01]  /*22700*/  MOV R0, 0x3 ;  /* 0x0000000300007802 */ /* 0x000fe20000000f00 */
[----:B------:R-:W-:Y:S01]  /*22710*/  IMAD.MOV.U32 R43, RZ, RZ, R5 ;  /* 0x000000ffff2b7224 */ /* 0x000fe200078e0005 */
[----:B------:R-:W-:-:S02]  /*22720*/  MOV R3, 0x1c1f ;  /* 0x00001c1f00037802 */ /* 0x000fc40000000f00 */
[----:B------:R-:W-:Y:S02]  /*22730*/  MOV R2, 0x22750 ;  /* 0x0002275000027802 */ /* 0x000fe40000000f00 */
[----:B------:R-:W-:Y:S05]  /*22740*/  CALL.REL.NOINC `($__internal_24_$__cuda_sm70_shflsync_idx_p) ;  /* 0x000009d000007944 */ /* 0x000fea0003c00000 */
[----:B------:R-:W-:Y:S05]  /*22750*/  BRA `(.L_x_1798) ;  /* 0xffffabb000007947 */ /* 0x000fea000383ffff */
.L_x_1720:
[----:B------:R-:W-:Y:S01]  /*22760*/  IMAD.MOV.U32 R43, RZ, RZ, R5 ;  /* 0x000000ffff2b7224 */ /* 0x000fe200078e0005 */
[----:B------:R-:W-:Y:S01]  /*22770*/  MOV R0, RZ ;  /* 0x000000ff00007202 */ /* 0x000fe20000000f00 */
[----:B------:R-:W-:Y:S01]  /*22780*/  IMAD.MOV.U32 R3, RZ, RZ, 0x1c1f ;  /* 0x00001c1fff037424 */ /* 0x000fe200078e00ff */
[----:B------:R-:W-:Y:S02]  /*22790*/  MOV R2, 0x227b0 ;  /* 0x000227b000027802 */ /* 0x000fe40000000f00 */
[----:B------:R-:W-:Y:S05]  /*227a0*/  CALL.REL.NOINC `($__internal_24_$__cuda_sm70_shflsync_idx_p) ;  /* 0x0000097000007944 */ /* 0x000fea0003c00000 */
[----:B------:R-:W-:Y:S01]  /*227b0*/  MOV R4, R0 ;  /* 0x0000000000047202 */ /* 0x000fe20000000f00 */
[----:B------:R-:W-:Y:S05]  /*227c0*/  BRA `(.L_x_1799) ;  /* 0xffffb7f000007947 */ /* 0x000fea000383ffff */
.L_x_1721:
[----:B------:R-:W-:Y:S01]  /*227d0*/  IMAD.MOV.U32 R43, RZ, RZ, R13 ;  /* 0x000000ffff2b7224 */ /* 0x000fe200078e000d */
[----:B------:R-:W-:Y:S01]  /*227e0*/  MOV R0, RZ ;  /* 0x000000ff00007202 */ /* 0x000fe20000000f00 */
[----:B------:R-:W-:Y:S01]  /*227f0*/  IMAD.MOV.U32 R3, RZ, RZ, 0x1c1f ;  /* 0x00001c1fff037424 */ /* 0x000fe200078e00ff */
[----:B------:R-:W-:Y:S02]  /*22800*/  MOV R2, 0x22820 ;  /* 0x0002282000027802 */ /* 0x000fe40000000f00 */
[----:B-12---:R-:W-:Y:S05]  /*22810*/  CALL.REL.NOINC `($__internal_24_$__cuda_sm70_shflsync_idx_p) ;  /* 0x0000090000007944 */ /* 0x006fea0003c00000 */
[----:B------:R-:W-:Y:S05]  /*22820*/  BRA `(.L_x_1800) ;  /* 0xffffb7b000007947 */ /* 0x000fea000383ffff */
.L_x_1724:
        /* <DEDUP_REMOVED lines=12> */
.L_x_1727:
[----:B------:R-:W-:Y:S01]  /*228f0*/  IMAD.MOV.U32 R43, RZ, RZ, R5 ;  /* 0x000000ffff2b7224 */ /* 0x000fe200078e0005 */
[----:B----4-:R-:W-:Y:S01]  /*22900*/  MOV R0, 0x2 ;  /* 0x0000000200007802 */ /* 0x010fe20000000f00 */
[----:B-1----:R-:W-:Y:S01]  /*22910*/  IMAD.MOV.U32 R3, RZ, RZ, 0x1c1f ;  /* 0x00001c1fff037424 */ /* 0x002fe200078e00ff */
[----:B------:R-:W-:Y:S02]  /*22920*/  MOV R2, 0x22940 ;  /* 0x0002294000027802 */ /* 0x000fe40000000f00 */
[----:B--23--:R-:W-:Y:S05]  /*22930*/  CALL.REL.NOINC `($__internal_24_$__cuda_sm70_shflsync_idx_p) ;  /* 0x000007e000007944 */ /* 0x00cfea0003c00000 */
[----:B------:R-:W-:Y:S01]  /*22940*/  MOV R4, R0 ;  /* 0x0000000000047202 */ /* 0x000fe20000000f00 */
[----:B------:R-:W-:Y:S05]  /*22950*/  BRA `(.L_x_1802) ;  /* 0xffffb97000007947 */ /* 0x000fea000383ffff */
.L_x_1728:
[----:B------:R-:W-:Y:S01]  /*22960*/  IMAD.MOV.U32 R43, RZ, RZ, R13 ;  /* 0x000000ffff2b7224 */ /* 0x000fe200078e000d */
[----:B----4-:R-:W-:Y:S01]  /*22970*/  MOV R0, 0x2 ;  /* 0x0000000200007802 */ /* 0x010fe20000000f00 */
[----:B------:R-:W-:Y:S01]  /*22980*/  IMAD.MOV.U32 R3, RZ, RZ, 0x1c1f ;  /* 0x00001c1fff037424 */ /* 0x000fe200078e00ff */
[----:B------:R-:W-:Y:S02]  /*22990*/  MOV R2, 0x229b0 ;  /* 0x000229b000027802 */ /* 0x000fe40000000f00 */
[----:B-123--:R-:W-:Y:S05]  /*229a0*/  CALL.REL.NOINC `($__internal_24_$__cuda_sm70_shflsync_idx_p) ;  /* 0x0000077000007944 */ /* 0x00efea0003c00000 */
[----:B------:R-:W-:Y:S05]  /*229b0*/  BRA `(.L_x_1803) ;  /* 0xffffb93000007947 */ /* 0x000fea000383ffff */
.L_x_1731:
        /* <DEDUP_REMOVED lines=12> */
.L_x_1733:
[----:B------:R-:W-:Y:S01]  /*22a80*/  IMAD.MOV.U32 R43, RZ, RZ, R42 ;  /* 0x000000ffff2b7224 */ /* 0x000fe200078e002a */
[----:B------:R-:W-:Y:S01]  /*22a90*/  MOV R0, RZ ;  /* 0x000000ff00007202 */ /* 0x000fe20000000f00 */
[----:B------:R-:W-:Y:S01]  /*22aa0*/  IMAD.MOV.U32 R3, RZ, RZ, 0x1f ;  /* 0x0000001fff037424 */ /* 0x000fe200078e00ff */
[----:B------:R-:W-:Y:S02]  /*22ab0*/  MOV R2, 0x22ad0 ;  /* 0x00022ad000027802 */ /* 0x000fe40000000f00 */
[----:B--234-:R-:W-:Y:S05]  /*22ac0*/  CALL.REL.NOINC `($__internal_24_$__cuda_sm70_shflsync_idx_p) ;  /* 0x0000065000007944 */ /* 0x01cfea0003c00000 */
[----:B------:R-:W-:Y:S01]  /*22ad0*/  MOV R10, R0 ;  /* 0x00000000000a7202 */ /* 0x000fe20000000f00 */
[----:B------:R-:W-:Y:S05]  /*22ae0*/  BRA `(.L_x_1805) ;  /* 0xffffbbb000007947 */ /* 0x000fea000383ffff */
.L_x_1734:
[----:B------:R-:W-:Y:S01]  /*22af0*/  IMAD.MOV.U32 R43, RZ, RZ, R42 ;  /* 0x000000ffff2b7224 */ /* 0x000fe200078e002a */
[----:B------:R-:W-:Y:S01]  /*22b00*/  MOV R0, 0x1 ;  /* 0x0000000100007802 */ /* 0x000fe20000000f00 */
[----:B------:R-:W-:Y:S01]  /*22b10*/  IMAD.MOV.U32 R3, RZ, RZ, 0x1f ;  /* 0x0000001fff037424 */ /* 0x000fe200078e00ff */
[----:B------:R-:W-:Y:S02]  /*22b20*/  MOV R2, 0x22b40 ;  /* 0x00022b4000027802 */ /* 0x000fe40000000f00 */
[----:B-1234-:R-:W-:Y:S05]  /*22b30*/  CALL.REL.NOINC `($__internal_24_$__cuda_sm70_shflsync_idx_p) ;  /* 0x000005e000007944 */ /* 0x01efea0003c00000 */
[----:B------:R-:W-:Y:S01]  /*22b40*/  MOV R9, R0 ;  /* 0x0000000000097202 */ /* 0x000fe20000000f00 */
[----:B------:R-:W-:Y:S05]  /*22b50*/  BRA `(.L_x_1806) ;  /* 0xffffbb6000007947 */ /* 0x000fea000383ffff */
.L_x_1735:
[----:B------:R-:W-:Y:S02]  /*22b60*/  MOV R3, 0x1 ;  /* 0x0000000100037802 */ /* 0x000fe40000000f00 */
[----:B------:R-:W-:-:S02]  /*22b70*/  MOV R2, 0x22b90 ;  /* 0x00022b9000027802 */ /* 0x000fc40000000f00 */
[----:B-1----:R-:W-:Y:S05]  /*22b80*/  CALL.REL.NOINC `($__internal_25_$__cuda_sm70_shflsync_up_p) ;  /* 0x000005e000007944 */ /* 0x002fea0003c00000 */
[----:B------:R-:W-:Y:S05]  /*22b90*/  BRA `(.L_x_1807) ;  /* 0xffffbc5000007947 */ /* 0x000fea000383ffff */
.L_x_1736:
[----:B------:R-:W-:Y:S02]  /*22ba0*/  MOV R3, 0x2 ;  /* 0x0000000200037802 */ /* 0x000fe40000000f00 */
[----:B------:R-:W-:-:S02]  /*22bb0*/  MOV R2, 0x22bd0 ;  /* 0x00022bd000027802 */ /* 0x000fc40000000f00 */
[----:B-1----:R-:W-:Y:S05]  /*22bc0*/  CALL.REL.NOINC `($__internal_25_$__cuda_sm70_shflsync_up_p) ;  /* 0x000005a000007944 */ /* 0x002fea0003c00000 */
        /* <DEDUP_REMOVED lines=23> */
.L_x_1740:
[----:B------:R-:W-:Y:S02]  /*22d40*/  MOV R3, 0x1 ;  /* 0x0000000100037802 */ /* 0x000fe40000000f00 */
[----:B------:R-:W-:-:S02]  /*22d50*/  MOV R2, 0x22d70 ;  /* 0x00022d7000027802 */ /* 0x000fc40000000f00 */
[----:B-1----:R-:W-:Y:S05]  /*22d60*/  CALL.REL.NOINC `($__internal_25_$__cuda_sm70_shflsync_up_p) ;  /* 0x0000040000007944 */ /* 0x002fea0003c00000 */
[----:B------:R-:W-:Y:S01]  /*22d70*/  MOV R2, R4 ;  /* 0x0000000400027202 */ /* 0x000fe20000000f00 */
[----:B------:R-:W-:Y:S05]  /*22d80*/  BRA `(.L_x_1809) ;  /* 0xffffbcd000007947 */ /* 0x000fea000383ffff */
.L_x_1741:
        /* <DEDUP_REMOVED lines=26> */
.L_x_1743:
[----:B------:R-:W-:Y:S02]  /*22f30*/  SEL R0, RZ, 0x1, P0 ;  /* 0x00000001ff007807 */ /* 0x000fe40000000000 */
[----:B------:R-:W-:-:S02]  /*22f40*/  MOV R2, 0x22f60 ;  /* 0x00022f6000027802 */ /* 0x000fc40000000f00 */
[----:B-12---:R-:W-:Y:S05]  /*22f50*/  CALL.REL.NOINC `($__internal_26_$__cuda_sm70_votesync_ballot) ;  /* 0x0000027000007944 */ /* 0x006fea0003c00000 */
[----:B------:R-:W-:Y:S01]  /*22f60*/  MOV R12, R0 ;  /* 0x00000000000c7202 */ /* 0x000fe20000000f00 */
[----:B------:R-:W-:Y:S05]  /*22f70*/  BRA `(.L_x_1811) ;  /* 0xffffbc7000007947 */ /* 0x000fea000383ffff */
.L_x_1744:
[----:B------:R-:W-:Y:S01]  /*22f80*/  IMAD.MOV.U32 R43, RZ, RZ, R6 ;  /* 0x000000ffff2b7224 */ /* 0x000fe200078e0006 */
[----:B---3--:R-:W-:Y:S01]  /*22f90*/  MOV R0, R9 ;  /* 0x0000000900007202 */ /* 0x008fe20000000f00 */
[----:B------:R-:W-:Y:S01]  /*22fa0*/  IMAD.MOV.U32 R3, RZ, RZ, 0x1f ;  /* 0x0000001fff037424 */ /* 0x000fe200078e00ff */
[----:B------:R-:W-:-:S02]  /*22fb0*/  MOV R2, 0x22fd0 ;  /* 0x00022fd000027802 */ /* 0x000fc40000000f00 */
[----:B-12---:R-:W-:Y:S05]  /*22fc0*/  CALL.REL.NOINC `($__internal_24_$__cuda_sm70_shflsync_idx_p) ;  /* 0x0000015000007944 */ /* 0x006fea0003c00000 */
[----:B------:R-:W-:Y:S01]  /*22fd0*/  IMAD.MOV.U32 R6, RZ, RZ, R0 ;  /* 0x000000ffff067224 */ /* 0x000fe200078e0000 */
[----:B------:R-:W-:Y:S01]  /*22fe0*/  MOV R0, R9 ;  /* 0x0000000900007202 */ /* 0x000fe20000000f00 */
[----:B------:R-:W-:Y:S01]  /*22ff0*/  IMAD.MOV.U32 R43, RZ, RZ, R8 ;  /* 0x000000ffff2b7224 */ /* 0x000fe200078e0008 */
[----:B------:R-:W-:-:S02]  /*23000*/  MOV R3, 0x1f ;  /* 0x0000001f00037802 */ /* 0x000fc40000000f00 */
[----:B------:R-:W-:Y:S02]  /*23010*/  MOV R2, 0x23030 ;  /* 0x0002303000027802 */ /* 0x000fe40000000f00 */
[----:B------:R-:W-:Y:S05]  /*23020*/  CALL.REL.NOINC `($__internal_24_$__cuda_sm70_shflsync_idx_p) ;  /* 0x000000f000007944 */ /* 0x000fea0003c00000 */
[----:B------:R-:W-:Y:S01]  /*23030*/  MOV R5, R0 ;  /* 0x0000000000057202 */ /* 0x000fe20000000f00 */
[----:B------:R-:W-:Y:S05]  /*23040*/  BRA `(.L_x_1812) ;  /* 0xffffbc1000007947 */ /* 0x000fea000383ffff */
.L_x_1747:
[----:B------:R-:W-:Y:S01]  /*23050*/  IMAD.MOV.U32 R43, RZ, RZ, R4 ;  /* 0x000000ffff2b7224 */ /* 0x000fe200078e0004 */
[----:B---3--:R-:W-:Y:S01]  /*23060*/  MOV R0, R9 ;  /* 0x0000000900007202 */ /* 0x008fe20000000f00 */
[----:B------:R-:W-:Y:S01]  /*23070*/  IMAD.MOV.U32 R3, RZ, RZ, 0x1f ;  /* 0x0000001fff037424 */ /* 0x000fe200078e00ff */
[----:B------:R-:W-:Y:S02]  /*23080*/  MOV R2, 0x230a0 ;  /* 0x000230a000027802 */ /* 0x000fe40000000f00 */
[----:B-12---:R-:W-:Y:S05]  /*23090*/  CALL.REL.NOINC `($__internal_24_$__cuda_sm70_shflsync_idx_p) ;  /* 0x0000008000007944 */ /* 0x006fea0003c00000 */
[----:B------:R-:W-:Y:S01]  /*230a0*/  MOV R13, R0 ;  /* 0x00000000000d7202 */ /* 0x000fe20000000f00 */
[----:B------:R-:W-:Y:S05]  /*230b0*/  BRA `(.L_x_1746) ;  /* 0xffffbc0000007947 */ /* 0x000fea000383ffff */
        .weak           $__internal_23_$__cuda_sm70_shflsync_bfly_p
        .type           $__internal_23_$__cuda_sm70_shflsync_bfly_p,@function
        .size           $__internal_23_$__cuda_sm70_shflsync_bfly_p,($__internal_24_$__cuda_sm70_shflsync_idx_p - $__internal_23_$__cuda_sm70_shflsync_bfly_p)
$__internal_23_$__cuda_sm70_shflsync_bfly_p:
[----:B------:R-:W-:Y:S02]  /*230c0*/  MOV R176, 0xffffffff ;  /* 0xffffffff00b07802 */ /* 0x000fe40000000f00 */
[----:B------:R-:W-:Y:S02]  /*230d0*/  MOV R3, 0x1f ;  /* 0x0000001f00037802 */ /* 0x000fe40000000f00 */
[----:B------:R-:W-:Y:S04]  /*230e0*/  WARPSYNC R176 ;  /* 0x000000b000007348 */ /* 0x000fe80003800000 */
[----:B------:R1:W2:Y:S02]  /*230f0*/  SHFL.BFLY PT, R0, R4, R0, R3 ;  /* 0x0c00000004007389 */ /* 0x0002a400000e0003 */
[----:B-1----:R-:W-:-:S04]  /*23100*/  MOV R3, 0x0 ;  /* 0x0000000000037802 */ /* 0x002fc80000000f00 */
[----:B--2---:R-:W-:Y:S05]  /*23110*/  RET.REL.NODEC R2 `(_ZN7cutlass13device_kernelIN5flash19enable_sm80_to_sm89INS1_16FlashAttnFwdSm80INS1_25CollectiveMainloopFwdSm80ILi4ELi1ELb0EN4cute5tupleIJNS5_1CILi128EEENS7_ILi48EEENS7_ILi96EEEEEELi96ENS_6half_tEfNS_4arch4Sm80ELb1ELb0ELb1ELb1ELb1ELb1ELb1ELb1EEENS1_21CollectiveEpilogueFwdINS6_IJS8_SA_S9_EEENS6_IJNS7_ILi1EEESI_SI_EEESC_SE_Li128ELb1ELb1ELb1ELb0EEENS1_36VarlenDynamicPersistentTileSchedulerILi128ELi48ELi128ELi128ELb1ELb1ELb0ELb1ELb1ELb1EEEEEEEEEvNT_6ParamsE) ;  /* 0xfffdcee002007950 */ /* 0x004fea0003c3ffff */
        .weak           $__internal_24_$__cuda_sm70_shflsync_idx_p
        .type           $__internal_24_$__cuda_sm70_shflsync_idx_p,@function
        .size           $__internal_24_$__cuda_sm70_shflsync_idx_p,($__internal_25_$__cuda_sm70_shflsync_up_p - $__internal_24_$__cuda_sm70_shflsync_idx_p)
$__internal_24_$__cuda_sm70_shflsync_idx_p:
[----:B------:R-:W-:-:S04]  /*23120*/  MOV R222, 0xffffffff ;  /* 0xffffffff00de7802 */ /* 0x000fc80000000f00 */
[----:B------:R-:W-:Y:S04]  /*23130*/  WARPSYNC R222 ;  /* 0x000000de00007348 */ /* 0x000fe80003800000 */
[----:B------:R1:W2:Y:S02]  /*23140*/  SHFL.IDX PT, R0, R43, R0, R3 ;  /* 0x000000002b007389 */ /* 0x0002a400000e0003 */
[----:B-1----:R-:W-:-:S04]  /*23150*/  MOV R3, 0x0 ;  /* 0x0000000000037802 */ /* 0x002fc80000000f00 */
[----:B--2---:R-:W-:Y:S05]  /*23160*/  RET.REL.NODEC R2 `(_ZN7cutlass13device_kernelIN5flash19enable_sm80_to_sm89INS1_16FlashAttnFwdSm80INS1_25CollectiveMainloopFwdSm80ILi4ELi1ELb0EN4cute5tupleIJNS5_1CILi128EEENS7_ILi48EEENS7_ILi96EEEEEELi96ENS_6half_tEfNS_4arch4Sm80ELb1ELb0ELb1ELb1ELb1ELb1ELb1ELb1EEENS1_21CollectiveEpilogueFwdINS6_IJS8_SA_S9_EEENS6_IJNS7_ILi1EEESI_SI_EEESC_SE_Li128ELb1ELb1ELb1ELb0EEENS1_36VarlenDynamicPersistentTileSchedulerILi128ELi48ELi128ELi128ELb1ELb1ELb0ELb1ELb1ELb1EEEEEEEEEvNT_6ParamsE) ;  /* 0xfffdce9002007950 */ /* 0x004fea0003c3ffff */
        .weak           $__internal_25_$__cuda_sm70_shflsync_up_p
        .type           $__internal_25_$__cuda_sm70_shflsync_up_p,@function
        .size           $__internal_25_$__cuda_sm70_shflsync_up_p,($__internal_26_$__cuda_sm70_votesync_ballot - $__internal_25_$__cuda_sm70_shflsync_up_p)
$__internal_25_$__cuda_sm70_shflsync_up_p:
[----:B------:R-:W-:Y:S02]  /*23170*/  MOV R4, RZ ;  /* 0x000000ff00047202 */ /* 0x000fe40000000f00 */
[----:B------:R-:W-:-:S04]  /*23180*/  MOV R11, 0xffffffff ;  /* 0xffffffff000b7802 */ /* 0x000fc80000000f00 */
[----:B------:R-:W-:Y:S04]  /*23190*/  WARPSYNC R11 ;  /* 0x0000000b00007348 */ /* 0x000fe80003800000 */
[----:B------:R1:W2:Y:S02]  /*231a0*/  SHFL.UP PT, R4, R0, R3, R4 ;  /* 0x0400000300047389 */ /* 0x0002a400000e0004 */
[----:B-1----:R-:W-:-:S04]  /*231b0*/  MOV R3, 0x0 ;  /* 0x0000000000037802 */ /* 0x002fc80000000f00 */
[----:B--2---:R-:W-:Y:S05]  /*231c0*/  RET.REL.NODEC R2 `(_ZN7cutlass13device_kernelIN5flash19enable_sm80_to_sm89INS1_16FlashAttnFwdSm80INS1_25CollectiveMainloopFwdSm80ILi4ELi1ELb0EN4cute5tupleIJNS5_1CILi128EEENS7_ILi48EEENS7_ILi96EEEEEELi96ENS_6half_tEfNS_4arch4Sm80ELb1ELb0ELb1ELb1ELb1ELb1ELb1ELb1EEENS1_21CollectiveEpilogueFwdINS6_IJS8_SA_S9_EEENS6_IJNS7_ILi1EEESI_SI_EEESC_SE_Li128ELb1ELb1ELb1ELb0EEENS1_36VarlenDynamicPersistentTileSchedulerILi128ELi48ELi128ELi128ELb1ELb1ELb0ELb1ELb1ELb1EEEEEEEEEvNT_6ParamsE) ;  /* 0xfffdce3002007950 */ /* 0x004fea0003c3ffff */
        .weak           $__internal_26_$__cuda_sm70_votesync_ballot
        .type           $__internal_26_$__cuda_sm70_votesync_ballot,@function
        .size           $__internal_26_$__cuda_sm70_votesync_ballot,(.L_x_3659 - $__internal_26_$__cuda_sm70_votesync_ballot)
$__internal_26_$__cuda_sm70_votesync_ballot:
[----:B------:R-:W-:Y:S01]  /*231d0*/  ISETP.NE.U32.AND P0, PT, R0, 0x1, PT ;  /* 0x000000010000780c */ /* 0x000fe20003f05070 */
[----:B------:R-:W-:-:S04]  /*231e0*/  IMAD.MOV.U32 R3, RZ, RZ, -0x1 ;  /* 0xffffffffff037424 */ /* 0x000fc800078e00ff */
[----:B------:R-:W-:Y:S08]  /*231f0*/  WARPSYNC R3 ;  /* 0x0000000300007348 */ /* 0x000ff00003800000 */
[----:B------:R-:W-:-:S04]  /*23200*/  VOTE.ANY R0, PT, !P0 ;  /* 0x0000000000007806 */ /* 0x000fc800040e0100 */
[----:B------:R-:W-:Y:S01]  /*23210*/  LOP3.LUT R0, R0, R3, RZ, 0xc0, !PT ;  /* 0x0000000300007212 */ /* 0x000fe200078ec0ff */
[----:B------:R-:W-:-:S04]  /*23220*/  IMAD.MOV.U32 R3, RZ, RZ, 0x0 ;  /* 0x00000000ff037424 */ /* 0x000fc800078e00ff */
[----:B------:R-:W-:Y:S05]  /*23230*/  RET.REL.NODEC R2 `(_ZN7cutlass13device_kernelIN5flash19enable_sm80_to_sm89INS1_16FlashAttnFwdSm80INS1_25CollectiveMainloopFwdSm80ILi4ELi1ELb0EN4cute5tupleIJNS5_1CILi128EEENS7_ILi48EEENS7_ILi96EEEEEELi96ENS_6half_tEfNS_4arch4Sm80ELb1ELb0ELb1ELb1ELb1ELb1ELb1ELb1EEENS1_21CollectiveEpilogueFwdINS6_IJS8_SA_S9_EEENS6_IJNS7_ILi1EEESI_SI_EEESC_SE_Li128ELb1ELb1ELb1ELb0EEENS1_36VarlenDynamicPersistentTileSchedulerILi128ELi48ELi128ELi128ELb1ELb1ELb0ELb1ELb1ELb1EEEEEEEEEvNT_6ParamsE) ;  /* 0xfffdcdc002007950 */ /* 0x000fea0003c3ffff */
.L_x_1813:
        /* <DEDUP_REMOVED lines=12> */
.L_x_3659:


//--------------------- .text._ZN7cutlass13device_kernelIN5flash19enable_sm80_to_sm89INS1_16FlashAttnFwdSm80INS1_25CollectiveMainloopFwdSm80ILi4ELi1ELb0EN4cute5tupleIJNS5_1CILi128EEENS7_ILi64EEENS7_ILi96EEEEEELi96ENS_6half_tEfNS_4arch4Sm80ELb0ELb0ELb0ELb0ELb1ELb0ELb1ELb1EEENS1_21CollectiveEpilogueFwdINS6_IJS8_SA_S9_EEENS6_IJNS7_ILi1EEESI_SI_EEESC_SE_Li128ELb0ELb1ELb1ELb0EEENS1_19SingleTileSchedulerILb0ELb1ELb1ELi128EEEEEEEEEvNT_6ParamsE --------------------------
	.section	.text._ZN7cutlass13device_kernelIN5flash19enable_sm80_to_sm89INS1_16FlashAttnFwdSm80INS1_25CollectiveMainloopFwdSm80ILi4ELi1ELb0EN4cute5tupleIJNS5_1CILi128EEENS7_ILi64EEENS7_ILi96EEEEEELi96ENS_6half_tEfNS_4arch4Sm80ELb0ELb0ELb0ELb0ELb1ELb0ELb1ELb1EEENS1_21CollectiveEpilogueFwdINS6_IJS8_SA_S9_EEENS6_IJNS7_ILi1EEESI_SI_EEESC_SE_Li128ELb0ELb1ELb1ELb0EEENS1_19SingleTileSchedulerILb0ELb1ELb1ELi128EEEEEEEEEvNT_6ParamsE,"ax",@progbits
	.sectioninfo	@"SHI_REGISTERS=255"
	.align	128
.text._ZN7cutlass13device_kernelIN5flash19enable_sm80_to_sm89INS1_16FlashAttnFwdSm80INS1_25CollectiveMainloopFwdSm80ILi4ELi1ELb0EN4cute5tupleIJNS5_1CILi128EEENS7_ILi64EEENS7_ILi96EEEEEELi96ENS_6half_tEfNS_4arch4Sm80ELb0ELb0ELb0ELb0ELb1ELb0ELb1ELb1EEENS1_21CollectiveEpilogueFwdINS6_IJS8_SA_S9_EEENS6_IJNS7_ILi1EEESI_SI_EEESC_SE_Li128ELb0ELb1ELb1ELb0EEENS1_19SingleTileSchedulerILb0ELb1ELb1ELi128EEEEEEEEEvNT_6ParamsE:
        .type           _ZN7cutlass13device_kernelIN5flash19enable_sm80_to_sm89INS1_16FlashAttnFwdSm80INS1_25CollectiveMainloopFwdSm80ILi4ELi1ELb0EN4cute5tupleIJNS5_1CILi128EEENS7_ILi64EEENS7_ILi96EEEEEELi96ENS_6half_tEfNS_4arch4Sm80ELb0ELb0ELb0ELb0ELb1ELb0ELb1ELb1EEENS1_21CollectiveEpilogueFwdINS6_IJS8_SA_S9_EEENS6_IJNS7_ILi1EEESI_SI_EEESC_SE_Li128ELb0ELb1ELb1ELb0EEENS1_19SingleTileSchedulerILb0ELb1ELb1ELi128EEEEEEEEEvNT_6ParamsE,@function
        .size           _ZN7cutlass13device_kernelIN5flash19enable_sm80_to_sm89INS1_16FlashAttnFwdSm80INS1_25CollectiveMainloopFwdSm80ILi4ELi1ELb0EN4cute5tupleIJNS5_1CILi128EEENS7_ILi64EEENS7_ILi96EEEEEELi96ENS_6half_tEfNS_4arch4Sm80ELb0ELb0ELb0ELb0ELb1ELb0ELb1ELb1EEENS1_21CollectiveEpilogueFwdINS6_IJS8_SA_S9_EEENS6_IJNS7_ILi1EEESI_SI_EEESC_SE_Li128ELb0ELb1ELb1ELb0EEENS1_19SingleTileSchedulerILb0ELb1ELb1ELi128EEEEEEEEEvNT_6ParamsE,(.L_x_3664 - _ZN7cutlass13device_kernelIN5flash19enable_sm80_to_sm89INS1_16FlashAttnFwdSm80INS1_25CollectiveMainloopFwdSm80ILi4ELi1ELb0EN4cute5tupleIJNS5_1CILi128EEENS7_ILi64EEENS7_ILi96EEEEEELi96ENS_6half_tEfNS_4arch4Sm80ELb0ELb0ELb0ELb0ELb1ELb0ELb1ELb1EEENS1_21CollectiveEpilogueFwdINS6_IJS8_SA_S9_EEENS6_IJNS7_ILi1EEESI_SI_EEESC_SE_Li128ELb0ELb1ELb1ELb0EEENS1_19SingleTileSchedulerILb0ELb1ELb1ELi128EEEEEEEEEvNT_6ParamsE)
        .other          _ZN7cutlass13device_kernelIN5flash19enable_sm80_to_sm89INS1_16FlashAttnFwdSm80INS1_25CollectiveMainloopFwdSm80ILi4ELi1ELb0EN4cute5tupleIJNS5_1CILi128EEENS7_ILi64EEENS7_ILi96EEEEEELi96ENS_6half_tEfNS_4arch4Sm80ELb0ELb0ELb0ELb0ELb1ELb0ELb1ELb1EEENS1_21CollectiveEpilogueFwdINS6_IJS8_SA_S9_EEENS6_IJNS7_ILi1EEESI_SI_EEESC_SE_Li128ELb0ELb1ELb1ELb0EEENS1_19SingleTileSchedulerILb0ELb1ELb1ELi128EEEEEEEEEvNT_6ParamsE,@"STO_CUDA_ENTRY STV_DEFAULT"
_ZN7cutlass13device_kernelIN5flash19enable_sm80_to_sm89INS1_16FlashAttnFwdSm80INS1_25CollectiveMainloopFwdSm80ILi4ELi1ELb0EN4cute5tupleIJNS5_1CILi128EEENS7_ILi64EEENS7_ILi96EEEEEELi96ENS_6half_tEfNS_4arch4Sm80ELb0ELb0ELb0ELb0ELb1ELb0ELb1ELb1EEENS1_21CollectiveEpilogueFwdINS6_IJS8_SA_S9_EEENS6_IJNS7_ILi1EEESI_SI_EEESC_SE_Li128ELb0ELb1ELb1ELb0EEENS1_19SingleTileSchedulerILb0ELb1ELb1ELi128EEEEEEEEEvNT_6ParamsE:
        /* <DEDUP_REMOVED lines=9> */
[----:B--23--:R-:W-:Y:S01]  /*0090*/  IMAD.MOV.U32 R0, RZ, RZ, c[0x0][0x550] ;  /* 0x00015400ff007624 */ /* 0x00cfe200078e00ff */
[----:B------:R-:W-:-:S04]  /*00a0*/  MOV R251, R2 ;  /* 0x0000000200fb7202 */ /* 0x000fc80000000f00 */
[----:B------:R-:W-:-:S13]  /*00b0*/  ISETP.NE.AND P0, PT, R0, 0x1, PT ;  /* 0x000000010000780c */ /* 0x000fda0003f05270 */
[----:B------:R-:W-:Y:S05]  /*00c0*/  @!P0 BRA `(.L_x_1815) ;  /* 0x0000008000008947 */ /* 0x000fea0003800000 */
[----:B------:R-:W-:-:S05]  /*00d0*/  IMAD.HI.U32 R0, R2, c[0x0][0x554], RZ ;  /* 0x0001550002007a27 */ /* 0x000fca00078e00ff */
[----:B------:R-:W-:Y:S01]  /*00e0*/  SHF.R.U32.HI R251, RZ, c[0x0][0x558], R0 ;  /* 0x00015600fffb7a19 */ /* 0x000fe20000011600 */
[----:B------:R-:W-:Y:S05]  /*00f0*/  BRA `(.L_x_1815) ;  /* 0x0000005000007947 */ /* 0x000fea0003800000 */
.L_x_1814:
[----:B--23--:R-:W-:Y:S01]  /*0100*/  IMAD.MOV.U32 R0, RZ, RZ, c[0x0][0x550] ;  /* 0x00015400ff007624 */ /* 0x00cfe200078e00ff */
[----:B------:R-:W-:-:S04]  /*0110*/  MOV R251, R2 ;  /* 0x0000000200fb7202 */ /* 0x000fc80000000f00 */
[----:B------:R-:W-:-:S13]  /*0120*/  ISETP.NE.AND P0, PT, R0, 0x1, PT ;  /* 0x000000010000780c */ /* 0x000fda0003f05270 */
[----:B------:R-:W-:-:S05]  /*0130*/  @P0 IMAD.HI.U32 R0, R2, c[0x0][0x554], RZ ;  /* 0x0001550002000a27 */ /* 0x000fca00078e00ff */
[----:B------:R-:W-:Y:S02]  /*0140*/  @P0 SHF.R.U32.HI R251, RZ, c[0x0][0x558], R0 ;  /* 0x00015600fffb0a19 */ /* 0x000fe40000011600 */
.L_x_1815:
[----:B------:R-:W-:Y:S02]  /*0150*/  ISETP.GE.AND P0, PT, R25, RZ, PT ;  /* 0x000000ff1900720c */ /* 0x000fe40003f06270 */
[----:B------:R-:W-:-:S05]  /*0160*/  IADD3 R0, -R251, RZ, RZ ;  /* 0x000000fffb007210 */ /* 0x000fca0007ffe1ff */
[----:B------:R-:W-:-:S06]  /*0170*/  IMAD R11, R0, c[0x0][0x550], R2 ;  /* 0x00015400000b7a24 */ /* 0x000fcc00078e0202 */
[----:B------:R-:W-:Y:S05]  /*0180*/  @!P0 EXIT ;  /* 0x000000000000894d */ /* 0x000fea0003800000 */
[----:B------:R-:W-:Y:S01]  /*0190*/  ISETP.NE.U32.AND P0, PT, RZ, c[0x0][0x370], PT ;  /* 0x0000dc00ff007a0c */ /* 0x000fe20003f05070 */
[----:B------:R-:W-:Y:S01]  /*01a0*/  IMAD.MOV.U32 R252, RZ, RZ, RZ ;  /* 0x000000fffffc7224 */ /* 0x000fe200078e00ff */
[----:B------:R-:W-:Y:S02]  /*01b0*/  ULDC.64 UR6, c[0x0][0x118] ;  /* 0x0000460000067ab9 */ /* 0x000fe40000000a00 */
[----:B------:R-:W-:Y:S01]  /*01c0*/  ISETP.NE.AND.EX P0, PT, RZ, c[0x0][0x374], PT, P0 ;  /* 0x0000dd00ff007a0c */ /* 0x000fe20003f05300 */
[----:B------:R-:W-:-:S04]  /*01d0*/  IMAD.MOV.U32 R0, RZ, RZ, c[0x0][0x2ac] ;  /* 0x0000ab00ff007624 */ /* 0x000fc800078e00ff */
[----:B------:R-:W-:-:S08]  /*01e0*/  IMAD R138, R0, c[0x0][0x1d0], RZ ;  /* 0x00007400008a7a24 */ /* 0x000fd000078e02ff */
[----:B------:R-:W-:-:S04]  /*01f0*/  @P0 IMAD.MOV.U32 R2, RZ, RZ, 0x4 ;  /* 0x00000004ff020424 */ /* 0x000fc800078e00ff */
[----:B------:R-:W-:-:S05]  /*0200*/  @P0 IMAD.WIDE R2, R25, R2, c[0x0][0x370] ;  /* 0x0000dc0019020625 */ /* 0x000fca00078e0202 */
[----:B------:R1:W5:Y:S01]  /*0210*/  @P0 LDG.E R252, [R2.64] ;  /* 0x0000000602fc0981 */ /* 0x000362000c1e1900 */
[C---:B------:R-:W-:Y:S02]  /*0220*/  ISETP.GE.AND P0, PT, R138.reuse, 0x1, PT ;  /* 0x000000018a00780c */ /* 0x040fe40003f06270 */
[----:B-1----:R-:W-:-:S04]  /*0230*/  IADD3 R2, R138, 0x3f, RZ ;  /* 0x0000003f8a027810 */ /* 0x002fc80007ffe0ff */
[----:B------:R-:W-:-:S04]  /*0240*/  SHF.R.S32.HI R0, RZ, 0x1f, R2 ;  /* 0x0000001fff007819 */ /* 0x000fc80000011402 */
[----:B------:R-:W-:Y:S01]  /*0250*/  LEA.HI R2, R0, R2, RZ, 0x6 ;  /* 0x0000000200027211 */ /* 0x000fe200078f30ff */
[----:B------:R-:W-:-:S03]  /*0260*/  IMAD.MOV.U32 R0, RZ, RZ, RZ ;  /* 0x000000ffff007224 */ /* 0x000fc600078e00ff */
[----:B------:R-:W-:Y:S01]  /*0270*/  SHF.R.S32.HI R10, RZ, 0x6, R2 ;  /* 0x00000006ff0a7819 */ /* 0x000fe20000011402 */
        /* <DEDUP_REMOVED lines=8> */
[----:B------:R-:W1:Y:S08]  /*0300*/  I2F.RP R2, R4 ;  /* 0x0000000400027306 */ /* 0x000e700000209400 */
[----:B-1----:R-:W1:Y:S02]  /*0310*/  MUFU.RCP R2, R2 ;  /* 0x0000000200027308 */ /* 0x002e640000001000 */
[----:B-1----:R-:W-:-:S06]  /*0320*/  IADD3 R2, R2, 0xffffffe, RZ ;  /* 0x0ffffffe02027810 */ /* 0x002fcc0007ffe0ff */
[----:B------:R-:W1:Y:S02]  /*0330*/  F2I.FTZ.U32.TRUNC.NTZ R3, R2 ;  /* 0x0000000200037305 */ /* 0x000e64000021f000 */
[----:B-1----:R-:W-:Y:S02]  /*0340*/  IMAD.MOV R0, RZ, RZ, -R3 ;  /* 0x000000ffff007224 */ /* 0x002fe400078e0a03 */
        /* <DEDUP_REMOVED lines=20> */
.L_x_1816:
        /* <DEDUP_REMOVED lines=59> */
[----:B------:R-:W-:-:S04]  /*0840*/  @P2 IMAD.MOV.U32 R2, RZ, RZ, 0x4 ;  /* 0x00000004ff022424 */ /* 0x000fc800078e00ff */
[----:B------:R-:W-:-:S05]  /*0850*/  @P2 IMAD.WIDE R2, R25, R2, c[0x0][0x340] ;  /* 0x0000d00019022625 */ /* 0x000fca00078e0202 */
[----:B------:R1:W5:Y:S01]  /*0860*/  @P2 LDG.E R14, [R2.64] ;  /* 0x00000006020e2981 */ /* 0x000362000c1e1900 */
[----:B------:R-:W-:Y:S01]  /*0870*/  SHF.R.S32.HI R9, RZ, 0x1f, R172 ;  /* 0x0000001fff097819 */ /* 0x000fe200000114ac */
[----:B------:R-:W-:Y:S01]  /*0880*/  IMAD.MOV.U32 R0, RZ, RZ, c[0x0][0x2c4] ;  /* 0x0000b100ff007624 */ /* 0x000fe200078e00ff */
[----:B------:R-:W-:Y:S01]  /*0890*/  SHF.R.S32.HI R6, RZ, 0x1f, R25 ;  /* 0x0000001fff067819 */ /* 0x000fe20000011419 */
[----:B------:R-:W2:Y:S01]  /*08a0*/  S2R R15, SR_CTAID.X ;  /* 0x00000000000f7919 */ /* 0x000ea20000002500 */
        /* <DEDUP_REMOVED lines=15> */
[----:B-1----:R-:W-:-:S04]  /*09a0*/  LEA.HI R3, R9, R172, RZ, 0x2 ;  /* 0x000000ac09037211 */ /* 0x002fc800078f10ff */
[----:B------:R-:W-:Y:S02]  /*09b0*/  LOP3.LUT R2, R3, 0xfffffffc, RZ, 0xc0, !PT ;  /* 0xfffffffc03027812 */ /* 0x000fe400078ec0ff */
[----:B------:R-:W-:-:S03]  /*09c0*/  SHF.R.S32.HI R13, RZ, 0x2, R3 ;  /* 0x00000002ff0d7819 */ /* 0x000fc60000011403 */
[----:B------:R-:W-:Y:S02]  /*09d0*/  IMAD.IADD R8, R172, 0x1, -R2 ;  /* 0x00000001ac087824 */ /* 0x000fe400078e0a02 */
[----:B------:R-:W-:-:S04]  /*09e0*/  IMAD.WIDE.U32 R2, R251, c[0x0][0x1b8], RZ ;  /* 0x00006e00fb027a25 */ /* 0x000fc800078e00ff */
[----:B------:R-:W-:Y:S02]  /*09f0*/  IMAD R245, R8, 0x20, R13 ;  /* 0x0000002008f57824 */ /* 0x000fe400078e020d */
[----:B------:R-:W-:Y:S02]  /*0a00*/  IMAD.IADD R3, R3, 0x1, R0 ;  /* 0x0000000103037824 */ /* 0x000fe400078e0200 */
[----:B--2---:R-:W-:Y:S02]  /*0a10*/  IMAD R4, R15, 0x80, R245 ;  /* 0x000000800f047824 */ /* 0x004fe400078e02f5 */
        /* <DEDUP_REMOVED lines=38> */
[----:B------:R1:W2:Y:S01]  /*0c80*/  SHFL.IDX PT, R3, R11, RZ, 0x1c1f ;  /* 0x001c1fff0b037589 */ /* 0x0002a200000e0000 */
[----:B------:R-:W-:-:S02]  /*0c90*/  ISETP.GE.AND P0, PT, R15, UR4, PT ;  /* 0x000000040f007c0c */ /* 0x000fc4000bf06270 */
[----:B------:R-:W-:Y:S01]  /*0ca0*/  LOP3.LUT R4, R0, 0xfffffffc, RZ, 0xc0, !PT ;  /* 0xfffffffc00047812 */ /* 0x000fe200078ec0ff */
[----:B------:R1:W3:Y:S01]  /*0cb0*/  SHFL.IDX PT, R2, R12, RZ, 0x1c1f ;  /* 0x001c1fff0c027589 */ /* 0x0002e200000e0000 */
        /* <DEDUP_REMOVED lines=10> */
[----:B-123--:R-:W-:Y:S01]  /*0d60*/  SHF.R.S32.HI R5, RZ, 0x1f, R18 ;  /* 0x0000001fff057819 */ /* 0x00efe20000011412 */
        /* <DEDUP_REMOVED lines=13> */
.L_x_1819:
[----:B-123--:R-:W-:Y:S05]  /*0e40*/  BSYNC B0 ;  /* 0x0000000000007941 */ /* 0x00efea0003800000 */
.L_x_1818:
[----:B------:R-:W-:Y:S01]  /*0e50*/  IADD3 R0, R15, 0x20, RZ ;  /* 0x000000200f007810 */ /* 0x000fe20007ffe0ff */
[----:B------:R1:W2:Y:S01]  /*0e60*/  SHFL.IDX PT, R3, R11, 0x1, 0x1c1f ;  /* 0x003c1f000b037f89 */ /* 0x0002a200000e0000 */
[----:B------:R-:W-:Y:S02]  /*0e70*/  BSSY B0, `(.L_x_1820) ;  /* 0x0000012000007945 */ /* 0x000fe40003800000 */
[----:B------:R-:W-:Y:S01]  /*0e80*/  ISETP.GE.AND P0, PT, R0, UR4, PT ;  /* 0x0000000400007c0c */ /* 0x000fe2000bf06270 */
[----:B------:R1:W3:-:S12]  /*0e90*/  SHFL.IDX PT, R2, R12, 0x1, 0x1c1f ;  /* 0x003c1f000c027f89 */ /* 0x0002d800000e0000 */
[----:B------:R-:W-:Y:S05]  /*0ea0*/  @P0 BRA `(.L_x_1821) ;  /* 0x000000e000000947 */ /* 0x000fea0003800000 */
[----:B------:R-:W-:Y:S01]  /*0eb0*/  SHF.R.S32.HI R5, RZ, 0x1f, R18 ;  /* 0x0000001fff057819 */ /* 0x000fe20000011412 */
[----:B--23--:R-:W-:Y:S01]  /*0ec0*/  IMAD.WIDE R8, R56, 0x2, R2 ;  /* 0x0000000238087825 */ /* 0x00cfe200078e0202 */
        /* <DEDUP_REMOVED lines=12> */
.L_x_1821:
[----:B------:R-:W-:Y:S05]  /*0f90*/  BSYNC B0 ;  /* 0x0000000000007941 */ /* 0x000fea0003800000 */
.L_x_1820:
[----:B--2---:R-:W-:Y:S01]  /*0fa0*/  IADD3 R0, R15, 0x40, RZ ;  /* 0x000000400f007810 */ /* 0x004fe20007ffe0ff */
[----:B------:R2:W4:Y:S01]  /*0fb0*/  SHFL.IDX PT, R3, R11, 0x2, 0x1c1f ;  /* 0x005c1f000b037f89 */ /* 0x00052200000e0000 */
[----:B------:R-:W-:Y:S02]  /*0fc0*/  BSSY B0, `(.L_x_1822) ;  /* 0x0000012000007945 */ /* 0x000fe40003800000 */
[----:B------:R-:W-:Y:S01]  /*0fd0*/  ISETP.GE.AND P0, PT, R0, UR4, PT ;  /* 0x0000000400007c0c */ /* 0x000fe2000bf06270 */
[----:B---3--:R2:W3:-:S12]  /*0fe0*/  SHFL.IDX PT, R2, R12, 0x2, 0x1c1f ;  /* 0x005c1f000c027f89 */ /* 0x0084d800000e0000 */
        /* <DEDUP_REMOVED lines=15> */
.L_x_1823:
[----:B------:R-:W-:Y:S05]  /*10e0*/  BSYNC B0 ;  /* 0x0000000000007941 */ /* 0x000fea0003800000 */
.L_x_1822:
[----:B---3--:R-:W-:Y:S01]  /*10f0*/  IMAD.MOV.U32 R0, RZ, RZ, c[0x0][0x2b8] ;  /* 0x0000ae00ff007624 */ /* 0x008fe200078e00ff */
[----:B------:R-:W-:Y:S01]  /*1100*/  IADD3 R152, R200, -0x1, RZ ;  /* 0xffffffffc8987810 */ /* 0x000fe20007ffe0ff */
[----:B------:R-:W-:Y:S01]  /*1110*/  SHFL.IDX PT, R2, R12, 0x3, 0x1c1f ;  /* 0x007c1f000c027f89 */ /* 0x000fe200000e0000 */
[----:B-----5:R-:W-:Y:S01]  /*1120*/  SHF.R.S32.HI R5, RZ, 0x1f, R14 ;  /* 0x0000001fff057819 */ /* 0x020fe2000001140e */
[----:B------:R-:W-:Y:S01]  /*1130*/  IMAD.WIDE.U32 R162, R14, c[0x0][0x2b0], RZ ;  /* 0x0000ac000ea27a25 */ /* 0x000fe200078e00ff */
[----:B------:R-:W-:Y:S01]  /*1140*/  ISETP.NE.AND P0, PT, R0, 0x1, PT ;  /* 0x000000010000780c */ /* 0x000fe20003f05270 */
[----:B----4-:R-:W3:Y:S01]  /*1150*/  SHFL.IDX PT, R3, R11, 0x3, 0x1c1f ;  /* 0x007c1f000b037f89 */ /* 0x010ee200000e0000 */
[----:B------:R-:W-:Y:S01]  /*1160*/  IADD3 R7, R15, 0x60, RZ ;  /* 0x000000600f077810 */ /* 0x000fe20007ffe0ff */
[----:B------:R-:W-:Y:S01]  /*1170*/  IMAD R0, R152, 0x40, R245 ;  /* 0x0000004098007824 */ /* 0x000fe200078e02f5 */
[----:B------:R-:W-:Y:S01]  /*1180*/  SHF.R.S32.HI R9, RZ, 0x1f, R55 ;  /* 0x0000001fff097819 */ /* 0x000fe20000011437 */
[----:B------:R-:W-:Y:S01]  /*1190*/  IMAD R5, R5, c[0x0][0x2b0], RZ ;  /* 0x0000ac0005057a24 */ /* 0x000fe200078e02ff */
[----:B------:R-:W-:Y:S01]  /*11a0*/  ISETP.GE.AND P2, PT, R7, UR4, PT ;  /* 0x0000000407007c0c */ /* 0x000fe2000bf46270 */
[C---:B------:R-:W-:Y:S01]  /*11b0*/  IMAD.IADD R10, R0.reuse, 0x1, R252 ;  /* 0x00000001000a7824 */ /* 0x040fe200078e02fc */
[----:B------:R-:W-:Y:S01]  /*11c0*/  ISETP.GE.AND P6, PT, R0, R138, PT ;  /* 0x0000008a0000720c */ /* 0x000fe20003fc6270 */
[----:B------:R-:W-:Y:S01]  /*11d0*/  IMAD R8, R14, c[0x0][0x2b4], R5 ;  /* 0x0000ad000e087a24 */ /* 0x000fe200078e0205 */
[----:B------:R-:W-:Y:S01]  /*11e0*/  LEA.HI R9, R9, R55, RZ, 0x3 ;  /* 0x0000003709097211 */ /* 0x000fe200078f18ff */
[----:B------:R-:W-:Y:S01]  /*11f0*/  IMAD.MOV.U32 R0, RZ, RZ, R10 ;  /* 0x000000ffff007224 */ /* 0x000fe200078e000a */
[----:B------:R-:W-:Y:S01]  /*1200*/  ISETP.GT.OR P6, PT, R245, 0x3f, P6 ;  /* 0x0000003ff500780c */ /* 0x000fe200037c4670 */
[----:B------:R-:W-:Y:S01]  /*1210*/  @P0 IMAD.HI.U32 R6, R10, c[0x0][0x2bc], RZ ;  /* 0x0000af000a060a27 */ /* 0x000fe200078e00ff */
[----:B------:R-:W-:Y:S01]  /*1220*/  LOP3.LUT R186, R9, 0xfffffff8, RZ, 0xc0, !PT ;  /* 0xfffffff809ba7812 */ /* 0x000fe200078ec0ff */
[----:B------:R-:W-:Y:S02]  /*1230*/  STL.64 [R1+0x8], R162 ;  /* 0x000008a201007387 */ /* 0x000fe40000100a00 */
[----:B------:R-:W-:Y:S01]  /*1240*/  IMAD.SHL.U32 R221, R221, 0x2, RZ ;  /* 0x00000002dddd7824 */ /* 0x000fe200078e00ff */
[----:B------:R-:W-:Y:S01]  /*1250*/  @P0 SHF.R.U32.HI R0, RZ, c[0x0][0x2c0], R6 ;  /* 0x0000b000ff000a19 */ /* 0x000fe20000011606 */
[----:B------:R-:W-:Y:S01]  /*1260*/  IMAD.IADD R160, R163, 0x1, R8 ;  /* 0x00000001a3a07824 */ /* 0x000fe200078e0208 */
[----:B------:R-:W-:Y:S01]  /*1270*/  SHF.R.S32.HI R6, RZ, 0x1f, R18 ;  /* 0x0000001fff067819 */ /* 0x000fe20000011412 */
[----:B------:R-:W-:-:S03]  /*1280*/  IMAD.MOV.U32 R222, RZ, RZ, RZ ;  /* 0x000000ffffde7224 */ /* 0x000fc600078e00ff */
[----:B------:R-:W-:Y:S01]  /*1290*/  LEA.HI R5, R6, R18, RZ, 0x3 ;  /* 0x0000001206057211 */ /* 0x000fe200078f18ff */
[----:B---3--:R-:W-:-:S04]  /*12a0*/  @!P2 IMAD.WIDE R6, R56, 0x2, R2 ;  /* 0x000000023806a825 */ /* 0x008fc800078e0202 */
[----:B------:R-:W-:Y:S01]  /*12b0*/  IMAD.WIDE.U32 R158, R251, c[0x0][0x1e8], RZ ;  /* 0x00007a00fb9e7a25 */ /* 0x000fe200078e00ff */
[----:B------:R-:W-:Y:S01]  /*12c0*/  LOP3.LUT R185, R5, 0xfffffff8, RZ, 0xc0, !PT ;  /* 0xfffffff805b97812 */ /* 0x000fe200078ec0ff */
[----:B------:R-:W-:Y:S01]  /*12d0*/  @!PT LDS RZ, [RZ] ;  /* 0x00000000fffff984 */ /* 0x000fe20000000800 */
[----:B------:R3:W-:Y:S01]  /*12e0*/  @!P2 LDGSTS.E.BYPASS.LTC128B.128 [R221+0x7900], [R6.64], !P5 ;  /* 0x0790000006ddafae */ /* 0x0007e2000e901d46 */
[----:B------:R-:W-:-:S03]  /*12f0*/  @!P6 IADD3 R5, P1, R0, R162, RZ ;  /* 0x000000a20005e210 */ /* 0x000fc60007f3e0ff */
[----:B------:R-:W-:-:S04]  /*1300*/  @!P2 IMAD.WIDE R8, R185, 0x2, R2 ;  /* 0x00000002b908a825 */ /* 0x000fc800078e0202 */
[----:B------:R-:W-:Y:S01]  /*1310*/  IMAD R138, R152, -0x40, R138 ;  /* 0xffffffc0988a7824 */ /* 0x000fe200078e028a */
[----:B------:R4:W-:Y:S01]  /*1320*/  @!P2 LDGSTS.E.BYPASS.LTC128B.128 [R221+0x9900], [R8.64], !P4 ;  /* 0x0990000008ddafae */ /* 0x0009e2000e101d46 */
[----:B------:R-:W-:Y:S01]  /*1330*/  @!P2 IMAD.WIDE R2, R186, 0x2, R2 ;  /* 0x00000002ba02a825 */ /* 0x000fe200078e0202 */
[----:B------:R-:W-:-:S03]  /*1340*/  SHF.R.S32.HI R14, RZ, 0x4, R19 ;  /* 0x00000004ff0e7819 */ /* 0x000fc60000011413 */
[----:B------:R-:W-:Y:S01]  /*1350*/  IMAD.WIDE.U32 R26, R251, c[0x0][0x210], RZ ;  /* 0x00008400fb1a7a25 */ /* 0x000fe200078e00ff */
[----:B------:R1:W-:Y:S04]  /*1360*/  @!P2 LDGSTS.E.BYPASS.LTC128B.128 [R221+0xb900], [R2.64], !P3 ;  /* 0x0b90000002ddafae */ /* 0x0003e8000d901d46 */
[----:B------:R-:W0:Y:S01]  /*1370*/  LDGDEPBAR ;  /* 0x00000000000079af */ /* 0x000e220000000000 */
[----:B-12---:R-:W-:Y:S02]  /*1380*/  LOP3.LUT R12, R24, 0xfffffff8, RZ, 0xc0, !PT ;  /* 0xfffffff8180c7812 */ /* 0x006fe400078ec0ff */
[----:B------:R-:W-:Y:S01]  /*1390*/  SHF.R.S32.HI R11, RZ, 0x1f, R16 ;  /* 0x0000001fff0b7819 */ /* 0x000fe20000011410 */
[----:B------:R-:W-:Y:S01]  /*13a0*/  STL [R1+0x1c], R160 ;  /* 0x00001ca001007387 */ /* 0x000fe20000100800 */
[----:B---3--:R-:W-:-:S02]  /*13b0*/  @!P6 LEA.HI.X.SX32 R7, R0, R160, 0x1, P1 ;  /* 0x000000a00007e211 */ /* 0x008fc400008f0eff */
[----:B------:R-:W-:-:S04]  /*13c0*/  @!P6 LEA R6, P1, R5, c[0x0][0x2a0], 0x2 ;  /* 0x0000a8000506ea11 */ /* 0x000fc800078210ff */
[----:B------:R-:W-:Y:S01]  /*13d0*/  @!P6 LEA.HI.X R7, R5, c[0x0][0x2a4], R7, 0x2, P1 ;  /* 0x0000a9000507ea11 */ /* 0x000fe200008f1407 */
[----:B------:R-:W-:Y:S06]  /*13e0*/  BAR.SYNC.DEFER_BLOCKING 0x0 ;  /* 0x0000000000007b1d */ /* 0x000fec0000010000 */
[----:B------:R-:W2:Y:S01]  /*13f0*/  @!P6 LDG.E R222, [R6.64] ;  /* 0x0000000606dee981 */ /* 0x000ea2000c1e1900 */
[----:B------:R-:W-:Y:S01]  /*1400*/  IMAD.MOV R0, RZ, RZ, -R0 ;  /* 0x000000ffff007224 */ /* 0x000fe200078e0a00 */
[----:B----4-:R-:W-:Y:S01]  /*1410*/  SHF.R.S32.HI R9, RZ, 0x1f, R251 ;  /* 0x0000001fff097819 */ /* 0x010fe200000114fb */
[----:B------:R-:W-:Y:S01]  /*1420*/  IMAD.IADD R54, R138, 0x1, -R13 ;  /* 0x000000018a367824 */ /* 0x000fe200078e0a0d */
[----:B------:R-:W-:Y:S01]  /*1430*/  ISETP.GE.AND P3, PT, R56, c[0x0][0x1d4], PT ;  /* 0x0000750038007a0c */ /* 0x000fe20003f66270 */
[----:B------:R-:W-:Y:S01]  /*1440*/  IMAD R223, R0, c[0x0][0x2b8], R10 ;  /* 0x0000ae0000df7a24 */ /* 0x000fe200078e020a */
[----:B------:R-:W-:Y:S01]  /*1450*/  ISETP.GE.AND P2, PT, R18, c[0x0][0x1d4], PT ;  /* 0x0000750012007a0c */ /* 0x000fe20003f46270 */
[----:B------:R-:W-:Y:S01]  /*1460*/  IMAD.IADD R12, R172, 0x1, -R12 ;  /* 0x00000001ac0c7824 */ /* 0x000fe200078e0a0c */
[----:B------:R-:W-:Y:S01]  /*1470*/  ISETP.GE.AND P5, PT, R54, 0x1, PT ;  /* 0x000000013600780c */ /* 0x000fe20003fa6270 */
[----:B------:R-:W-:Y:S01]  /*1480*/  IMAD.WIDE.U32 R2, R223, c[0x0][0x1e0], RZ ;  /* 0x00007800df027a25 */ /* 0x000fe200078e00ff */
[----:B------:R-:W-:Y:S01]  /*1490*/  SHF.R.S32.HI R5, RZ, 0x1f, R223 ;  /* 0x0000001fff057819 */ /* 0x000fe200000114df */
[----:B------:R-:W-:Y:S01]  /*14a0*/  STL.64 [R1], R158 ;  /* 0x0000009e01007387 */ /* 0x000fe20000100a00 */
[----:B------:R-:W-:-:S02]  /*14b0*/  LEA.HI R13, R12, R12, RZ, 0x1 ;  /* 0x0000000c0c0d7211 */ /* 0x000fc400078f08ff */
[----:B------:R-:W-:Y:S01]  /*14c0*/  ISETP.GT.AND P6, PT, R54, 0x20, PT ;  /* 0x000000203600780c */ /* 0x000fe20003fc4270 */
[C---:B------:R-:W-:Y:S01]  /*14d0*/  IMAD R0, R5.reuse, c[0x0][0x1e0], RZ ;  /* 0x0000780005007a24 */ /* 0x040fe200078e02ff */
[----:B------:R-:W-:Y:S01]  /*14e0*/  SHF.R.S32.HI R156, RZ, 0x1f, R56 ;  /* 0x0000001fff9c7819 */ /* 0x000fe20000011438 */
[----:B------:R-:W-:Y:S01]  /*14f0*/  IMAD R5, R5, c[0x0][0x208], RZ ;  /* 0x0000820005057a24 */ /* 0x000fe200078e02ff */
[----:B------:R-:W-:Y:S01]  /*1500*/  SHF.R.S32.HI R155, RZ, 0x1f, R185 ;  /* 0x0000001fff9b7819 */ /* 0x000fe200000114b9 */
[C---:B------:R-:W-:Y:S01]  /*1510*/  IMAD R0, R223.reuse, c[0x0][0x1e4], R0 ;  /* 0x00007900df007a24 */ /* 0x040fe200078e0200 */
[----:B------:R-:W-:Y:S01]  /*1520*/  SHF.R.S32.HI R154, RZ, 0x1f, R186 ;  /* 0x0000001fff9a7819 */ /* 0x000fe200000114ba */
[----:B------:R-:W-:Y:S02]  /*1530*/  IMAD R5, R223, c[0x0][0x20c], R5 ;  /* 0x00008300df057a24 */ /* 0x000fe400078e0205 */
[----:B------:R-:W-:Y:S02]  /*1540*/  IMAD.IADD R3, R3, 0x1, R0 ;  /* 0x0000000103037824 */ /* 0x000fe400078e0200 */
[----:B------:R-:W-:-:S04]  /*1550*/  IMAD R0, R9, c[0x0][0x1e8], RZ ;  /* 0x00007a0009007a24 */ /* 0x000fc800078e02ff */
[----:B------:R-:W-:-:S04]  /*1560*/  IMAD R0, R251, c[0x0][0x1ec], R0 ;  /* 0x00007b00fb007a24 */ /* 0x000fc800078e0200 */
[----:B------:R-:W-:-:S05]  /*1570*/  IMAD.IADD R157, R159, 0x1, R0 ;  /* 0x000000019f9d7824 */ /* 0x000fca00078e0200 */
[----:B------:R-:W-:Y:S04]  /*1580*/  STL [R1+0x18], R157 ;  /* 0x0000189d01007387 */ /* 0x000fe80000100800 */
[----:B------:R-:W-:Y:S01]  /*1590*/  STL.64 [R1+0x10], R26 ;  /* 0x0000101a01007387 */ /* 0x000fe20000100a00 */
[----:B--2---:R-:W-:Y:S01]  /*15a0*/  SHF.R.S32.HI R10, RZ, 0x1f, R222 ;  /* 0x0000001fff0a7819 */ /* 0x004fe200000114de */
[----:B------:R-:W-:-:S04]  /*15b0*/  IMAD.WIDE.U32 R6, R222, c[0x0][0x1f0], R2 ;  /* 0x00007c00de067a25 */ /* 0x000fc800078e0002 */
[----:B------:R-:W-:Y:S01]  /*15c0*/  IMAD R8, R10, c[0x0][0x1f0], RZ ;  /* 0x00007c000a087a24 */ /* 0x000fe200078e02ff */
[----:B------:R-:W-:Y:S01]  /*15d0*/  IADD3 R0, P1, R158, R6, RZ ;  /* 0x000000069e007210 */ /* 0x000fe20007f3e0ff */
[----:B------:R-:W-:-:S04]  /*15e0*/  IMAD.WIDE.U32 R2, R223, c[0x0][0x208], RZ ;  /* 0x00008200df027a25 */ /* 0x000fc800078e00ff */
[C---:B------:R-:W-:Y:S02]  /*15f0*/  IMAD R8, R222.reuse, c[0x0][0x1f4], R8 ;  /* 0x00007d00de087a24 */ /* 0x040fe400078e0208 */
[----:B------:R-:W-:Y:S01]  /*1600*/  IMAD.IADD R3, R3, 0x1, R5 ;  /* 0x0000000103037824 */ /* 0x000fe200078e0205 */
[----:B------:R-:W-:Y:S02]  /*1610*/  LOP3.LUT R5, R17, 0x7fffffe, RZ, 0xc0, !PT ;  /* 0x07fffffe11057812 */ /* 0x000fe400078ec0ff */
[----:B------:R-:W-:Y:S01]  /*1620*/  IADD3.X R6, R157, R7, R8, P1, !PT ;  /* 0x000000079d067210 */ /* 0x000fe20000ffe408 */
[----:B------:R-:W-:Y:S01]  /*1630*/  IMAD.WIDE.U32 R2, R222, c[0x0][0x218], R2 ;  /* 0x00008600de027a25 */ /* 0x000fe200078e0002 */
[----:B------:R-:W-:Y:S02]  /*1640*/  LEA R15, P1, R0, c[0x0][0x1c8], 0x1 ;  /* 0x00007200000f7a11 */ /* 0x000fe400078208ff */
[----:B------:R-:W-:Y:S01]  /*1650*/  LEA.HI R8, R19, R14, RZ, 0x1 ;  /* 0x0000000e13087211 */ /* 0x000fe200078f08ff */
[----:B------:R-:W-:Y:S01]  /*1660*/  IMAD.IADD R137, R16, 0x1, -R5 ;  /* 0x0000000110897824 */ /* 0x000fe200078e0a05 */
[----:B------:R-:W-:Y:S01]  /*1670*/  LEA.HI.X R20, R0, c[0x0][0x1cc], R6, 0x1, P1 ;  /* 0x0000730000147a11 */ /* 0x000fe200008f0c06 */
[----:B------:R-:W-:Y:S01]  /*1680*/  IMAD R0, R9, c[0x0][0x210], RZ ;  /* 0x0000840009007a24 */ /* 0x000fe200078e02ff */
[----:B------:R-:W-:Y:S01]  /*1690*/  SHFL.IDX PT, R6, R15, RZ, 0x1c1f ;  /* 0x001c1fff0f067589 */ /* 0x000fe200000e0000 */
[----:B------:R-:W-:-:S02]  /*16a0*/  LOP3.LUT R8, R8, 0xfffffffe, RZ, 0xc0, !PT ;  /* 0xfffffffe08087812 */ /* 0x000fc400078ec0ff */
[----:B------:R-:W-:Y:S01]  /*16b0*/  IMAD R5, R251, c[0x0][0x214], R0 ;  /* 0x00008500fb057a24 */ /* 0x000fe200078e0200 */
[----:B------:R-:W1:Y:S01]  /*16c0*/  SHFL.IDX PT, R7, R20, RZ, 0x1c1f ;  /* 0x001c1fff14077589 */ /* 0x000e6200000e0000 */
[----:B------:R-:W-:Y:S01]  /*16d0*/  IMAD R0, R10, c[0x0][0x218], RZ ;  /* 0x000086000a007a24 */ /* 0x000fe200078e02ff */
[----:B------:R-:W-:Y:S01]  /*16e0*/  LEA.HI R19, R11, R16, RZ, 0x3 ;  /* 0x000000100b137211 */ /* 0x000fe200078f18ff */
[----:B------:R-:W-:Y:S01]  /*16f0*/  IMAD.IADD R25, R27, 0x1, R5 ;  /* 0x000000011b197824 */ /* 0x000fe200078e0205 */
[----:B------:R-:W-:Y:S01]  /*1700*/  IADD3 R5, P1, R26, R2, RZ ;  /* 0x000000021a057210 */ /* 0x000fe20007f3e0ff */
[----:B------:R-:W-:Y:S01]  /*1710*/  IMAD R0, R222, c[0x0][0x21c], R0 ;  /* 0x00008700de007a24 */ /* 0x000fe200078e0200 */
[----:B------:R-:W-:Y:S01]  /*1720*/  LOP3.LUT R11, R13, 0x7fffffe, RZ, 0xc0, !PT ;  /* 0x07fffffe0d0b7812 */ /* 0x000fe200078ec0ff */
[----:B------:R-:W-:Y:S01]  /*1730*/  IMAD.IADD R14, R14, 0x1, -R8 ;  /* 0x000000010e0e7824 */ /* 0x000fe200078e0a08 */
[----:B------:R-:W-:Y:S02]  /*1740*/  STL [R1+0x20], R25 ;  /* 0x0000201901007387 */ /* 0x000fe40000100800 */
[----:B------:R-:W-:Y:S01]  /*1750*/  IADD3.X R10, R25, R3, R0, P1, !PT ;  /* 0x00000003190a7210 */ /* 0x000fe20000ffe400 */
[----:B------:R-:W-:Y:S01]  /*1760*/  IMAD.IADD R17, R12, 0x1, -R11 ;  /* 0x000000010c117824 */ /* 0x000fe200078e0a0b */
[----:B------:R-:W-:-:S03]  /*1770*/  LEA R0, P1, R5, c[0x0][0x1f8], 0x1 ;  /* 0x00007e0005007a11 */ /* 0x000fc600078208ff */
[----:B------:R-:W-:Y:S01]  /*1780*/  IMAD R17, R14, 0x8, R17 ;  /* 0x000000080e117824 */ /* 0x000fe200078e0211 */
[----:B------:R-:W-:Y:S01]  /*1790*/  LEA.HI.X R11, R5, c[0x0][0x1fc], R10, 0x1, P1 ;  /* 0x00007f00050b7a11 */ /* 0x000fe200008f0c0a */
[----:B------:R-:W2:Y:S01]  /*17a0*/  SHFL.IDX PT, R16, R0, RZ, 0x1c1f ;  /* 0x001c1fff00107589 */ /* 0x000ea200000e0000 */
[----:B------:R-:W-:Y:S01]  /*17b0*/  IMAD.SHL.U32 R5, R21, 0x40, RZ ;  /* 0x0000004015057824 */ /* 0x000fe200078e00ff */
[----:B------:R-:W-:Y:S02]  /*17c0*/  ISETP.GE.AND P1, PT, R55, c[0x0][0x1d4], PT ;  /* 0x0000750037007a0c */ /* 0x000fe40003f26270 */
[----:B------:R3:W-:Y:S02]  /*17d0*/  SHFL.IDX PT, R10, R0, 0x1, 0x1c1f ;  /* 0x003c1f00000a7f89 */ /* 0x0007e400000e0000 */
[----:B------:R-:W-:Y:S01]  /*17e0*/  LOP3.LUT R5, R5, 0xc0, RZ, 0xc0, !PT ;  /* 0x000000c005057812 */ /* 0x000fe200078ec0ff */
[--C-:B-1----:R-:W-:Y:S01]  /*17f0*/  @P5 IMAD.WIDE R8, R56, 0x2, R6.reuse ;  /* 0x0000000238085825 */ /* 0x102fe200078e0206 */
[----:B------:R-:W-:Y:S03]  /*1800*/  SHFL.IDX PT, R12, R11, RZ, 0x1c1f ;  /* 0x001c1fff0b0c7589 */ /* 0x000fe600000e0000 */
[--C-:B------:R-:W-:Y:S01]  /*1810*/  @P5 IMAD.WIDE R2, R185, 0x2, R6.reuse ;  /* 0x00000002b9025825 */ /* 0x100fe200078e0206 */
[----:B------:R1:W-:Y:S03]  /*1820*/  @P5 LDGSTS.E.BYPASS.LTC128B.128 [R221+0x3100], [R8.64], !P3 ;  /* 0x0310000008dd5fae */ /* 0x0003e6000d901d46 */
[----:B------:R-:W-:Y:S01]  /*1830*/  @P5 IMAD.WIDE R6, R186, 0x2, R6 ;  /* 0x00000002ba065825 */ /* 0x000fe200078e0206 */
[----:B------:R4:W-:Y:S04]  /*1840*/  @P5 LDGSTS.E.BYPASS.LTC128B.128 [R221+0x4100], [R2.64], !P2 ;  /* 0x0410000002dd5fae */ /* 0x0009e8000d101d46 */
[----:B------:R2:W-:Y:S04]  /*1850*/  @P5 LDGSTS.E.BYPASS.LTC128B.128 [R221+0x5100], [R6.64], !P1 ;  /* 0x0510000006dd5fae */ /* 0x0005e8000c901d46 */
[----:B------:R-:W-:Y:S01]  /*1860*/  SHFL.IDX PT, R11, R11, 0x1, 0x1c1f ;  /* 0x003c1f000b0b7f89 */ /* 0x000fe200000e0000 */
[----:B---3--:R-:W-:-:S04]  /*1870*/  SHF.R.S32.HI R0, RZ, 0x1, R13 ;  /* 0x00000001ff007819 */ /* 0x008fc8000001140d */
[C---:B------:R-:W-:Y:S01]  /*1880*/  LOP3.LUT P4, RZ, R0.reuse, 0x2, RZ, 0xc0, !PT ;  /* 0x0000000200ff7812 */ /* 0x040fe2000788c0ff */
[----:B------:R-:W-:-:S05]  /*1890*/  IMAD.SHL.U32 R0, R0, 0x40, RZ ;  /* 0x0000004000007824 */ /* 0x000fca00078e00ff */
[----:B------:R-:W-:Y:S01]  /*18a0*/  LOP3.LUT R0, R0, 0xc0, RZ, 0xc0, !PT ;  /* 0x000000c000007812 */ /* 0x000fe200078ec0ff */
[----:B-1----:R-:W-:Y:S02]  /*18b0*/  IMAD.SHL.U32 R8, R14, 0x8, RZ ;  /* 0x000000080e087824 */ /* 0x002fe400078e00ff */
[----:B------:R-:W-:Y:S01]  /*18c0*/  IMAD.SHL.U32 R9, R22, 0x8, RZ ;  /* 0x0000000816097824 */ /* 0x000fe200078e00ff */
[----:B----4-:R1:W-:Y:S02]  /*18d0*/  SHFL.IDX PT, R2, R15, 0x1, 0x1c1f ;  /* 0x003c1f000f027f89 */ /* 0x0103e400000e0000 */
[----:B------:R-:W-:Y:S02]  /*18e0*/  LOP3.LUT R8, R5, 0x8, R8, 0xf8, !PT ;  /* 0x0000000805087812 */ /* 0x000fe400078ef808 */
[----:B------:R-:W-:Y:S01]  /*18f0*/  SHF.R.U32.HI R5, RZ, 0x3, R5 ;  /* 0x00000003ff057819 */ /* 0x000fe20000011605 */
[----:B------:R-:W3:Y:S03]  /*1900*/  SHFL.IDX PT, R3, R20, 0x1, 0x1c1f ;  /* 0x003c1f0014037f89 */ /* 0x000ee600000e0000 */
[----:B------:R-:W-:-:S02]  /*1910*/  LOP3.LUT R136, R8, R5, RZ, 0x3c, !PT ;  /* 0x0000000508887212 */ /* 0x000fc400078e3cff */
[----:B------:R-:W-:Y:S02]  /*1920*/  LOP3.LUT R5, R0, 0x8, R9, 0xf8, !PT ;  /* 0x0000000800057812 */ /* 0x000fe400078ef809 */
[----:B------:R-:W-:-:S04]  /*1930*/  SHF.R.U32.HI R0, RZ, 0x3, R0 ;  /* 0x00000003ff007819 */ /* 0x000fc80000011600 */
[----:B------:R-:W-:Y:S01]  /*1940*/  LOP3.LUT R5, R5, R0, RZ, 0x3c, !PT ;  /* 0x0000000005057212 */ /* 0x000fe200078e3cff */
[----:B------:R-:W-:-:S05]  /*1950*/  IMAD.SHL.U32 R0, R19, 0x20, RZ ;  /* 0x0000002013007824 */ /* 0x000fca00078e00ff */
[----:B------:R-:W-:Y:S01]  /*1960*/  LOP3.LUT R57, R0, 0xffffff00, RZ, 0xc0, !PT ;  /* 0xffffff0000397812 */ /* 0x000fe200078ec0ff */
[----:B-1----:R-:W-:-:S04]  /*1970*/  IMAD.WIDE R14, R56, 0x2, RZ ;  /* 0x00000002380e7825 */ /* 0x002fc800078e02ff */
[----:B------:R-:W-:Y:S01]  /*1980*/  IMAD R0, R23, 0x200, R57 ;  /* 0x0000020017007824 */ /* 0x000fe200078e0239 */
[----:B--2---:R-:W-:Y:S01]  /*1990*/  IADD3 R60, P5, R16, R14, RZ ;  /* 0x0000000e103c7210 */ /* 0x004fe20007fbe0ff */
[----:B---3--:R-:W-:-:S04]  /*19a0*/  @P6 IMAD.WIDE R6, R56, 0x2, R2 ;  /* 0x0000000238066825 */ /* 0x008fc800078e0202 */
[--C-:B------:R-:W-:Y:S01]  /*19b0*/  @P6 IMAD.WIDE R8, R185, 0x2, R2.reuse ;  /* 0x00000002b9086825 */ /* 0x100fe200078e0202 */
[----:B------:R1:W-:Y:S03]  /*19c0*/  @P6 LDGSTS.E.BYPASS.LTC128B.128 [R221+0x3900], [R6.64], !P3 ;  /* 0x0390000006dd6fae */ /* 0x0003e6000d901d46 */
[----:B------:R-:W-:Y:S01]  /*19d0*/  @P6 IMAD.WIDE R2, R186, 0x2, R2 ;  /* 0x00000002ba026825 */ /* 0x000fe200078e0202 */
[----:B------:R2:W-:Y:S03]  /*19e0*/  @P6 LDGSTS.E.BYPASS.LTC128B.128 [R221+0x4900], [R8.64], !P2 ;  /* 0x0490000008dd6fae */ /* 0x0005e6000d101d46 */
[----:B------:R-:W-:Y:S01]  /*19f0*/  IMAD.X R61, R12, 0x1, R15, P5 ;  /* 0x000000010c3d7824 */ /* 0x000fe200028e060f */
[----:B------:R3:W-:Y:S01]  /*1a00*/  @P6 LDGSTS.E.BYPASS.LTC128B.128 [R221+0x5900], [R2.64], !P1 ;  /* 0x0590000002dd6fae */ /* 0x0007e2000c901d46 */
[----:B------:R-:W-:Y:S01]  /*1a10*/  IADD3 R58, P5, R14, R10, RZ ;  /* 0x0000000a0e3a7210 */ /* 0x000fe20007fbe0ff */
[----:B------:R-:W-:-:S02]  /*1a20*/  IMAD R0, R137, 0x20, R0 ;  /* 0x0000002089007824 */ /* 0x000fc400078e0200 */
[----:B------:R-:W0:Y:S02]  /*1a30*/  LDGDEPBAR ;  /* 0x00000000000079af */ /* 0x000e240000000000 */
[----:B------:R-:W-:Y:S02]  /*1a40*/  IMAD.X R59, R15, 0x1, R11, P5 ;  /* 0x000000010f3b7824 */ /* 0x000fe400028e060b */
[----:B------:R-:W-:-:S04]  /*1a50*/  IMAD.IADD R0, R136, 0x1, R0 ;  /* 0x0000000188007824 */ /* 0x000fc800078e0200 */
[----:B------:R-:W-:-:S04]  /*1a60*/  IMAD.SHL.U32 R219, R0, 0x2, RZ ;  /* 0x0000000200db7824 */ /* 0x000fc800078e00ff */
[----:B------:R-:W-:Y:S02]  /*1a70*/  IMAD R220, R4, 0x2, R219 ;  /* 0x0000000204dc7824 */ /* 0x000fe400078e02db */
[----:B-1----:R-:W-:-:S04]  /*1a80*/  IMAD.WIDE R6, R185, 0x2, RZ ;  /* 0x00000002b9067825 */ /* 0x002fc800078e02ff */
[----:B--2---:R-:W-:Y:S01]  /*1a90*/  IMAD.WIDE R8, R186, 0x2, RZ ;  /* 0x00000002ba087825 */ /* 0x004fe200078e02ff */
[----:B------:R-:W-:Y:S02]  /*1aa0*/  IADD3 R52, P6, R16, R6, RZ ;  /* 0x0000000610347210 */ /* 0x000fe40007fde0ff */
[----:B------:R-:W-:Y:S01]  /*1ab0*/  IADD3 R50, P5, R6, R10, RZ ;  /* 0x0000000a06327210 */ /* 0x000fe20007fbe0ff */
[----:B---3--:R-:W-:Y:S01]  /*1ac0*/  IMAD.U32 R3, R17, 0x20, R5 ;  /* 0x0000002011037824 */ /* 0x008fe200078e0005 */
[----:B------:R-:W-:-:S04]  /*1ad0*/  DEPBAR.LE SB0, 0x1 ;  /* 0x000080400000791a */ /* 0x000fc80000000000 */
[----:B------:R-:W-:-:S04]  /*1ae0*/  DEPBAR.LE SB0, 0x0 ;  /* 0x000080000000791a */ /* 0x000fc80000000000 */
[----:B------:R-:W-:Y:S01]  /*1af0*/  BAR.SYNC.DEFER_BLOCKING 0x0 ;  /* 0x0000000000007b1d */ /* 0x000fe20000010000 */
[----:B------:R-:W-:Y:S01]  /*1b00*/  IMAD.X R53, R12, 0x1, R7, P6 ;  /* 0x000000010c357824 */ /* 0x000fe200030e0607 */
[----:B------:R-:W-:Y:S01]  /*1b10*/  IADD3 R48, P6, R16, R8, RZ ;  /* 0x0000000810307210 */ /* 0x000fe20007fde0ff */
[----:B------:R-:W-:Y:S01]  /*1b20*/  IMAD.X R51, R7, 0x1, R11, P5 ;  /* 0x0000000107337824 */ /* 0x000fe200028e060b */
[----:B------:R-:W-:Y:S01]  /*1b30*/  IADD3 R6, P5, R8, R10, RZ ;  /* 0x0000000a08067210 */ /* 0x000fe20007fbe0ff */
[----:B------:R-:W-:Y:S02]  /*1b40*/  IMAD.SHL.U32 R139, R3, 0x2, RZ ;  /* 0x00000002038b7824 */ /* 0x000fe400078e00ff */
[----:B------:R-:W-:Y:S01]  /*1b50*/  IMAD.X R49, R12, 0x1, R9, P6 ;  /* 0x000000010c317824 */ /* 0x000fe200030e0609 */
[----:B------:R-:W-:Y:S01]  /*1b60*/  ISETP.GE.AND P6, PT, R18, c[0x0][0x1d4], PT ;  /* 0x0000750012007a0c */ /* 0x000fe20003fc6270 */
[----:B------:R-:W-:Y:S02]  /*1b70*/  IMAD.MOV.U32 R2, RZ, RZ, 0x10 ;  /* 0x00000010ff027424 */ /* 0x000fe400078e00ff */
[----:B------:R-:W-:Y:S01]  /*1b80*/  IMAD.X R7, R9, 0x1, R11, P5 ;  /* 0x0000000109077824 */ /* 0x000fe200028e060b */
[----:B------:R-:W-:-:S02]  /*1b90*/  ISETP.GE.AND P5, PT, R56, c[0x0][0x1d4], PT ;  /* 0x0000750038007a0c */ /* 0x000fc40003fa6270 */
[----:B------:R-:W-:Y:S02]  /*1ba0*/  SEL R2, R2, 0xfffffff0, !P4 ;  /* 0xfffffff002027807 */ /* 0x000fe40006000000 */
[----:B------:R-:W-:Y:S02]  /*1bb0*/  ISETP.LT.OR P4, PT, R54, 0x1, P5 ;  /* 0x000000013600780c */ /* 0x000fe40002f81670 */
[----:B------:R-:W-:Y:S01]  /*1bc0*/  ISETP.GE.AND P5, PT, R55, c[0x0][0x1d4], PT ;  /* 0x0000750037007a0c */ /* 0x000fe20003fa6270 */
[----:B------:R-:W-:Y:S01]  /*1bd0*/  IMAD R0, R2, 0x2, R139 ;  /* 0x0000000202007824 */ /* 0x000fe200078e028b */
[----:B------:R-:W-:Y:S04]  /*1be0*/  LDSM.16.M88.4 R16, [R219+0x7100] ;  /* 0x00710000db10783b */ /* 0x000fe80000000200 */
[----:B------:R-:W1:Y:S04]  /*1bf0*/  LDSM.16.M88.4 R36, [R139+0x3100] ;  /* 0x003100008b24783b */ /* 0x000e680000000200 */
[----:B------:R-:W2:Y:S04]  /*1c00*/  LDSM.16.M88.4 R20, [R219+0x6100] ;  /* 0x00610000db14783b */ /* 0x000ea80000000200 */
[----:B------:R-:W3:Y:S04]  /*1c10*/  LDSM.16.M88.4 R32, [R139+0x3500] ;  /* 0x003500008b20783b */ /* 0x000ee80000000200 */
[----:B------:R-:W4:Y:S04]  /*1c20*/  LDSM.16.M88.4 R28, [R139+0x3900] ;  /* 0x003900008b1c783b */ /* 0x000f280000000200 */
[----:B------:R-:W2:Y:S04]  /*1c30*/  LDSM.16.M88.4 R24, [R139+0x3d00] ;  /* 0x003d00008b18783b */ /* 0x000ea80000000200 */
[----:B------:R-:W-:Y:S04]  /*1c40*/  LDSM.16.M88.4 R44, [R0+0x3100] ;  /* 0x00310000002c783b */ /* 0x000fe80000000200 */
[----:B------:R-:W-:Y:S04]  /*1c50*/  LDSM.16.M88.4 R40, [R0+0x3500] ;  /* 0x003500000028783b */ /* 0x000fe80000000200 */
[----:B------:R-:W-:Y:S04]  /*1c60*/  LDSM.16.M88.4 R64, [R0+0x3900] ;  /* 0x003900000040783b */ /* 0x000fe80000000200 */
[----:B------:R3:W-:Y:S04]  /*1c70*/  LDSM.16.M88.4 R68, [R0+0x3d00] ;  /* 0x003d00000044783b */ /* 0x0007e80000000200 */
[----:B------:R-:W-:Y:S04]  /*1c80*/  LDSM.16.M88.4 R12, [R220+0x6100] ;  /* 0x00610000dc0c783b */ /* 0x000fe80000000200 */
[----:B------:R-:W4:Y:S01]  /*1c90*/  LDSM.16.M88.4 R8, [R220+0x7100] ;  /* 0x00710000dc08783b */ /* 0x000f220000000200 */
[----:B-1----:R-:W-:Y:S03]  /*1ca0*/  HMMA.16816.F32 R80, R16, R36, RZ ;  /* 0x000000241050723c */ /* 0x002fe600000018ff */
[----:B------:R-:W-:Y:S01]  /*1cb0*/  @!PT LDS RZ, [RZ] ;  /* 0x00000000fffff984 */ /* 0x000fe20000000800 */
[----:B------:R-:W-:Y:S01]  /*1cc0*/  @!PT LDS RZ, [RZ] ;  /* 0x00000000fffff984 */ /* 0x000fe20000000800 */
[----:B------:R-:W-:Y:S01]  /*1cd0*/  @!PT LDS RZ, [RZ] ;  /* 0x00000000fffff984 */ /* 0x000fe20000000800 */
[----:B------:R1:W-:Y:S01]  /*1ce0*/  LDGSTS.E.BYPASS.LTC128B.128 [R221+0x100], [R60.64], !P4 ;  /* 0x001000003cdd7fae */ /* 0x0003e2000e101d46 */
[----:B------:R-:W-:-:S02]  /*1cf0*/  ISETP.LT.OR P4, PT, R54, 0x1, P6 ;  /* 0x000000013600780c */ /* 0x000fc40003781670 */
[----:B------:R-:W-:Y:S02]  /*1d00*/  ISETP.LT.OR P6, PT, R54, 0x21, P6 ;  /* 0x000000213600780c */ /* 0x000fe400037c1670 */
[----:B------:R-:W-:Y:S01]  /*1d10*/  HMMA.16816.F32 R104, R16, R38, RZ ;  /* 0x000000261068723c */ /* 0x000fe200000018ff */
[----:B---3--:R-:W-:-:S07]  /*1d20*/  IADD3 R0, R139, 0x3100, RZ ;  /* 0x000031008b007810 */ /* 0x008fce0007ffe0ff */
[----:B--2---:R-:W-:Y:S01]  /*1d30*/  HMMA.16816.F32 R92, R20, R36, RZ ;  /* 0x00000024145c723c */ /* 0x004fe200000018ff */
[----:B------:R2:W-:Y:S01]  /*1d40*/  LDGSTS.E.BYPASS.LTC128B.128 [R221+0x1100], [R52.64], !P4 ;  /* 0x0110000034dd7fae */ /* 0x0005e2000e101d46 */
[----:B------:R-:W-:Y:S01]  /*1d50*/  ISETP.LT.OR P4, PT, R54, 0x1, P5 ;  /* 0x000000013600780c */ /* 0x000fe20002f81670 */
[----:B------:R-:W-:Y:S01]  /*1d60*/  IMAD R218, R2, 0x2, R0 ;  /* 0x0000000202da7824 */ /* 0x000fe200078e0200 */
[----:B------:R-:W-:Y:S01]  /*1d70*/  ISETP.LT.OR P5, PT, R54, 0x21, P5 ;  /* 0x000000213600780c */ /* 0x000fe20002fa1670 */
[----:B------:R-:W-:-:S03]  /*1d80*/  IMAD R0, R137, 0x20, R57 ;  /* 0x0000002089007824 */ /* 0x000fc600078e0239 */
[----:B------:R-:W-:Y:S01]  /*1d90*/  HMMA.16816.F32 R88, R20, R38, RZ ;  /* 0x000000261458723c */ /* 0x000fe200000018ff */
[----:B------:R-:W-:-:S06]  /*1da0*/  IMAD.IADD R0, R136, 0x1, R0 ;  /* 0x0000000188007824 */ /* 0x000fcc00078e0200 */
[----:B------:R3:W-:Y:S01]  /*1db0*/  LDGSTS.E.BYPASS.LTC128B.128 [R221+0x2100], [R48.64], !P4 ;  /* 0x0210000030dd7fae */ /* 0x0007e2000e101d46 */
[----:B------:R-:W-:Y:S01]  /*1dc0*/  HMMA.16816.F32 R76, R16, R32, RZ ;  /* 0x00000020104c723c */ /* 0x000fe200000018ff */
[----:B------:R-:W-:-:S04]  /*1dd0*/  ISETP.GE.AND P4, PT, R56, c[0x0][0x1d4], PT ;  /* 0x0000750038007a0c */ /* 0x000fc80003f86270 */
[----:B------:R-:W-:-:S03]  /*1de0*/  ISETP.LT.OR P4, PT, R54, 0x21, P4 ;  /* 0x000000213600780c */ /* 0x000fc60002781670 */
[----:B------:R-:W-:Y:S08]  /*1df0*/  HMMA.16816.F32 R112, R16, R34, RZ ;  /* 0x000000221070723c */ /* 0x000ff000000018ff */
[----:B------:R-:W-:Y:S02]  /*1e00*/  HMMA.16816.F32 R36, R20, R32, RZ ;  /* 0x000000201424723c */ /* 0x000fe400000018ff */
[----:B------:R3:W-:Y:S01]  /*1e10*/  LDGSTS.E.BYPASS.LTC128B.128 [R221+0x900], [R58.64], !P4 ;  /* 0x009000003add7fae */ /* 0x0007e2000e101d46 */
[----:B------:R-:W-:-:S03]  /*1e20*/  ISETP.GT.AND P4, PT, R152, R250, PT ;  /* 0x000000fa9800720c */ /* 0x000fc60003f84270 */
[----:B------:R3:W-:Y:S01]  /*1e30*/  LDGSTS.E.BYPASS.LTC128B.128 [R221+0x1900], [R50.64], !P6 ;  /* 0x0190000032dd7fae */ /* 0x0007e2000f101d46 */
[----:B------:R-:W-:Y:S01]  /*1e40*/  ISETP.GT.AND P6, PT, R245, 0x3f, PT ;  /* 0x0000003ff500780c */ /* 0x000fe20003fc4270 */
[----:B------:R-:W-:Y:S02]  /*1e50*/  HMMA.16816.F32 R84, R20, R34, RZ ;  /* 0x000000221454723c */ /* 0x000fe400000018ff */
[----:B------:R3:W-:Y:S04]  /*1e60*/  LDGSTS.E.BYPASS.LTC128B.128 [R221+0x2900], [R6.64], !P5 ;  /* 0x0290000006dd7fae */ /* 0x0007e8000e901d46 */
[----:B--2---:R-:W-:Y:S02]  /*1e70*/  LDSM.16.M88.4 R52, [R139+0x4500] ;  /* 0x004500008b34783b */ /* 0x004fe40000000200 */
[C---:B----4-:R-:W-:Y:S02]  /*1e80*/  HMMA.16816.F32 R72, R16.reuse, R28, RZ ;  /* 0x0000001c1048723c */ /* 0x050fe400000018ff */
[----:B------:R-:W0:Y:S06]  /*1e90*/  LDGDEPBAR ;  /* 0x00000000000079af */ /* 0x000e2c0000000000 */
[C---:B-1----:R-:W-:Y:S08]  /*1ea0*/  HMMA.16816.F32 R60, R16.reuse, R24, RZ ;  /* 0x00000018103c723c */ /* 0x042ff000000018ff */
[C---:B------:R-:W-:Y:S01]  /*1eb0*/  HMMA.16816.F32 R108, R16.reuse, R30, RZ ;  /* 0x0000001e106c723c */ /* 0x040fe200000018ff */
[----:B---3--:R-:W-:Y:S07]  /*1ec0*/  LDSM.16.M88.4 R48, [R218+0x1800] ;  /* 0x00180000da30783b */ /* 0x008fee0000000200 */
[----:B------:R-:W-:Y:S01]  /*1ed0*/  HMMA.16816.F32 R96, R16, R26, RZ ;  /* 0x0000001a1060723c */ /* 0x000fe200000018ff */
[----:B------:R-:W-:Y:S07]  /*1ee0*/  LDSM.16.M88.4 R16, [R219+0x9100] ;  /* 0x00910000db10783b */ /* 0x000fee0000000200 */
[C---:B------:R-:W-:Y:S08]  /*1ef0*/  HMMA.16816.F32 R32, R20.reuse, R28, RZ ;  /* 0x0000001c1420723c */ /* 0x040ff000000018ff */
[C---:B------:R-:W-:Y:S08]  /*1f00*/  HMMA.16816.F32 R100, R20.reuse, R30, RZ ;  /* 0x0000001e1464723c */ /* 0x040ff000000018ff */
[C---:B------:R-:W-:Y:S08]  /*1f10*/  HMMA.16816.F32 R28, R20.reuse, R24, RZ ;  /* 0x00000018141c723c */ /* 0x040ff000000018ff */
[----:B------:R-:W-:Y:S01]  /*1f20*/  HMMA.16816.F32 R24, R20, R26, RZ ;  /* 0x0000001a1418723c */ /* 0x000fe200000018ff */
[----:B------:R-:W-:Y:S07]  /*1f30*/  LDSM.16.M88.4 R20, [R139+0x4d00] ;  /* 0x004d00008b14783b */ /* 0x000fee0000000200 */
[C---:B------:R-:W-:Y:S01]  /*1f40*/  HMMA.16816.F32 R144, R8.reuse, R68, R60 ;  /* 0x000000440890723c */ /* 0x040fe2000000183c */
[----:B------:R-:W1:Y:S07]  /*1f50*/  LDSM.16.M88.4 R60, [R139+0x4100] ;  /* 0x004100008b3c783b */ /* 0x000e6e0000000200 */
[C---:B------:R-:W-:Y:S08]  /*1f60*/  HMMA.16816.F32 R120, R8.reuse, R70, R96 ;  /* 0x000000460878723c */ /* 0x040ff00000001860 */
[C---:B------:R-:W-:Y:S08]  /*1f70*/  HMMA.16816.F32 R80, R8.reuse, R44, R80 ;  /* 0x0000002c0850723c */ /* 0x040ff00000001850 */
[C---:B------:R-:W-:Y:S08]  /*1f80*/  HMMA.16816.F32 R116, R8.reuse, R40, R76 ;  /* 0x000000280874723c */ /* 0x040ff0000000184c */
[C---:B------:R-:W-:Y:S08]  /*1f90*/  HMMA.16816.F32 R148, R8.reuse, R64, R72 ;  /* 0x000000400894723c */ /* 0x040ff00000001848 */
[C---:B------:R-:W-:Y:S08]  /*1fa0*/  HMMA.16816.F32 R104, R8.reuse, R46, R104 ;  /* 0x0000002e0868723c */ /* 0x040ff00000001868 */
[----:B------:R-:W-:Y:S08]  /*1fb0*/  HMMA.16816.F32 R112, R8, R42, R112 ;  /* 0x0000002a0870723c */ /* 0x000ff00000001870 */
[C---:B------:R-:W-:Y:S08]  /*1fc0*/  HMMA.16816.F32 R96, R12.reuse, R44, R92 ;  /* 0x0000002c0c60723c */ /* 0x040ff0000000185c */
[C---:B------:R-:W-:Y:S01]  /*1fd0*/  HMMA.16816.F32 R124, R12.reuse, R40, R36 ;  /* 0x000000280c7c723c */ /* 0x040fe20000001824 */
[----:B------:R-:W2:Y:S07]  /*1fe0*/  LDSM.16.M88.4 R36, [R139+0x4900] ;  /* 0x004900008b24783b */ /* 0x000eae0000000200 */
[C---:B------:R-:W-:Y:S01]  /*1ff0*/  HMMA.16816.F32 R128, R12.reuse, R64, R32 ;  /* 0x000000400c80723c */ /* 0x040fe20000001820 */
[----:B------:R-:W-:Y:S07]  /*2000*/  LDSM.16.M88.4 R32, [R218+0x1000] ;  /* 0x00100000da20783b */ /* 0x000fee0000000200 */
[C---:B------:R-:W-:Y:S01]  /*2010*/  HMMA.16816.F32 R132, R12.reuse, R68, R28 ;  /* 0x000000440c84723c */ /* 0x040fe2000000181c */
[----:B------:R-:W-:Y:S07]  /*2020*/  LDSM.16.M88.4 R28, [R218+0x1400] ;  /* 0x00140000da1c783b */ /* 0x000fee0000000200 */
[C---:B------:R-:W-:Y:S08]  /*2030*/  HMMA.16816.F32 R44, R12.reuse, R46, R88 ;  /* 0x0000002e0c2c723c */ /* 0x040ff00000001858 */
[C---:B------:R-:W-:Y:S08]  /*2040*/  HMMA.16816.F32 R40, R12.reuse, R42, R84 ;  /* 0x0000002a0c28723c */ /* 0x040ff00000001854 */
[C---:B------:R-:W-:Y:S08]  /*2050*/  HMMA.16816.F32 R72, R12.reuse, R66, R100 ;  /* 0x000000420c48723c */ /* 0x040ff00000001864 */
[----:B------:R-:W-:Y:S01]  /*2060*/  HMMA.16816.F32 R76, R12, R70, R24 ;  /* 0x000000460c4c723c */ /* 0x000fe20000001818 */
[----:B------:R-:W3:Y:S04]  /*2070*/  LDSM.16.M88.4 R12, [R219+0x8100] ;  /* 0x00810000db0c783b */ /* 0x000ee80000000200 */
[----:B------:R-:W4:Y:S03]  /*2080*/  LDSM.16.M88.4 R24, [R220+0x8100] ;  /* 0x00810000dc18783b */ /* 0x000f260000000200 */
[----:B------:R-:W-:Y:S01]  /*2090*/  HMMA.16816.F32 R140, R8, R66, R108 ;  /* 0x00000042088c723c */ /* 0x000fe2000000186c */
[----:B------:R-:W3:Y:S04]  /*20a0*/  LDSM.16.M88.4 R8, [R220+0x9100] ;  /* 0x00910000dc08783b */ /* 0x000ee80000000200 */
[----:B------:R-:W3:Y:S03]  /*20b0*/  LDSM.16.M88.4 R64, [R218+0x1c00] ;  /* 0x001c0000da40783b */ /* 0x000ee60000000200 */
[C---:B-1----:R-:W-:Y:S08]  /*20c0*/  HMMA.16816.F32 R92, R16.reuse, R60, R80 ;  /* 0x0000003c105c723c */ /* 0x042ff00000001850 */
[C---:B------:R-:W-:Y:S08]  /*20d0*/  HMMA.16816.F32 R88, R16.reuse, R62, R104 ;  /* 0x0000003e1058723c */ /* 0x040ff00000001868 */
[C---:B------:R-:W-:Y:S08]  /*20e0*/  HMMA.16816.F32 R80, R16.reuse, R54, R112 ;  /* 0x000000361050723c */ /* 0x040ff00000001870 */
[C---:B------:R-:W-:Y:S08]  /*20f0*/  HMMA.16816.F32 R84, R16.reuse, R52, R116 ;  /* 0x000000341054723c */ /* 0x040ff00000001874 */
[C---:B--2---:R-:W-:Y:S08]  /*2100*/  HMMA.16816.F32 R104, R16.reuse, R36, R148 ;  /* 0x000000241068723c */ /* 0x044ff00000001894 */
[C---:B------:R-:W-:Y:S08]  /*2110*/  HMMA.16816.F32 R108, R16.reuse, R20, R144 ;  /* 0x00000014106c723c */ /* 0x040ff00000001890 */
[C---:B------:R-:W-:Y:S08]  /*2120*/  HMMA.16816.F32 R112, R16.reuse, R38, R140 ;  /* 0x000000261070723c */ /* 0x040ff0000000188c */
[----:B------:R-:W-:Y:S08]  /*2130*/  HMMA.16816.F32 R100, R16, R22, R120 ;  /* 0x000000161064723c */ /* 0x000ff00000001878 */
[C---:B---3--:R-:W-:Y:S08]  /*2140*/  HMMA.16816.F32 R96, R12.reuse, R60, R96 ;  /* 0x0000003c0c60723c */ /* 0x048ff00000001860 */
[C---:B------:R-:W-:Y:S08]  /*2150*/  HMMA.16816.F32 R60, R12.reuse, R62, R44 ;  /* 0x0000003e0c3c723c */ /* 0x040ff0000000182c */
[C---:B------:R-:W-:Y:S08]  /*2160*/  HMMA.16816.F32 R16, R12.reuse, R36, R128 ;  /* 0x000000240c10723c */ /* 0x040ff00000001880 */
[C---:B------:R-:W-:Y:S08]  /*2170*/  HMMA.16816.F32 R44, R12.reuse, R52, R124 ;  /* 0x000000340c2c723c */ /* 0x040ff0000000187c */
[C---:B------:R-:W-:Y:S01]  /*2180*/  HMMA.16816.F32 R40, R12.reuse, R54, R40 ;  /* 0x000000360c28723c */ /* 0x040fe20000001828 */
[----:B------:R-:W-:Y:S07]  /*2190*/  LDSM.16.M88.4 R52, [R139+0x5100] ;  /* 0x005100008b34783b */ /* 0x000fee0000000200 */
[C---:B------:R-:W-:Y:S01]  /*21a0*/  HMMA.16816.F32 R68, R12.reuse, R38, R72 ;  /* 0x000000260c44723c */ /* 0x040fe20000001848 */
[----:B------:R-:W-:Y:S07]  /*21b0*/  LDSM.16.M88.4 R36, [R139+0x5d00] ;  /* 0x005d00008b24783b */ /* 0x000fee0000000200 */
[C---:B------:R-:W-:Y:S08]  /*21c0*/  HMMA.16816.F32 R72, R12.reuse, R20, R132 ;  /* 0x000000140c48723c */ /* 0x040ff00000001884 */
[----:B------:R-:W-:Y:S01]  /*21d0*/  HMMA.16816.F32 R76, R12, R22, R76 ;  /* 0x000000160c4c723c */ /* 0x000fe2000000184c */
[----:B------:R-:W1:Y:S04]  /*21e0*/  LDSM.16.M88.4 R20, [R219+0xb100] ;  /* 0x00b10000db14783b */ /* 0x000e680000000200 */
[----:B------:R-:W-:Y:S03]  /*21f0*/  LDSM.16.M88.4 R12, [R220+0xa100] ;  /* 0x00a10000dc0c783b */ /* 0x000fe60000000200 */
[C---:B----4-:R-:W-:Y:S08]  /*2200*/  HMMA.16816.F32 R124, R24.reuse, R34, R60 ;  /* 0x00000022187c723c */ /* 0x050ff0000000183c */
[C---:B------:R-:W-:Y:S01]  /*2210*/  HMMA.16816.F32 R116, R24.reuse, R48, R16 ;  /* 0x000000301874723c */ /* 0x040fe20000001810 */
[----:B------:R-:W2:Y:S07]  /*2220*/  LDSM.16.M88.4 R16, [R219+0xa100] ;  /* 0x00a10000db10783b */ /* 0x000eae0000000200 */
[C---:B------:R-:W-:Y:S01]  /*2230*/  HMMA.16816.F32 R60, R24.reuse, R28, R44 ;  /* 0x0000001c183c723c */ /* 0x040fe2000000182c */
[----:B------:R-:W3:Y:S07]  /*2240*/  LDSM.16.M88.4 R44, [R139+0x5500] ;  /* 0x005500008b2c783b */ /* 0x000eee0000000200 */
[----:B------:R-:W-:Y:S01]  /*2250*/  HMMA.16816.F32 R120, R24, R30, R40 ;  /* 0x0000001e1878723c */ /* 0x000fe20000001828 */
[----:B------:R-:W4:Y:S07]  /*2260*/  LDSM.16.M88.4 R40, [R139+0x5900] ;  /* 0x005900008b28783b */ /* 0x000f2e0000000200 */
[C---:B------:R-:W-:Y:S08]  /*2270*/  HMMA.16816.F32 R92, R8.reuse, R32, R92 ;  /* 0x00000020085c723c */ /* 0x040ff0000000185c */
[----:B------:R-:W-:Y:S08]  /*2280*/  HMMA.16816.F32 R148, R8, R34, R88 ;  /* 0x000000220894723c */ /* 0x000ff00000001858 */
[----:B------:R-:W-:Y:S01]  /*2290*/  HMMA.16816.F32 R128, R24, R32, R96 ;  /* 0x000000201880723c */ /* 0x000fe20000001860 */
[----:B------:R-:W-:Y:S07]  /*22a0*/  LDSM.16.M88.4 R32, [R218+0x2400] ;  /* 0x00240000da20783b */ /* 0x000fee0000000200 */
[C---:B------:R-:W-:Y:S08]  /*22b0*/  HMMA.16816.F32 R144, R8.reuse, R28, R84 ;  /* 0x0000001c0890723c */ /* 0x040ff00000001854 */
[C---:B------:R-:W-:Y:S01]  /*22c0*/  HMMA.16816.F32 R140, R8.reuse, R30, R80 ;  /* 0x0000001e088c723c */ /* 0x040fe20000001850 */
[----:B------:R-:W-:Y:S07]  /*22d0*/  LDSM.16.M88.4 R28, [R218+0x2800] ;  /* 0x00280000da1c783b */ /* 0x000fee0000000200 */
[C---:B------:R-:W-:Y:S08]  /*22e0*/  HMMA.16816.F32 R88, R8.reuse, R48, R104 ;  /* 0x000000300858723c */ /* 0x040ff00000001868 */
[C---:B------:R-:W-:Y:S08]  /*22f0*/  HMMA.16816.F32 R84, R8.reuse, R50, R112 ;  /* 0x000000320854723c */ /* 0x040ff00000001870 */
[C---:B------:R-:W-:Y:S08]  /*2300*/  HMMA.16816.F32 R80, R8.reuse, R64, R108 ;  /* 0x000000400850723c */ /* 0x040ff0000000186c */
[----:B------:R-:W-:Y:S01]  /*2310*/  HMMA.16816.F32 R132, R8, R66, R100 ;  /* 0x000000420884723c */ /* 0x000fe20000001864 */
[----:B------:R-:W-:Y:S07]  /*2320*/  LDSM.16.M88.4 R8, [R220+0xb100] ;  /* 0x00b10000dc08783b */ /* 0x000fee0000000200 */
[C---:B------:R-:W-:Y:S01]  /*2330*/  HMMA.16816.F32 R112, R24.reuse, R50, R68 ;  /* 0x000000321870723c */ /* 0x040fe20000001844 */
[----:B------:R-:W3:Y:S07]  /*2340*/  LDSM.16.M88.4 R48, [R218+0x2000] ;  /* 0x00200000da30783b */ /* 0x000eee0000000200 */
[C---:B------:R-:W-:Y:S08]  /*2350*/  HMMA.16816.F32 R108, R24.reuse, R64, R72 ;  /* 0x00000040186c723c */ /* 0x040ff00000001848 */
[----:B------:R-:W-:Y:S01]  /*2360*/  HMMA.16816.F32 R76, R24, R66, R76 ;  /* 0x00000042184c723c */ /* 0x000fe2000000184c */
[----:B------:R-:W4:Y:S01]  /*2370*/  LDSM.16.M88.4 R24, [R218+0x2c00] ;  /* 0x002c0000da18783b */ /* 0x000f220000000200 */
[----:B------:R-:W-:-:S06]  /*2380*/  DEPBAR.LE SB0, 0x0 ;  /* 0x000080000000791a */ /* 0x000fcc0000000000 */
[C---:B-1----:R-:W-:Y:S08]  /*2390*/  HMMA.16816.F32 R104, R20.reuse, R52, R92 ;  /* 0x000000341468723c */ /* 0x042ff0000000185c */
[----:B------:R-:W-:Y:S08]  /*23a0*/  HMMA.16816.F32 R100, R20, R54, R148 ;  /* 0x000000361464723c */ /* 0x000ff00000001894 */
[C---:B--2---:R-:W-:Y:S08]  /*23b0*/  HMMA.16816.F32 R68, R16.reuse, R52, R128 ;  /* 0x000000341044723c */ /* 0x044ff00000001880 */
[----:B------:R-:W-:Y:S08]  /*23c0*/  HMMA.16816.F32 R64, R16, R54, R124 ;  /* 0x000000361040723c */ /* 0x000ff0000000187c */
[C---:B---3--:R-:W-:Y:S08]  /*23d0*/  HMMA.16816.F32 R96, R20.reuse, R44, R144 ;  /* 0x0000002c1460723c */ /* 0x048ff00000001890 */
[----:B------:R-:W-:Y:S08]  /*23e0*/  HMMA.16816.F32 R92, R20, R46, R140 ;  /* 0x0000002e145c723c */ /* 0x000ff0000000188c */
[C---:B------:R-:W-:Y:S08]  /*23f0*/  HMMA.16816.F32 R60, R16.reuse, R44, R60 ;  /* 0x0000002c103c723c */ /* 0x040ff0000000183c */
[----:B------:R-:W-:Y:S08]  /*2400*/  HMMA.16816.F32 R52, R16, R46, R120 ;  /* 0x0000002e1034723c */ /* 0x000ff00000001878 */
[C---:B----4-:R-:W-:Y:S08]  /*2410*/  HMMA.16816.F32 R88, R20.reuse, R40, R88 ;  /* 0x000000281458723c */ /* 0x050ff00000001858 */
[C---:B------:R-:W-:Y:S08]  /*2420*/  HMMA.16816.F32 R84, R20.reuse, R42, R84 ;  /* 0x0000002a1454723c */ /* 0x040ff00000001854 */
[C---:B------:R-:W-:Y:S08]  /*2430*/  HMMA.16816.F32 R80, R20.reuse, R36, R80 ;  /* 0x000000241450723c */ /* 0x040ff00000001850 */
[----:B------:R-:W-:Y:S08]  /*2440*/  HMMA.16816.F32 R72, R20, R38, R132 ;  /* 0x000000261448723c */ /* 0x000ff00000001884 */
[C---:B------:R-:W-:Y:S08]  /*2450*/  HMMA.16816.F32 R44, R16.reuse, R40, R116 ;  /* 0x00000028102c723c */ /* 0x040ff00000001874 */
[C---:B------:R-:W-:Y:S08]  /*2460*/  HMMA.16816.F32 R40, R16.reuse, R42, R112 ;  /* 0x0000002a1028723c */ /* 0x040ff00000001870 */
[C---:B------:R-:W-:Y:S08]  /*2470*/  HMMA.16816.F32 R20, R16.reuse, R36, R108 ;  /* 0x000000241014723c */ /* 0x040ff0000000186c */
[----:B------:R-:W-:Y:S08]  /*2480*/  HMMA.16816.F32 R16, R16, R38, R76 ;  /* 0x000000261010723c */ /* 0x000ff0000000184c */
[C---:B------:R-:W-:Y:S08]  /*2490*/  HMMA.16816.F32 R104, R8.reuse, R48, R104 ;  /* 0x000000300868723c */ /* 0x040ff00000001868 */
[----:B------:R-:W-:Y:S08]  /*24a0*/  HMMA.16816.F32 R100, R8, R50, R100 ;  /* 0x000000320864723c */ /* 0x000ff00000001864 */
[C---:B------:R-:W-:Y:S08]  /*24b0*/  HMMA.16816.F32 R68, R12.reuse, R48, R68 ;  /* 0x000000300c44723c */ /* 0x040ff00000001844 */
[----:B------:R-:W-:Y:S08]  /*24c0*/  HMMA.16816.F32 R48, R12, R50, R64 ;  /* 0x000000320c30723c */ /* 0x000ff00000001840 */
[----:B------:R-:W-:Y:S08]  /*24d0*/  HMMA.16816.F32 R76, R8, R26, R72 ;  /* 0x0000001a084c723c */ /* 0x000ff00000001848 */
[----:B------:R-:W-:Y:S08]  /*24e0*/  HMMA.16816.F32 R64, R12, R34, R52 ;  /* 0x000000220c40723c */ /* 0x000ff00000001834 */
[----:B------:R-:W-:Y:S08]  /*24f0*/  HMMA.16816.F32 R80, R8, R24, R80 ;  /* 0x000000180850723c */ /* 0x000ff00000001850 */
[C---:B------:R-:W-:Y:S08]  /*2500*/  HMMA.16816.F32 R72, R12.reuse, R32, R60 ;  /* 0x000000200c48723c */ /* 0x040ff0000000183c */
[----:B------:R-:W-:Y:S08]  /*2510*/  HMMA.16816.F32 R52, R12, R24, R20 ;  /* 0x000000180c34723c */ /* 0x000ff00000001814 */
[C---:B------:R-:W-:Y:S08]  /*2520*/  HMMA.16816.F32 R96, R8.reuse, R32, R96 ;  /* 0x000000200860723c */ /* 0x040ff00000001860 */
[C---:B------:R-:W-:Y:S08]  /*2530*/  HMMA.16816.F32 R92, R8.reuse, R34, R92 ;  /* 0x00000022085c723c */ /* 0x040ff0000000185c */
[C---:B------:R-:W-:Y:S08]  /*2540*/  HMMA.16816.F32 R88, R8.reuse, R28, R88 ;  /* 0x0000001c0858723c */ /* 0x040ff00000001858 */
[----:B------:R-:W-:Y:S08]  /*2550*/  HMMA.16816.F32 R84, R8, R30, R84 ;  /* 0x0000001e0854723c */ /* 0x000ff00000001854 */
[C---:B------:R-:W-:Y:S08]  /*2560*/  HMMA.16816.F32 R60, R12.reuse, R28, R44 ;  /* 0x0000001c0c3c723c */ /* 0x040ff0000000182c */
[C---:B------:R-:W-:Y:S08]  /*2570*/  HMMA.16816.F32 R40, R12.reuse, R30, R40 ;  /* 0x0000001e0c28723c */ /* 0x040ff00000001828 */
[----:B------:R-:W-:Y:S01]  /*2580*/  HMMA.16816.F32 R24, R12, R26, R16 ;  /* 0x0000001a0c18723c */ /* 0x000fe20000001810 */
[----:B------:R-:W-:Y:S06]  /*2590*/  BAR.SYNC.DEFER_BLOCKING 0x0 ;  /* 0x0000000000007b1d */ /* 0x000fec0000010000 */
[----:B------:R-:W-:Y:S05]  /*25a0*/  @!P4 BRA `(.L_x_1824) ;  /* 0x000004200000c947 */ /* 0x000fea0003800000 */
[----:B------:R-:W-:Y:S02]  /*25b0*/  IMAD R3, R152, 0x40, R252 ;  /* 0x0000004098037824 */ /* 0x000fe400078e02fc */
        /* <DEDUP_REMOVED lines=15> */
[----:B------:R-:W-:Y:S01]  /*26b0*/  IADD3 R8, -R20, 0x10, RZ ;  /* 0x0000001014087810 */ /* 0x000fe20007ffe1ff */
[----:B------:R-:W-:Y:S01]  /*26c0*/  IMAD.SHL.U32 R18, R186, 0x2, RZ ;  /* 0x00000002ba127824 */ /* 0x000fe200078e00ff */
[----:B------:R-:W-:Y:S02]  /*26d0*/  SEL R19, RZ, 0x10, P1 ;  /* 0x00000010ff137807 */ /* 0x000fe40000800000 */
[----:B------:R-:W-:-:S02]  /*26e0*/  SHF.R.S32.HI R2, RZ, 0x1f, R223 ;  /* 0x0000001fff027819 */ /* 0x000fc400000114df */
[----:B------:R-:W-:-:S03]  /*26f0*/  SHF.L.U64.HI R9, R56, 0x1, R156 ;  /* 0x0000000138097819 */ /* 0x000fc6000001029c */
[----:B------:R-:W-:Y:S02]  /*2700*/  IMAD R5, R2, c[0x0][0x1e0], RZ ;  /* 0x0000780002057a24 */ /* 0x000fe400078e02ff */
[----:B------:R-:W-:-:S04]  /*2710*/  IMAD.WIDE.U32 R2, R223, c[0x0][0x1e0], RZ ;  /* 0x00007800df027a25 */ /* 0x000fc800078e00ff */
[----:B------:R-:W-:-:S04]  /*2720*/  IMAD R5, R223, c[0x0][0x1e4], R5 ;  /* 0x00007900df057a24 */ /* 0x000fc800078e0205 */
[----:B------:R-:W-:Y:S01]  /*2730*/  IMAD.IADD R3, R3, 0x1, R5 ;  /* 0x0000000103037824 */ /* 0x000fe200078e0205 */
[----:B-1----:R-:W-:Y:S02]  /*2740*/  SHF.L.U64.HI R7, R185, 0x1, R155 ;  /* 0x00000001b9077819 */ /* 0x002fe4000001029b */
        /* <DEDUP_REMOVED lines=11> */
[----:B------:R4:W5:Y:S01]  /*2800*/  SHFL.IDX PT, R17, R6, RZ, 0x1c1f ;  /* 0x001c1fff06117589 */ /* 0x00096200000e0000 */
[----:B-1----:R-:W-:-:S02]  /*2810*/  LOP3.LUT R5, R8, 0xf, RZ, 0xc0, !PT ;  /* 0x0000000f08057812 */ /* 0x002fc400078ec0ff */
[----:B------:R-:W-:Y:S02]  /*2820*/  IADD3 R8, -R21, 0x10, RZ ;  /* 0x0000001015087810 */ /* 0x000fe40007ffe1ff */
[-C--:B--2---:R-:W-:Y:S02]  /*2830*/  IADD3 R14, P5, P4, R5, R2.reuse, R22 ;  /* 0x00000002050e7210 */ /* 0x084fe40007cbe016 */
[----:B------:R-:W-:Y:S01]  /*2840*/  LOP3.LUT R5, R8, 0xf, RZ, 0xc0, !PT ;  /* 0x0000000f08057812 */ /* 0x000fe200078ec0ff */
[----:B----4-:R-:W-:Y:S01]  /*2850*/  IMAD.SHL.U32 R6, R185, 0x2, RZ ;  /* 0x00000002b9067824 */ /* 0x010fe200078e00ff */
[----:B------:R-:W-:Y:S02]  /*2860*/  IADD3 R8, -R19, 0x10, RZ ;  /* 0x0000001013087810 */ /* 0x000fe40007ffe1ff */
[----:B---3--:R-:W-:Y:S02]  /*2870*/  IADD3.X R15, RZ, R3, R9, P5, P4 ;  /* 0x00000003ff0f7210 */ /* 0x008fe40002fe8409 */
[----:B------:R-:W-:-:S02]  /*2880*/  IADD3 R12, P5, P4, R5, R2, R6 ;  /* 0x00000002050c7210 */ /* 0x000fc40007cbe006 */
[----:B------:R-:W-:Y:S02]  /*2890*/  LOP3.LUT R5, R8, 0xf, RZ, 0xc0, !PT ;  /* 0x0000000f08057812 */ /* 0x000fe400078ec0ff */
[----:B------:R-:W-:Y:S02]  /*28a0*/  IADD3.X R13, RZ, R3, R7, P5, P4 ;  /* 0x00000003ff0d7210 */ /* 0x000fe40002fe8407 */
[----:B------:R-:W-:Y:S02]  /*28b0*/  IADD3 R10, P5, P4, R5, R2, R18 ;  /* 0x00000002050a7210 */ /* 0x000fe40007cbe012 */
[----:B------:R-:W-:-:S04]  /*28c0*/  SHF.L.U64.HI R5, R186, 0x1, R154 ;  /* 0x00000001ba057819 */ /* 0x000fc8000001029a */
[----:B------:R-:W-:Y:S02]  /*28d0*/  IADD3.X R11, RZ, R3, R5, P5, P4 ;  /* 0x00000003ff0b7210 */ /* 0x000fe40002fe8405 */
[C---:B------:R-:W-:Y:S02]  /*28e0*/  IADD3 R8, P5, R16.reuse, R22, RZ ;  /* 0x0000001610087210 */ /* 0x040fe40007fbe0ff */
[----:B------:R-:W-:-:S03]  /*28f0*/  IADD3 R6, P4, R16, R6, RZ ;  /* 0x0000000610067210 */ /* 0x000fc60007f9e0ff */
[C---:B-----5:R-:W-:Y:S01]  /*2900*/  IMAD.X R9, R17.reuse, 0x1, R9, P5 ;  /* 0x0000000111097824 */ /* 0x060fe200028e0609 */
        /* <DEDUP_REMOVED lines=12> */
.L_x_1824:
[----:B-1----:R-:W-:Y:S01]  /*29d0*/  LOP3.LUT R2, R153, 0xffffffe0, RZ, 0xc0, !PT ;  /* 0xffffffe099027812 */ /* 0x002fe200078ec0ff */
[----:B------:R-:W-:Y:S01]  /*29e0*/  IMAD.SHL.U32 R216, R0, 0x2, RZ ;  /* 0x0000000200d87824 */ /* 0x000fe200078e00ff */
[----:B------:R-:W0:Y:S03]  /*29f0*/  LDGDEPBAR ;  /* 0x00000000000079af */ /* 0x000e260000000000 */
[----:B------:R-:W-:Y:S01]  /*2a00*/  IMAD.IADD R2, R172, 0x1, -R2 ;  /* 0x00000001ac027824 */ /* 0x000fe200078e0a02 */
[----:B------:R-:W-:Y:S01]  /*2a10*/  LDSM.16.MT88.4 R20, [R216+0x1100] ;  /* 0x00110000d814783b */ /* 0x000fe20000004200 */
        /* <DEDUP_REMOVED lines=12> */
[----:B------:R-:W-:Y:S02]  /*2ae0*/  FSEL R11, R105, -INF , P4 ;  /* 0xff800000690b7808 */ /* 0x000fe40002000000 */
[C---:B------:R-:W-:Y:S02]  /*2af0*/  ISETP.GT.AND P5, PT, R2.reuse, 0x8, PT ;  /* 0x000000080200780c */ /* 0x040fe40003fa4270 */
        /* <DEDUP_REMOVED lines=9> */
[----:B------:R-:W-:-:S02]  /*2b90*/  FSEL R14, R101, -INF , P4 ;  /* 0xff800000650e7808 */ /* 0x000fc40002000000 */
[C---:B------:R-:W-:Y:S02]  /*2ba0*/  ISETP.GT.AND P5, PT, R2.reuse, 0x10, PT ;  /* 0x000000100200780c */ /* 0x040fe40003fa4270 */
        /* <DEDUP_REMOVED lines=23> */
[----:B------:R-:W-:Y:S02]  /*2d20*/  ISETP.GT.AND P5, PT, R2, 0x20, PT ;  /* 0x000000200200780c */ /* 0x000fe40003fa4270 */
        /* <DEDUP_REMOVED lines=12> */
[----:B------:R-:W-:Y:S02]  /*2df0*/  FSEL R138, R89, -INF , P4 ;  /* 0xff800000598a7808 */ /* 0x000fe40002000000 */
[----:B------:R-:W-:Y:S02]  /*2e00*/  ISETP.GT.AND P5, PT, R2, 0x28, PT ;  /* 0x000000280200780c */ /* 0x000fe40003fa4270 */
        /* <DEDUP_REMOVED lines=12> */
[----:B------:R-:W-:Y:S02]  /*2ed0*/  FSEL R133, R85, -INF , P4 ;  /* 0xff80000055857808 */ /* 0x000fe40002000000 */
[----:B------:R-:W-:Y:S02]  /*2ee0*/  ISETP.GT.AND P5, PT, R2, 0x30, PT ;  /* 0x000000300200780c */ /* 0x000fe40003fa4270 */
[----:B------:R-:W-:-:S02]  /*2ef0*/  FMNMX.FTZ R3, R132, R3, !PT ;  /* 0x0000000384037209 */ /* 0x000fc40007810000 */
[----:B------:R-:W-:Y:S02]  /*2f00*/  FMNMX.FTZ R5, R57, R5, !PT ;  /* 0x0000000539057209 */ /* 0x000fe40007810000 */
[----:B------:R-:W-:Y:S02]  /*2f10*/  FSEL R167, R87, -INF , P4 ;  /* 0xff80000057a77808 */ /* 0x000fe40002000000 */
[----:B------:R-:W-:Y:S02]  /*2f20*/  FSEL R183, R43, -INF , P4 ;  /* 0xff8000002bb77808 */ /* 0x000fe40002000000 */
[----:B------:R-:W-:Y:S02]  /*2f30*/  FSEL R179, R41, -INF , P4 ;  /* 0xff80000029b37808 */ /* 0x000fe40002000000 */
[----:B------:R-:W-:Y:S01]  /*2f40*/  ISETP.GT.AND P4, PT, R2, 0x31, PT ;  /* 0x000000310200780c */ /* 0x000fe20003f84270 */
[----:B------:R-:W-:Y:S01]  /*2f50*/  LDSM.16.MT88.4 R40, [R217+0x2100] ;  /* 0x00210000d928783b */ /* 0x000fe20000004200 */
[----:B------:R-:W-:-:S02]  /*2f60*/  FSEL R213, R80, -INF , P5 ;  /* 0xff80000050d57808 */ /* 0x000fc40002800000 */
[----:B------:R-:W-:Y:S02]  /*2f70*/  FMNMX.FTZ R3, R133, R3, !PT ;  /* 0x0000000385037209 */ /* 0x000fe40007810000 */
        /* <DEDUP_REMOVED lines=57> */
[----:B------:R-:W-:-:S02]  /*3310*/  FMNMX.FTZ R2, R182, R3, !PT ;  /* 0x00000003b6027209 */ /* 0x000fc40007810000 */
[----:B-1----:R-:W-:Y:S01]  /*3320*/  FMNMX.FTZ R135, R7, R5, !PT ;  /* 0x0000000507877209 */ /* 0x002fe20007810000 */
[----:B------:R-:W-:Y:S01]  /*3330*/  SHFL.BFLY PT, R9, R8, 0x1, 0x1f ;  /* 0x0c201f0008097f89 */ /* 0x000fe200000e0000 */
[----:B------:R-:W-:Y:S02]  /*3340*/  FMNMX.FTZ R2, R180, R2, !PT ;  /* 0x00000002b4027209 */ /* 0x000fe40007810000 */
[----:B------:R-:W-:Y:S01]  /*3350*/  FSEL R237, R26, -INF , P4 ;  /* 0xff8000001aed7808 */ /* 0x000fe20002000000 */
[----:B------:R-:W1:Y:S01]  /*3360*/  SHFL.BFLY PT, R3, R6, 0x2, 0x1f ;  /* 0x0c401f0006037f89 */ /* 0x000e6200000e0000 */
[----:B------:R-:W-:Y:S01]  /*3370*/  FMNMX.FTZ R2, R183, R2, !PT ;  /* 0x00000002b7027209 */ /* 0x000fe20007810000 */
[C---:B------:R-:W-:Y:S01]  /*3380*/  FMUL.FTZ R12, R135.reuse, c[0x0][0x2d0] ;  /* 0x0000b400870c7a20 */ /* 0x040fe20000410000 */
[----:B------:R-:W-:Y:S02]  /*3390*/  FSETP.NEU.FTZ.AND P4, PT, R135, -INF , PT ;  /* 0xff8000008700780b */ /* 0x000fe40003f9d000 */
[----:B------:R-:W-:-:S02]  /*33a0*/  FMNMX.FTZ R2, R151, R2, !PT ;  /* 0x0000000297027209 */ /* 0x000fc40007810000 */
[----:B------:R-:W-:Y:S02]  /*33b0*/  FSEL R12, R12, RZ, P4 ;  /* 0x000000ff0c0c7208 */ /* 0x000fe40002000000 */
[----:B------:R-:W-:Y:S02]  /*33c0*/  FMNMX.FTZ R5, R203, R2, !PT ;  /* 0x00000002cb057209 */ /* 0x000fe40007810000 */
[----:B------:R-:W-:Y:S01]  /*33d0*/  FSEL R238, R27, -INF , P5 ;  /* 0xff8000001bee7808 */ /* 0x000fe20002800000 */
[----:B------:R-:W-:Y:S01]  /*33e0*/  FFMA.FTZ R2, R10, c[0x0][0x2d0], -R12 ;  /* 0x0000b4000a027a23 */ /* 0x000fe2000001080c */
[----:B------:R-:W-:Y:S01]  /*33f0*/  FMNMX.FTZ R5, R237, R5, !PT ;  /* 0x00000005ed057209 */ /* 0x000fe20007810000 */
[----:B------:R-:W-:Y:S02]  /*3400*/  LDSM.16.MT88.4 R24, [R216+0x100] ;  /* 0x00010000d818783b */ /* 0x000fe40000004200 */
[----:B------:R2:W-:Y:S01]  /*3410*/  MUFU.EX2 R148, R2 ;  /* 0x0000000200947308 */ /* 0x0005e20000000800 */
[----:B------:R-:W-:-:S02]  /*3420*/  FMNMX.FTZ R5, R238, R5, !PT ;  /* 0x00000005ee057209 */ /* 0x000fc40007810000 */
[----:B-1----:R-:W-:Y:S01]  /*3430*/  FMNMX.FTZ R7, R6, R3, !PT ;  /* 0x0000000306077209 */ /* 0x002fe20007810000 */
[--C-:B------:R-:W-:Y:S02]  /*3440*/  FFMA.FTZ R3, R11, c[0x0][0x2d0], -R12.reuse ;  /* 0x0000b4000b037a23 */ /* 0x100fe4000001080c */
[----:B------:R-:W-:Y:S02]  /*3450*/  FFMA.FTZ R6, R13, c[0x0][0x2d0], -R12 ;  /* 0x0000b4000d067a23 */ /* 0x000fe4000001080c */
[----:B------:R1:W3:Y:S01]  /*3460*/  MUFU.EX2 R18, R3 ;  /* 0x0000000300127308 */ /* 0x0002e20000000800 */
[----:B--2---:R-:W-:Y:S02]  /*3470*/  FMNMX.FTZ R2, R9, R8, !PT ;  /* 0x0000000809027209 */ /* 0x004fe40007810000 */
[----:B------:R-:W2:Y:S02]  /*3480*/  SHFL.BFLY PT, R8, R5, 0x2, 0x1f ;  /* 0x0c401f0005087f89 */ /* 0x000ea400000e0000 */
[----:B------:R-:W-:-:S03]  /*3490*/  FSETP.NEU.FTZ.AND P4, PT, R2, -INF , PT ;  /* 0xff8000000200780b */ /* 0x000fc60003f9d000 */
[----:B------:R4:W-:Y:S01]  /*34a0*/  MUFU.EX2 R190, R6 ;  /* 0x0000000600be7308 */ /* 0x0009e20000000800 */
[----:B------:R-:W5:Y:S01]  /*34b0*/  SHFL.BFLY PT, R9, R7, 0x1, 0x1f ;  /* 0x0c201f0007097f89 */ /* 0x000f6200000e0000 */
[----:B-1----:R-:W-:-:S05]  /*34c0*/  FMUL.FTZ R3, R2, c[0x0][0x2d0] ;  /* 0x0000b40002037a20 */ /* 0x002fca0000410000 */
[----:B------:R-:W-:Y:S01]  /*34d0*/  FSEL R3, R3, RZ, P4 ;  /* 0x000000ff03037208 */ /* 0x000fe20002000000 */
[----:B----4-:R-:W-:-:S04]  /*34e0*/  FFMA.FTZ R6, R14, c[0x0][0x2d0], -R12 ;  /* 0x0000b4000e067a23 */ /* 0x010fc8000001080c */
[--C-:B------:R-:W-:Y:S01]  /*34f0*/  FFMA.FTZ R0, R16, c[0x0][0x2d0], -R3.reuse ;  /* 0x0000b40010007a23 */ /* 0x100fe20000010803 */
[----:B------:R1:W-:Y:S01]  /*3500*/  MUFU.EX2 R197, R6 ;  /* 0x0000000600c57308 */ /* 0x0003e20000000800 */
[----:B--2---:R-:W-:Y:S01]  /*3510*/  FMNMX.FTZ R5, R5, R8, !PT ;  /* 0x0000000805057209 */ /* 0x004fe20007810000 */
[----:B------:R-:W-:Y:S02]  /*3520*/  FFMA.FTZ R4, R28, c[0x0][0x2d0], -R3 ;  /* 0x0000b4001c047a23 */ /* 0x000fe40000010803 */
[----:B------:R-:W-:Y:S01]  /*3530*/  LDSM.16.MT88.4 R28, [R217+0x1100] ;  /* 0x00110000d91c783b */ /* 0x000fe20000004200 */
[----:B-----5:R-:W-:-:S03]  /*3540*/  FMNMX.FTZ R137, R7, R9, !PT ;  /* 0x0000000907897209 */ /* 0x020fc60007810000 */
[----:B------:R2:W-:Y:S01]  /*3550*/  MUFU.EX2 R14, R0 ;  /* 0x00000000000e7308 */ /* 0x0005e20000000800 */
[----:B------:R-:W-:Y:S01]  /*3560*/  FSETP.NEU.FTZ.AND P4, PT, R137, -INF , PT ;  /* 0xff8000008900780b */ /* 0x000fe20003f9d000 */
[----:B-1----:R-:W-:-:S06]  /*3570*/  FFMA.FTZ R6, R15, c[0x0][0x2d0], -R3 ;  /* 0x0000b4000f067a23 */ /* 0x002fcc0000010803 */
        /* <DEDUP_REMOVED lines=55> */
[----:B------:R-:W2:Y:S07]  /*38f0*/  LDSM.16.MT88.4 R24, [R216+0x500] ;  /* 0x00050000d818783b */ /* 0x000eae0000004200 */
[----:B------:R-:W-:Y:S01]  /*3900*/  HMMA.16816.F32 R64, R8, R16, RZ ;  /* 0x000000100840723c */ /* 0x000fe200000018ff */
[----:B-1----:R-:W-:-:S04]  /*3910*/  FFMA.FTZ R4, R48, c[0x0][0x2d0], -R12 ;  /* 0x0000b40030047a23 */ /* 0x002fc8000001080c */
[----:B------:R1:W-:Y:S03]  /*3920*/  MUFU.EX2 R199, R4 ;  /* 0x0000000400c77308 */ /* 0x0003e60000000800 */
[C---:B------:R-:W-:Y:S01]  /*3930*/  HMMA.16816.F32 R140, R8.reuse, R18, RZ ;  /* 0x00000012088c723c */ /* 0x040fe200000018ff */
[----:B------:R-:W-:Y:S07]  /*3940*/  LDSM.16.MT88.4 R16, [R216+0x1500] ;  /* 0x00150000d810783b */ /* 0x000fee0000004200 */
[----:B------:R-:W-:Y:S01]  /*3950*/  HMMA.16816.F32 R60, R8, R20, RZ ;  /* 0x00000014083c723c */ /* 0x000fe200000018ff */
[----:B-1----:R-:W-:-:S07]  /*3960*/  FFMA.FTZ R4, R49, c[0x0][0x2d0], -R12 ;  /* 0x0000b40031047a23 */ /* 0x002fce000001080c */
[C---:B------:R-:W-:Y:S01]  /*3970*/  HMMA.16816.F32 R128, R8.reuse, R22, RZ ;  /* 0x000000160880723c */ /* 0x040fe200000018ff */
[----:B------:R-:W1:Y:S01]  /*3980*/  LDSM.16.MT88.4 R20, [R217+0x500] ;  /* 0x00050000d914783b */ /* 0x000e620000004200 */
[----:B------:R3:W-:Y:S06]  /*3990*/  MUFU.EX2 R201, R4 ;  /* 0x0000000400c97308 */ /* 0x0007ec0000000800 */
[C---:B------:R-:W-:Y:S08]  /*39a0*/  HMMA.16816.F32 R52, R8.reuse, R28, RZ ;  /* 0x0000001c0834723c */ /* 0x040ff000000018ff */
[----:B------:R-:W-:Y:S01]  /*39b0*/  HMMA.16816.F32 R152, R8, R30, RZ ;  /* 0x0000001e0898723c */ /* 0x000fe200000018ff */
[----:B------:R-:W4:Y:S01]  /*39c0*/  LDSM.16.MT88.4 R28, [R217+0x1500] ;  /* 0x00150000d91c783b */ /* 0x000f220000004200 */
[----:B---3--:R-:W-:-:S04]  /*39d0*/  FFMA.FTZ R4, R50, c[0x0][0x2d0], -R12 ;  /* 0x0000b40032047a23 */ /* 0x008fc8000001080c */
[----:B------:R3:W5:Y:S02]  /*39e0*/  MUFU.EX2 R202, R4 ;  /* 0x0000000400ca7308 */ /* 0x0007640000000800 */
[C---:B------:R-:W-:Y:S08]  /*39f0*/  HMMA.16816.F32 R156, R8.reuse, R34, RZ ;  /* 0x00000022089c723c */ /* 0x040ff000000018ff */
[----:B------:R-:W-:Y:S01]  /*3a00*/  HMMA.16816.F32 R44, R8, R40, RZ ;  /* 0x00000028082c723c */ /* 0x000fe200000018ff */
[----:B---3--:R-:W-:-:S07]  /*3a10*/  FFMA.FTZ R4, R51, c[0x0][0x2d0], -R3 ;  /* 0x0000b40033047a23 */ /* 0x008fce0000010803 */
[C---:B------:R-:W-:Y:S01]  /*3a20*/  HMMA.16816.F32 R160, R8.reuse, R42, RZ ;  /* 0x0000002a08a0723c */ /* 0x040fe200000018ff */
[----:B-----5:R-:W-:Y:S01]  /*3a30*/  F2FP.PACK_AB R6, R202, R201 ;  /* 0x000000c9ca06723e */ /* 0x020fe200000000ff */
[----:B------:R3:W-:Y:S06]  /*3a40*/  MUFU.EX2 R241, R4 ;  /* 0x0000000400f17308 */ /* 0x0007ec0000000800 */
[----:B------:R-:W-:Y:S01]  /*3a50*/  HMMA.16816.F32 R48, R8, R32, RZ ;  /* 0x000000200830723c */ /* 0x000fe200000018ff */
[----:B------:R-:W5:Y:S06]  /*3a60*/  LDSM.16.MT88.4 R32, [R216+0x2500] ;  /* 0x00250000d820783b */ /* 0x000f6c0000004200 */
[----:B------:R-:W-:-:S02]  /*3a70*/  FFMA.FTZ R8, R123, c[0x0][0x2d0], -R0 ;  /* 0x0000b4007b087a23 */ /* 0x000fc40000010800 */
[----:B---3--:R-:W-:Y:S02]  /*3a80*/  FFMA.FTZ R4, R57, c[0x0][0x2d0], -R3 ;  /* 0x0000b40039047a23 */ /* 0x008fe40000010803 */
[----:B------:R3:W-:Y:S01]  /*3a90*/  MUFU.EX2 R234, R8 ;  /* 0x0000000800ea7308 */ /* 0x0007e20000000800 */
[----:B------:R-:W-:-:S07]  /*3aa0*/  IMAD.MOV.U32 R57, RZ, RZ, R151 ;  /* 0x000000ffff397224 */ /* 0x000fce00078e0097 */
[----:B------:R1:W1:Y:S01]  /*3ab0*/  MUFU.EX2 R244, R4 ;  /* 0x0000000400f47308 */ /* 0x0002620000000800 */
[----:B---3--:R-:W-:-:S07]  /*3ac0*/  FFMA.FTZ R8, R122, c[0x0][0x2d0], -R0 ;  /* 0x0000b4007a087a23 */ /* 0x008fce0000010800 */
[----:B------:R3:W-:Y:S01]  /*3ad0*/  MUFU.EX2 R233, R8 ;  /* 0x0000000800e97308 */ /* 0x0007e20000000800 */
[----:B-1----:R-:W-:Y:S01]  /*3ae0*/  FFMA.FTZ R4, R58, c[0x0][0x2d0], -R3 ;  /* 0x0000b4003a047a23 */ /* 0x002fe20000010803 */
[----:B------:R-:W-:Y:S01]  /*3af0*/  F2FP.PACK_AB R5, R244, R241 ;  /* 0x000000f1f405723e */ /* 0x000fe200000000ff */
[----:B------:R-:W-:-:S05]  /*3b00*/  IMAD.MOV.U32 R58, RZ, RZ, R150 ;  /* 0x000000ffff3a7224 */ /* 0x000fca00078e0096 */
[----:B------:R1:W-:Y:S01]  /*3b10*/  MUFU.EX2 R243, R4 ;  /* 0x0000000400f37308 */ /* 0x0003e20000000800 */
[----:B---3--:R-:W-:Y:S02]  /*3b20*/  FFMA.FTZ R8, R127, c[0x0][0x2d0], -R13 ;  /* 0x0000b4007f087a23 */ /* 0x008fe4000001080d */
[----:B------:R-:W-:-:S05]  /*3b30*/  IMAD.MOV.U32 R127, RZ, RZ, R14 ;  /* 0x000000ffff7f7224 */ /* 0x000fca00078e000e */
[----:B------:R3:W-:Y:S01]  /*3b40*/  MUFU.EX2 R227, R8 ;  /* 0x0000000800e37308 */ /* 0x0007e20000000800 */
[--C-:B------:R-:W-:Y:S02]  /*3b50*/  FFMA.FTZ R14, R166, c[0x0][0x2d0], -R3.reuse ;  /* 0x0000b400a60e7a23 */ /* 0x100fe40000010803 */
[----:B-1----:R-:W-:Y:S02]  /*3b60*/  FFMA.FTZ R4, R59, c[0x0][0x2d0], -R3 ;  /* 0x0000b4003b047a23 */ /* 0x002fe40000010803 */
[----:B------:R-:W-:-:S03]  /*3b70*/  IMAD.MOV.U32 R59, RZ, RZ, R149 ;  /* 0x000000ffff3b7224 */ /* 0x000fc600078e0095 */
[----:B------:R1:W1:Y:S01]  /*3b80*/  MUFU.EX2 R242, R4 ;  /* 0x0000000400f27308 */ /* 0x0002620000000800 */
[----:B---3--:R-:W-:-:S07]  /*3b90*/  FFMA.FTZ R8, R126, c[0x0][0x2d0], -R13 ;  /* 0x0000b4007e087a23 */ /* 0x008fce000001080d */
[----:B------:R3:W-:Y:S01]  /*3ba0*/  MUFU.EX2 R187, R14 ;  /* 0x0000000e00bb7308 */ /* 0x0007e20000000800 */
[----:B------:R-:W-:Y:S02]  /*3bb0*/  IMAD.MOV.U32 R126, RZ, RZ, R148 ;  /* 0x000000ffff7e7224 */ /* 0x000fe400078e0094 */
[----:B-1----:R-:W-:-:S05]  /*3bc0*/  FFMA.FTZ R4, R120, c[0x0][0x2d0], -R0 ;  /* 0x0000b40078047a23 */ /* 0x002fca0000010800 */
[----:B------:R1:W-:Y:S01]  /*3bd0*/  MUFU.EX2 R228, R8 ;  /* 0x0000000800e47308 */ /* 0x0003e20000000800 */
[----:B------:R-:W-:-:S07]  /*3be0*/  F2FP.PACK_AB R7, R242, R243 ;  /* 0x000000f3f207723e */ /* 0x000fce00000000ff */
[----:B------:R2:W-:Y:S01]  /*3bf0*/  MUFU.EX2 R236, R4 ;  /* 0x0000000400ec7308 */ /* 0x0005e20000000800 */
[----:B---3--:R-:W-:Y:S02]  /*3c00*/  FFMA.FTZ R14, R167, c[0x0][0x2d0], -R3 ;  /* 0x0000b400a70e7a23 */ /* 0x008fe40000010803 */
[----:B-1----:R-:W-:-:S05]  /*3c10*/  FFMA.FTZ R8, R125, c[0x0][0x2d0], -R13 ;  /* 0x0000b4007d087a23 */ /* 0x002fca000001080d */
[----:B------:R1:W-:Y:S01]  /*3c20*/  MUFU.EX2 R192, R14 ;  /* 0x0000000e00c07308 */ /* 0x0003e20000000800 */
[----:B--2---:R-:W-:-:S07]  /*3c30*/  FFMA.FTZ R4, R121, c[0x0][0x2d0], -R0 ;  /* 0x0000b40079047a23 */ /* 0x004fce0000010800 */
[----:B------:R2:W-:Y:S08]  /*3c40*/  MUFU.EX2 R226, R8 ;  /* 0x0000000800e27308 */ /* 0x0005f00000000800 */
[----:B------:R3:W3:Y:S01]  /*3c50*/  MUFU.EX2 R235, R4 ;  /* 0x0000000400eb7308 */ /* 0x0006e20000000800 */
[----:B-1----:R-:W-:Y:S02]  /*3c60*/  FFMA.FTZ R14, R176, c[0x0][0x2d0], -R0 ;  /* 0x0000b400b00e7a23 */ /* 0x002fe40000010800 */
[----:B--2---:R-:W-:-:S05]  /*3c70*/  FFMA.FTZ R8, R124, c[0x0][0x2d0], -R13 ;  /* 0x0000b4007c087a23 */ /* 0x004fca000001080d */
[----:B------:R1:W2:Y:S01]  /*3c80*/  MUFU.EX2 R225, R8 ;  /* 0x0000000800e17308 */ /* 0x0002a20000000800 */
[----:B---3--:R-:W-:-:S07]  /*3c90*/  F2FP.PACK_AB R4, R199, R248 ;  /* 0x000000f8c704723e */ /* 0x008fce00000000ff */
[----:B------:R-:W-:Y:S01]  /*3ca0*/  HMMA.16816.F32 R172, R4, R24, R116 ;  /* 0x0000001804ac723c */ /* 0x000fe20000001874 */
[----:B-1----:R-:W-:-:S07]  /*3cb0*/  FFMA.FTZ R8, R134, c[0x0][0x2d0], -R12 ;  /* 0x0000b40086087a23 */ /* 0x002fce000001080c */
[C---:B------:R-:W-:Y:S01]  /*3cc0*/  HMMA.16816.F32 R168, R4.reuse, R20, R112 ;  /* 0x0000001404a8723c */ /* 0x040fe20000001870 */
[----:B------:R1:W-:Y:S07]  /*3cd0*/  MUFU.EX2 R210, R8 ;  /* 0x0000000800d27308 */ /* 0x0003ee0000000800 */
[C---:B------:R-:W-:Y:S08]  /*3ce0*/  HMMA.16816.F32 R120, R4.reuse, R16, R108 ;  /* 0x000000100478723c */ /* 0x040ff0000000186c */
[----:B----4-:R-:W-:Y:S01]  /*3cf0*/  HMMA.16816.F32 R116, R4, R28, R104 ;  /* 0x0000001c0474723c */ /* 0x010fe20000001868 */
[----:B-1----:R-:W-:-:S02]  /*3d00*/  FFMA.FTZ R8, R138, c[0x0][0x2d0], -R12 ;  /* 0x0000b4008a087a23 */ /* 0x002fc4000001080c */
[----:B------:R1:W-:Y:S05]  /*3d10*/  MUFU.EX2 R138, R14 ;  /* 0x0000000e008a7308 */ /* 0x0003ea0000000800 */
[C---:B-----5:R-:W-:Y:S03]  /*3d20*/  HMMA.16816.F32 R112, R4.reuse, R32, R100 ;  /* 0x000000200470723c */ /* 0x060fe60000001864 */
[----:B------:R3:W4:Y:S05]  /*3d30*/  MUFU.EX2 R209, R8 ;  /* 0x0000000800d17308 */ /* 0x00072a0000000800 */
[----:B------:R-:W-:Y:S01]  /*3d40*/  HMMA.16816.F32 R108, R4, R36, R96 ;  /* 0x00000024046c723c */ /* 0x000fe20000001860 */
[----:B-1----:R-:W-:-:S07]  /*3d50*/  FFMA.FTZ R14, R177, c[0x0][0x2d0], -R0 ;  /* 0x0000b400b10e7a23 */ /* 0x002fce0000010800 */
[----:B------:R-:W-:Y:S01]  /*3d60*/  HMMA.16816.F32 R148, R4, R26, R92 ;  /* 0x0000001a0494723c */ /* 0x000fe2000000185c */
[----:B---3--:R-:W-:-:S04]  /*3d70*/  FFMA.FTZ R8, R132, c[0x0][0x2d0], -R12 ;  /* 0x0000b40084087a23 */ /* 0x008fc8000001080c */
[----:B------:R1:W-:Y:S03]  /*3d80*/  MUFU.EX2 R208, R8 ;  /* 0x0000000800d07308 */ /* 0x0003e60000000800 */
[C---:B------:R-:W-:Y:S08]  /*3d90*/  HMMA.16816.F32 R104, R4.reuse, R22, R88 ;  /* 0x000000160468723c */ /* 0x040ff00000001858 */
[----:B------:R-:W-:Y:S01]  /*3da0*/  HMMA.16816.F32 R100, R4, R18, R84 ;  /* 0x000000120464723c */ /* 0x000fe20000001854 */
[----:B-1----:R-:W-:-:S07]  /*3db0*/  FFMA.FTZ R8, R133, c[0x0][0x2d0], -R12 ;  /* 0x0000b40085087a23 */ /* 0x002fce000001080c */
[----:B------:R-:W-:Y:S01]  /*3dc0*/  HMMA.16816.F32 R96, R4, R30, R80 ;  /* 0x0000001e0460723c */ /* 0x000fe20000001850 */
[----:B------:R1:W-:Y:S01]  /*3dd0*/  MUFU.EX2 R133, R14 ;  /* 0x0000000e00857308 */ /* 0x0003e20000000800 */
[----:B------:R-:W-:-:S06]  /*3de0*/  IMAD.MOV.U32 R87, RZ, RZ, R196 ;  /* 0x000000ffff577224 */ /* 0x000fcc00078e00c4 */
[C---:B------:R-:W-:Y:S01]  /*3df0*/  HMMA.16816.F32 R92, R4.reuse, R34, R76 ;  /* 0x00000022045c723c */ /* 0x040fe2000000184c */
[----:B------:R3:W-:Y:S07]  /*3e00*/  MUFU.EX2 R195, R8 ;  /* 0x0000000800c37308 */ /* 0x0007ee0000000800 */
[----:B------:R-:W-:Y:S01]  /*3e10*/  HMMA.16816.F32 R88, R4, R38, R68 ;  /* 0x000000260458723c */ /* 0x000fe20000001844 */
[----:B-1----:R-:W-:-:S04]  /*3e20*/  FFMA.FTZ R14, R178, c[0x0][0x2d0], -R0 ;  /* 0x0000b400b20e7a23 */ /* 0x002fc80000010800 */
[----:B------:R1:W-:Y:S02]  /*3e30*/  MUFU.EX2 R134, R14 ;  /* 0x0000000e00867308 */ /* 0x0003e40000000800 */
[----:B------:R-:W-:Y:S02]  /*3e40*/  F2FP.PACK_AB R4, R235, R236 ;  /* 0x000000eceb04723e */ /* 0x000fe400000000ff */
[----:B------:R-:W-:Y:S01]  /*3e50*/  F2FP.PACK_AB R5, R228, R227 ;  /* 0x000000e3e405723e */ /* 0x000fe200000000ff */
[----:B---3--:R-:W-:Y:S01]  /*3e60*/  FFMA.FTZ R8, R164, c[0x0][0x2d0], -R3 ;  /* 0x0000b400a4087a23 */ /* 0x008fe20000010803 */
[----:B------:R-:W-:Y:S02]  /*3e70*/  F2FP.PACK_AB R6, R233, R234 ;  /* 0x000000eae906723e */ /* 0x000fe400000000ff */
[----:B--2---:R-:W-:Y:S01]  /*3e80*/  F2FP.PACK_AB R7, R225, R226 ;  /* 0x000000e2e107723e */ /* 0x004fe200000000ff */
[----:B------:R2:W-:Y:S06]  /*3e90*/  MUFU.EX2 R194, R8 ;  /* 0x0000000800c27308 */ /* 0x0005ec0000000800 */
[----:B------:R-:W-:Y:S01]  /*3ea0*/  HMMA.16816.F32 R80, R4, R24, R72 ;  /* 0x000000180450723c */ /* 0x000fe20000001848 */
[----:B-1----:R-:W-:-:S07]  /*3eb0*/  FFMA.FTZ R14, R179, c[0x0][0x2d0], -R0 ;  /* 0x0000b400b30e7a23 */ /* 0x002fce0000010800 */
[----:B------:R-:W-:Y:S01]  /*3ec0*/  HMMA.16816.F32 R204, R4, R36, R44 ;  /* 0x0000002404cc723c */ /* 0x000fe2000000182c */
[----:B--2---:R-:W-:-:S04]  /*3ed0*/  FFMA.FTZ R8, R165, c[0x0][0x2d0], -R3 ;  /* 0x0000b400a5087a23 */ /* 0x004fc80000010803 */
[----:B------:R1:W2:Y:S03]  /*3ee0*/  MUFU.EX2 R193, R8 ;  /* 0x0000000800c17308 */ /* 0x0002a60000000800 */
[C---:B------:R-:W-:Y:S08]  /*3ef0*/  HMMA.16816.F32 R72, R4.reuse, R16, R60 ;  /* 0x000000100448723c */ /* 0x040ff0000000183c */
[C---:B------:R-:W-:Y:S01]  /*3f00*/  HMMA.16816.F32 R44, R4.reuse, R18, R128 ;  /* 0x00000012042c723c */ /* 0x040fe20000001880 */
[----:B------:R-:W3:Y:S04]  /*3f10*/  LDSM.16.MT88.4 R16, [R216+0x900] ;  /* 0x00090000d810783b */ /* 0x000ee80000004200 */
[----:B-1----:R-:W1:Y:S02]  /*3f20*/  LDSM.16.MT88.4 R8, [R217+0x900] ;  /* 0x00090000d908783b */ /* 0x002e640000004200 */
[----:B------:R-:W-:Y:S01]  /*3f30*/  IMAD.MOV.U32 R131, RZ, RZ, R57 ;  /* 0x000000ffff837224 */ /* 0x000fe200078e0039 */
[----:B------:R-:W-:Y:S01]  /*3f40*/  HMMA.16816.F32 R76, R4, R20, R64 ;  /* 0x00000014044c723c */ /* 0x000fe20000001840 */
[----:B------:R-:W-:-:S02]  /*3f50*/  IMAD.MOV.U32 R130, RZ, RZ, R203 ;  /* 0x000000ffff827224 */ /* 0x000fc400078e00cb */
[----:B------:R-:W-:Y:S02]  /*3f60*/  IMAD.MOV.U32 R129, RZ, RZ, R202 ;  /* 0x000000ffff817224 */ /* 0x000fe400078e00ca */
[----:B------:R-:W-:-:S03]  /*3f70*/  IMAD.MOV.U32 R128, RZ, RZ, R201 ;  /* 0x000000ffff807224 */ /* 0x000fc600078e00c9 */
[C---:B------:R-:W-:Y:S08]  /*3f80*/  HMMA.16816.F32 R68, R4.reuse, R28, R52 ;  /* 0x0000001c0444723c */ /* 0x040ff00000001834 */
[C---:B------:R-:W-:Y:S08]  /*3f90*/  HMMA.16816.F32 R64, R4.reuse, R32, R48 ;  /* 0x000000200440723c */ /* 0x040ff00000001830 */
[C---:B------:R-:W-:Y:S01]  /*3fa0*/  HMMA.16816.F32 R60, R4.reuse, R26, R144 ;  /* 0x0000001a043c723c */ /* 0x040fe20000001890 */
[----:B------:R-:W-:Y:S07]  /*3fb0*/  LDSM.16.MT88.4 R24, [R217+0x1900] ;  /* 0x00190000d918783b */ /* 0x000fee0000004200 */
[C---:B------:R-:W-:Y:S01]  /*3fc0*/  HMMA.16816.F32 R48, R4.reuse, R22, R140 ;  /* 0x000000160430723c */ /* 0x040fe2000000188c */
[----:B------:R-:W5:Y:S07]  /*3fd0*/  LDSM.16.MT88.4 R20, [R216+0x1900] ;  /* 0x00190000d814783b */ /* 0x000f6e0000004200 */
[C---:B------:R-:W-:Y:S01]  /*3fe0*/  HMMA.16816.F32 R40, R4.reuse, R30, R152 ;  /* 0x0000001e0428723c */ /* 0x040fe20000001898 */
[----:B------:R-:W1:Y:S06]  /*3ff0*/  LDSM.16.MT88.4 R28, [R216+0x2900] ;  /* 0x00290000d81c783b */ /* 0x000e6c0000004200 */
[----:B------:R-:W-:Y:S01]  /*4000*/  IMAD.MOV.U32 R155, RZ, RZ, R200 ;  /* 0x000000ffff9b7224 */ /* 0x000fe200078e00c8 */
[----:B------:R-:W-:Y:S01]  /*4010*/  HMMA.16816.F32 R52, R4, R34, R156 ;  /* 0x000000220434723c */ /* 0x000fe2000000189c */
[----:B------:R-:W5:Y:S01]  /*4020*/  LDSM.16.MT88.4 R32, [R217+0x2900] ;  /* 0x00290000d920783b */ /* 0x000f620000004200 */
[----:B------:R-:W-:-:S02]  /*4030*/  IMAD.MOV.U32 R154, RZ, RZ, R199 ;  /* 0x000000ffff9a7224 */ /* 0x000fc400078e00c7 */
[----:B------:R-:W-:Y:S02]  /*4040*/  IMAD.MOV.U32 R153, RZ, RZ, R198 ;  /* 0x000000ffff997224 */ /* 0x000fe400078e00c6 */
[----:B------:R-:W-:Y:S02]  /*4050*/  IMAD.MOV.U32 R152, RZ, RZ, R197 ;  /* 0x000000ffff987224 */ /* 0x000fe400078e00c5 */
[----:B------:R-:W-:Y:S01]  /*4060*/  HMMA.16816.F32 R36, R4, R38, R160 ;  /* 0x000000260424723c */ /* 0x000fe200000018a0 */
[----:B------:R-:W-:Y:S02]  /*4070*/  IMAD.MOV.U32 R157, RZ, RZ, R59 ;  /* 0x000000ffff9d7224 */ /* 0x000fe400078e003b */
[----:B------:R-:W-:Y:S02]  /*4080*/  IMAD.MOV.U32 R156, RZ, RZ, R58 ;  /* 0x000000ffff9c7224 */ /* 0x000fe400078e003a */
[----:B------:R-:W-:Y:S02]  /*4090*/  IMAD.MOV.U32 R159, RZ, RZ, R126 ;  /* 0x000000ffff9f7224 */ /* 0x000fe400078e007e */
[----:B----4-:R-:W-:Y:S01]  /*40a0*/  F2FP.PACK_AB R4, R209, R210 ;  /* 0x000000d2d104723e */ /* 0x010fe200000000ff */
[----:B------:R-:W-:Y:S01]  /*40b0*/  IMAD.MOV.U32 R158, RZ, RZ, R127 ;  /* 0x000000ffff9e7224 */ /* 0x000fe200078e007f */
[----:B--2---:R-:W-:-:S02]  /*40c0*/  F2FP.PACK_AB R5, R193, R194 ;  /* 0x000000c2c105723e */ /* 0x004fc400000000ff */
[----:B------:R-:W-:Y:S02]  /*40d0*/  F2FP.PACK_AB R6, R195, R208 ;  /* 0x000000d0c306723e */ /* 0x000fe400000000ff */
[----:B------:R-:W-:-:S07]  /*40e0*/  F2FP.PACK_AB R7, R192, R187 ;  /* 0x000000bbc007723e */ /* 0x000fce00000000ff */
[C---:B---3--:R-:W-:Y:S07]  /*40f0*/  HMMA.16816.F32 R140, R4.reuse, R16, R172 ;  /* 0x00000010048c723c */ /* 0x048fee00000018ac */
[----:B------:R-:W-:Y:S01]  /*4100*/  IMAD.MOV.U32 R175, RZ, RZ, R184 ;  /* 0x000000ffffaf7224 */ /* 0x000fe200078e00b8 */
[C---:B-1----:R-:W-:Y:S01]  /*4110*/  HMMA.16816.F32 R168, R4.reuse, R8, R168 ;  /* 0x0000000804a8723c */ /* 0x042fe200000018a8 */
[----:B------:R1:W-:Y:S07]  /*4120*/  MUFU.EX2 R184, R14 ;  /* 0x0000000e00b87308 */ /* 0x0003ee0000000800 */
[C---:B-----5:R-:W-:Y:S08]  /*4130*/  HMMA.16816.F32 R124, R4.reuse, R20, R120 ;  /* 0x00000014047c723c */ /* 0x060ff00000001878 */
[C---:B------:R-:W-:Y:S01]  /*4140*/  HMMA.16816.F32 R196, R4.reuse, R24, R116 ;  /* 0x0000001804c4723c */ /* 0x040fe20000001874 */
[--C-:B-1----:R-:W-:Y:S01]  /*4150*/  FFMA.FTZ R14, R181, c[0x0][0x2d0], -R13.reuse ;  /* 0x0000b400b50e7a23 */ /* 0x102fe2000001080d */
[----:B------:R-:W-:Y:S03]  /*4160*/  LDSM.16.MT88.4 R116, [R216+0x2d00] ;  /* 0x002d0000d874783b */ /* 0x000fe60000004200 */
[----:B------:R1:W-:Y:S03]  /*4170*/  MUFU.EX2 R132, R14 ;  /* 0x0000000e00847308 */ /* 0x0003e60000000800 */
[C---:B------:R-:W-:Y:S08]  /*4180*/  HMMA.16816.F32 R112, R4.reuse, R28, R112 ;  /* 0x0000001c0470723c */ /* 0x040ff00000001870 */
[----:B------:R-:W-:Y:S01]  /*4190*/  HMMA.16816.F32 R200, R4, R32, R108 ;  /* 0x0000002004c8723c */ /* 0x000fe2000000186c */
[----:B-1----:R-:W-:-:S07]  /*41a0*/  FFMA.FTZ R14, R182, c[0x0][0x2d0], -R13 ;  /* 0x0000b400b60e7a23 */ /* 0x002fce000001080d */
[C---:B------:R-:W-:Y:S01]  /*41b0*/  HMMA.16816.F32 R148, R4.reuse, R18, R148 ;  /* 0x000000120494723c */ /* 0x040fe20000001894 */
[----:B------:R1:W2:Y:S07]  /*41c0*/  MUFU.EX2 R59, R14 ;  /* 0x0000000e003b7308 */ /* 0x0002ae0000000800 */
[C---:B------:R-:W-:Y:S08]  /*41d0*/  HMMA.16816.F32 R100, R4.reuse, R22, R100 ;  /* 0x000000160464723c */ /* 0x040ff00000001864 */
[----:B------:R-:W-:Y:S01]  /*41e0*/  HMMA.16816.F32 R160, R4, R26, R96 ;  /* 0x0000001a04a0723c */ /* 0x000fe20000001860 */
[----:B-1----:R-:W-:-:S04]  /*41f0*/  FFMA.FTZ R14, R180, c[0x0][0x2d0], -R13 ;  /* 0x0000b400b40e7a23 */ /* 0x002fc8000001080d */
[----:B------:R1:W-:Y:S03]  /*4200*/  MUFU.EX2 R58, R14 ;  /* 0x0000000e003a7308 */ /* 0x0003e60000000800 */
[C---:B------:R-:W-:Y:S01]  /*4210*/  HMMA.16816.F32 R164, R4.reuse, R30, R92 ;  /* 0x0000001e04a4723c */ /* 0x040fe2000000185c */
[----:B------:R-:W-:Y:S07]  /*4220*/  LDSM.16.MT88.4 R92, [R216+0x1d00] ;  /* 0x001d0000d85c783b */ /* 0x000fee0000004200 */
[----:B------:R-:W-:Y:S01]  /*4230*/  HMMA.16816.F32 R144, R4, R34, R88 ;  /* 0x000000220490723c */ /* 0x000fe20000001858 */
[----:B-1----:R-:W-:-:S06]  /*4240*/  FFMA.FTZ R14, R183, c[0x0][0x2d0], -R13 ;  /* 0x0000b400b70e7a23 */ /* 0x002fcc000001080d */
[----:B------:R-:W-:Y:S01]  /*4250*/  IMAD.MOV.U32 R91, RZ, RZ, R191 ;  /* 0x000000ffff5b7224 */ /* 0x000fe200078e00bf */
[----:B------:R1:W3:Y:S01]  /*4260*/  MUFU.EX2 R57, R14 ;  /* 0x0000000e00397308 */ /* 0x0002e20000000800 */
[----:B------:R-:W-:Y:S02]  /*4270*/  IMAD.MOV.U32 R90, RZ, RZ, R190 ;  /* 0x000000ffff5a7224 */ /* 0x000fe400078e00be */
[----:B------:R-:W-:Y:S02]  /*4280*/  IMAD.MOV.U32 R89, RZ, RZ, R189 ;  /* 0x000000ffff597224 */ /* 0x000fe400078e00bd */
[----:B------:R-:W-:Y:S02]  /*4290*/  IMAD.MOV.U32 R88, RZ, RZ, R188 ;  /* 0x000000ffff587224 */ /* 0x000fe400078e00bc */
[----:B-1----:R-:W-:Y:S02]  /*42a0*/  IMAD.MOV.U32 R14, RZ, RZ, R87 ;  /* 0x000000ffff0e7224 */ /* 0x002fe400078e0057 */
[----:B------:R-:W-:Y:S01]  /*42b0*/  HMMA.16816.F32 R84, R4, R10, R104 ;  /* 0x0000000a0454723c */ /* 0x000fe20000001868 */
[----:B------:R-:W-:Y:S06]  /*42c0*/  LDSM.16.MT88.4 R104, [R217+0x1d00] ;  /* 0x001d0000d968783b */ /* 0x000fec0000004200 */
[----:B------:R-:W-:-:S02]  /*42d0*/  F2FP.PACK_AB R4, R133, R138 ;  /* 0x0000008a8504723e */ /* 0x000fc400000000ff */
[----:B--2---:R-:W-:Y:S02]  /*42e0*/  F2FP.PACK_AB R5, R59, R132 ;  /* 0x000000843b05723e */ /* 0x004fe400000000ff */
[----:B------:R-:W-:Y:S02]  /*42f0*/  F2FP.PACK_AB R6, R184, R134 ;  /* 0x00000086b806723e */ /* 0x000fe400000000ff */
[----:B---3--:R-:W-:-:S07]  /*4300*/  F2FP.PACK_AB R7, R57, R58 ;  /* 0x0000003a3907723e */ /* 0x008fce00000000ff */
[C---:B------:R-:W-:Y:S07]  /*4310*/  HMMA.16816.F32 R176, R4.reuse, R8, R76 ;  /* 0x0000000804b0723c */ /* 0x040fee000000184c */
[----:B------:R-:W-:Y:S01]  /*4320*/  FFMA.FTZ R8, R213, c[0x0][0x2d0], -R12 ;  /* 0x0000b400d5087a23 */ /* 0x000fe2000001080c */
[----:B------:R-:W-:Y:S01]  /*4330*/  HMMA.16816.F32 R180, R4, R18, R60 ;  /* 0x0000001204b4723c */ /* 0x000fe2000000183c */
[----:B------:R-:W-:Y:S02]  /*4340*/  IMAD.MOV.U32 R79, RZ, RZ, R175 ;  /* 0x000000ffff4f7224 */ /* 0x000fe400078e00af */
[----:B------:R-:W-:-:S02]  /*4350*/  IMAD.MOV.U32 R78, RZ, RZ, R152 ;  /* 0x000000ffff4e7224 */ /* 0x000fc400078e0098 */
[----:B------:R-:W-:Y:S02]  /*4360*/  IMAD.MOV.U32 R77, RZ, RZ, R153 ;  /* 0x000000ffff4d7224 */ /* 0x000fe400078e0099 */
[----:B------:R-:W-:Y:S01]  /*4370*/  IMAD.MOV.U32 R76, RZ, RZ, R154 ;  /* 0x000000ffff4c7224 */ /* 0x000fe200078e009a */
[C---:B------:R-:W-:Y:S01]  /*4380*/  HMMA.16816.F32 R172, R4.reuse, R10, R48 ;  /* 0x0000000a04ac723c */ /* 0x040fe20000001830 */
[----:B------:R1:W-:Y:S01]  /*4390*/  MUFU.EX2 R49, R8 ;  /* 0x0000000800317308 */ /* 0x0003e20000000800 */
[----:B------:R-:W-:Y:S02]  /*43a0*/  IMAD.MOV.U32 R9, RZ, RZ, R155 ;  /* 0x000000ffff097224 */ /* 0x000fe400078e009b */
[----:B------:R-:W-:Y:S03]  /*43b0*/  LDSM.16.MT88.4 R152, [R216+0xd00] ;  /* 0x000d0000d898783b */ /* 0x000fe60000004200 */
[----:B------:R-:W-:Y:S01]  /*43c0*/  IMAD.MOV.U32 R10, RZ, RZ, R131 ;  /* 0x000000ffff0a7224 */ /* 0x000fe200078e0083 */
[----:B------:R-:W-:Y:S01]  /*43d0*/  HMMA.16816.F32 R60, R4, R22, R44 ;  /* 0x00000016043c723c */ /* 0x000fe2000000182c */
[----:B------:R-:W-:-:S02]  /*43e0*/  IMAD.MOV.U32 R11, RZ, RZ, R130 ;  /* 0x000000ffff0b7224 */ /* 0x000fc400078e0082 */
[----:B------:R-:W-:Y:S02]  /*43f0*/  IMAD.MOV.U32 R51, RZ, RZ, R128 ;  /* 0x000000ffff337224 */ /* 0x000fe400078e0080 */
[----:B------:R-:W-:Y:S02]  /*4400*/  IMAD.MOV.U32 R50, RZ, RZ, R129 ;  /* 0x000000ffff327224 */ /* 0x000fe400078e0081 */
[----:B------:R-:W-:Y:S01]  /*4410*/  IMAD.MOV.U32 R213, RZ, RZ, R51 ;  /* 0x000000ffffd57224 */ /* 0x000fe200078e0033 */
[----:B------:R-:W-:Y:S01]  /*4420*/  HMMA.16816.F32 R96, R4, R24, R68 ;  /* 0x000000180460723c */ /* 0x000fe20000001844 */
[----:B-1----:R-:W-:Y:S02]  /*4430*/  FFMA.FTZ R8, R214, c[0x0][0x2d0], -R12 ;  /* 0x0000b400d6087a23 */ /* 0x002fe4000001080c */
[----:B------:R-:W-:Y:S02]  /*4440*/  IMAD.MOV.U32 R51, RZ, RZ, R9 ;  /* 0x000000ffff337224 */ /* 0x000fe400078e0009 */
[----:B------:R1:W2:Y:S01]  /*4450*/  MUFU.EX2 R48, R8 ;  /* 0x0000000800307308 */ /* 0x0002a20000000800 */
[----:B------:R-:W-:-:S02]  /*4460*/  IMAD.MOV.U32 R9, RZ, RZ, R156 ;  /* 0x000000ffff097224 */ /* 0x000fc400078e009c */
[C---:B------:R-:W-:Y:S01]  /*4470*/  HMMA.16816.F32 R108, R4.reuse, R20, R72 ;  /* 0x00000014046c723c */ /* 0x040fe20000001848 */
[----:B------:R-:W-:Y:S02]  /*4480*/  IMAD.MOV.U32 R25, RZ, RZ, R89 ;  /* 0x000000ffff197224 */ /* 0x000fe400078e0059 */
[----:B------:R-:W-:Y:S02]  /*4490*/  IMAD.MOV.U32 R46, RZ, RZ, R78 ;  /* 0x000000ffff2e7224 */ /* 0x000fe400078e004e */
[----:B------:R-:W-:Y:S02]  /*44a0*/  IMAD.MOV.U32 R45, RZ, RZ, R79 ;  /* 0x000000ffff2d7224 */ /* 0x000fe400078e004f */
[----:B------:R-:W-:Y:S01]  /*44b0*/  IMAD.MOV.U32 R47, RZ, RZ, R77 ;  /* 0x000000ffff2f7224 */ /* 0x000fe200078e004d */
[----:B------:R-:W-:Y:S01]  /*44c0*/  HMMA.16816.F32 R188, R4, R16, R80 ;  /* 0x0000001004bc723c */ /* 0x000fe20000001850 */
[----:B------:R-:W3:Y:S01]  /*44d0*/  LDSM.16.MT88.4 R80, [R217+0xd00] ;  /* 0x000d0000d950783b */ /* 0x000ee20000004200 */
[----:B------:R-:W-:-:S02]  /*44e0*/  IMAD.MOV.U32 R214, RZ, RZ, R76 ;  /* 0x000000ffffd67224 */ /* 0x000fc400078e004c */
[----:B-1----:R-:W-:Y:S01]  /*44f0*/  FFMA.FTZ R8, R211, c[0x0][0x2d0], -R12 ;  /* 0x0000b400d3087a23 */ /* 0x002fe2000001080c */
[----:B--2---:R-:W-:Y:S01]  /*4500*/  F2FP.PACK_AB R128, R48, R49 ;  /* 0x000000313080723e */ /* 0x004fe200000000ff */
[----:B------:R-:W-:Y:S02]  /*4510*/  IMAD.MOV.U32 R211, RZ, RZ, R88 ;  /* 0x000000ffffd37224 */ /* 0x000fe400078e0058 */
[C---:B------:R-:W-:Y:S01]  /*4520*/  HMMA.16816.F32 R40, R4.reuse, R26, R40 ;  /* 0x0000001a0428723c */ /* 0x040fe20000001828 */
[----:B------:R1:W-:Y:S06]  /*4530*/  MUFU.EX2 R44, R8 ;  /* 0x00000008002c7308 */ /* 0x0003ec0000000800 */
[----:B------:R-:W-:Y:S01]  /*4540*/  IMAD.MOV.U32 R26, RZ, RZ, R159 ;  /* 0x000000ffff1a7224 */ /* 0x000fe200078e009f */
[----:B------:R-:W-:Y:S01]  /*4550*/  HMMA.16816.F32 R64, R4, R28, R64 ;  /* 0x0000001c0440723c */ /* 0x000fe20000001840 */
[----:B------:R-:W-:-:S06]  /*4560*/  IMAD.MOV.U32 R27, RZ, RZ, R158 ;  /* 0x000000ffff1b7224 */ /* 0x000fcc00078e009e */
[----:B------:R-:W-:Y:S01]  /*4570*/  IMAD.MOV.U32 R29, RZ, RZ, R157 ;  /* 0x000000ffff1d7224 */ /* 0x000fe200078e009d */
[C---:B------:R-:W-:Y:S01]  /*4580*/  HMMA.16816.F32 R52, R4.reuse, R30, R52 ;  /* 0x0000001e0434723c */ /* 0x040fe20000001834 */
[----:B-1----:R-:W-:Y:S02]  /*4590*/  FFMA.FTZ R8, R212, c[0x0][0x2d0], -R12 ;  /* 0x0000b400d4087a23 */ /* 0x002fe4000001080c */
[----:B------:R-:W-:Y:S02]  /*45a0*/  IMAD.MOV.U32 R212, RZ, RZ, R14 ;  /* 0x000000ffffd47224 */ /* 0x000fe400078e000e */
[----:B------:R1:W2:Y:S03]  /*45b0*/  MUFU.EX2 R24, R8 ;  /* 0x0000000800187308 */ /* 0x0002a60000000800 */
[C---:B------:R-:W-:Y:S08]  /*45c0*/  HMMA.16816.F32 R120, R4.reuse, R32, R204 ;  /* 0x000000200478723c */ /* 0x040ff000000018cc */
[----:B------:R-:W-:Y:S01]  /*45d0*/  HMMA.16816.F32 R36, R4, R34, R36 ;  /* 0x000000220424723c */ /* 0x000fe20000001824 */
[----:B------:R-:W4:Y:S01]  /*45e0*/  LDSM.16.MT88.4 R4, [R217+0x2d00] ;  /* 0x002d0000d904783b */ /* 0x000f220000004200 */
[----:B-1----:R-:W-:Y:S01]  /*45f0*/  FFMA.FTZ R8, R229, c[0x0][0x2d0], -R3 ;  /* 0x0000b400e5087a23 */ /* 0x002fe20000010803 */
[----:B--2---:R-:W-:Y:S01]  /*4600*/  F2FP.PACK_AB R130, R24, R44 ;  /* 0x0000002c1882723e */ /* 0x004fe200000000ff */
[----:B------:R-:W-:-:S02]  /*4610*/  IMAD.MOV.U32 R229, RZ, RZ, R15 ;  /* 0x000000ffffe57224 */ /* 0x000fc400078e000f */
[----:B------:R1:W-:Y:S02]  /*4620*/  MUFU.EX2 R23, R8 ;  /* 0x0000000800177308 */ /* 0x0003e40000000800 */
[----:B-1----:R-:W-:-:S06]  /*4630*/  FFMA.FTZ R8, R231, c[0x0][0x2d0], -R3 ;  /* 0x0000b400e7087a23 */ /* 0x002fcc0000010803 */
[----:B------:R1:W2:Y:S02]  /*4640*/  MUFU.EX2 R22, R8 ;  /* 0x0000000800167308 */ /* 0x0002a40000000800 */
[--C-:B-1----:R-:W-:Y:S01]  /*4650*/  FFMA.FTZ R8, R215, c[0x0][0x2d0], -R3.reuse ;  /* 0x0000b400d7087a23 */ /* 0x102fe20000010803 */
[----:B--2---:R-:W-:Y:S01]  /*4660*/  F2FP.PACK_AB R129, R22, R23 ;  /* 0x000000171681723e */ /* 0x004fe200000000ff */
[----:B------:R-:W-:Y:S01]  /*4670*/  FFMA.FTZ R3, R224, c[0x0][0x2d0], -R3 ;  /* 0x0000b400e0037a23 */ /* 0x000fe20000010803 */
[----:B------:R-:W-:-:S03]  /*4680*/  IADD3 R224, R51, -0x2, RZ ;  /* 0xfffffffe33e07810 */ /* 0x000fc60007ffe0ff */
[----:B------:R1:W-:Y:S01]  /*4690*/  MUFU.EX2 R20, R8 ;  /* 0x0000000800147308 */ /* 0x0003e20000000800 */
[----:B------:R-:W-:-:S07]  /*46a0*/  ISETP.GE.AND P4, PT, R224, R250, PT ;  /* 0x000000fae000720c */ /* 0x000fce0003f86270 */
[----:B------:R2:W5:Y:S01]  /*46b0*/  MUFU.EX2 R21, R3 ;  /* 0x0000000300157308 */ /* 0x0005620000000800 */
[----:B-1----:R-:W-:Y:S02]  /*46c0*/  FADD.FTZ R8, R26, R229 ;  /* 0x000000e51a087221 */ /* 0x002fe40000010000 */
[----:B--2---:R-:W-:Y:S01]  /*46d0*/  FFMA.FTZ R3, R240, c[0x0][0x2d0], -R0 ;  /* 0x0000b400f0037a23 */ /* 0x004fe20000010800 */
[----:B-----5:R-:W-:-:S04]  /*46e0*/  F2FP.PACK_AB R131, R21, R20 ;  /* 0x000000141583723e */ /* 0x020fc800000000ff */
[----:B------:R1:W-:Y:S03]  /*46f0*/  MUFU.EX2 R19, R3 ;  /* 0x0000000300137308 */ /* 0x0003e60000000800 */
[C---:B---3--:R-:W-:Y:S08]  /*4700*/  HMMA.16816.F32 R72, R128.reuse, R80, R168 ;  /* 0x000000508048723c */ /* 0x048ff000000018a8 */
[----:B------:R-:W-:Y:S01]  /*4710*/  HMMA.16816.F32 R156, R128, R94, R100 ;  /* 0x0000005e809c723c */ /* 0x000fe20000001864 */
[----:B-1----:R-:W-:-:S04]  /*4720*/  FFMA.FTZ R3, R239, c[0x0][0x2d0], -R0 ;  /* 0x0000b400ef037a23 */ /* 0x002fc80000010800 */
[----:B------:R1:W2:Y:S03]  /*4730*/  MUFU.EX2 R18, R3 ;  /* 0x0000000300127308 */ /* 0x0002a60000000800 */
[C---:B------:R-:W-:Y:S08]  /*4740*/  HMMA.16816.F32 R140, R128.reuse, R152, R140 ;  /* 0x00000098808c723c */ /* 0x040ff0000000188c */
        /* <DEDUP_REMOVED lines=9> */
[----:B-1----:R-:W-:-:S07]  /*47e0*/  FADD.FTZ R3, R212, R27 ;  /* 0x0000001bd4037221 */ /* 0x002fce0000010000 */
[C---:B------:R-:W-:Y:S01]  /*47f0*/  HMMA.16816.F32 R112, R128.reuse, R116, R112 ;  /* 0x000000748070723c */ /* 0x040fe20000001870 */
[--C-:B--2---:R-:W-:Y:S01]  /*4800*/  FFMA.FTZ R0, R10, c[0x0][0x2d0], -R13.reuse ;  /* 0x0000b4000a007a23 */ /* 0x104fe2000001080d */
[----:B---3--:R-:W-:Y:S01]  /*4810*/  F2FP.PACK_AB R170, R16, R17 ;  /* 0x0000001110aa723e */ /* 0x008fe200000000ff */
[----:B------:R-:W-:Y:S02]  /*4820*/  IMAD.MOV.U32 R10, RZ, RZ, R90 ;  /* 0x000000ffff0a7224 */ /* 0x000fe400078e005a */
[----:B------:R1:W-:Y:S02]  /*4830*/  MUFU.EX2 R12, R0 ;  /* 0x00000000000c7308 */ /* 0x0003e40000000800 */
[----:B------:R-:W-:Y:S01]  /*4840*/  FADD.FTZ R10, R10, R8 ;  /* 0x000000080a0a7221 */ /* 0x000fe20000010000 */
[----:B------:R-:W-:Y:S01]  /*4850*/  HMMA.16816.F32 R164, R128, R118, R164 ;  /* 0x0000007680a4723c */ /* 0x000fe200000018a4 */
[----:B-1----:R-:W-:Y:S02]  /*4860*/  FFMA.FTZ R0, R11, c[0x0][0x2d0], -R13 ;  /* 0x0000b4000b007a23 */ /* 0x002fe4000001080d */
[----:B------:R-:W-:-:S02]  /*4870*/  IMAD.MOV.U32 R11, RZ, RZ, R91 ;  /* 0x000000ffff0b7224 */ /* 0x000fc400078e005b */
[----:B------:R1:W2:Y:S03]  /*4880*/  MUFU.EX2 R14, R0 ;  /* 0x00000000000e7308 */ /* 0x0002a60000000800 */
[C---:B------:R-:W-:Y:S08]  /*4890*/  HMMA.16816.F32 R88, R128.reuse, R92, R124 ;  /* 0x0000005c8058723c */ /* 0x040ff0000000187c */
[----:B----4-:R-:W-:Y:S01]  /*48a0*/  HMMA.16816.F32 R124, R128, R4, R200 ;  /* 0x00000004807c723c */ /* 0x010fe200000018c8 */
[----:B-1----:R-:W-:Y:S01]  /*48b0*/  FFMA.FTZ R0, R237, c[0x0][0x2d0], -R13 ;  /* 0x0000b400ed007a23 */ /* 0x002fe2000001080d */
[----:B--2---:R-:W-:-:S06]  /*48c0*/  F2FP.PACK_AB R169, R14, R12 ;  /* 0x0000000c0ea9723e */ /* 0x004fcc00000000ff */
[----:B------:R-:W-:Y:S01]  /*48d0*/  HMMA.16816.F32 R128, R128, R6, R144 ;  /* 0x000000068080723c */ /* 0x000fe20000001890 */
[----:B------:R1:W-:Y:S02]  /*48e0*/  MUFU.EX2 R15, R0 ;  /* 0x00000000000f7308 */ /* 0x0003e40000000800 */
[----:B-1----:R-:W-:-:S06]  /*48f0*/  FFMA.FTZ R0, R238, c[0x0][0x2d0], -R13 ;  /* 0x0000b400ee007a23 */ /* 0x002fcc000001080d */
[----:B------:R1:W2:Y:S02]  /*4900*/  MUFU.EX2 R13, R0 ;  /* 0x00000000000d7308 */ /* 0x0002a40000000800 */
[----:B-1----:R-:W-:Y:S01]  /*4910*/  FADD.FTZ R0, R9, R29 ;  /* 0x0000001d09007221 */ /* 0x002fe20000010000 */
[----:B--2---:R-:W-:Y:S01]  /*4920*/  F2FP.PACK_AB R171, R13, R15 ;  /* 0x0000000f0dab723e */ /* 0x004fe200000000ff */
        /* <DEDUP_REMOVED lines=36> */
[----:B------:R-:W-:-:S04]  /*4b70*/  FADD.FTZ R5, R208, R5 ;  /* 0x00000005d0057221 */ /* 0x000fc80000010000 */
[----:B------:R-:W-:Y:S01]  /*4b80*/  FADD.FTZ R5, R195, R5 ;  /* 0x00000005c3057221 */ /* 0x000fe20000010000 */
        /* <DEDUP_REMOVED lines=29> */
[----:B------:R-:W-:Y:S01]  /*4d60*/  FADD.FTZ R249, R21, R249 ;  /* 0x000000f915f97221 */ /* 0x000fe20000010000 */
[----:B------:R-:W-:Y:S05]  /*4d70*/  @!P4 BRA `(.L_x_1825) ;  /* 0x000031700000c947 */ /* 0x000fea0003800000 */
[----:B------:R-:W-:Y:S01]  /*4d80*/  SHF.R.S32.HI R51, RZ, 0x1f, R185 ;  /* 0x0000001fff337819 */ /* 0x000fe200000114b9 */
[C---:B------:R-:W-:Y:S01]  /*4d90*/  IMAD.SHL.U32 R229, R56.reuse, 0x2, RZ ;  /* 0x0000000238e57824 */ /* 0x040fe200078e00ff */
[----:B------:R-:W-:Y:S01]  /*4da0*/  SHF.R.S32.HI R50, RZ, 0x1f, R56 ;  /* 0x0000001fff327819 */ /* 0x000fe20000011438 */
[C---:B------:R-:W-:Y:S01]  /*4db0*/  IMAD.SHL.U32 R227, R185.reuse, 0x2, RZ ;  /* 0x00000002b9e37824 */ /* 0x040fe200078e00ff */
[----:B------:R-:W-:Y:S01]  /*4dc0*/  SHF.L.U64.HI R228, R185, 0x1, R51 ;  /* 0x00000001b9e47819 */ /* 0x000fe20000010233 */
[----:B------:R-:W-:Y:S01]  /*4dd0*/  IMAD.MOV.U32 R3, RZ, RZ, R136 ;  /* 0x000000ffff037224 */ /* 0x000fe200078e0088 */
[----:B------:R-:W-:Y:S01]  /*4de0*/  SHF.R.S32.HI R51, RZ, 0x1f, R186 ;  /* 0x0000001fff337819 */ /* 0x000fe200000114ba */
[----:B------:R-:W-:Y:S01]  /*4df0*/  IMAD.MOV.U32 R138, RZ, RZ, R2 ;  /* 0x000000ffff8a7224 */ /* 0x000fe200078e0002 */
[----:B------:R-:W-:Y:S01]  /*4e00*/  SHF.L.U64.HI R230, R56, 0x1, R50 ;  /* 0x0000000138e67819 */ /* 0x000fe20000010232 */
[----:B------:R-:W-:Y:S01]  /*4e10*/  IMAD.MOV.U32 R132, RZ, RZ, R135 ;  /* 0x000000ffff847224 */ /* 0x000fe200078e0087 */
[----:B------:R-:W-:-:S02]  /*4e20*/  MOV R0, R137 ;  /* 0x0000008900007202 */ /* 0x000fc40000000f00 */
[C---:B------:R-:W-:Y:S02]  /*4e30*/  SHF.L.U64.HI R226, R186.reuse, 0x1, R51 ;  /* 0x00000001bae27819 */ /* 0x040fe40000010233 */
[----:B------:R-:W-:Y:S01]  /*4e40*/  SHF.L.U32 R225, R186, 0x1, RZ ;  /* 0x00000001bae17819 */ /* 0x000fe200000006ff */
[----:B------:R-:W-:Y:S05]  /*4e50*/  BRA `(.L_x_1826) ;  /* 0x0000035000007947 */ /* 0x000fea0003800000 */
.L_x_1828:
[----:B------:R-:W2:Y:S01]  /*4e60*/  LDL.64 R236, [R1+0x8] ;  /* 0x0000080001ec7983 */ /* 0x000ea20000100a00 */
[----:B------:R-:W-:Y:S02]  /*4e70*/  IMAD.MOV.U32 R222, RZ, RZ, RZ ;  /* 0x000000ffffde7224 */ /* 0x000fe400078e00ff */
[----:B------:R-:W-:Y:S01]  /*4e80*/  IMAD R133, R224, 0x40, R252 ;  /* 0x00000040e0857824 */ /* 0x000fe200078e02fc */
[----:B------:R-:W3:Y:S04]  /*4e90*/  LDL R234, [R1+0x1c] ;  /* 0x00001c0001ea7983 */ /* 0x000ee80000100800 */
[----:B------:R-:W4:Y:S01]  /*4ea0*/  LDL.64 R232, [R1] ;  /* 0x0000000001e87983 */ /* 0x000f220000100a00 */
[----:B------:R-:W-:Y:S03]  /*4eb0*/  IADD3 R133, R133, -0x40, R245 ;  /* 0xffffffc085857810 */ /* 0x000fe60007ffe0f5 */
[----:B------:R-:W5:Y:S02]  /*4ec0*/  LDL R231, [R1+0x18] ;  /* 0x0000180001e77983 */ /* 0x000f640000100800 */
[----:B------:R-:W-:Y:S04]  /*4ed0*/  @P0 IMAD.HI.U32 R134, R133, c[0x0][0x2bc], RZ ;  /* 0x0000af0085860a27 */ /* 0x000fe800078e00ff */
[--C-:B------:R-:W-:Y:S01]  /*4ee0*/  IMAD.MOV.U32 R2, RZ, RZ, R133.reuse ;  /* 0x000000ffff027224 */ /* 0x100fe200078e0085 */
[----:B------:R-:W-:Y:S04]  /*4ef0*/  @P0 SHF.R.U32.HI R2, RZ, c[0x0][0x2c0], R134 ;  /* 0x0000b000ff020a19 */ /* 0x000fe80000011686 */
[C---:B--2---:R-:W-:Y:S04]  /*4f00*/  @!P6 IADD3 R135, P4, R2.reuse, R236, RZ ;  /* 0x000000ec0287e210 */ /* 0x044fe80007f9e0ff */
[----:B---3--:R-:W-:Y:S01]  /*4f10*/  @!P6 LEA.HI.X.SX32 R136, R2, R234, 0x1, P4 ;  /* 0x000000ea0288e211 */ /* 0x008fe200020f0eff */
        /* <DEDUP_REMOVED lines=11> */
[----:B------:R-:W-:Y:S04]  /*4fd0*/  IMAD.WIDE.U32 R134, R222, c[0x0][0x1f0], R134 ;  /* 0x00007c00de867a25 */ /* 0x000fe800078e0086 */
[----:B------:R-:W-:Y:S01]  /*4fe0*/  IMAD R2, R2, c[0x0][0x1f0], RZ ;  /* 0x00007c0002027a24 */ /* 0x000fe200078e02ff */
[----:B----4-:R-:W-:Y:S03]  /*4ff0*/  IADD3 R133, P4, R232, R134, RZ ;  /* 0x00000086e8857210 */ /* 0x010fe60007f9e0ff */
[----:B------:R-:W-:Y:S05]  /*5000*/  IMAD R2, R222, c[0x0][0x1f4], R2 ;  /* 0x00007d00de027a24 */ /* 0x000fea00078e0202 */
[----:B-----5:R-:W-:Y:S02]  /*5010*/  IADD3.X R134, R231, R135, R2, P4, !PT ;  /* 0x00000087e7867210 */ /* 0x020fe400027fe402 */
        /* <DEDUP_REMOVED lines=11> */
[C---:B---3--:R-:W-:Y:S01]  /*50d0*/  IADD3 R172, P4, R2.reuse, R229, RZ ;  /* 0x000000e502ac7210 */ /* 0x048fe20007f9e0ff */
[----:B------:R1:W-:Y:S02]  /*50e0*/  LDGSTS.E.BYPASS.LTC128B.128 [R221+0x3100], [R136.64], !P3 ;  /* 0x0310000088dd7fae */ /* 0x0003e4000d901d46 */
[----:B------:R-:W-:Y:S02]  /*50f0*/  IMAD.X R175, R135, 0x1, R226, P5 ;  /* 0x0000000187af7824 */ /* 0x000fe400028e06e2 */
[----:B------:R2:W-:Y:S01]  /*5100*/  LDGSTS.E.BYPASS.LTC128B.128 [R221+0x4100], [R176.64], !P2 ;  /* 0x04100000b0dd7fae */ /* 0x0005e2000d101d46 */
[C---:B----4-:R-:W-:Y:S01]  /*5110*/  IMAD.X R173, R133.reuse, 0x1, R230, P4 ;  /* 0x0000000185ad7824 */ /* 0x050fe200020e06e6 */
[C---:B------:R-:W-:Y:S02]  /*5120*/  IADD3 R134, P4, R2.reuse, R225, RZ ;  /* 0x000000e102867210 */ /* 0x040fe40007f9e0ff */
[----:B------:R2:W-:Y:S03]  /*5130*/  LDGSTS.E.BYPASS.LTC128B.128 [R221+0x5100], [R174.64], !P1 ;  /* 0x05100000aedd7fae */ /* 0x0005e6000c901d46 */
[C---:B------:R-:W-:Y:S01]  /*5140*/  IMAD.X R135, R133.reuse, 0x1, R226, P4 ;  /* 0x0000000185877824 */ /* 0x040fe200020e06e2 */
[----:B------:R2:W-:Y:S01]  /*5150*/  LDGSTS.E.BYPASS.LTC128B.128 [R221+0x3900], [R172.64], !P3 ;  /* 0x03900000acdd7fae */ /* 0x0005e2000d901d46 */
[----:B-1----:R-:W-:Y:S04]  /*5160*/  IADD3 R136, P5, R2, R227, RZ ;  /* 0x000000e302887210 */ /* 0x002fe80007fbe0ff */
[----:B------:R-:W-:Y:S05]  /*5170*/  IADD3.X R137, R133, R228, RZ, P5, !PT ;  /* 0x000000e485897210 */ /* 0x000fea0002ffe4ff */
[----:B------:R2:W-:Y:S04]  /*5180*/  LDGSTS.E.BYPASS.LTC128B.128 [R221+0x4900], [R136.64], !P2 ;  /* 0x0490000088dd7fae */ /* 0x0005e8000d101d46 */
[----:B------:R2:W-:Y:S01]  /*5190*/  LDGSTS.E.BYPASS.LTC128B.128 [R221+0x5900], [R134.64], !P1 ;  /* 0x0590000086dd7fae */ /* 0x0005e2000c901d46 */
[----:B------:R-:W-:-:S05]  /*51a0*/  BRA `(.L_x_1827) ;  /* 0x00000b3000007947 */ /* 0x000fca0003800000 */
.L_x_1826:
[----:B------:R-:W2:Y:S01]  /*51b0*/  LDL.64 R40, [R1+0x10] ;  /* 0x0000100001287983 */ /* 0x000ea20000100a00 */
[----:B------:R-:W-:Y:S04]  /*51c0*/  DEPBAR.LE SB0, 0x0 ;  /* 0x000080000000791a */ /* 0x000fe80000000000 */
[C---:B------:R-:W-:Y:S01]  /*51d0*/  IMAD.WIDE.U32 R28, R223.reuse, c[0x0][0x208], RZ ;  /* 0x00008200df1c7a25 */ /* 0x040fe200078e00ff */
[----:B------:R-:W3:Y:S01]  /*51e0*/  LDL R39, [R1+0x20] ;  /* 0x0000200001277983 */ /* 0x000ee20000100800 */
[----:B------:R-:W-:Y:S05]  /*51f0*/  SHF.R.S32.HI R2, RZ, 0x1f, R223 ;  /* 0x0000001fff027819 */ /* 0x000fea00000114df */
[----:B------:R-:W-:Y:S01]  /*5200*/  BAR.SYNC.DEFER_BLOCKING 0x0 ;  /* 0x0000000000007b1d */ /* 0x000fe20000010000 */
[----:B------:R-:W-:Y:S04]  /*5210*/  IMAD R2, R2, c[0x0][0x208], RZ ;  /* 0x0000820002027a24 */ /* 0x000fe800078e02ff */
[----:B------:R-:W-:Y:S04]  /*5220*/  IMAD R2, R223, c[0x0][0x20c], R2 ;  /* 0x00008300df027a24 */ /* 0x000fe800078e0202 */
[----:B------:R-:W-:Y:S01]  /*5230*/  IMAD.IADD R29, R29, 0x1, R2 ;  /* 0x000000011d1d7824 */ /* 0x000fe200078e0202 */
[----:B------:R-:W-:Y:S03]  /*5240*/  SHF.R.S32.HI R2, RZ, 0x1f, R222 ;  /* 0x0000001fff027819 */ /* 0x000fe600000114de */
[----:B------:R-:W-:Y:S04]  /*5250*/  IMAD.WIDE.U32 R36, R222, c[0x0][0x218], R28 ;  /* 0x00008600de247a25 */ /* 0x000fe800078e001c */
[----:B------:R-:W-:Y:S04]  /*5260*/  IMAD R2, R2, c[0x0][0x218], RZ ;  /* 0x0000860002027a24 */ /* 0x000fe800078e02ff */
[----:B------:R-:W-:Y:S01]  /*5270*/  IMAD R38, R222, c[0x0][0x21c], R2 ;  /* 0x00008700de267a24 */ /* 0x000fe200078e0202 */
[----:B------:R-:W-:Y:S06]  /*5280*/  LDSM.16.M88.4 R64, [R219+0x6100] ;  /* 0x00610000db40783b */ /* 0x000fec0000000200 */
[----:B------:R-:W1:Y:S06]  /*5290*/  LDSM.16.M88.4 R16, [R139+0x3100] ;  /* 0x003100008b10783b */ /* 0x000e6c0000000200 */
[----:B------:R-:W4:Y:S06]  /*52a0*/  LDSM.16.M88.4 R60, [R219+0x7100] ;  /* 0x00710000db3c783b */ /* 0x000f2c0000000200 */
[----:B------:R-:W5:Y:S06]  /*52b0*/  LDSM.16.M88.4 R32, [R139+0x3500] ;  /* 0x003500008b20783b */ /* 0x000f6c0000000200 */
[----:B------:R-:W2:Y:S06]  /*52c0*/  LDSM.16.M88.4 R48, [R139+0x3900] ;  /* 0x003900008b30783b */ /* 0x000eac0000000200 */
[----:B------:R-:W-:Y:S06]  /*52d0*/  LDSM.16.M88.4 R172, [R139+0x3d00] ;  /* 0x003d00008bac783b */ /* 0x000fec0000000200 */
[----:B------:R-:W-:Y:S06]  /*52e0*/  LDSM.16.M88.4 R176, [R220+0x6100] ;  /* 0x00610000dcb0783b */ /* 0x000fec0000000200 */
[----:B------:R-:W-:Y:S01]  /*52f0*/  LDSM.16.M88.4 R180, [R218] ;  /* 0x00000000dab4783b */ /* 0x000fe20000000200 */
[-C--:B-1----:R-:W-:Y:S05]  /*5300*/  HMMA.16816.F32 R4, R64, R16.reuse, RZ ;  /* 0x000000104004723c */ /* 0x082fea00000018ff */
[----:B------:R-:W-:Y:S03]  /*5310*/  LDSM.16.M88.4 R184, [R220+0x7100] ;  /* 0x00710000dcb8783b */ /* 0x000fe60000000200 */
[C---:B----4-:R-:W-:Y:S03]  /*5320*/  HMMA.16816.F32 R8, R60.reuse, R16, RZ ;  /* 0x000000103c08723c */ /* 0x050fe600000018ff */
[----:B------:R-:W-:Y:S06]  /*5330*/  LDSM.16.M88.4 R188, [R218+0x800] ;  /* 0x00080000dabc783b */ /* 0x000fec0000000200 */
[----:B------:R-:W-:Y:S01]  /*5340*/  LDSM.16.M88.4 R192, [R218+0xc00] ;  /* 0x000c0000dac0783b */ /* 0x000fe20000000200 */
[-C--:B------:R-:W-:Y:S08]  /*5350*/  HMMA.16816.F32 R12, R60, R18.reuse, RZ ;  /* 0x000000123c0c723c */ /* 0x080ff000000018ff */
[C---:B------:R-:W-:Y:S08]  /*5360*/  HMMA.16816.F32 R16, R64.reuse, R18, RZ ;  /* 0x000000124010723c */ /* 0x040ff000000018ff */
[-C--:B-----5:R-:W-:Y:S08]  /*5370*/  HMMA.16816.F32 R20, R64, R32.reuse, RZ ;  /* 0x000000204014723c */ /* 0x0a0ff000000018ff */
[C---:B------:R-:W-:Y:S08]  /*5380*/  HMMA.16816.F32 R24, R60.reuse, R32, RZ ;  /* 0x000000203c18723c */ /* 0x040ff000000018ff */
[-C--:B------:R-:W-:Y:S08]  /*5390*/  HMMA.16816.F32 R28, R60, R34.reuse, RZ ;  /* 0x000000223c1c723c */ /* 0x080ff000000018ff */
[C---:B------:R-:W-:Y:S04]  /*53a0*/  HMMA.16816.F32 R32, R64.reuse, R34, RZ ;  /* 0x000000224020723c */ /* 0x040fe800000018ff */
[----:B--2---:R-:W-:Y:S04]  /*53b0*/  IADD3 R2, P4, R40, R36, RZ ;  /* 0x0000002428027210 */ /* 0x004fe80007f9e0ff */
[----:B---3--:R-:W-:Y:S02]  /*53c0*/  IADD3.X R40, R39, R37, R38, P4, !PT ;  /* 0x0000002527287210 */ /* 0x008fe400027fe426 */
[-C--:B------:R-:W-:Y:S02]  /*53d0*/  HMMA.16816.F32 R36, R64, R48.reuse, RZ ;  /* 0x000000304024723c */ /* 0x080fe400000018ff */
[C---:B------:R-:W-:Y:S04]  /*53e0*/  LEA R133, P4, R2.reuse, c[0x0][0x1f8], 0x1 ;  /* 0x00007e0002857a11 */ /* 0x040fe800078808ff */
[----:B------:R-:W-:Y:S01]  /*53f0*/  LEA.HI.X R2, R2, c[0x0][0x1fc], R40, 0x1, P4 ;  /* 0x00007f0002027a11 */ /* 0x000fe200020f0c28 */
[----:B------:R-:W1:Y:S01]  /*5400*/  SHFL.IDX PT, R135, R133, RZ, 0x1c1f ;  /* 0x001c1fff85877589 */ /* 0x000e6200000e0000 */
[C---:B------:R-:W-:Y:S05]  /*5410*/  HMMA.16816.F32 R40, R60.reuse, R48, RZ ;  /* 0x000000303c28723c */ /* 0x040fea00000018ff */
[----:B------:R-:W2:Y:S03]  /*5420*/  SHFL.IDX PT, R134, R2, RZ, 0x1c1f ;  /* 0x001c1fff02867589 */ /* 0x000ea600000e0000 */
[-C--:B------:R-:W-:Y:S03]  /*5430*/  HMMA.16816.F32 R44, R60, R50.reuse, RZ ;  /* 0x000000323c2c723c */ /* 0x080fe600000018ff */
[----:B------:R-:W3:Y:S05]  /*5440*/  SHFL.IDX PT, R133, R133, 0x1, 0x1c1f ;  /* 0x003c1f0085857f89 */ /* 0x000eea00000e0000 */
[C---:B------:R-:W-:Y:S01]  /*5450*/  HMMA.16816.F32 R48, R64.reuse, R50, RZ ;  /* 0x000000324030723c */ /* 0x040fe200000018ff */
[----:B------:R-:W-:Y:S03]  /*5460*/  SHFL.IDX PT, R2, R2, 0x1, 0x1c1f ;  /* 0x003c1f0002027f89 */ /* 0x000fe600000e0000 */
[C---:B-1----:R-:W-:Y:S04]  /*5470*/  IADD3 R196, P5, R135.reuse, R229, RZ ;  /* 0x000000e587c47210 */ /* 0x042fe80007fbe0ff */
[-C--:B------:R-:W-:Y:S01]  /*5480*/  HMMA.16816.F32 R52, R64, R172.reuse, RZ ;  /* 0x000000ac4034723c */ /* 0x080fe200000018ff */
[C---:B------:R-:W-:Y:S03]  /*5490*/  IADD3 R136, P4, R135.reuse, R227, RZ ;  /* 0x000000e387887210 */ /* 0x040fe60007f9e0ff */
[C---:B--2---:R-:W-:Y:S02]  /*54a0*/  IMAD.X R197, R134.reuse, 0x1, R230, P5 ;  /* 0x0000000186c57824 */ /* 0x044fe400028e06e6 */
[C---:B------:R-:W-:Y:S02]  /*54b0*/  IMAD.X R137, R134.reuse, 0x1, R228, P4 ;  /* 0x0000000186897824 */ /* 0x040fe400020e06e4 */
[C---:B------:R-:W-:Y:S08]  /*54c0*/  HMMA.16816.F32 R56, R60.reuse, R172, RZ ;  /* 0x000000ac3c38723c */ /* 0x040ff000000018ff */
[-C--:B------:R-:W-:Y:S08]  /*54d0*/  HMMA.16816.F32 R60, R60, R174.reuse, RZ ;  /* 0x000000ae3c3c723c */ /* 0x080ff000000018ff */
[----:B------:R-:W-:Y:S01]  /*54e0*/  HMMA.16816.F32 R64, R64, R174, RZ ;  /* 0x000000ae4040723c */ /* 0x000fe200000018ff */
[----:B------:R-:W1:Y:S06]  /*54f0*/  LDSM.16.M88.4 R172, [R218+0x400] ;  /* 0x00040000daac783b */ /* 0x000e6c0000000200 */
[----:B------:R-:W-:Y:S01]  /*5500*/  @!PT LDS RZ, [RZ] ;  /* 0x00000000fffff984 */ /* 0x000fe20000000800 */
[----:B------:R-:W-:Y:S01]  /*5510*/  @!PT LDS RZ, [RZ] ;  /* 0x00000000fffff984 */ /* 0x000fe20000000800 */
[----:B------:R-:W-:Y:S01]  /*5520*/  @!PT LDS RZ, [RZ] ;  /* 0x00000000fffff984 */ /* 0x000fe20000000800 */
[----:B------:R2:W-:Y:S01]  /*5530*/  LDGSTS.E.BYPASS.LTC128B.128 [R221+0x100], [R196.64], !P3 ;  /* 0x00100000c4dd7fae */ /* 0x0005e2000d901d46 */
[-C--:B------:R-:W-:Y:S05]  /*5540*/  HMMA.16816.F32 R4, R176, R180.reuse, R4 ;  /* 0x000000b4b004723c */ /* 0x080fea0000001804 */
[----:B------:R3:W-:Y:S03]  /*5550*/  LDGSTS.E.BYPASS.LTC128B.128 [R221+0x1100], [R136.64], !P2 ;  /* 0x0110000088dd7fae */ /* 0x0007e6000d101d46 */
[C---:B------:R-:W-:Y:S08]  /*5560*/  HMMA.16816.F32 R8, R184.reuse, R180, R8 ;  /* 0x000000b4b808723c */ /* 0x040ff00000001808 */
[-C--:B------:R-:W-:Y:S08]  /*5570*/  HMMA.16816.F32 R12, R184, R182.reuse, R12 ;  /* 0x000000b6b80c723c */ /* 0x080ff0000000180c */
[C---:B------:R-:W-:Y:S04]  /*5580*/  HMMA.16816.F32 R16, R176.reuse, R182, R16 ;  /* 0x000000b6b010723c */ /* 0x040fe80000001810 */
[----:B--2---:R-:W-:Y:S02]  /*5590*/  IADD3 R196, P5, R135, R225, RZ ;  /* 0x000000e187c47210 */ /* 0x004fe40007fbe0ff */
[C---:B---3--:R-:W-:Y:S02]  /*55a0*/  IADD3 R136, P4, R133.reuse, R229, RZ ;  /* 0x000000e585887210 */ /* 0x048fe40007f9e0ff */
[-C--:B-1----:R-:W-:Y:S04]  /*55b0*/  HMMA.16816.F32 R20, R176, R172.reuse, R20 ;  /* 0x000000acb014723c */ /* 0x082fe80000001814 */
[----:B------:R-:W-:Y:S01]  /*55c0*/  IMAD.X R197, R134, 0x1, R226, P5 ;  /* 0x0000000186c57824 */ /* 0x000fe200028e06e2 */
[C---:B------:R-:W-:Y:S01]  /*55d0*/  IADD3 R198, P5, R133.reuse, R227, RZ ;  /* 0x000000e385c67210 */ /* 0x040fe20007fbe0ff */
[C---:B------:R-:W-:Y:S01]  /*55e0*/  IMAD.X R137, R2.reuse, 0x1, R230, P4 ;  /* 0x0000000102897824 */ /* 0x040fe200020e06e6 */
[----:B------:R-:W-:Y:S01]  /*55f0*/  IADD3 R134, P4, R133, R225, RZ ;  /* 0x000000e185867210 */ /* 0x000fe20007f9e0ff */
[C---:B------:R-:W-:Y:S01]  /*5600*/  HMMA.16816.F32 R24, R184.reuse, R172, R24 ;  /* 0x000000acb818723c */ /* 0x040fe20000001818 */
[----:B------:R1:W-:Y:S03]  /*5610*/  LDGSTS.E.BYPASS.LTC128B.128 [R221+0x2100], [R196.64], !P1 ;  /* 0x02100000c4dd7fae */ /* 0x0003e6000c901d46 */
[C---:B------:R-:W-:Y:S02]  /*5620*/  IMAD.X R199, R2.reuse, 0x1, R228, P5 ;  /* 0x0000000102c77824 */ /* 0x040fe400028e06e4 */
[----:B------:R-:W-:Y:S01]  /*5630*/  IMAD.X R135, R2, 0x1, R226, P4 ;  /* 0x0000000102877824 */ /* 0x000fe200020e06e2 */
[----:B------:R2:W-:Y:S01]  /*5640*/  LDGSTS.E.BYPASS.LTC128B.128 [R221+0x900], [R136.64], !P3 ;  /* 0x0090000088dd7fae */ /* 0x0005e2000d901d46 */
[-C--:B------:R-:W-:Y:S03]  /*5650*/  HMMA.16816.F32 R28, R184, R174.reuse, R28 ;  /* 0x000000aeb81c723c */ /* 0x080fe6000000181c */
[----:B------:R-:W-:Y:S02]  /*5660*/  ISETP.GT.AND P4, PT, R224, R250, PT ;  /* 0x000000fae000720c */ /* 0x000fe40003f84270 */
[----:B------:R1:W-:Y:S03]  /*5670*/  LDGSTS.E.BYPASS.LTC128B.128 [R221+0x1900], [R198.64], !P2 ;  /* 0x01900000c6dd7fae */ /* 0x0003e6000d101d46 */
[C---:B------:R-:W-:Y:S03]  /*5680*/  HMMA.16816.F32 R32, R176.reuse, R174, R32 ;  /* 0x000000aeb020723c */ /* 0x040fe60000001820 */
[----:B------:R2:W-:Y:S05]  /*5690*/  LDGSTS.E.BYPASS.LTC128B.128 [R221+0x2900], [R134.64], !P1 ;  /* 0x0290000086dd7fae */ /* 0x0005ea000c901d46 */
[-C--:B------:R-:W-:Y:S01]  /*56a0*/  HMMA.16816.F32 R36, R176, R188.reuse, R36 ;  /* 0x000000bcb024723c */ /* 0x080fe20000001824 */
[----:B------:R-:W-:Y:S06]  /*56b0*/  LDSM.16.M88.4 R200, [R139+0x4100] ;  /* 0x004100008bc8783b */ /* 0x000fec0000000200 */
[----:B------:R-:W0:Y:S01]  /*56c0*/  LDGDEPBAR ;  /* 0x00000000000079af */ /* 0x000e220000000000 */
[C---:B------:R-:W-:Y:S05]  /*56d0*/  HMMA.16816.F32 R40, R184.reuse, R188, R40 ;  /* 0x000000bcb828723c */ /* 0x040fea0000001828 */
[----:B------:R-:W-:Y:S03]  /*56e0*/  LDSM.16.M88.4 R204, [R219+0x9100] ;  /* 0x00910000dbcc783b */ /* 0x000fe60000000200 */
[-C--:B------:R-:W-:Y:S03]  /*56f0*/  HMMA.16816.F32 R44, R184, R190.reuse, R44 ;  /* 0x000000beb82c723c */ /* 0x080fe6000000182c */
[----:B-1----:R-:W1:Y:S05]  /*5700*/  LDSM.16.M88.4 R196, [R219+0x8100] ;  /* 0x00810000dbc4783b */ /* 0x002e6a0000000200 */
[C---:B------:R-:W-:Y:S01]  /*5710*/  HMMA.16816.F32 R48, R176.reuse, R190, R48 ;  /* 0x000000beb030723c */ /* 0x040fe20000001830 */
[----:B------:R-:W3:Y:S06]  /*5720*/  LDSM.16.M88.4 R180, [R139+0x4500] ;  /* 0x004500008bb4783b */ /* 0x000eec0000000200 */
[----:B------:R-:W4:Y:S01]  /*5730*/  LDSM.16.M88.4 R172, [R139+0x4900] ;  /* 0x004900008bac783b */ /* 0x000f220000000200 */
[-C--:B------:R-:W-:Y:S05]  /*5740*/  HMMA.16816.F32 R52, R176, R192.reuse, R52 ;  /* 0x000000c0b034723c */ /* 0x080fea0000001834 */
[----:B------:R-:W-:Y:S03]  /*5750*/  LDSM.16.M88.4 R188, [R218+0x1000] ;  /* 0x00100000dabc783b */ /* 0x000fe60000000200 */
[C---:B------:R-:W-:Y:S03]  /*5760*/  HMMA.16816.F32 R56, R184.reuse, R192, R56 ;  /* 0x000000c0b838723c */ /* 0x040fe60000001838 */
[----:B------:R-:W-:Y:S05]  /*5770*/  LDSM.16.M88.4 R208, [R218+0x1800] ;  /* 0x00180000dad0783b */ /* 0x000fea0000000200 */
[-C--:B------:R-:W-:Y:S01]  /*5780*/  HMMA.16816.F32 R60, R184, R194.reuse, R60 ;  /* 0x000000c2b83c723c */ /* 0x080fe2000000183c */
[----:B------:R-:W5:Y:S06]  /*5790*/  LDSM.16.M88.4 R184, [R139+0x4d00] ;  /* 0x004d00008bb8783b */ /* 0x000f6c0000000200 */
[----:B------:R-:W-:Y:S01]  /*57a0*/  LDSM.16.M88.4 R212, [R218+0x1c00] ;  /* 0x001c0000dad4783b */ /* 0x000fe20000000200 */
[----:B------:R-:W-:Y:S05]  /*57b0*/  HMMA.16816.F32 R64, R176, R194, R64 ;  /* 0x000000c2b040723c */ /* 0x000fea0000001840 */
[----:B------:R-:W2:Y:S03]  /*57c0*/  LDSM.16.M88.4 R176, [R220+0x8100] ;  /* 0x00810000dcb0783b */ /* 0x000ea60000000200 */
[-C--:B-1----:R-:W-:Y:S03]  /*57d0*/  HMMA.16816.F32 R4, R196, R200.reuse, R4 ;  /* 0x000000c8c404723c */ /* 0x082fe60000001804 */
[----:B------:R-:W1:Y:S05]  /*57e0*/  LDSM.16.M88.4 R192, [R220+0x9100] ;  /* 0x00910000dcc0783b */ /* 0x000e6a0000000200 */
[C---:B------:R-:W-:Y:S08]  /*57f0*/  HMMA.16816.F32 R8, R204.reuse, R200, R8 ;  /* 0x000000c8cc08723c */ /* 0x040ff00000001808 */
[-C--:B------:R-:W-:Y:S08]  /*5800*/  HMMA.16816.F32 R12, R204, R202.reuse, R12 ;  /* 0x000000cacc0c723c */ /* 0x080ff0000000180c */
[C---:B------:R-:W-:Y:S01]  /*5810*/  HMMA.16816.F32 R16, R196.reuse, R202, R16 ;  /* 0x000000cac410723c */ /* 0x040fe20000001810 */
[----:B------:R-:W1:Y:S07]  /*5820*/  LDSM.16.M88.4 R200, [R218+0x1400] ;  /* 0x00140000dac8783b */ /* 0x000e6e0000000200 */
[-C--:B---3--:R-:W-:Y:S08]  /*5830*/  HMMA.16816.F32 R20, R196, R180.reuse, R20 ;  /* 0x000000b4c414723c */ /* 0x088ff00000001814 */
[C---:B------:R-:W-:Y:S08]  /*5840*/  HMMA.16816.F32 R24, R204.reuse, R180, R24 ;  /* 0x000000b4cc18723c */ /* 0x040ff00000001818 */
        /* <DEDUP_REMOVED lines=8> */
[-C--:B-----5:R-:W-:Y:S08]  /*58d0*/  HMMA.16816.F32 R52, R196, R184.reuse, R52 ;  /* 0x000000b8c434723c */ /* 0x0a0ff00000001834 */
[C---:B------:R-:W-:Y:S08]  /*58e0*/  HMMA.16816.F32 R56, R204.reuse, R184, R56 ;  /* 0x000000b8cc38723c */ /* 0x040ff00000001838 */
[-C--:B------:R-:W-:Y:S01]  /*58f0*/  HMMA.16816.F32 R60, R204, R186.reuse, R60 ;  /* 0x000000bacc3c723c */ /* 0x080fe2000000183c */
[----:B------:R-:W-:Y:S07]  /*5900*/  LDSM.16.M88.4 R204, [R220+0xb100] ;  /* 0x00b10000dccc783b */ /* 0x000fee0000000200 */
[----:B------:R-:W-:Y:S01]  /*5910*/  HMMA.16816.F32 R64, R196, R186, R64 ;  /* 0x000000bac440723c */ /* 0x000fe20000001840 */
[----:B------:R-:W4:Y:S06]  /*5920*/  LDSM.16.M88.4 R184, [R219+0xb100] ;  /* 0x00b10000dbb8783b */ /* 0x000f2c0000000200 */
[----:B------:R-:W-:Y:S01]  /*5930*/  LDSM.16.M88.4 R196, [R139+0x5d00] ;  /* 0x005d00008bc4783b */ /* 0x000fe20000000200 */
[-C--:B--2---:R-:W-:Y:S08]  /*5940*/  HMMA.16816.F32 R4, R176, R188.reuse, R4 ;  /* 0x000000bcb004723c */ /* 0x084ff00000001804 */
[C---:B-1----:R-:W-:Y:S08]  /*5950*/  HMMA.16816.F32 R8, R192.reuse, R188, R8 ;  /* 0x000000bcc008723c */ /* 0x042ff00000001808 */
        /* <DEDUP_REMOVED lines=18> */
[----:B------:R-:W5:Y:S06]  /*5a80*/  LDSM.16.M88.4 R176, [R220+0xa100] ;  /* 0x00a10000dcb0783b */ /* 0x000f6c0000000200 */
[----:B------:R-:W2:Y:S01]  /*5a90*/  LDSM.16.M88.4 R212, [R218+0x2800] ;  /* 0x00280000dad4783b */ /* 0x000ea20000000200 */
[-C--:B---3--:R-:W-:Y:S08]  /*5aa0*/  HMMA.16816.F32 R4, R172, R180.reuse, R4 ;  /* 0x000000b4ac04723c */ /* 0x088ff00000001804 */
[C---:B----4-:R-:W-:Y:S08]  /*5ab0*/  HMMA.16816.F32 R8, R184.reuse, R180, R8 ;  /* 0x000000b4b808723c */ /* 0x050ff00000001808 */
[-C--:B------:R-:W-:Y:S08]  /*5ac0*/  HMMA.16816.F32 R12, R184, R182.reuse, R12 ;  /* 0x000000b6b80c723c */ /* 0x080ff0000000180c */
[C---:B------:R-:W-:Y:S01]  /*5ad0*/  HMMA.16816.F32 R16, R172.reuse, R182, R16 ;  /* 0x000000b6ac10723c */ /* 0x040fe20000001810 */
[----:B------:R-:W3:Y:S01]  /*5ae0*/  LDSM.16.M88.4 R180, [R218+0x2c00] ;  /* 0x002c0000dab4783b */ /* 0x000ee20000000200 */
[----:B------:R-:W-:Y:S05]  /*5af0*/  DEPBAR.LE SB0, 0x0 ;  /* 0x000080000000791a */ /* 0x000fea0000000000 */
[----:B------:R-:W-:Y:S01]  /*5b00*/  BAR.SYNC.DEFER_BLOCKING 0x0 ;  /* 0x0000000000007b1d */ /* 0x000fe20000010000 */
        /* <DEDUP_REMOVED lines=12> */
[-C--:B-----5:R-:W-:Y:S08]  /*5bd0*/  HMMA.16816.F32 R4, R176, R200.reuse, R4 ;  /* 0x000000c8b004723c */ /* 0x0a0ff00000001804 */
        /* <DEDUP_REMOVED lines=16> */
.L_x_1827:
[----:B------:R-:W-:Y:S01]  /*5ce0*/  FMNMX.FTZ R2, R4, R0, !PT ;  /* 0x0000000004027209 */ /* 0x000fe20007810000 */
[----:B--2---:R-:W-:Y:S01]  /*5cf0*/  LDSM.16.MT88.4 R176, [R217+0x100] ;  /* 0x00010000d9b0783b */ /* 0x004fe20000004200 */
        /* <DEDUP_REMOVED lines=36> */
[----:B------:R-:W1:Y:S01]  /*5f40*/  SHFL.BFLY PT, R137, R2, 0x2, 0x1f ;  /* 0x0c401f0002897f89 */ /* 0x000e6200000e0000 */
[----:B------:R-:W-:Y:S02]  /*5f50*/  FMNMX.FTZ R134, R66, R134, !PT ;  /* 0x0000008642867209 */ /* 0x000fe40007810000 */
[----:B------:R-:W-:Y:S02]  /*5f60*/  FMNMX.FTZ R133, R28, R133, !PT ;  /* 0x000000851c857209 */ /* 0x000fe40007810000 */
[----:B------:R-:W-:Y:S02]  /*5f70*/  FMNMX.FTZ R134, R67, R134, !PT ;  /* 0x0000008643867209 */ /* 0x000fe40007810000 */
        /* <DEDUP_REMOVED lines=17> */
[----:B--2---:R-:W-:Y:S01]  /*6090*/  FMNMX.FTZ R134, R134, R136, !PT ;  /* 0x0000008886867209 */ /* 0x004fe20007810000 */
[----:B------:R-:W1:Y:S01]  /*60a0*/  SHFL.BFLY PT, R137, R2, 0x1, 0x1f ;  /* 0x0c201f0002897f89 */ /* 0x000e6200000e0000 */
[----:B------:R-:W-:Y:S02]  /*60b0*/  FMNMX.FTZ R133, R61, R133, !PT ;  /* 0x000000853d857209 */ /* 0x000fe40007810000 */
[----:B------:R-:W-:Y:S02]  /*60c0*/  FMNMX.FTZ R135, R31, R135, !PT ;  /* 0x000000871f877209 */ /* 0x000fe40007810000 */
[----:B------:R-:W-:Y:S02]  /*60d0*/  ISETP.GT.AND P4, PT, R224, R250, PT ;  /* 0x000000fae000720c */ /* 0x000fe40003f84270 */
[----:B------:R-:W-:Y:S01]  /*60e0*/  FMNMX.FTZ R135, R42, R135, !PT ;  /* 0x000000872a877209 */ /* 0x000fe20007810000 */
[----:B------:R-:W2:Y:S03]  /*60f0*/  SHFL.BFLY PT, R136, R134, 0x1, 0x1f ;  /* 0x0c201f0086887f89 */ /* 0x000ea600000e0000 */
[----:B------:R-:W-:Y:S04]  /*6100*/  FMNMX.FTZ R135, R43, R135, !PT ;  /* 0x000000872b877209 */ /* 0x000fe80007810000 */
[----:B------:R-:W-:Y:S01]  /*6110*/  FMNMX.FTZ R135, R46, R135, !PT ;  /* 0x000000872e877209 */ /* 0x000fe20007810000 */
[----:B------:R-:W3:Y:S01]  /*6120*/  SHFL.BFLY PT, R172, R133, 0x2, 0x1f ;  /* 0x0c401f0085ac7f89 */ /* 0x000ee200000e0000 */
        /* <DEDUP_REMOVED lines=8> */
[--C-:B------:R-:W-:Y:S02]  /*61b0*/  FFMA.FTZ R16, R16, c[0x0][0x2d0], -R180.reuse ;  /* 0x0000b40010107a23 */ /* 0x100fe400000108b4 */
[----:B------:R1:W2:Y:S01]  /*61c0*/  MUFU.EX2 R134, R2 ;  /* 0x0000000200867308 */ /* 0x0002a20000000800 */
[----:B------:R-:W-:Y:S01]  /*61d0*/  FMNMX.FTZ R0, R62, R0, !PT ;  /* 0x000000003e007209 */ /* 0x000fe20007810000 */
[----:B------:R-:W-:Y:S01]  /*61e0*/  FMUL.FTZ R181, R136, c[0x0][0x2d0] ;  /* 0x0000b40088b57a20 */ /* 0x000fe20000410000 */
[----:B---3--:R-:W-:Y:S01]  /*61f0*/  FMNMX.FTZ R133, R133, R172, !PT ;  /* 0x000000ac85857209 */ /* 0x008fe20007810000 */
[--C-:B------:R-:W-:Y:S01]  /*6200*/  FFMA.FTZ R17, R17, c[0x0][0x2d0], -R180.reuse ;  /* 0x0000b40011117a23 */ /* 0x100fe200000108b4 */
[----:B------:R-:W-:Y:S01]  /*6210*/  FMNMX.FTZ R0, R63, R0, !PT ;  /* 0x000000003f007209 */ /* 0x000fe20007810000 */
[--C-:B------:R-:W-:Y:S02]  /*6220*/  FFMA.FTZ R18, R18, c[0x0][0x2d0], -R181.reuse ;  /* 0x0000b40012127a23 */ /* 0x100fe400000108b5 */
[----:B------:R-:W3:Y:S01]  /*6230*/  SHFL.BFLY PT, R172, R133, 0x1, 0x1f ;  /* 0x0c201f0085ac7f89 */ /* 0x000ee200000e0000 */
[--C-:B------:R-:W-:Y:S01]  /*6240*/  FFMA.FTZ R19, R19, c[0x0][0x2d0], -R181.reuse ;  /* 0x0000b40013137a23 */ /* 0x100fe200000108b5 */
[----:B------:R2:W-:Y:S01]  /*6250*/  MUFU.EX2 R242, R16 ;  /* 0x0000001000f27308 */ /* 0x0005e20000000800 */
[--C-:B------:R-:W-:Y:S02]  /*6260*/  FFMA.FTZ R4, R4, c[0x0][0x2d0], -R180.reuse ;  /* 0x0000b40004047a23 */ /* 0x100fe400000108b4 */
[--C-:B------:R-:W-:Y:S02]  /*6270*/  FFMA.FTZ R5, R5, c[0x0][0x2d0], -R180.reuse ;  /* 0x0000b40005057a23 */ /* 0x100fe400000108b4 */
[--C-:B------:R-:W-:Y:S02]  /*6280*/  FFMA.FTZ R6, R6, c[0x0][0x2d0], -R181.reuse ;  /* 0x0000b40006067a23 */ /* 0x100fe400000108b5 */
[--C-:B------:R-:W-:Y:S02]  /*6290*/  FFMA.FTZ R7, R7, c[0x0][0x2d0], -R181.reuse ;  /* 0x0000b40007077a23 */ /* 0x100fe400000108b5 */
[--C-:B------:R-:W-:Y:S01]  /*62a0*/  FFMA.FTZ R36, R36, c[0x0][0x2d0], -R180.reuse ;  /* 0x0000b40024247a23 */ /* 0x100fe200000108b4 */
[----:B------:R4:W-:Y:S01]  /*62b0*/  MUFU.EX2 R244, R17 ;  /* 0x0000001100f47308 */ /* 0x0009e20000000800 */
[--C-:B------:R-:W-:Y:S02]  /*62c0*/  FFMA.FTZ R37, R37, c[0x0][0x2d0], -R180.reuse ;  /* 0x0000b40025257a23 */ /* 0x100fe400000108b4 */
[----:B------:R-:W-:Y:S02]  /*62d0*/  FFMA.FTZ R38, R38, c[0x0][0x2d0], -R181 ;  /* 0x0000b40026267a23 */ /* 0x000fe400000108b5 */
[----:B-1----:R-:W-:Y:S02]  /*62e0*/  FADD.FTZ R2, -R136, R3 ;  /* 0x0000000388027221 */ /* 0x002fe40000010100 */
[----:B------:R-:W1:Y:S01]  /*62f0*/  SHFL.BFLY PT, R3, R0, 0x2, 0x1f ;  /* 0x0c401f0000037f89 */ /* 0x000e6200000e0000 */
[--C-:B------:R-:W-:Y:S02]  /*6300*/  FFMA.FTZ R39, R39, c[0x0][0x2d0], -R181.reuse ;  /* 0x0000b40027277a23 */ /* 0x100fe400000108b5 */
[----:B------:R-:W-:Y:S01]  /*6310*/  FMUL.FTZ R2, R2, c[0x0][0x2d0] ;  /* 0x0000b40002027a20 */ /* 0x000fe20000410000 */
[----:B------:R-:W-:Y:S01]  /*6320*/  MUFU.EX2 R240, R18 ;  /* 0x0000001200f07308 */ /* 0x000fe20000000800 */
[----:B---3--:R-:W-:Y:S01]  /*6330*/  FMNMX.FTZ R135, R133, R172, !PT ;  /* 0x000000ac85877209 */ /* 0x008fe20007810000 */
[--C-:B------:R-:W-:Y:S02]  /*6340*/  FFMA.FTZ R48, R48, c[0x0][0x2d0], -R180.reuse ;  /* 0x0000b40030307a23 */ /* 0x100fe400000108b4 */
[----:B------:R-:W-:Y:S01]  /*6350*/  LDSM.16.MT88.4 R172, [R216+0x100] ;  /* 0x00010000d8ac783b */ /* 0x000fe20000004200 */
[----:B--2---:R-:W-:Y:S02]  /*6360*/  FMUL.FTZ R16, R134, R152 ;  /* 0x0000009886107220 */ /* 0x004fe40000410000 */
[----:B------:R-:W-:Y:S02]  /*6370*/  FMUL.FTZ R182, R135, c[0x0][0x2d0] ;  /* 0x0000b40087b67a20 */ /* 0x000fe40000410000 */
[----:B------:R-:W-:Y:S01]  /*6380*/  FFMA.FTZ R49, R49, c[0x0][0x2d0], -R180 ;  /* 0x0000b40031317a23 */ /* 0x000fe200000108b4 */
[----:B------:R2:W3:Y:S01]  /*6390*/  MUFU.EX2 R133, R2 ;  /* 0x0000000200857308 */ /* 0x0004e20000000800 */
[--C-:B------:R-:W-:Y:S02]  /*63a0*/  FFMA.FTZ R12, R12, c[0x0][0x2d0], -R182.reuse ;  /* 0x0000b4000c0c7a23 */ /* 0x100fe400000108b6 */
[--C-:B------:R-:W-:Y:S02]  /*63b0*/  FFMA.FTZ R13, R13, c[0x0][0x2d0], -R182.reuse ;  /* 0x0000b4000d0d7a23 */ /* 0x100fe400000108b6 */
[--C-:B------:R-:W-:Y:S02]  /*63c0*/  FFMA.FTZ R8, R8, c[0x0][0x2d0], -R182.reuse ;  /* 0x0000b40008087a23 */ /* 0x100fe400000108b6 */
[--C-:B------:R-:W-:Y:S02]  /*63d0*/  FFMA.FTZ R9, R9, c[0x0][0x2d0], -R182.reuse ;  /* 0x0000b40009097a23 */ /* 0x100fe400000108b6 */
[----:B----4-:R-:W-:Y:S01]  /*63e0*/  FMUL.FTZ R17, R134, R153 ;  /* 0x0000009986117220 */ /* 0x010fe20000410000 */
[----:B-1----:R-:W-:Y:S01]  /*63f0*/  FMNMX.FTZ R0, R0, R3, !PT ;  /* 0x0000000300007209 */ /* 0x002fe20007810000 */
[----:B------:R1:W-:Y:S01]  /*6400*/  MUFU.EX2 R239, R19 ;  /* 0x0000001300ef7308 */ /* 0x0003e20000000800 */
[--C-:B------:R-:W-:Y:S02]  /*6410*/  FFMA.FTZ R50, R50, c[0x0][0x2d0], -R181.reuse ;  /* 0x0000b40032327a23 */ /* 0x100fe400000108b5 */
[--C-:B------:R-:W-:Y:S02]  /*6420*/  FFMA.FTZ R51, R51, c[0x0][0x2d0], -R181.reuse ;  /* 0x0000b40033337a23 */ /* 0x100fe400000108b5 */
[--C-:B------:R-:W-:Y:S02]  /*6430*/  FFMA.FTZ R40, R40, c[0x0][0x2d0], -R182.reuse ;  /* 0x0000b40028287a23 */ /* 0x100fe400000108b6 */
[----:B------:R-:W-:Y:S02]  /*6440*/  FFMA.FTZ R41, R41, c[0x0][0x2d0], -R182 ;  /* 0x0000b40029297a23 */ /* 0x000fe400000108b6 */
[--C-:B------:R-:W-:Y:S01]  /*6450*/  FFMA.FTZ R52, R52, c[0x0][0x2d0], -R180.reuse ;  /* 0x0000b40034347a23 */ /* 0x100fe200000108b4 */
[----:B------:R4:W-:Y:S01]  /*6460*/  MUFU.EX2 R241, R4 ;  /* 0x0000000400f17308 */ /* 0x0009e20000000800 */
[----:B------:R-:W-:Y:S02]  /*6470*/  FFMA.FTZ R53, R53, c[0x0][0x2d0], -R180 ;  /* 0x0000b40035357a23 */ /* 0x000fe400000108b4 */
[----:B--2---:R-:W-:Y:S02]  /*6480*/  FADD.FTZ R2, -R135, R132 ;  /* 0x0000008487027221 */ /* 0x004fe40000010100 */
[----:B---3--:R-:W-:Y:S02]  /*6490*/  FMUL.FTZ R18, R133, R154 ;  /* 0x0000009a85127220 */ /* 0x008fe40000410000 */
[----:B------:R-:W-:Y:S02]  /*64a0*/  FMUL.FTZ R2, R2, c[0x0][0x2d0] ;  /* 0x0000b40002027a20 */ /* 0x000fe40000410000 */
[--C-:B------:R-:W-:Y:S01]  /*64b0*/  FFMA.FTZ R54, R54, c[0x0][0x2d0], -R181.reuse ;  /* 0x0000b40036367a23 */ /* 0x100fe200000108b5 */
[----:B------:R-:W2:Y:S01]  /*64c0*/  MUFU.EX2 R243, R5 ;  /* 0x0000000500f37308 */ /* 0x000ea20000000800 */
[--C-:B------:R-:W-:Y:S02]  /*64d0*/  FFMA.FTZ R55, R55, c[0x0][0x2d0], -R181.reuse ;  /* 0x0000b40037377a23 */ /* 0x100fe400000108b5 */
[--C-:B------:R-:W-:Y:S02]  /*64e0*/  FFMA.FTZ R56, R56, c[0x0][0x2d0], -R182.reuse ;  /* 0x0000b40038387a23 */ /* 0x100fe400000108b6 */
[----:B-1----:R-:W-:Y:S02]  /*64f0*/  FMUL.FTZ R19, R133, R155 ;  /* 0x0000009b85137220 */ /* 0x002fe40000410000 */
[----:B------:R-:W-:Y:S01]  /*6500*/  LDSM.16.MT88.4 R152, [R217+0x1100] ;  /* 0x00110000d998783b */ /* 0x000fe20000004200 */
[----:B------:R-:W-:Y:S02]  /*6510*/  FFMA.FTZ R57, R57, c[0x0][0x2d0], -R182 ;  /* 0x0000b40039397a23 */ /* 0x000fe400000108b6 */
[----:B------:R1:W3:Y:S01]  /*6520*/  MUFU.EX2 R132, R2 ;  /* 0x0000000200847308 */ /* 0x0002e20000000800 */
[--C-:B------:R-:W-:Y:S02]  /*6530*/  FFMA.FTZ R20, R20, c[0x0][0x2d0], -R180.reuse ;  /* 0x0000b40014147a23 */ /* 0x100fe400000108b4 */
[----:B------:R-:W-:Y:S02]  /*6540*/  FFMA.FTZ R21, R21, c[0x0][0x2d0], -R180 ;  /* 0x0000b40015157a23 */ /* 0x000fe400000108b4 */
[----:B----4-:R-:W-:Y:S02]  /*6550*/  FMUL.FTZ R4, R134, R144 ;  /* 0x0000009086047220 */ /* 0x010fe40000410000 */
[----:B------:R-:W-:Y:S02]  /*6560*/  FFMA.FTZ R22, R22, c[0x0][0x2d0], -R181 ;  /* 0x0000b40016167a23 */ /* 0x000fe400000108b5 */
        /* <DEDUP_REMOVED lines=8> */
[----:B------:R-:W2:Y:S01]  /*65f0*/  MUFU.EX2 R238, R7 ;  /* 0x0000000700ee7308 */ /* 0x000ea20000000800 */
[----:B------:R-:W-:Y:S02]  /*6600*/  FMUL.FTZ R93, R134, R93 ;  /* 0x0000005d865d7220 */ /* 0x000fe40000410000 */
[C---:B------:R-:W-:Y:S01]  /*6610*/  FMUL.FTZ R94, R133.reuse, R94 ;  /* 0x0000005e855e7220 */ /* 0x040fe20000410000 */
[----:B-1----:R-:W1:Y:S01]  /*6620*/  SHFL.BFLY PT, R2, R0, 0x1, 0x1f ;  /* 0x0c201f0000027f89 */ /* 0x002e6200000e0000 */
[C---:B---3--:R-:W-:Y:S02]  /*6630*/  FMUL.FTZ R88, R132.reuse, R88 ;  /* 0x0000005884587220 */ /* 0x048fe40000410000 */
[----:B------:R-:W-:Y:S02]  /*6640*/  FMUL.FTZ R89, R132, R89 ;  /* 0x0000005984597220 */ /* 0x000fe40000410000 */
[C---:B------:R-:W-:Y:S01]  /*6650*/  FMUL.FTZ R95, R133.reuse, R95 ;  /* 0x0000005f855f7220 */ /* 0x040fe20000410000 */
[----:B------:R3:W-:Y:S01]  /*6660*/  MUFU.EX2 R235, R12 ;  /* 0x0000000c00eb7308 */ /* 0x0007e20000000800 */
[C---:B------:R-:W-:Y:S02]  /*6670*/  FMUL.FTZ R96, R134.reuse, R96 ;  /* 0x0000006086607220 */ /* 0x040fe40000410000 */
[----:B------:R-:W-:Y:S02]  /*6680*/  FMUL.FTZ R97, R134, R97 ;  /* 0x0000006186617220 */ /* 0x000fe40000410000 */
[C---:B----4-:R-:W-:Y:S01]  /*6690*/  FMUL.FTZ R6, R133.reuse, R146 ;  /* 0x0000009285067220 */ /* 0x050fe20000410000 */
[----:B------:R-:W-:Y:S01]  /*66a0*/  F2FP.PACK_AB R146, R244, R242 ;  /* 0x000000f2f492723e */ /* 0x000fe200000000ff */
[C---:B------:R-:W-:Y:S02]  /*66b0*/  FMUL.FTZ R98, R133.reuse, R98 ;  /* 0x0000006285627220 */ /* 0x040fe40000410000 */
[C---:B------:R-:W-:Y:S01]  /*66c0*/  FMUL.FTZ R99, R133.reuse, R99 ;  /* 0x0000006385637220 */ /* 0x040fe20000410000 */
[----:B------:R-:W-:Y:S01]  /*66d0*/  MUFU.EX2 R236, R13 ;  /* 0x0000000d00ec7308 */ /* 0x000fe20000000800 */
[C---:B------:R-:W-:Y:S02]  /*66e0*/  FMUL.FTZ R100, R132.reuse, R100 ;  /* 0x0000006484647220 */ /* 0x040fe40000410000 */
[----:B------:R-:W-:Y:S01]  /*66f0*/  FMUL.FTZ R101, R132, R101 ;  /* 0x0000006584657220 */ /* 0x000fe20000410000 */
[----:B--2---:R-:W-:Y:S01]  /*6700*/  F2FP.PACK_AB R145, R238, R237 ;  /* 0x000000edee91723e */ /* 0x004fe200000000ff */
[----:B------:R-:W-:Y:S01]  /*6710*/  FMUL.FTZ R7, R133, R147 ;  /* 0x0000009385077220 */ /* 0x000fe20000410000 */
[----:B------:R-:W-:Y:S01]  /*6720*/  F2FP.PACK_AB R147, R239, R240 ;  /* 0x000000f0ef93723e */ /* 0x000fe200000000ff */
[----:B------:R-:W-:Y:S01]  /*6730*/  FMUL.FTZ R104, R134, R104 ;  /* 0x0000006886687220 */ /* 0x000fe20000410000 */
[----:B-1----:R-:W-:Y:S01]  /*6740*/  FMNMX.FTZ R2, R2, R0, !PT ;  /* 0x0000000002027209 */ /* 0x002fe20007810000 */
[----:B------:R-:W-:Y:S01]  /*6750*/  FMUL.FTZ R105, R134, R105 ;  /* 0x0000006986697220 */ /* 0x000fe20000410000 */
[----:B------:R1:W-:Y:S01]  /*6760*/  MUFU.EX2 R233, R8 ;  /* 0x0000000800e97308 */ /* 0x0003e20000000800 */
[----:B------:R-:W-:Y:S02]  /*6770*/  FMUL.FTZ R106, R133, R106 ;  /* 0x0000006a856a7220 */ /* 0x000fe40000410000 */
[-C--:B------:R-:W-:Y:S05]  /*6780*/  HMMA.16816.F32 R4, R144, R172.reuse, R4 ;  /* 0x000000ac9004723c */ /* 0x080fea0000001804 */
[C---:B------:R-:W-:Y:S02]  /*6790*/  FADD.FTZ R0, -R2.reuse, R138 ;  /* 0x0000008a02007221 */ /* 0x040fe40000010100 */
[----:B------:R-:W-:Y:S01]  /*67a0*/  FMUL.FTZ R3, R2, c[0x0][0x2d0] ;  /* 0x0000b40002037a20 */ /* 0x000fe20000410000 */
[----:B------:R-:W2:Y:S01]  /*67b0*/  MUFU.EX2 R234, R9 ;  /* 0x0000000900ea7308 */ /* 0x000ea20000000800 */
[----:B------:R-:W-:Y:S03]  /*67c0*/  FMUL.FTZ R0, R0, c[0x0][0x2d0] ;  /* 0x0000b40000007a20 */ /* 0x000fe60000410000 */
[--C-:B------:R-:W-:Y:S02]  /*67d0*/  FFMA.FTZ R14, R14, c[0x0][0x2d0], -R3.reuse ;  /* 0x0000b4000e0e7a23 */ /* 0x100fe40000010803 */
[--C-:B------:R-:W-:Y:S02]  /*67e0*/  FFMA.FTZ R15, R15, c[0x0][0x2d0], -R3.reuse ;  /* 0x0000b4000f0f7a23 */ /* 0x100fe40000010803 */
[--C-:B------:R-:W-:Y:S02]  /*67f0*/  FFMA.FTZ R10, R10, c[0x0][0x2d0], -R3.reuse ;  /* 0x0000b4000a0a7a23 */ /* 0x100fe40000010803 */
[--C-:B------:R-:W-:Y:S01]  /*6800*/  FFMA.FTZ R11, R11, c[0x0][0x2d0], -R3.reuse ;  /* 0x0000b4000b0b7a23 */ /* 0x100fe20000010803 */
[----:B------:R-:W4:Y:S01]  /*6810*/  MUFU.EX2 R0, R0 ;  /* 0x0000000000007308 */ /* 0x000f220000000800 */
[C---:B---3--:R-:W-:Y:S02]  /*6820*/  FMUL.FTZ R12, R132.reuse, R148 ;  /* 0x00000094840c7220 */ /* 0x048fe40000410000 */
[C---:B-1----:R-:W-:Y:S02]  /*6830*/  FMUL.FTZ R8, R132.reuse, R140 ;  /* 0x0000008c84087220 */ /* 0x042fe40000410000 */
[----:B------:R-:W-:Y:S02]  /*6840*/  FMUL.FTZ R13, R132, R149 ;  /* 0x00000095840d7220 */ /* 0x000fe40000410000 */
[--C-:B------:R-:W-:Y:S02]  /*6850*/  FFMA.FTZ R42, R42, c[0x0][0x2d0], -R3.reuse ;  /* 0x0000b4002a2a7a23 */ /* 0x100fe40000010803 */
[--C-:B------:R-:W-:Y:S01]  /*6860*/  FFMA.FTZ R43, R43, c[0x0][0x2d0], -R3.reuse ;  /* 0x0000b4002b2b7a23 */ /* 0x100fe20000010803 */
[----:B------:R1:W-:Y:S01]  /*6870*/  MUFU.EX2 R186, R14 ;  /* 0x0000000e00ba7308 */ /* 0x0003e20000000800 */
[--C-:B------:R-:W-:Y:S01]  /*6880*/  FFMA.FTZ R58, R58, c[0x0][0x2d0], -R3.reuse ;  /* 0x0000b4003a3a7a23 */ /* 0x100fe20000010803 */
[----:B--2---:R-:W-:Y:S01]  /*6890*/  F2FP.PACK_AB R140, R234, R233 ;  /* 0x000000e9ea8c723e */ /* 0x004fe200000000ff */
[----:B------:R-:W-:Y:S02]  /*68a0*/  FMUL.FTZ R9, R132, R141 ;  /* 0x0000008d84097220 */ /* 0x000fe40000410000 */
[----:B------:R-:W-:Y:S02]  /*68b0*/  FFMA.FTZ R59, R59, c[0x0][0x2d0], -R3 ;  /* 0x0000b4003b3b7a23 */ /* 0x000fe40000010803 */
[----:B------:R-:W-:Y:S03]  /*68c0*/  FFMA.FTZ R138, R23, c[0x0][0x2d0], -R181 ;  /* 0x0000b400178a7a23 */ /* 0x000fe600000108b5 */
[----:B------:R2:W-:Y:S01]  /*68d0*/  MUFU.EX2 R187, R15 ;  /* 0x0000000f00bb7308 */ /* 0x0005e20000000800 */
[C---:B------:R-:W-:Y:S02]  /*68e0*/  FMUL.FTZ R107, R133.reuse, R107 ;  /* 0x0000006b856b7220 */ /* 0x040fe40000410000 */
[----:B------:R-:W-:Y:S02]  /*68f0*/  FMUL.FTZ R108, R134, R108 ;  /* 0x0000006c866c7220 */ /* 0x000fe40000410000 */
[C---:B----4-:R-:W-:Y:S02]  /*6900*/  FMUL.FTZ R23, R0.reuse, R159 ;  /* 0x0000009f00177220 */ /* 0x050fe40000410000 */
[C---:B------:R-:W-:Y:S02]  /*6910*/  FMUL.FTZ R90, R0.reuse, R90 ;  /* 0x0000005a005a7220 */ /* 0x040fe40000410000 */
[C---:B------:R-:W-:Y:S01]  /*6920*/  FMUL.FTZ R91, R0.reuse, R91 ;  /* 0x0000005b005b7220 */ /* 0x040fe20000410000 */
[----:B------:R3:W-:Y:S01]  /*6930*/  MUFU.EX2 R184, R10 ;  /* 0x0000000a00b87308 */ /* 0x0007e20000000800 */
[C---:B------:R-:W-:Y:S02]  /*6940*/  FMUL.FTZ R102, R0.reuse, R102 ;  /* 0x0000006600667220 */ /* 0x040fe40000410000 */
[C---:B------:R-:W-:Y:S02]  /*6950*/  FMUL.FTZ R103, R0.reuse, R103 ;  /* 0x0000006700677220 */ /* 0x040fe40000410000 */
[----:B-1----:R-:W-:Y:S02]  /*6960*/  FMUL.FTZ R14, R0, R150 ;  /* 0x00000096000e7220 */ /* 0x002fe40000410000 */
[----:B------:R-:W-:Y:S02]  /*6970*/  FMUL.FTZ R109, R134, R109 ;  /* 0x0000006d866d7220 */ /* 0x000fe40000410000 */
[C---:B------:R-:W-:Y:S01]  /*6980*/  FMUL.FTZ R110, R133.reuse, R110 ;  /* 0x0000006e856e7220 */ /* 0x040fe20000410000 */
[----:B------:R-:W1:Y:S01]  /*6990*/  MUFU.EX2 R185, R11 ;  /* 0x0000000b00b97308 */ /* 0x000e620000000800 */
[C---:B------:R-:W-:Y:S02]  /*69a0*/  FMUL.FTZ R111, R133.reuse, R111 ;  /* 0x0000006f856f7220 */ /* 0x040fe40000410000 */
[----:B------:R-:W-:Y:S02]  /*69b0*/  FMUL.FTZ R112, R132, R112 ;  /* 0x0000007084707220 */ /* 0x000fe40000410000 */
[----:B--2---:R-:W-:Y:S02]  /*69c0*/  FMUL.FTZ R15, R0, R151 ;  /* 0x00000097000f7220 */ /* 0x004fe40000410000 */
[----:B------:R-:W2:Y:S01]  /*69d0*/  LDSM.16.MT88.4 R148, [R216+0x1100] ;  /* 0x00110000d894783b */ /* 0x000ea20000004200 */
[----:B------:R-:W-:Y:S02]  /*69e0*/  FMUL.FTZ R113, R132, R113 ;  /* 0x0000007184717220 */ /* 0x000fe40000410000 */
[----:B------:R-:W-:Y:S01]  /*69f0*/  MUFU.EX2 R204, R36 ;  /* 0x0000002400cc7308 */ /* 0x000fe20000000800 */
[C---:B------:R-:W-:Y:S02]  /*6a00*/  FMUL.FTZ R114, R0.reuse, R114 ;  /* 0x0000007200727220 */ /* 0x040fe40000410000 */
[C---:B------:R-:W-:Y:S02]  /*6a10*/  FMUL.FTZ R115, R0.reuse, R115 ;  /* 0x0000007300737220 */ /* 0x040fe40000410000 */
[----:B---3--:R-:W-:Y:S01]  /*6a20*/  FMUL.FTZ R10, R0, R142 ;  /* 0x0000008e000a7220 */ /* 0x008fe20000410000 */
[----:B------:R-:W-:Y:S01]  /*6a30*/  F2FP.PACK_AB R142, R236, R235 ;  /* 0x000000ebec8e723e */ /* 0x000fe200000000ff */
[C---:B------:R-:W-:Y:S02]  /*6a40*/  FMUL.FTZ R116, R134.reuse, R116 ;  /* 0x0000007486747220 */ /* 0x040fe40000410000 */
[----:B------:R-:W-:Y:S01]  /*6a50*/  FMUL.FTZ R117, R134, R117 ;  /* 0x0000007586757220 */ /* 0x000fe20000410000 */
[----:B------:R-:W-:Y:S01]  /*6a60*/  MUFU.EX2 R205, R37 ;  /* 0x0000002500cd7308 */ /* 0x000fe20000000800 */
[C---:B------:R-:W-:Y:S02]  /*6a70*/  FMUL.FTZ R118, R133.reuse, R118 ;  /* 0x0000007685767220 */ /* 0x040fe40000410000 */
[----:B------:R-:W-:Y:S01]  /*6a80*/  FMUL.FTZ R119, R133, R119 ;  /* 0x0000007785777220 */ /* 0x000fe20000410000 */
[----:B-1----:R-:W-:Y:S01]  /*6a90*/  F2FP.PACK_AB R141, R185, R184 ;  /* 0x000000b8b98d723e */ /* 0x002fe200000000ff */
[----:B------:R-:W-:Y:S01]  /*6aa0*/  FMUL.FTZ R11, R0, R143 ;  /* 0x0000008f000b7220 */ /* 0x000fe20000410000 */
[----:B------:R-:W-:Y:S01]  /*6ab0*/  F2FP.PACK_AB R143, R187, R186 ;  /* 0x000000babb8f723e */ /* 0x000fe200000000ff */
[C---:B------:R-:W-:Y:S02]  /*6ac0*/  FMUL.FTZ R120, R134.reuse, R120 ;  /* 0x0000007886787220 */ /* 0x040fe40000410000 */
[----:B------:R-:W-:Y:S01]  /*6ad0*/  FMUL.FTZ R121, R134, R121 ;  /* 0x0000007986797220 */ /* 0x000fe20000410000 */
[----:B------:R-:W-:Y:S01]  /*6ae0*/  MUFU.EX2 R202, R38 ;  /* 0x0000002600ca7308 */ /* 0x000fe20000000800 */
[C---:B------:R-:W-:Y:S02]  /*6af0*/  FMUL.FTZ R122, R133.reuse, R122 ;  /* 0x0000007a857a7220 */ /* 0x040fe40000410000 */
[C---:B------:R-:W-:Y:S04]  /*6b00*/  HMMA.16816.F32 R8, R140.reuse, R172, R8 ;  /* 0x000000ac8c08723c */ /* 0x040fe80000001808 */
[C---:B------:R-:W-:Y:S02]  /*6b10*/  FMUL.FTZ R123, R133.reuse, R123 ;  /* 0x0000007b857b7220 */ /* 0x040fe40000410000 */
[C---:B------:R-:W-:Y:S01]  /*6b20*/  FMUL.FTZ R124, R132.reuse, R124 ;  /* 0x0000007c847c7220 */ /* 0x040fe20000410000 */
[----:B------:R1:W-:Y:S01]  /*6b30*/  MUFU.EX2 R203, R39 ;  /* 0x0000002700cb7308 */ /* 0x0003e20000000800 */
[-C--:B------:R-:W-:Y:S04]  /*6b40*/  HMMA.16816.F32 R12, R140, R174.reuse, R12 ;  /* 0x000000ae8c0c723c */ /* 0x080fe8000000180c */
[----:B------:R-:W-:Y:S02]  /*6b50*/  FMUL.FTZ R125, R132, R125 ;  /* 0x0000007d847d7220 */ /* 0x000fe40000410000 */
[----:B------:R-:W-:Y:S02]  /*6b60*/  FMUL.FTZ R126, R0, R126 ;  /* 0x0000007e007e7220 */ /* 0x000fe40000410000 */
[C---:B------:R-:W-:Y:S01]  /*6b70*/  HMMA.16816.F32 R16, R144.reuse, R174, R16 ;  /* 0x000000ae9010723c */ /* 0x040fe20000001810 */
[----:B------:R-:W-:Y:S03]  /*6b80*/  MUFU.EX2 R200, R48 ;  /* 0x0000003000c87308 */ /* 0x000fe60000000800 */
[C---:B------:R-:W-:Y:S02]  /*6b90*/  FMUL.FTZ R68, R134.reuse, R68 ;  /* 0x0000004486447220 */ /* 0x040fe40000410000 */
[----:B------:R-:W-:Y:S02]  /*6ba0*/  FMUL.FTZ R69, R134, R69 ;  /* 0x0000004586457220 */ /* 0x000fe40000410000 */
[C---:B------:R-:W-:Y:S03]  /*6bb0*/  FMUL.FTZ R70, R133.reuse, R70 ;  /* 0x0000004685467220 */ /* 0x040fe60000410000 */
[----:B------:R-:W-:Y:S01]  /*6bc0*/  MUFU.EX2 R201, R49 ;  /* 0x0000003100c97308 */ /* 0x000fe20000000800 */
[----:B------:R-:W-:Y:S02]  /*6bd0*/  FMUL.FTZ R71, R133, R71 ;  /* 0x0000004785477220 */ /* 0x000fe40000410000 */
[----:B------:R-:W-:Y:S01]  /*6be0*/  FMUL.FTZ R127, R0, R127 ;  /* 0x0000007f007f7220 */ /* 0x000fe20000410000 */
[----:B-1----:R-:W-:Y:S01]  /*6bf0*/  LDSM.16.MT88.4 R36, [R216+0x2500] ;  /* 0x00250000d824783b */ /* 0x002fe20000004200 */
[C---:B------:R-:W-:Y:S02]  /*6c00*/  FMUL.FTZ R128, R132.reuse, R128 ;  /* 0x0000008084807220 */ /* 0x040fe40000410000 */
[C---:B------:R-:W-:Y:S01]  /*6c10*/  FMUL.FTZ R129, R132.reuse, R129 ;  /* 0x0000008184817220 */ /* 0x040fe20000410000 */
[-C--:B------:R-:W-:Y:S02]  /*6c20*/  HMMA.16816.F32 R68, R144, R176.reuse, R68 ;  /* 0x000000b09044723c */ /* 0x080fe40000001844 */
[----:B------:R1:W-:Y:S01]  /*6c30*/  MUFU.EX2 R232, R20 ;  /* 0x0000001400e87308 */ /* 0x0003e20000000800 */
[C---:B------:R-:W-:Y:S02]  /*6c40*/  FMUL.FTZ R72, R132.reuse, R72 ;  /* 0x0000004884487220 */ /* 0x040fe40000410000 */
[----:B------:R-:W-:Y:S02]  /*6c50*/  FMUL.FTZ R73, R132, R73 ;  /* 0x0000004984497220 */ /* 0x000fe40000410000 */
[C---:B------:R-:W-:Y:S02]  /*6c60*/  FMUL.FTZ R74, R0.reuse, R74 ;  /* 0x0000004a004a7220 */ /* 0x040fe40000410000 */
[C---:B------:R-:W-:Y:S03]  /*6c70*/  FMUL.FTZ R75, R0.reuse, R75 ;  /* 0x0000004b004b7220 */ /* 0x040fe60000410000 */
[----:B------:R-:W-:Y:S01]  /*6c80*/  MUFU.EX2 R199, R50 ;  /* 0x0000003200c77308 */ /* 0x000fe20000000800 */
[C---:B------:R-:W-:Y:S02]  /*6c90*/  FMUL.FTZ R130, R0.reuse, R130 ;  /* 0x0000008200827220 */ /* 0x040fe40000410000 */
[----:B------:R-:W-:Y:S01]  /*6ca0*/  FMUL.FTZ R131, R0, R131 ;  /* 0x0000008300837220 */ /* 0x000fe20000410000 */
[C---:B------:R-:W-:Y:S04]  /*6cb0*/  HMMA.16816.F32 R72, R140.reuse, R176, R72 ;  /* 0x000000b08c48723c */ /* 0x040fe80000001848 */
[C---:B------:R-:W-:Y:S02]  /*6cc0*/  FMUL.FTZ R76, R132.reuse, R76 ;  /* 0x0000004c844c7220 */ /* 0x040fe40000410000 */
[----:B------:R-:W-:Y:S01]  /*6cd0*/  FMUL.FTZ R77, R132, R77 ;  /* 0x0000004d844d7220 */ /* 0x000fe20000410000 */
[----:B------:R3:W-:Y:S01]  /*6ce0*/  MUFU.EX2 R231, R21 ;  /* 0x0000001500e77308 */ /* 0x0007e20000000800 */
[C---:B------:R-:W-:Y:S04]  /*6cf0*/  FMUL.FTZ R78, R0.reuse, R78 ;  /* 0x0000004e004e7220 */ /* 0x040fe80000410000 */
[----:B------:R-:W-:Y:S02]  /*6d00*/  FMUL.FTZ R79, R0, R79 ;  /* 0x0000004f004f7220 */ /* 0x000fe40000410000 */
[----:B-1----:R-:W-:Y:S02]  /*6d10*/  FMUL.FTZ R20, R132, R156 ;  /* 0x0000009c84147220 */ /* 0x002fe40000410000 */
[--C-:B------:R-:W-:Y:S01]  /*6d20*/  FFMA.FTZ R44, R44, c[0x0][0x2d0], -R182.reuse ;  /* 0x0000b4002c2c7a23 */ /* 0x100fe200000108b6 */
[----:B------:R1:W-:Y:S01]  /*6d30*/  MUFU.EX2 R198, R51 ;  /* 0x0000003300c67308 */ /* 0x0003e20000000800 */
[----:B------:R-:W-:Y:S01]  /*6d40*/  FFMA.FTZ R45, R45, c[0x0][0x2d0], -R182 ;  /* 0x0000b4002d2d7a23 */ /* 0x000fe200000108b6 */
[-C--:B------:R-:W-:Y:S03]  /*6d50*/  HMMA.16816.F32 R76, R140, R178.reuse, R76 ;  /* 0x000000b28c4c723c */ /* 0x080fe6000000184c */
[C---:B------:R-:W-:Y:S02]  /*6d60*/  FMUL.FTZ R80, R134.reuse, R80 ;  /* 0x0000005086507220 */ /* 0x040fe40000410000 */
[----:B------:R-:W-:Y:S02]  /*6d70*/  FMUL.FTZ R81, R134, R81 ;  /* 0x0000005186517220 */ /* 0x000fe40000410000 */
[C---:B------:R-:W-:Y:S01]  /*6d80*/  FMUL.FTZ R82, R133.reuse, R82 ;  /* 0x0000005285527220 */ /* 0x040fe20000410000 */
[----:B------:R4:W-:Y:S01]  /*6d90*/  MUFU.EX2 R215, R22 ;  /* 0x0000001600d77308 */ /* 0x0009e20000000800 */
[----:B------:R-:W-:Y:S03]  /*6da0*/  FMUL.FTZ R83, R133, R83 ;  /* 0x0000005385537220 */ /* 0x000fe60000410000 */
[----:B---3--:R-:W-:Y:S02]  /*6db0*/  FMUL.FTZ R21, R132, R157 ;  /* 0x0000009d84157220 */ /* 0x008fe40000410000 */
[--C-:B------:R-:W-:Y:S02]  /*6dc0*/  FFMA.FTZ R46, R46, c[0x0][0x2d0], -R3.reuse ;  /* 0x0000b4002e2e7a23 */ /* 0x100fe40000010803 */
[C---:B------:R-:W-:Y:S02]  /*6dd0*/  HMMA.16816.F32 R80, R144.reuse, R178, R80 ;  /* 0x000000b29050723c */ /* 0x040fe40000001850 */
[----:B------:R-:W-:Y:S02]  /*6de0*/  MUFU.EX2 R197, R40 ;  /* 0x0000002800c57308 */ /* 0x000fe40000000800 */
[----:B------:R-:W-:Y:S01]  /*6df0*/  FFMA.FTZ R47, R47, c[0x0][0x2d0], -R3 ;  /* 0x0000b4002f2f7a23 */ /* 0x000fe20000010803 */
[----:B-1----:R-:W-:Y:S01]  /*6e00*/  LDSM.16.MT88.4 R48, [R217+0x2500] ;  /* 0x00250000d930783b */ /* 0x002fe20000004200 */
[--C-:B------:R-:W-:Y:S02]  /*6e10*/  FFMA.FTZ R64, R64, c[0x0][0x2d0], -R180.reuse ;  /* 0x0000b40040407a23 */ /* 0x100fe400000108b4 */
[-C--:B--2---:R-:W-:Y:S04]  /*6e20*/  HMMA.16816.F32 R84, R144, R148.reuse, R84 ;  /* 0x000000949054723c */ /* 0x084fe80000001854 */
[----:B------:R-:W-:Y:S01]  /*6e30*/  MUFU.EX2 R196, R41 ;  /* 0x0000002900c47308 */ /* 0x000fe20000000800 */
[--C-:B------:R-:W-:Y:S02]  /*6e40*/  FFMA.FTZ R65, R65, c[0x0][0x2d0], -R180.reuse ;  /* 0x0000b40041417a23 */ /* 0x100fe400000108b4 */
[--C-:B------:R-:W-:Y:S01]  /*6e50*/  FFMA.FTZ R67, R67, c[0x0][0x2d0], -R181.reuse ;  /* 0x0000b40043437a23 */ /* 0x100fe200000108b5 */
[C---:B------:R-:W-:Y:S04]  /*6e60*/  HMMA.16816.F32 R88, R140.reuse, R148, R88 ;  /* 0x000000948c58723c */ /* 0x040fe80000001858 */
[----:B----4-:R-:W-:Y:S02]  /*6e70*/  FMUL.FTZ R22, R0, R158 ;  /* 0x0000009e00167220 */ /* 0x010fe40000410000 */
[--C-:B------:R-:W-:Y:S01]  /*6e80*/  FFMA.FTZ R32, R32, c[0x0][0x2d0], -R180.reuse ;  /* 0x0000b40020207a23 */ /* 0x100fe200000108b4 */
[----:B------:R-:W-:Y:S01]  /*6e90*/  LDSM.16.MT88.4 R156, [R217+0x500] ;  /* 0x00050000d99c783b */ /* 0x000fe20000004200 */
[----:B------:R-:W-:Y:S01]  /*6ea0*/  FFMA.FTZ R33, R33, c[0x0][0x2d0], -R180 ;  /* 0x0000b40021217a23 */ /* 0x000fe200000108b4 */
[----:B------:R-:W-:Y:S02]  /*6eb0*/  MUFU.EX2 R174, R42 ;  /* 0x0000002a00ae7308 */ /* 0x000fe40000000800 */
[-C--:B------:R-:W-:Y:S03]  /*6ec0*/  HMMA.16816.F32 R20, R140, R150.reuse, R20 ;  /* 0x000000968c14723c */ /* 0x080fe60000001814 */
[----:B------:R-:W-:Y:S02]  /*6ed0*/  FFMA.FTZ R34, R34, c[0x0][0x2d0], -R181 ;  /* 0x0000b40022227a23 */ /* 0x000fe400000108b5 */
[--C-:B------:R-:W-:Y:S02]  /*6ee0*/  FFMA.FTZ R24, R24, c[0x0][0x2d0], -R182.reuse ;  /* 0x0000b40018187a23 */ /* 0x100fe400000108b6 */
[--C-:B------:R-:W-:Y:S01]  /*6ef0*/  FFMA.FTZ R25, R25, c[0x0][0x2d0], -R182.reuse ;  /* 0x0000b40019197a23 */ /* 0x100fe200000108b6 */
[C---:B------:R-:W-:Y:S01]  /*6f00*/  HMMA.16816.F32 R92, R144.reuse, R150, R92 ;  /* 0x00000096905c723c */ /* 0x040fe2000000185c */
[----:B------:R1:W-:Y:S01]  /*6f10*/  MUFU.EX2 R214, R138 ;  /* 0x0000008a00d67308 */ /* 0x0003e20000000800 */
[----:B------:R-:W2:Y:S02]  /*6f20*/  LDSM.16.MT88.4 R148, [R216+0x2100] ;  /* 0x00210000d894783b */ /* 0x000ea40000004200 */
[--C-:B------:R-:W-:Y:S02]  /*6f30*/  FFMA.FTZ R26, R26, c[0x0][0x2d0], -R3.reuse ;  /* 0x0000b4001a1a7a23 */ /* 0x100fe40000010803 */
[--C-:B------:R-:W-:Y:S02]  /*6f40*/  FFMA.FTZ R28, R28, c[0x0][0x2d0], -R182.reuse ;  /* 0x0000b4001c1c7a23 */ /* 0x100fe400000108b6 */
[-C--:B------:R-:W-:Y:S03]  /*6f50*/  HMMA.16816.F32 R96, R144, R152.reuse, R96 ;  /* 0x000000989060723c */ /* 0x080fe60000001860 */
[----:B------:R3:W-:Y:S01]  /*6f60*/  MUFU.EX2 R213, R32 ;  /* 0x0000002000d57308 */ /* 0x0007e20000000800 */
[--C-:B------:R-:W-:Y:S02]  /*6f70*/  FFMA.FTZ R29, R29, c[0x0][0x2d0], -R182.reuse ;  /* 0x0000b4001d1d7a23 */ /* 0x100fe400000108b6 */
[--C-:B------:R-:W-:Y:S02]  /*6f80*/  FFMA.FTZ R30, R30, c[0x0][0x2d0], -R3.reuse ;  /* 0x0000b4001e1e7a23 */ /* 0x100fe40000010803 */
[C---:B------:R-:W-:Y:S04]  /*6f90*/  HMMA.16816.F32 R100, R140.reuse, R152, R100 ;  /* 0x000000988c64723c */ /* 0x040fe80000001864 */
[----:B------:R-:W-:Y:S01]  /*6fa0*/  FFMA.FTZ R31, R31, c[0x0][0x2d0], -R3 ;  /* 0x0000b4001f1f7a23 */ /* 0x000fe20000010803 */
[----:B------:R4:W-:Y:S01]  /*6fb0*/  MUFU.EX2 R212, R33 ;  /* 0x0000002100d47308 */ /* 0x0009e20000000800 */
[--C-:B------:R-:W-:Y:S02]  /*6fc0*/  FFMA.FTZ R66, R66, c[0x0][0x2d0], -R181.reuse ;  /* 0x0000b40042427a23 */ /* 0x100fe400000108b5 */
[--C-:B------:R-:W-:Y:S04]  /*6fd0*/  FFMA.FTZ R60, R60, c[0x0][0x2d0], -R182.reuse ;  /* 0x0000b4003c3c7a23 */ /* 0x100fe800000108b6 */
[----:B-1----:R-:W-:Y:S02]  /*6fe0*/  FFMA.FTZ R138, R35, c[0x0][0x2d0], -R181 ;  /* 0x0000b400238a7a23 */ /* 0x002fe400000108b5 */
[----:B------:R-:W-:Y:S01]  /*6ff0*/  FMUL.FTZ R35, R0, R163 ;  /* 0x000000a300237220 */ /* 0x000fe20000410000 */
[----:B------:R1:W-:Y:S01]  /*7000*/  MUFU.EX2 R211, R34 ;  /* 0x0000002200d37308 */ /* 0x0003e20000000800 */
[----:B------:R-:W-:Y:S02]  /*7010*/  FFMA.FTZ R61, R61, c[0x0][0x2d0], -R182 ;  /* 0x0000b4003d3d7a23 */ /* 0x000fe400000108b6 */
[----:B------:R-:W-:Y:S02]  /*7020*/  FFMA.FTZ R62, R62, c[0x0][0x2d0], -R3 ;  /* 0x0000b4003e3e7a23 */ /* 0x000fe40000010803 */
[C---:B---3--:R-:W-:Y:S05]  /*7030*/  FMUL.FTZ R32, R132.reuse, R160 ;  /* 0x000000a084207220 */ /* 0x048fea0000410000 */
[----:B------:R3:W-:Y:S01]  /*7040*/  MUFU.EX2 R209, R24 ;  /* 0x0000001800d17308 */ /* 0x0007e20000000800 */
[----:B----4-:R-:W-:Y:S09]  /*7050*/  FMUL.FTZ R33, R132, R161 ;  /* 0x000000a184217220 */ /* 0x010ff20000410000 */
[----:B------:R4:W-:Y:S01]  /*7060*/  MUFU.EX2 R208, R25 ;  /* 0x0000001900d07308 */ /* 0x0009e20000000800 */
[----:B-1----:R-:W-:Y:S09]  /*7070*/  FMUL.FTZ R34, R0, R162 ;  /* 0x000000a200227220 */ /* 0x002ff20000410000 */
[----:B------:R1:W-:Y:S01]  /*7080*/  MUFU.EX2 R173, R43 ;  /* 0x0000002b00ad7308 */ /* 0x0003e20000000800 */
[-C--:B------:R-:W-:Y:S03]  /*7090*/  HMMA.16816.F32 R32, R140, R154.reuse, R32 ;  /* 0x0000009a8c20723c */ /* 0x080fe60000001820 */
[C---:B---3--:R-:W-:Y:S05]  /*70a0*/  FMUL.FTZ R24, R132.reuse, R164 ;  /* 0x000000a484187220 */ /* 0x048fea0000410000 */
[C---:B------:R-:W-:Y:S01]  /*70b0*/  HMMA.16816.F32 R104, R144.reuse, R154, R104 ;  /* 0x0000009a9068723c */ /* 0x040fe20000001868 */
[----:B------:R3:W-:Y:S01]  /*70c0*/  MUFU.EX2 R178, R26 ;  /* 0x0000001a00b27308 */ /* 0x0007e20000000800 */
[----:B------:R-:W5:Y:S02]  /*70d0*/  LDSM.16.MT88.4 R152, [R217+0x2100] ;  /* 0x00210000d998783b */ /* 0x000f640000004200 */
[C---:B----4-:R-:W-:Y:S02]  /*70e0*/  FMUL.FTZ R25, R132.reuse, R165 ;  /* 0x000000a584197220 */ /* 0x050fe40000410000 */
[----:B------:R-:W-:Y:S02]  /*70f0*/  FFMA.FTZ R132, R132, R248, R233 ;  /* 0x000000f884847223 */ /* 0x000fe400000100e9 */
[-C--:B--2---:R-:W-:Y:S03]  /*7100*/  HMMA.16816.F32 R108, R144, R148.reuse, R108 ;  /* 0x00000094906c723c */ /* 0x084fe6000000186c */
[----:B------:R2:W-:Y:S01]  /*7110*/  MUFU.EX2 R210, R138 ;  /* 0x0000008a00d27308 */ /* 0x0005e20000000800 */
[----:B-1----:R-:W-:Y:S04]  /*7120*/  LDSM.16.MT88.4 R40, [R216+0x900] ;  /* 0x00090000d828783b */ /* 0x002fe80000004200 */
[C---:B------:R-:W-:Y:S05]  /*7130*/  HMMA.16816.F32 R112, R140.reuse, R148, R112 ;  /* 0x000000948c70723c */ /* 0x040fea0000001870 */
[----:B------:R1:W-:Y:S01]  /*7140*/  MUFU.EX2 R207, R28 ;  /* 0x0000001c00cf7308 */ /* 0x0003e20000000800 */
[C---:B---3--:R-:W-:Y:S09]  /*7150*/  FMUL.FTZ R26, R0.reuse, R166 ;  /* 0x000000a6001a7220 */ /* 0x048ff20000410000 */
[----:B------:R3:W-:Y:S01]  /*7160*/  MUFU.EX2 R206, R29 ;  /* 0x0000001d00ce7308 */ /* 0x0007e20000000800 */
[--C-:B--2---:R-:W-:Y:S02]  /*7170*/  FFMA.FTZ R138, R27, c[0x0][0x2d0], -R3.reuse ;  /* 0x0000b4001b8a7a23 */ /* 0x104fe40000010803 */
[----:B------:R-:W-:Y:S02]  /*7180*/  FMUL.FTZ R27, R0, R167 ;  /* 0x000000a7001b7220 */ /* 0x000fe40000410000 */
[----:B------:R-:W-:Y:S05]  /*7190*/  FFMA.FTZ R3, R63, c[0x0][0x2d0], -R3 ;  /* 0x0000b4003f037a23 */ /* 0x000fea0000010803 */
[----:B------:R-:W-:Y:S01]  /*71a0*/  MUFU.EX2 R193, R52 ;  /* 0x0000003400c17308 */ /* 0x000fe20000000800 */
[-C--:B------:R-:W-:Y:S03]  /*71b0*/  HMMA.16816.F32 R24, R140, R150.reuse, R24 ;  /* 0x000000968c18723c */ /* 0x080fe60000001818 */
[C---:B-1----:R-:W-:Y:S06]  /*71c0*/  FMUL.FTZ R28, R134.reuse, R168 ;  /* 0x000000a8861c7220 */ /* 0x042fec0000410000 */
[----:B------:R-:W1:Y:S01]  /*71d0*/  MUFU.EX2 R192, R53 ;  /* 0x0000003500c07308 */ /* 0x000e620000000800 */
[C---:B------:R-:W-:Y:S01]  /*71e0*/  HMMA.16816.F32 R116, R144.reuse, R150, R116 ;  /* 0x000000969074723c */ /* 0x040fe20000001874 */
[----:B------:R-:W2:Y:S03]  /*71f0*/  LDSM.16.MT88.4 R148, [R216+0x500] ;  /* 0x00050000d894783b */ /* 0x000ea60000004200 */
[C---:B---3--:R-:W-:Y:S02]  /*7200*/  FMUL.FTZ R29, R134.reuse, R169 ;  /* 0x000000a9861d7220 */ /* 0x048fe40000410000 */
[----:B------:R-:W-:Y:S02]  /*7210*/  FFMA.FTZ R134, R134, R246, R241 ;  /* 0x000000f686867223 */ /* 0x000fe400000100f1 */
[-C--:B-----5:R-:W-:Y:S01]  /*7220*/  HMMA.16816.F32 R120, R144, R152.reuse, R120 ;  /* 0x000000989078723c */ /* 0x0a0fe20000001878 */
[----:B------:R3:W-:Y:S07]  /*7230*/  MUFU.EX2 R176, R30 ;  /* 0x0000001e00b07308 */ /* 0x0007ee0000000800 */
[C---:B------:R-:W-:Y:S03]  /*7240*/  HMMA.16816.F32 R124, R140.reuse, R152, R124 ;  /* 0x000000988c7c723c */ /* 0x040fe6000000187c */
[----:B------:R4:W-:Y:S01]  /*7250*/  MUFU.EX2 R175, R31 ;  /* 0x0000001f00af7308 */ /* 0x0009e20000000800 */
[----:B-1----:R-:W-:Y:S04]  /*7260*/  F2FP.PACK_AB R168, R192, R193 ;  /* 0x000000c1c0a8723e */ /* 0x002fe800000000ff */
[-C--:B------:R-:W-:Y:S05]  /*7270*/  HMMA.16816.F32 R128, R140, R154.reuse, R128 ;  /* 0x0000009a8c80723c */ /* 0x080fea0000001880 */
[----:B------:R-:W1:Y:S02]  /*7280*/  MUFU.EX2 R177, R138 ;  /* 0x0000008a00b17308 */ /* 0x000e640000000800 */
[----:B------:R-:W-:Y:S01]  /*7290*/  F2FP.PACK_AB R140, R231, R232 ;  /* 0x000000e8e78c723e */ /* 0x000fe200000000ff */
[C---:B---3--:R-:W-:Y:S01]  /*72a0*/  FMUL.FTZ R30, R133.reuse, R170 ;  /* 0x000000aa851e7220 */ /* 0x048fe20000410000 */
[----:B------:R-:W-:Y:S03]  /*72b0*/  F2FP.PACK_AB R141, R214, R215 ;  /* 0x000000d7d68d723e */ /* 0x000fe600000000ff */
[----:B------:R-:W-:Y:S03]  /*72c0*/  F2FP.PACK_AB R142, R212, R213 ;  /* 0x000000d5d48e723e */ /* 0x000fe600000000ff */
[----:B------:R-:W-:Y:S01]  /*72d0*/  MUFU.EX2 R191, R54 ;  /* 0x0000003600bf7308 */ /* 0x000fe20000000800 */
[----:B------:R-:W-:Y:S01]  /*72e0*/  F2FP.PACK_AB R143, R210, R211 ;  /* 0x000000d3d28f723e */ /* 0x000fe200000000ff */
[C---:B----4-:R-:W-:Y:S02]  /*72f0*/  FMUL.FTZ R31, R133.reuse, R171 ;  /* 0x000000ab851f7220 */ /* 0x050fe40000410000 */
[----:B------:R-:W-:Y:S06]  /*7300*/  FFMA.FTZ R133, R133, R247, R237 ;  /* 0x000000f785857223 */ /* 0x000fec00000100ed */
[----:B------:R3:W4:Y:S01]  /*7310*/  MUFU.EX2 R190, R55 ;  /* 0x0000003700be7308 */ /* 0x0007220000000800 */
[----:B------:R-:W-:Y:S01]  /*7320*/  HMMA.16816.F32 R28, R144, R154, R28 ;  /* 0x0000009a901c723c */ /* 0x000fe2000000181c */
[----:B------:R-:W5:Y:S06]  /*7330*/  LDSM.16.MT88.4 R152, [R216+0x1500] ;  /* 0x00150000d898783b */ /* 0x000f6c0000004200 */
[----:B------:R-:W-:Y:S01]  /*7340*/  F2FP.PACK_AB R144, R208, R209 ;  /* 0x000000d1d090723e */ /* 0x000fe200000000ff */
[-C--:B--2---:R-:W-:Y:S01]  /*7350*/  HMMA.16816.F32 R4, R140, R148.reuse, R4 ;  /* 0x000000948c04723c */ /* 0x084fe20000001804 */
[----:B------:R-:W-:Y:S04]  /*7360*/  MUFU.EX2 R179, R56 ;  /* 0x0000003800b37308 */ /* 0x000fe80000000800 */
[----:B-1----:R-:W-:Y:S02]  /*7370*/  F2FP.PACK_AB R145, R177, R178 ;  /* 0x000000b2b191723e */ /* 0x002fe400000000ff */
[----:B------:R-:W-:Y:S02]  /*7380*/  F2FP.PACK_AB R146, R206, R207 ;  /* 0x000000cfce92723e */ /* 0x000fe400000000ff */
[----:B------:R-:W-:Y:S02]  /*7390*/  F2FP.PACK_AB R147, R175, R176 ;  /* 0x000000b0af93723e */ /* 0x000fe400000000ff */
[----:B------:R1:W-:Y:S01]  /*73a0*/  MUFU.EX2 R195, R44 ;  /* 0x0000002c00c37308 */ /* 0x0003e20000000800 */
[----:B---3--:R-:W-:Y:S04]  /*73b0*/  LDSM.16.MT88.4 R52, [R216+0x2900] ;  /* 0x00290000d834783b */ /* 0x008fe80000004200 */
[C---:B------:R-:W-:Y:S04]  /*73c0*/  HMMA.16816.F32 R8, R144.reuse, R148, R8 ;  /* 0x000000949008723c */ /* 0x040fe80000001808 */
[----:B----4-:R-:W-:Y:S01]  /*73d0*/  F2FP.PACK_AB R169, R190, R191 ;  /* 0x000000bfbea9723e */ /* 0x010fe200000000ff */
[----:B------:R2:W3:Y:S03]  /*73e0*/  MUFU.EX2 R194, R45 ;  /* 0x0000002d00c27308 */ /* 0x0004e60000000800 */
[-C--:B------:R-:W-:Y:S07]  /*73f0*/  HMMA.16816.F32 R12, R144, R150.reuse, R12 ;  /* 0x00000096900c723c */ /* 0x080fee000000180c */
[----:B------:R3:W-:Y:S01]  /*7400*/  MUFU.EX2 R172, R46 ;  /* 0x0000002e00ac7308 */ /* 0x0007e20000000800 */
[C---:B------:R-:W-:Y:S01]  /*7410*/  HMMA.16816.F32 R16, R140.reuse, R150, R16 ;  /* 0x000000968c10723c */ /* 0x040fe20000001810 */
[----:B------:R-:W4:Y:S03]  /*7420*/  LDSM.16.MT88.4 R148, [R217+0x1500] ;  /* 0x00150000d994783b */ /* 0x000f260000004200 */
[----:B-1----:R-:W-:Y:S04]  /*7430*/  F2FP.PACK_AB R44, R196, R197 ;  /* 0x000000c5c42c723e */ /* 0x002fe800000000ff */
[-C--:B------:R-:W-:Y:S01]  /*7440*/  HMMA.16816.F32 R68, R140, R156.reuse, R68 ;  /* 0x0000009c8c44723c */ /* 0x080fe20000001844 */
[----:B------:R-:W1:Y:S03]  /*7450*/  MUFU.EX2 R138, R47 ;  /* 0x0000002f008a7308 */ /* 0x000e660000000800 */
[----:B--2---:R-:W-:Y:S04]  /*7460*/  F2FP.PACK_AB R45, R173, R174 ;  /* 0x000000aead2d723e */ /* 0x004fe800000000ff */
[C---:B------:R-:W-:Y:S03]  /*7470*/  HMMA.16816.F32 R72, R144.reuse, R156, R72 ;  /* 0x0000009c9048723c */ /* 0x040fe60000001848 */
[----:B------:R-:W-:Y:S01]  /*7480*/  MUFU.EX2 R189, R64 ;  /* 0x0000004000bd7308 */ /* 0x000fe20000000800 */
[----:B---3--:R-:W-:Y:S04]  /*7490*/  F2FP.PACK_AB R46, R194, R195 ;  /* 0x000000c3c22e723e */ /* 0x008fe800000000ff */
[-C--:B------:R-:W-:Y:S05]  /*74a0*/  HMMA.16816.F32 R76, R144, R158.reuse, R76 ;  /* 0x0000009e904c723c */ /* 0x080fea000000184c */
[----:B------:R-:W-:Y:S03]  /*74b0*/  MUFU.EX2 R64, R59 ;  /* 0x0000003b00407308 */ /* 0x000fe60000000800 */
[C---:B------:R-:W-:Y:S04]  /*74c0*/  HMMA.16816.F32 R80, R140.reuse, R158, R80 ;  /* 0x0000009e8c50723c */ /* 0x040fe80000001850 */
[----:B-1----:R-:W-:Y:S03]  /*74d0*/  F2FP.PACK_AB R47, R138, R172 ;  /* 0x000000ac8a2f723e */ /* 0x002fe600000000ff */
[----:B------:R-:W1:Y:S01]  /*74e0*/  MUFU.EX2 R188, R65 ;  /* 0x0000004100bc7308 */ /* 0x000e620000000800 */
[-C--:B-----5:R-:W-:Y:S08]  /*74f0*/  HMMA.16816.F32 R84, R140, R152.reuse, R84 ;  /* 0x000000988c54723c */ /* 0x0a0ff00000001854 */
[C---:B------:R-:W-:Y:S01]  /*7500*/  HMMA.16816.F32 R88, R144.reuse, R152, R88 ;  /* 0x000000989058723c */ /* 0x040fe20000001858 */
[----:B------:R-:W-:Y:S07]  /*7510*/  MUFU.EX2 R65, R58 ;  /* 0x0000003a00417308 */ /* 0x000fee0000000800 */
[-C--:B------:R-:W-:Y:S03]  /*7520*/  HMMA.16816.F32 R20, R144, R154.reuse, R20 ;  /* 0x0000009a9014723c */ /* 0x080fe60000001814 */
[----:B------:R-:W-:Y:S01]  /*7530*/  MUFU.EX2 R180, R67 ;  /* 0x0000004300b47308 */ /* 0x000fe20000000800 */
[----:B-1----:R-:W-:Y:S04]  /*7540*/  F2FP.PACK_AB R170, R188, R189 ;  /* 0x000000bdbcaa723e */ /* 0x002fe800000000ff */
[C---:B------:R-:W-:Y:S01]  /*7550*/  HMMA.16816.F32 R92, R140.reuse, R154, R92 ;  /* 0x0000009a8c5c723c */ /* 0x040fe2000000185c */
[----:B------:R-:W-:Y:S04]  /*7560*/  LDSM.16.MT88.4 R152, [R216+0xd00] ;  /* 0x000d0000d898783b */ /* 0x000fe80000004200 */
[----:B------:R1:W-:Y:S03]  /*7570*/  MUFU.EX2 R67, R57 ;  /* 0x0000003900437308 */ /* 0x0003e60000000800 */
[-C--:B----4-:R-:W-:Y:S07]  /*7580*/  HMMA.16816.F32 R96, R140, R148.reuse, R96 ;  /* 0x000000948c60723c */ /* 0x090fee0000001860 */
[----:B------:R-:W2:Y:S01]  /*7590*/  MUFU.EX2 R183, R66 ;  /* 0x0000004200b77308 */ /* 0x000ea20000000800 */
[C---:B------:R-:W-:Y:S08]  /*75a0*/  HMMA.16816.F32 R100, R144.reuse, R148, R100 ;  /* 0x000000949064723c */ /* 0x040ff00000001864 */
[-C--:B------:R-:W-:Y:S01]  /*75b0*/  HMMA.16816.F32 R32, R144, R150.reuse, R32 ;  /* 0x000000969020723c */ /* 0x080fe20000001820 */
[----:B------:R-:W-:Y:S01]  /*75c0*/  MUFU.EX2 R66, R60 ;  /* 0x0000003c00427308 */ /* 0x000fe20000000800 */
[----:B-1----:R-:W-:Y:S06]  /*75d0*/  LDSM.16.MT88.4 R56, [R217+0x1d00] ;  /* 0x001d0000d938783b */ /* 0x002fec0000004200 */
[C---:B------:R-:W-:Y:S03]  /*75e0*/  HMMA.16816.F32 R104, R140.reuse, R150, R104 ;  /* 0x000000968c68723c */ /* 0x040fe60000001868 */
[----:B------:R-:W1:Y:S01]  /*75f0*/  MUFU.EX2 R61, R61 ;  /* 0x0000003d003d7308 */ /* 0x000e620000000800 */
[----:B--2---:R-:W-:Y:S04]  /*7600*/  F2FP.PACK_AB R171, R180, R183 ;  /* 0x000000b7b4ab723e */ /* 0x004fe800000000ff */
[-C--:B------:R-:W-:Y:S05]  /*7610*/  HMMA.16816.F32 R108, R140, R36.reuse, R108 ;  /* 0x000000248c6c723c */ /* 0x080fea000000186c */
[----:B------:R-:W-:Y:S03]  /*7620*/  MUFU.EX2 R62, R62 ;  /* 0x0000003e003e7308 */ /* 0x000fe60000000800 */
[C---:B------:R-:W-:Y:S07]  /*7630*/  HMMA.16816.F32 R112, R144.reuse, R36, R112 ;  /* 0x000000249070723c */ /* 0x040fee0000001870 */
[----:B------:R-:W-:Y:S01]  /*7640*/  F2FP.PACK_AB R36, R205, R204 ;  /* 0x000000cccd24723e */ /* 0x000fe200000000ff */
[-C--:B------:R-:W-:Y:S01]  /*7650*/  HMMA.16816.F32 R24, R144, R38.reuse, R24 ;  /* 0x000000269018723c */ /* 0x080fe20000001818 */
[----:B------:R2:W3:Y:S03]  /*7660*/  MUFU.EX2 R60, R3 ;  /* 0x00000003003c7308 */ /* 0x0004e60000000800 */
[----:B------:R-:W-:Y:S04]  /*7670*/  F2FP.PACK_AB R37, R203, R202 ;  /* 0x000000cacb25723e */ /* 0x000fe800000000ff */
[C---:B------:R-:W-:Y:S07]  /*7680*/  HMMA.16816.F32 R116, R140.reuse, R38, R116 ;  /* 0x000000268c74723c */ /* 0x040fee0000001874 */
[----:B------:R-:W-:Y:S01]  /*7690*/  F2FP.PACK_AB R38, R201, R200 ;  /* 0x000000c8c926723e */ /* 0x000fe200000000ff */
[-C--:B------:R-:W-:Y:S04]  /*76a0*/  HMMA.16816.F32 R120, R140, R48.reuse, R120 ;  /* 0x000000308c78723c */ /* 0x080fe80000001878 */
[----:B------:R-:W-:Y:S04]  /*76b0*/  F2FP.PACK_AB R39, R198, R199 ;  /* 0x000000c7c627723e */ /* 0x000fe800000000ff */
[C---:B------:R-:W-:Y:S04]  /*76c0*/  HMMA.16816.F32 R124, R144.reuse, R48, R124 ;  /* 0x00000030907c723c */ /* 0x040fe8000000187c */
[----:B--2---:R-:W-:Y:S02]  /*76d0*/  FFMA.FTZ R3, R0, R249, R184 ;  /* 0x000000f900037223 */ /* 0x004fe400000100b8 */
[----:B------:R-:W-:Y:S02]  /*76e0*/  FADD.FTZ R0, R243, R134 ;  /* 0x00000086f3007221 */ /* 0x000fe40000010000 */
[-C--:B------:R-:W-:Y:S01]  /*76f0*/  HMMA.16816.F32 R128, R144, R50.reuse, R128 ;  /* 0x000000329080723c */ /* 0x080fe20000001880 */
[----:B------:R-:W2:Y:S03]  /*7700*/  LDSM.16.MT88.4 R144, [R217+0x900] ;  /* 0x00090000d990783b */ /* 0x000ea60000004200 */
[----:B------:R-:W-:Y:S02]  /*7710*/  FADD.FTZ R3, R185, R3 ;  /* 0x00000003b9037221 */ /* 0x000fe40000010000 */
[----:B------:R-:W-:Y:S02]  /*7720*/  FADD.FTZ R0, R242, R0 ;  /* 0x00000000f2007221 */ /* 0x000fe40000010000 */
[----:B------:R-:W-:Y:S01]  /*7730*/  HMMA.16816.F32 R28, R140, R50, R28 ;  /* 0x000000328c1c723c */ /* 0x000fe2000000181c */
[----:B------:R-:W4:Y:S07]  /*7740*/  LDSM.16.MT88.4 R48, [R216+0x1900] ;  /* 0x00190000d830783b */ /* 0x000f2e0000004200 */
[-C--:B------:R-:W-:Y:S08]  /*7750*/  HMMA.16816.F32 R4, R36, R40.reuse, R4 ;  /* 0x000000282404723c */ /* 0x080ff00000001804 */
[C---:B------:R-:W-:Y:S08]  /*7760*/  HMMA.16816.F32 R8, R44.reuse, R40, R8 ;  /* 0x000000282c08723c */ /* 0x040ff00000001808 */
[-C--:B------:R-:W-:Y:S08]  /*7770*/  HMMA.16816.F32 R12, R44, R42.reuse, R12 ;  /* 0x0000002a2c0c723c */ /* 0x080ff0000000180c */
[C---:B------:R-:W-:Y:S01]  /*7780*/  HMMA.16816.F32 R16, R36.reuse, R42, R16 ;  /* 0x0000002a2410723c */ /* 0x040fe20000001810 */
[----:B------:R-:W5:Y:S07]  /*7790*/  LDSM.16.MT88.4 R40, [R217+0x1900] ;  /* 0x00190000d928783b */ /* 0x000f6e0000004200 */
[-C--:B--2---:R-:W-:Y:S08]  /*77a0*/  HMMA.16816.F32 R68, R36, R144.reuse, R68 ;  /* 0x000000902444723c */ /* 0x084ff00000001844 */
[C---:B------:R-:W-:Y:S08]  /*77b0*/  HMMA.16816.F32 R72, R44.reuse, R144, R72 ;  /* 0x000000902c48723c */ /* 0x040ff00000001848 */
[-C--:B------:R-:W-:Y:S08]  /*77c0*/  HMMA.16816.F32 R76, R44, R146.reuse, R76 ;  /* 0x000000922c4c723c */ /* 0x080ff0000000184c */
[C---:B------:R-:W-:Y:S08]  /*77d0*/  HMMA.16816.F32 R80, R36.reuse, R146, R80 ;  /* 0x000000922450723c */ /* 0x040ff00000001850 */
[-C--:B----4-:R-:W-:Y:S08]  /*77e0*/  HMMA.16816.F32 R84, R36, R48.reuse, R84 ;  /* 0x000000302454723c */ /* 0x090ff00000001854 */
[C---:B------:R-:W-:Y:S08]  /*77f0*/  HMMA.16816.F32 R88, R44.reuse, R48, R88 ;  /* 0x000000302c58723c */ /* 0x040ff00000001858 */
[-C--:B------:R-:W-:Y:S08]  /*7800*/  HMMA.16816.F32 R20, R44, R50.reuse, R20 ;  /* 0x000000322c14723c */ /* 0x080ff00000001814 */
[C---:B------:R-:W-:Y:S01]  /*7810*/  HMMA.16816.F32 R92, R36.reuse, R50, R92 ;  /* 0x00000032245c723c */ /* 0x040fe2000000185c */
[----:B------:R-:W2:Y:S07]  /*7820*/  LDSM.16.MT88.4 R48, [R217+0x2900] ;  /* 0x00290000d930783b */ /* 0x000eae0000004200 */
[-C--:B-----5:R-:W-:Y:S08]  /*7830*/  HMMA.16816.F32 R96, R36, R40.reuse, R96 ;  /* 0x000000282460723c */ /* 0x0a0ff00000001860 */
[C---:B------:R-:W-:Y:S08]  /*7840*/  HMMA.16816.F32 R100, R44.reuse, R40, R100 ;  /* 0x000000282c64723c */ /* 0x040ff00000001864 */
[-C--:B------:R-:W-:Y:S08]  /*7850*/  HMMA.16816.F32 R32, R44, R42.reuse, R32 ;  /* 0x0000002a2c20723c */ /* 0x080ff00000001820 */
[C---:B------:R-:W-:Y:S01]  /*7860*/  HMMA.16816.F32 R104, R36.reuse, R42, R104 ;  /* 0x0000002a2468723c */ /* 0x040fe20000001868 */
        /* <DEDUP_REMOVED lines=8> */
[-C--:B------:R-:W-:Y:S01]  /*78f0*/  HMMA.16816.F32 R128, R44, R50.reuse, R128 ;  /* 0x000000322c80723c */ /* 0x080fe20000001880 */
[----:B------:R-:W2:Y:S07]  /*7900*/  LDSM.16.MT88.4 R44, [R216+0x2d00] ;  /* 0x002d0000d82c783b */ /* 0x000eae0000004200 */
[----:B------:R-:W-:Y:S07]  /*7910*/  HMMA.16816.F32 R28, R36, R50, R28 ;  /* 0x00000032241c723c */ /* 0x000fee000000181c */
[----:B------:R-:W-:Y:S01]  /*7920*/  F2FP.PACK_AB R36, R67, R179 ;  /* 0x000000b34324723e */ /* 0x000fe200000000ff */
[-C--:B------:R-:W-:Y:S01]  /*7930*/  HMMA.16816.F32 R144, R168, R152.reuse, R4 ;  /* 0x00000098a890723c */ /* 0x080fe20000001804 */
[----:B------:R-:W2:Y:S04]  /*7940*/  LDSM.16.MT88.4 R4, [R217+0x2d00] ;  /* 0x002d0000d904783b */ /* 0x000ea80000004200 */
[----:B------:R-:W-:Y:S02]  /*7950*/  F2FP.PACK_AB R37, R64, R65 ;  /* 0x000000414025723e */ /* 0x000fe400000000ff */
[----:B-1----:R-:W-:Y:S02]  /*7960*/  F2FP.PACK_AB R38, R61, R66 ;  /* 0x000000423d26723e */ /* 0x002fe400000000ff */
[----:B---3--:R-:W-:Y:S07]  /*7970*/  F2FP.PACK_AB R39, R60, R62 ;  /* 0x0000003e3c27723e */ /* 0x008fee00000000ff */
[C---:B------:R-:W-:Y:S07]  /*7980*/  HMMA.16816.F32 R140, R36.reuse, R152, R8 ;  /* 0x00000098248c723c */ /* 0x040fee0000001808 */
[----:B------:R-:W-:Y:S01]  /*7990*/  FADD.FTZ R8, R238, R133 ;  /* 0x00000085ee087221 */ /* 0x000fe20000010000 */
[-C--:B------:R-:W-:Y:S04]  /*79a0*/  HMMA.16816.F32 R148, R36, R154.reuse, R12 ;  /* 0x0000009a2494723c */ /* 0x080fe8000000180c */
[----:B------:R-:W-:Y:S01]  /*79b0*/  FADD.FTZ R10, R234, R132 ;  /* 0x00000084ea0a7221 */ /* 0x000fe20000010000 */
[----:B------:R-:W-:Y:S01]  /*79c0*/  MOV R132, R135 ;  /* 0x0000008700847202 */ /* 0x000fe20000000f00 */
[----:B------:R-:W-:Y:S02]  /*79d0*/  FADD.FTZ R8, R240, R8 ;  /* 0x00000008f0087221 */ /* 0x000fe40000010000 */
[C---:B------:R-:W-:Y:S04]  /*79e0*/  HMMA.16816.F32 R152, R168.reuse, R154, R16 ;  /* 0x0000009aa898723c */ /* 0x040fe80000001810 */
[----:B------:R-:W-:Y:S02]  /*79f0*/  FADD.FTZ R10, R235, R10 ;  /* 0x0000000aeb0a7221 */ /* 0x000fe40000010000 */
[----:B------:R-:W-:Y:S02]  /*7a00*/  FADD.FTZ R9, R186, R3 ;  /* 0x00000003ba097221 */ /* 0x000fe40000010000 */
[-C--:B----4-:R-:W-:Y:S04]  /*7a10*/  HMMA.16816.F32 R68, R168, R40.reuse, R68 ;  /* 0x00000028a844723c */ /* 0x090fe80000001844 */
        /* <DEDUP_REMOVED lines=11> */
[-C--:B-----5:R-:W-:Y:S04]  /*7ad0*/  HMMA.16816.F32 R84, R168, R52.reuse, R84 ;  /* 0x00000034a854723c */ /* 0x0a0fe80000001854 */
        /* <DEDUP_REMOVED lines=32> */
[----:B------:R-:W-:Y:S01]  /*7ce0*/  FADD.FTZ R0, R172, R9 ;  /* 0x00000009ac007221 */ /* 0x000fe20000010000 */
[C---:B------:R-:W-:Y:S04]  /*7cf0*/  HMMA.16816.F32 R116, R168.reuse, R46, R116 ;  /* 0x0000002ea874723c */ /* 0x040fe80000001874 */
[----:B------:R-:W-:Y:S02]  /*7d00*/  FADD.FTZ R10, R201, R8 ;  /* 0x00000008c90a7221 */ /* 0x000fe40000010000 */
[----:B------:R-:W-:Y:S01]  /*7d10*/  FADD.FTZ R8, R138, R0 ;  /* 0x000000008a087221 */ /* 0x000fe20000010000 */
[----:B------:R-:W-:Y:S01]  /*7d20*/  MOV R138, R2 ;  /* 0x00000002008a7202 */ /* 0x000fe20000000f00 */
[-C--:B------:R-:W-:Y:S04]  /*7d30*/  HMMA.16816.F32 R120, R168, R4.reuse, R120 ;  /* 0x00000004a878723c */ /* 0x080fe80000001878 */
[----:B------:R-:W-:Y:S04]  /*7d40*/  FADD.FTZ R8, R65, R8 ;  /* 0x0000000841087221 */ /* 0x000fe80000010000 */
[C---:B------:R-:W-:Y:S07]  /*7d50*/  HMMA.16816.F32 R124, R36.reuse, R4, R124 ;  /* 0x00000004247c723c */ /* 0x040fee000000187c */
[----:B------:R-:W-:Y:S01]  /*7d60*/  FADD.FTZ R4, R199, R11 ;  /* 0x0000000bc7047221 */ /* 0x000fe20000010000 */
[-C--:B------:R-:W-:Y:S04]  /*7d70*/  HMMA.16816.F32 R128, R36, R6.reuse, R128 ;  /* 0x000000062480723c */ /* 0x080fe80000001880 */
[----:B------:R-:W-:Y:S02]  /*7d80*/  FADD.FTZ R9, R198, R4 ;  /* 0x00000004c6097221 */ /* 0x000fe40000010000 */
[----:B------:R-:W-:Y:S02]  /*7d90*/  FADD.FTZ R5, R194, R3 ;  /* 0x00000003c2057221 */ /* 0x000fe40000010000 */
[----:B------:R-:W-:Y:S01]  /*7da0*/  FADD.FTZ R4, R193, R10 ;  /* 0x0000000ac1047221 */ /* 0x000fe20000010000 */
[----:B------:R-:W-:Y:S04]  /*7db0*/  HMMA.16816.F32 R168, R168, R6, R28 ;  /* 0x00000006a8a8723c */ /* 0x000fe8000000181c */
[----:B------:R-:W-:Y:S02]  /*7dc0*/  FADD.FTZ R3, R191, R9 ;  /* 0x00000009bf037221 */ /* 0x000fe40000010000 */
[----:B------:R-:W-:Y:S02]  /*7dd0*/  FADD.FTZ R0, R179, R5 ;  /* 0x00000005b3007221 */ /* 0x000fe40000010000 */
[----:B------:R-:W-:Y:S04]  /*7de0*/  FADD.FTZ R4, R192, R4 ;  /* 0x00000004c0047221 */ /* 0x000fe80000010000 */
[----:B------:R-:W-:Y:S02]  /*7df0*/  FADD.FTZ R3, R190, R3 ;  /* 0x00000003be037221 */ /* 0x000fe40000010000 */
[----:B------:R-:W-:Y:S02]  /*7e00*/  FADD.FTZ R5, R67, R0 ;  /* 0x0000000043057221 */ /* 0x000fe40000010000 */
[----:B------:R-:W-:Y:S02]  /*7e10*/  FADD.FTZ R0, R64, R8 ;  /* 0x0000000840007221 */ /* 0x000fe40000010000 */
[----:B------:R-:W-:Y:S02]  /*7e20*/  FADD.FTZ R4, R189, R4 ;  /* 0x00000004bd047221 */ /* 0x000fe40000010000 */
[----:B------:R-:W-:Y:S02]  /*7e30*/  FADD.FTZ R6, R183, R3 ;  /* 0x00000003b7067221 */ /* 0x000fe40000010000 */
[----:B------:R-:W-:Y:S02]  /*7e40*/  FADD.FTZ R5, R66, R5 ;  /* 0x0000000542057221 */ /* 0x000fe40000010000 */
[----:B------:R-:W-:Y:S01]  /*7e50*/  FADD.FTZ R3, R62, R0 ;  /* 0x000000003e037221 */ /* 0x000fe20000010000 */
[----:B------:R-:W-:Y:S01]  /*7e60*/  IADD3 R0, R224, -0x1, RZ ;  /* 0xffffffffe0007810 */ /* 0x000fe20007ffe0ff */
[----:B------:R-:W-:Y:S02]  /*7e70*/  FADD.FTZ R246, R188, R4 ;  /* 0x00000004bcf67221 */ /* 0x000fe40000010000 */
[----:B------:R-:W-:Y:S01]  /*7e80*/  FADD.FTZ R247, R180, R6 ;  /* 0x00000006b4f77221 */ /* 0x000fe20000010000 */
[----:B------:R-:W-:Y:S01]  /*7e90*/  MOV R224, R0 ;  /* 0x0000000000e07202 */ /* 0x000fe20000000f00 */
[----:B------:R-:W-:Y:S01]  /*7ea0*/  FADD.FTZ R248, R61, R5 ;  /* 0x000000053df87221 */ /* 0x000fe20000010000 */
[----:B------:R-:W-:Y:S01]  /*7eb0*/  MOV R0, R137 ;  /* 0x0000008900007202 */ /* 0x000fe20000000f00 */
[----:B------:R-:W-:Y:S01]  /*7ec0*/  FADD.FTZ R249, R60, R3 ;  /* 0x000000033cf97221 */ /* 0x000fe20000010000 */
[----:B------:R-:W-:Y:S01]  /*7ed0*/  MOV R3, R136 ;  /* 0x0000008800037202 */ /* 0x000fe20000000f00 */
[----:B------:R-:W-:-:S05]  /*7ee0*/  @P4 BRA `(.L_x_1826) ;  /* 0xffffd2c000004947 */ /* 0x000fca000383ffff */
.L_x_1825:
[----:B------:R-:W1:Y:S01]  /*7ef0*/  SHFL.BFLY PT, R11, R246, 0x2, 0x1f ;  /* 0x0c401f00f60b7f89 */ /* 0x000e6200000e0000 */
[----:B------:R-:W-:-:S02]  /*7f00*/  MOV R18, 0xff800000 ;  /* 0xff80000000127802 */ /* 0x000fc40000000f00 */
[----:B------:R-:W-:Y:S01]  /*7f10*/  MOV R19, 0xff800000 ;  /* 0xff80000000137802 */ /* 0x000fe20000000f00 */
[----:B------:R-:W2:Y:S01]  /*7f20*/  SHFL.BFLY PT, R7, R248, 0x2, 0x1f ;  /* 0x0c401f00f8077f89 */ /* 0x000ea200000e0000 */
[----:B------:R-:W-:Y:S02]  /*7f30*/  MOV R20, 0xff800000 ;  /* 0xff80000000147802 */ /* 0x000fe40000000f00 */
[----:B------:R-:W-:Y:S01]  /*7f40*/  MOV R21, 0xff800000 ;  /* 0xff80000000157802 */ /* 0x000fe20000000f00 */
[----:B------:R-:W3:Y:S01]  /*7f50*/  SHFL.BFLY PT, R9, R247, 0x2, 0x1f ;  /* 0x0c401f00f7097f89 */ /* 0x000ee200000e0000 */
[----:B------:R-:W-:-:S03]  /*7f60*/  PLOP3.LUT P4, PT, PT, PT, PT, 0x8, 0x0 ;  /* 0x000000000000781c */ /* 0x000fc60003f8e170 */
[----:B------:R-:W4:Y:S01]  /*7f70*/  SHFL.BFLY PT, R6, R249, 0x2, 0x1f ;  /* 0x0c401f00f9067f89 */ /* 0x000f2200000e0000 */
[----:B-1----:R-:W-:Y:S02]  /*7f80*/  FADD.FTZ R11, R11, R246 ;  /* 0x000000f60b0b7221 */ /* 0x002fe40000010000 */
        /* <DEDUP_REMOVED lines=139> */
.L_x_1817:
[----:B------:R-:W-:Y:S05]  /*8840*/  @P4 BRA `(.L_x_1829) ;  /* 0x00001a1000004947 */ /* 0x000fea0003800000 */
[----:B------:R-:W1:Y:S01]  /*8850*/  S2R R16, SR_TID.X ;  /* 0x0000000000107919 */ /* 0x000e620000002100 */
[----:B------:R-:W-:Y:S01]  /*8860*/  SHF.R.S32.HI R10, RZ, 0x1f, R251 ;  /* 0x0000001fff0a7819 */ /* 0x000fe200000114fb */
[----:B------:R-:W-:Y:S01]  /*8870*/  IMAD.WIDE.U32 R2, R251, c[0x0][0x4d0], RZ ;  /* 0x00013400fb027a25 */ /* 0x000fe200078e00ff */
[----:B------:R-:W-:Y:S01]  /*8880*/  MOV R24, c[0x0][0x4e8] ;  /* 0x00013a0000187a02 */ /* 0x000fe20000000f00 */
[----:B------:R-:W2:Y:S01]  /*8890*/  S2R R12, SR_CTAID.Y ;  /* 0x00000000000c7919 */ /* 0x000ea20000002600 */
[----:B------:R-:W-:Y:S01]  /*88a0*/  BSSY B0, `(.L_x_1830) ;  /* 0x00000bd000007945 */ /* 0x000fe20003800000 */
[----:B------:R-:W-:-:S02]  /*88b0*/  IMAD R0, R10, c[0x0][0x4d0], RZ ;  /* 0x000134000a007a24 */ /* 0x000fc400078e02ff */
[----:B------:R-:W-:Y:S01]  /*88c0*/  BAR.SYNC.DEFER_BLOCKING 0x1, 0x80 ;  /* 0x0042000000007b1d */ /* 0x000fe20000010000 */
[----:B------:R-:W-:Y:S01]  /*88d0*/  IMAD.MOV R9, RZ, RZ, -R251 ;  /* 0x000000ffff097224 */ /* 0x000fe200078e0afb */
[C---:B------:R-:W-:Y:S01]  /*88e0*/  ISETP.NE.AND P0, PT, R24.reuse, 0x1, PT ;  /* 0x000000011800780c */ /* 0x040fe20003f05270 */
[----:B------:R-:W-:Y:S02]  /*88f0*/  IMAD R8, R251, c[0x0][0x4d4], R0 ;  /* 0x00013500fb087a24 */ /* 0x000fe400078e0200 */
[----:B------:R-:W-:Y:S01]  /*8900*/  IMAD R24, R24, c[0x0][0x388], RZ ;  /* 0x0000e20018187a24 */ /* 0x000fe200078e02ff */
[----:B------:R-:W3:Y:S04]  /*8910*/  S2R R13, SR_CTAID.Z ;  /* 0x00000000000d7919 */ /* 0x000ee80000002700 */
[----:B------:R-:W4:Y:S01]  /*8920*/  S2R R15, SR_CTAID.X ;  /* 0x00000000000f7919 */ /* 0x000f220000002500 */
[----:B-1----:R-:W-:-:S04]  /*8930*/  SHF.R.S32.HI R11, RZ, 0x1f, R16 ;  /* 0x0000001fff0b7819 */ /* 0x002fc80000011410 */
[-C--:B------:R-:W-:Y:S01]  /*8940*/  LEA.HI R4, R11, R16.reuse, RZ, 0x2 ;  /* 0x000000100b047211 */ /* 0x080fe200078f10ff */
[----:B--2---:R-:W-:Y:S01]  /*8950*/  IMAD R12, R9, c[0x0][0x550], R12 ;  /* 0x00015400090c7a24 */ /* 0x004fe200078e020c */
[----:B------:R-:W-:Y:S02]  /*8960*/  LEA.HI R11, R11, R16, RZ, 0x5 ;  /* 0x000000100b0b7211 */ /* 0x000fe400078f28ff */
[----:B------:R-:W-:Y:S02]  /*8970*/  LOP3.LUT R4, R4, 0xfffffffc, RZ, 0xc0, !PT ;  /* 0xfffffffc04047812 */ /* 0x000fe400078ec0ff */
[--C-:B------:R-:W-:Y:S02]  /*8980*/  SHF.R.S32.HI R6, RZ, 0x5, R11.reuse ;  /* 0x00000005ff067819 */ /* 0x100fe4000001140b */
[----:B------:R-:W-:Y:S01]  /*8990*/  SHF.R.S32.HI R5, RZ, 0x1f, R11 ;  /* 0x0000001fff057819 */ /* 0x000fe2000001140b */
[----:B------:R-:W-:Y:S01]  /*89a0*/  IMAD.IADD R0, R16, 0x1, -R4 ;  /* 0x0000000110007824 */ /* 0x000fe200078e0a04 */
[----:B------:R-:W-:-:S02]  /*89b0*/  LOP3.LUT R11, R11, 0xffffffe0, RZ, 0xc0, !PT ;  /* 0xffffffe00b0b7812 */ /* 0x000fc400078ec0ff */
[----:B------:R-:W-:Y:S01]  /*89c0*/  LEA.HI R4, R5, R6, RZ, 0x2 ;  /* 0x0000000605047211 */ /* 0x000fe200078f10ff */
[----:B------:R-:W-:Y:S01]  /*89d0*/  IMAD.IADD R5, R3, 0x1, R8 ;  /* 0x0000000103057824 */ /* 0x000fe200078e0208 */
[----:B------:R-:W-:Y:S02]  /*89e0*/  LEA.HI R7, R0, R0, RZ, 0x1 ;  /* 0x0000000000077211 */ /* 0x000fe400078f08ff */
[----:B------:R-:W-:Y:S01]  /*89f0*/  LOP3.LUT R8, R4, 0xffffffc, RZ, 0xc0, !PT ;  /* 0x0ffffffc04087812 */ /* 0x000fe200078ec0ff */
[----:B------:R-:W-:Y:S01]  /*8a00*/  IMAD.MOV.U32 R4, RZ, RZ, R2 ;  /* 0x000000ffff047224 */ /* 0x000fe200078e0002 */
[----:B------:R-:W-:Y:S01]  /*8a10*/  IADD3 R16, -R11, R16, RZ ;  /* 0x000000100b107210 */ /* 0x000fe20007ffe1ff */
[C---:B------:R-:W-:Y:S01]  /*8a20*/  IMAD.SHL.U32 R2, R7.reuse, 0x20, RZ ;  /* 0x0000002007027824 */ /* 0x040fe200078e00ff */
[----:B------:R-:W-:Y:S01]  /*8a30*/  LOP3.LUT R3, R7, 0x1ffffffe, RZ, 0xc0, !PT ;  /* 0x1ffffffe07037812 */ /* 0x000fe200078ec0ff */
[----:B------:R-:W-:Y:S01]  /*8a40*/  IMAD.IADD R9, R6, 0x1, -R8 ;  /* 0x0000000106097824 */ /* 0x000fe200078e0a08 */
[----:B------:R-:W-:Y:S01]  /*8a50*/  SHF.R.S32.HI R7, RZ, 0x1f, R16 ;  /* 0x0000001fff077819 */ /* 0x000fe20000011410 */
[----:B---3--:R-:W-:Y:S01]  /*8a60*/  IMAD.WIDE.U32 R4, R13, c[0x0][0x4d8], R4 ;  /* 0x000136000d047a25 */ /* 0x008fe200078e0004 */
[----:B------:R-:W-:-:S02]  /*8a70*/  IADD3 R8, R0, -R3, RZ ;  /* 0x8000000300087210 */ /* 0x000fc40007ffe0ff */
[----:B------:R-:W-:Y:S01]  /*8a80*/  LEA.HI R17, R7, R16, RZ, 0x2 ;  /* 0x0000001007117211 */ /* 0x000fe200078f10ff */
[----:B------:R-:W-:Y:S01]  /*8a90*/  IMAD R0, R10, c[0x0][0x438], RZ ;  /* 0x00010e000a007a24 */ /* 0x000fe200078e02ff */
[----:B------:R-:W-:Y:S02]  /*8aa0*/  SHF.R.S32.HI R10, RZ, 0x1f, R13 ;  /* 0x0000001fff0a7819 */ /* 0x000fe4000001140d */
[----:B------:R-:W-:Y:S01]  /*8ab0*/  SHF.R.S32.HI R7, RZ, 0x2, R17 ;  /* 0x00000002ff077819 */ /* 0x000fe20000011411 */
[C---:B------:R-:W-:Y:S01]  /*8ac0*/  IMAD R6, R251.reuse, c[0x0][0x43c], R0 ;  /* 0x00010f00fb067a24 */ /* 0x040fe200078e0200 */
        /* <DEDUP_REMOVED lines=9> */
[----:B----4-:R-:W-:Y:S02]  /*8b60*/  IMAD R8, R15, 0x80, R8 ;  /* 0x000000800f087824 */ /* 0x010fe400078e0208 */
        /* <DEDUP_REMOVED lines=59> */
[----:B------:R4:W2:Y:S04]  /*8f20*/  SHFL.IDX PT, R7, R0, 0x3, 0x1c1f ;  /* 0x007c1f0000077f89 */ /* 0x0008a800000e0000 */
        /* <DEDUP_REMOVED lines=12> */
[----:B------:R2:W-:Y:S01]  /*8ff0*/  @!P1 ST.E [R6.64], R21 ;  /* 0x0000001506009985 */ /* 0x0005e2000c101906 */
        /* <DEDUP_REMOVED lines=71> */
.L_x_1831:
[----:B-1----:R-:W-:Y:S05]  /*9470*/  BSYNC B0 ;  /* 0x0000000000007941 */ /* 0x002fea0003800000 */
.L_x_1830:
        /* <DEDUP_REMOVED lines=73> */
.L_x_1833:
[----:B------:R-:W-:Y:S05]  /*9910*/  BSYNC B0 ;  /* 0x0000000000007941 */ /* 0x000fea0003800000 */
.L_x_1832:
        /* <DEDUP_REMOVED lines=41> */
[C---:B-1----:R-:W-:Y:S02]  /*9bb0*/  IADD3 R7, R0.reuse, 0x40, RZ ;  /* 0x0000004000077810 */ /* 0x042fe40007ffe0ff */
        /* <DEDUP_REMOVED lines=31> */
.L_x_1835:
[----:B------:R-:W-:Y:S05]  /*9db0*/  BSYNC B0 ;  /* 0x0000000000007941 */ /* 0x000fea0003800000 */
.L_x_1834:
[----:B-1-3--:R1:W3:Y:S04]  /*9dc0*/  SHFL.IDX PT, R3, R22, 0x3, 0x1c1f ;  /* 0x007c1f0016037f89 */ /* 0x00a2e800000e0000 */
        /* <DEDUP_REMOVED lines=15> */
[----:B---34-:R-:W-:Y:S01]  /*9ec0*/  @!P3 IMAD.WIDE R10, R0, 0x4, R2 ;  /* 0x00000004000ab825 */ /* 0x018fe200078e0202 */
        /* <DEDUP_REMOVED lines=13> */
[C---:B---3--:R-:W-:Y:S02]  /*9fa0*/  IADD3 R10, R0.reuse, 0x40, RZ ;  /* 0x00000040000a7810 */ /* 0x048fe40007ffe0ff */
[C---:B------:R-:W-:Y:S02]  /*9fb0*/  IADD3 R11, R0.reuse, 0x48, RZ ;  /* 0x00000048000b7810 */ /* 0x040fe40007ffe0ff */
[----:B----4-:R-:W-:-:S02]  /*9fc0*/  IADD3 R8, R0, 0x30, RZ ;  /* 0x0000003000087810 */ /* 0x010fc40007ffe0ff */
[----:B------:R-:W-:Y:S02]  /*9fd0*/  IADD3 R9, R0, 0x38, RZ ;  /* 0x0000003800097810 */ /* 0x000fe40007ffe0ff */
[----:B------:R-:W-:Y:S02]  /*9fe0*/  ISETP.GE.AND P4, PT, R8, c[0x0][0x3c8], PT ;  /* 0x0000f20008007a0c */ /* 0x000fe40003f86270 */
[----:B------:R-:W-:Y:S02]  /*9ff0*/  ISETP.GE.AND P3, PT, R9, c[0x0][0x3c8], PT ;  /* 0x0000f20009007a0c */ /* 0x000fe40003f66270 */
[----:B-1----:R-:W-:Y:S02]  /*a000*/  @!P6 LEA.HI R4, R13, R13, RZ, 0x1 ;  /* 0x0000000d0d04e211 */ /* 0x002fe400078f08ff */
        /* <DEDUP_REMOVED lines=12> */
[----:B---3--:R-:W-:Y:S02]  /*a0d0*/  @!P4 LEA.HI R4, R8, R8, RZ, 0x1 ;  /* 0x000000080804c211 */ /* 0x008fe400078f08ff */
        /* <DEDUP_REMOVED lines=24> */
.L_x_1829:
        /* <DEDUP_REMOVED lines=10> */
[----:B------:R-:W-:Y:S02]  /*a300*/  SHF.R.S32.HI R0, RZ, 0x1f, R251 ;  /* 0x0000001fff007819 */ /* 0x000fe400000114fb */
[----:B------:R-:W-:Y:S01]  /*a310*/  ISETP.NE.AND P0, PT, R3, 0x1, PT ;  /* 0x000000010300780c */ /* 0x000fe20003f05270 */
[----:B------:R-:W2:Y:S01]  /*a320*/  S2R R10, SR_CTAID.Y ;  /* 0x00000000000a7919 */ /* 0x000ea20000002600 */
[C---:B------:R-:W-:Y:S01]  /*a330*/  IMAD.WIDE.U32 R2, R251.reuse, c[0x0][0x4d0], RZ ;  /* 0x00013400fb027a25 */ /* 0x040fe200078e00ff */
[----:B------:R-:W-:Y:S02]  /*a340*/  IADD3 R5, -R251, RZ, RZ ;  /* 0x000000fffb057210 */ /* 0x000fe40007ffe1ff */
[----:B------:R-:W-:Y:S01]  /*a350*/  MOV R4, R8 ;  /* 0x0000000800047202 */ /* 0x000fe20000000f00 */
[----:B------:R-:W-:-:S04]  /*a360*/  IMAD R0, R0, c[0x0][0x4d0], RZ ;  /* 0x0001340000007a24 */ /* 0x000fc800078e02ff */
[----:B------:R-:W-:-:S03]  /*a370*/  IMAD R0, R251, c[0x0][0x4d4], R0 ;  /* 0x00013500fb007a24 */ /* 0x000fc600078e0200 */
[----:B------:R-:W-:Y:S02]  /*a380*/  @P0 IMAD.HI.U32 R6, R8, c[0x0][0x4ec], RZ ;  /* 0x00013b0008060a27 */ /* 0x000fe400078e00ff */
[----:B------:R-:W-:-:S03]  /*a390*/  IADD3 R3, R3, R0, RZ ;  /* 0x0000000003037210 */ /* 0x000fc60007ffe0ff */
[----:B------:R-:W-:Y:S02]  /*a3a0*/  @P0 SHF.R.U32.HI R4, RZ, c[0x0][0x4f0], R6 ;  /* 0x00013c00ff040a19 */ /* 0x000fe40000011606 */
[----:B-1----:R-:W-:Y:S01]  /*a3b0*/  SHF.R.S32.HI R7, RZ, 0x1f, R9 ;  /* 0x0000001fff077819 */ /* 0x002fe20000011409 */
[----:B------:R-:W-:-:S04]  /*a3c0*/  IMAD.WIDE.U32 R2, R9, c[0x0][0x4d8], R2 ;  /* 0x0001360009027a25 */ /* 0x000fc800078e0002 */
[----:B------:R-:W-:Y:S02]  /*a3d0*/  IMAD R0, R7, c[0x0][0x4d8], RZ ;  /* 0x0001360007007a24 */ /* 0x000fe400078e02ff */
[----:B--2---:R-:W-:Y:S01]  /*a3e0*/  IMAD R7, R5, c[0x0][0x550], R10 ;  /* 0x0001540005077a24 */ /* 0x004fe200078e020a */
[----:B------:R-:W-:Y:S01]  /*a3f0*/  IADD3 R5, -R4, RZ, RZ ;  /* 0x000000ff04057210 */ /* 0x000fe20007ffe1ff */
[----:B------:R-:W-:-:S03]  /*a400*/  IMAD R0, R9, c[0x0][0x4dc], R0 ;  /* 0x0001370009007a24 */ /* 0x000fc600078e0200 */
[----:B------:R-:W-:Y:S01]  /*a410*/  SHF.R.S32.HI R6, RZ, 0x1f, R7 ;  /* 0x0000001fff067819 */ /* 0x000fe20000011407 */
[----:B------:R-:W-:Y:S01]  /*a420*/  IMAD R5, R5, c[0x0][0x4e8], R8 ;  /* 0x00013a0005057a24 */ /* 0x000fe200078e0208 */
[----:B------:R-:W-:-:S03]  /*a430*/  IADD3 R3, R0, R3, RZ ;  /* 0x0000000300037210 */ /* 0x000fc60007ffe0ff */
[----:B------:R-:W-:Y:S01]  /*a440*/  IMAD R6, R6, c[0x0][0x4e0], RZ ;  /* 0x0001380006067a24 */ /* 0x000fe200078e02ff */
        /* <DEDUP_REMOVED lines=15> */
.L_x_1836:
        /* <DEDUP_REMOVED lines=12> */
.L_x_3664:


//--------------------- .text._ZN7cutlass13device_kernelIN5flash19enable_sm80_to_sm89INS1_16FlashAttnFwdSm80INS1_25CollectiveMainloopFwdSm80ILi4ELi1ELb0EN4cute5tupleIJNS5_1CILi128EEENS7_ILi48EEENS7_ILi96EEEEEELi96ENS_6half_tEfNS_4arch4Sm80ELb0ELb0ELb0ELb1ELb1ELb0ELb1ELb1EEENS1_21CollectiveEpilogueFwdINS6_IJS8_SA_S9_EEENS6_IJNS7_ILi1EEESI_SI_EEESC_SE_Li128ELb1ELb1ELb1ELb0EEENS1_36VarlenDynamicPersistentTileSchedulerILi128ELi48ELi128ELi128ELb1ELb1ELb0ELb0ELb1ELb1EEEEEEEEEvNT_6ParamsE --------------------------
	.section	.text._ZN7cutlass13device_kernelIN5flash19enable_sm80_to_sm89INS1_16FlashAttnFwdSm80INS1_25CollectiveMainloopFwdSm80ILi4ELi1ELb0EN4cute5tupleIJNS5_1CILi128EEENS7_ILi48EEENS7_ILi96EEEEEELi96ENS_6half_tEfNS_4arch4Sm80ELb0ELb0ELb0ELb1ELb1ELb0ELb1ELb1EEENS1_21CollectiveEpilogueFwdINS6_IJS8_SA_S9_EEENS6_IJNS7_ILi1EEESI_SI_EEESC_SE_Li128ELb1ELb1ELb1ELb0EEENS1_36VarlenDynamicPersistentTileSchedulerILi128ELi48ELi128ELi128ELb1ELb1ELb0ELb0ELb1ELb1EEEEEEEEEvNT_6ParamsE,"ax",@progbits
	.sectioninfo	@"SHI_REGISTERS=255"
	.align	128
.text._ZN7cutlass13device_kernelIN5flash19enable_sm80_to_sm89INS1_16FlashAttnFwdSm80INS1_25CollectiveMainloopFwdSm80ILi4ELi1ELb0EN4cute5tupleIJNS5_1CILi128EEENS7_ILi48EEENS7_ILi96EEEEEELi96ENS_6half_tEfNS_4arch4Sm80ELb0ELb0ELb0ELb1ELb1ELb0ELb1ELb1EEENS1_21CollectiveEpilogueFwdINS6_IJS8_SA_S9_EEENS6_IJNS7_ILi1EEESI_SI_EEESC_SE_Li128ELb1ELb1ELb1ELb0EEENS1_36VarlenDynamicPersistentTileSchedulerILi128ELi48ELi128ELi128ELb1ELb1ELb0ELb0ELb1ELb1EEEEEEEEEvNT_6ParamsE:
        .type           _ZN7cutlass13device_kernelIN5flash19enable_sm80_to_sm89INS1_16FlashAttnFwdSm80INS1_25CollectiveMainloopFwdSm80ILi4ELi1ELb0EN4cute5tupleIJNS5_1CILi128EEENS7_ILi48EEENS7_ILi96EEEEEELi96ENS_6half_tEfNS_4arch4Sm80ELb0ELb0ELb0ELb1ELb1ELb0ELb1ELb1EEENS1_21CollectiveEpilogueFwdINS6_IJS8_SA_S9_EEENS6_IJNS7_ILi1EEESI_SI_EEESC_SE_Li128ELb1ELb1ELb1ELb0EEENS1_36VarlenDynamicPersistentTileSchedulerILi128ELi48ELi128ELi128ELb1ELb1ELb0ELb0ELb1ELb1EEEEEEEEEvNT_6ParamsE,@function
        .size           _ZN7cutlass13device_kernelIN5flash19enable_sm80_to_sm89INS1_16FlashAttnFwdSm80INS1_25CollectiveMainloopFwdSm80ILi4ELi1ELb0EN4cute5tupleIJNS5_1CILi128EEENS7_ILi48EEENS7_ILi96EEEEEELi96ENS_6half_tEfNS_4arch4Sm80ELb0ELb0ELb0ELb1ELb1ELb0ELb1ELb1EEENS1_21CollectiveEpilogueFwdINS6_IJS8_SA_S9_EEENS6_IJNS7_ILi1EEESI_SI_EEESC_SE_Li128ELb1ELb1ELb1ELb0EEENS1_36VarlenDynamicPersistentTileSchedulerILi128ELi48ELi128ELi128ELb1ELb1ELb0ELb0ELb1ELb1EEEEEEEEEvNT_6ParamsE,(.L_x_3665 - _ZN7cutlass13device_kernelIN5flash19enable_sm80_to_sm89INS1_16FlashAttnFwdSm80INS1_25CollectiveMainloopFwdSm80ILi4ELi1ELb0EN4cute5tupleIJNS5_1CILi128EEENS7_ILi48EEENS7_ILi96EEEEEELi96ENS_6half_tEfNS_4arch4Sm80ELb0ELb0ELb0ELb1ELb1ELb0ELb1ELb1EEENS1_21CollectiveEpilogueFwdINS6_IJS8_SA_S9_EEENS6_IJNS7_ILi1EEESI_SI_EEESC_SE_Li128ELb1ELb1ELb1ELb0EEENS1_36VarlenDynamicPersistentTileSchedulerILi128ELi48ELi128ELi128ELb1ELb1ELb0ELb0ELb1ELb1EEEEEEEEEvNT_6ParamsE)
        .other          _ZN7cutlass13device_kernelIN5flash19enable_sm80_to_sm89INS1_16FlashAttnFwdSm80INS1_25CollectiveMainloopFwdSm80ILi4ELi1ELb0EN4cute5tupleIJNS5_1CILi128EEENS7_ILi48EEENS7_ILi96EEEEEELi96ENS_6half_tEfNS_4arch4Sm80ELb0ELb0ELb0ELb1ELb1ELb0ELb1ELb1EEENS1_21CollectiveEpilogueFwdINS6_IJS8_SA_S9_EEENS6_IJNS7_ILi1EEESI_SI_EEESC_SE_Li128ELb1ELb1ELb1ELb0EEENS1_36VarlenDynamicPersistentTileSchedulerILi128ELi48ELi128ELi128ELb1ELb1ELb0ELb0ELb1ELb1EEEEEEEEEvNT_6ParamsE,@"STO_CUDA_ENTRY STV_DEFAULT"
_ZN7cutlass13device_kernelIN5flash19enable_sm80_to_sm89INS1_16FlashAttnFwdSm80INS1_25CollectiveMainloopFwdSm80ILi4ELi1ELb0EN4cute5tupleIJNS5_1CILi128EEENS7_ILi48EEENS7_ILi96EEEEEELi96ENS_6half_tEfNS_4arch4Sm80ELb0ELb0ELb0ELb1ELb1ELb0ELb1ELb1EEENS1_21CollectiveEpilogueFwdINS6_IJS8_SA_S9_EEENS6_IJNS7_ILi1EEESI_SI_EEESC_SE_Li128ELb1ELb1ELb1ELb0EEENS1_36VarlenDynamicPersistentTileSchedulerILi128ELi48ELi128ELi128ELb1ELb1ELb0ELb0ELb1ELb1EEEEEEEEEvNT_6ParamsE:
[----:B------:R-:W-:-:S03]  /*0000*/  MOV R1, c[0x0][0x28] ;  /* 0x00000a0000017a02 */ /* 0x000fc60000000f00 */
[----:B------:R-:W1:Y:S01]  /*0010*/  S2R R2, SR_TID.X ;  /* 0x0000000000027919 */ /* 0x000e620000002100 */
[----:B------:R-:W-:Y:S01]  /*0020*/  IADD3 R1, R1, -0x68, RZ ;  /* 0xffffff9801017810 */ /* 0x000fe20007ffe0ff */
[----:B------:R-:W-:Y:S01]  /*0030*/  ULDC.64 UR6, c[0x0][0x118] ;  /* 0x0000460000067ab9 */ /* 0x000fe20000000a00 */
[----:B-1----:R-:W-:-:S05]  /*0040*/  SHF.R.U32.HI R0, RZ, 0x5, R2 ;  /* 0x00000005ff007819 */ /* 0x002fca0000011602 */
[----:B------:R-:W1:Y:S02]  /*0050*/  SHFL.IDX PT, R3, R0, RZ, 0x1f ;  /* 0x00001fff00037589 */ /* 0x000e6400000e0000 */
[----:B-1----:R-:W-:Y:S02]  /*0060*/  ISETP.NE.AND P0, PT, R3, RZ, PT ;  /* 0x000000ff0300720c */ /* 0x002fe40003f05270 */
[----:B------:R1:W-:Y:S11]  /*0070*/  STL [R1+0x5c], R3 ;  /* 0x00005c0301007387 */ /* 0x0003f60000100800 */
[----:B------:R-:W-:Y:S06]  /*0080*/  @P0 BAR.SYNC.DEFER_BLOCKING 0x5, 0x80 ;  /* 0x0142000000000b1d */ /* 0x000fec0000010000 */
[----:B------:R-:W2:Y:S04]  /*0090*/  @P0 LDS.128 R244, [0xc080] ;  /* 0x00c08000fff40984 */ /* 0x000ea80000000c00 */
[----:B------:R-:W-:Y:S06]  /*00a0*/  @P0 BAR.ARV 0x4, 0x80 ;  /* 0x0102000000000b1d */ /* 0x000fec0000002000 */
[----:B------:R-:W-:Y:S05]  /*00b0*/  @P0 BRA `(.L_x_1837) ;  /* 0x00000a7000000947 */ /* 0x000fea0003800000 */
[----:B-1----:R-:W-:Y:S01]  /*00c0*/  LOP3.LUT R12, R2, 0x1f, RZ, 0xc0, !PT ;  /* 0x0000001f020c7812 */ /* 0x002fe200078ec0ff */
[----:B------:R-:W-:Y:S01]  /*00d0*/  CS2R R8, SRZ ;  /* 0x0000000000087805 */ /* 0x000fe2000001ff00 */
[----:B------:R-:W-:-:S02]  /*00e0*/  IMAD.MOV.U32 R7, RZ, RZ, RZ ;  /* 0x000000ffff077224 */ /* 0x000fc400078e00ff */
[----:B------:R-:W-:-:S04]  /*00f0*/  ISETP.NE.AND P6, PT, R12, 0x1f, PT ;  /* 0x0000001f0c00780c */ /* 0x000fc80003fc5270 */
[----:B------:R-:W-:-:S13]  /*0100*/  ISETP.GE.OR P0, PT, R12, c[0x0][0x53c], !P6 ;  /* 0x00014f000c007a0c */ /* 0x000fda0007706670 */
[----:B------:R-:W-:Y:S02]  /*0110*/  @!P0 IMAD.MOV.U32 R4, RZ, RZ, 0x4 ;  /* 0x00000004ff048424 */ /* 0x000fe400078e00ff */
[----:B------:R-:W-:Y:S02]  /*0120*/  @!P0 IMAD.MOV.U32 R2, RZ, RZ, 0x4 ;  /* 0x00000004ff028424 */ /* 0x000fe400078e00ff */
[----:B------:R-:W-:-:S04]  /*0130*/  @!P0 IMAD.WIDE.U32 R4, R12, R4, c[0x0][0x580] ;  /* 0x000160000c048625 */ /* 0x000fc800078e0004 */
[C---:B------:R-:W-:Y:S01]  /*0140*/  @!P0 IMAD.WIDE.U32 R2, R12.reuse, R2, c[0x0][0x578] ;  /* 0x00015e000c028625 */ /* 0x040fe200078e0002 */
[----:B------:R-:W3:Y:S04]  /*0150*/  @!P0 LDG.E R8, [R4.64] ;  /* 0x0000000604088981 */ /* 0x000ee8000c1e1900 */
[----:B------:R-:W3:Y:S01]  /*0160*/  @!P0 LDG.E R7, [R2.64] ;  /* 0x0000000602078981 */ /* 0x000ee2000c1e1900 */
[C---:B------:R-:W-:Y:S01]  /*0170*/  ISETP.NE.AND P5, PT, R12.reuse, RZ, PT ;  /* 0x000000ff0c00720c */ /* 0x040fe20003fa5270 */
[----:B------:R-:W1:Y:S01]  /*0180*/  S2UR UR4, SR_CTAID.X ;  /* 0x00000000000479c3 */ /* 0x000e620000002500 */
[C---:B------:R-:W-:Y:S02]  /*0190*/  ISETP.GE.U32.AND P4, PT, R12.reuse, 0x2, PT ;  /* 0x000000020c00780c */ /* 0x040fe40003f86070 */
[----:B------:R-:W-:-:S02]  /*01a0*/  ISETP.GE.U32.AND P3, PT, R12, 0x4, PT ;  /* 0x000000040c00780c */ /* 0x000fc40003f66070 */
[C---:B------:R-:W-:Y:S02]  /*01b0*/  ISETP.GE.U32.AND P2, PT, R12.reuse, 0x8, PT ;  /* 0x000000080c00780c */ /* 0x040fe40003f46070 */
[----:B------:R-:W-:Y:S01]  /*01c0*/  ISETP.GE.U32.AND P1, PT, R12, 0x10, PT ;  /* 0x000000100c00780c */ /* 0x000fe20003f26070 */
[----:B---3--:R-:W-:-:S05]  /*01d0*/  IMAD R4, R8, R7, RZ ;  /* 0x0000000708047224 */ /* 0x008fca00078e02ff */
[----:B------:R-:W3:Y:S02]  /*01e0*/  SHFL.UP PT, R0, R4, 0x1, RZ ;  /* 0x0420000004007989 */ /* 0x000ee400000e00ff */
[----:B---3--:R-:W-:-:S05]  /*01f0*/  SEL R0, R0, RZ, P5 ;  /* 0x000000ff00007207 */ /* 0x008fca0002800000 */
[----:B------:R-:W-:-:S05]  /*0200*/  IMAD.IADD R4, R4, 0x1, R0 ;  /* 0x0000000104047824 */ /* 0x000fca00078e0200 */
        /* <DEDUP_REMOVED lines=12> */
[----:B------:R-:W3:Y:S02]  /*02d0*/  SHFL.IDX PT, R6, R4, 0x1f, 0x1f ;  /* 0x03e01f0004067f89 */ /* 0x000ee400000e0000 */
[----:B---3--:R-:W-:-:S04]  /*02e0*/  IMAD R6, R6, c[0x0][0x538], RZ ;  /* 0x00014e0006067a24 */ /* 0x008fc800078e02ff */
[----:B------:R-:W-:Y:S01]  /*02f0*/  IMAD.MOV.U32 R0, RZ, RZ, R6 ;  /* 0x000000ffff007224 */ /* 0x000fe200078e0006 */
[----:B-1----:R-:W-:-:S13]  /*0300*/  ISETP.GT.AND P0, PT, R6, UR4, PT ;  /* 0x0000000406007c0c */ /* 0x002fda000bf04270 */
[----:B------:R-:W-:Y:S05]  /*0310*/  @P0 BRA `(.L_x_1838) ;  /* 0x0000027000000947 */ /* 0x000fea0003800000 */
[----:B------:R-:W-:Y:S02]  /*0320*/  MOV R6, R0 ;  /* 0x0000000000067202 */ /* 0x000fe40000000f00 */
[----:B------:R-:W-:-:S04]  /*0330*/  MOV R9, RZ ;  /* 0x000000ff00097202 */ /* 0x000fc80000000f00 */
.L_x_1842:
        /* <DEDUP_REMOVED lines=12> */
[----:B------:R-:W3:Y:S04]  /*0400*/  @!P0 LDG.E R8, [R4.64] ;  /* 0x0000000604088981 */ /* 0x000ee8000c1e1900 */
[----:B------:R-:W3:Y:S02]  /*0410*/  @!P0 LDG.E R7, [R2.64] ;  /* 0x0000000602078981 */ /* 0x000ee4000c1e1900 */
[----:B---3--:R-:W-:Y:S01]  /*0420*/  IMAD R5, R8, R7, RZ ;  /* 0x0000000708057224 */ /* 0x008fe200078e02ff */
[----:B------:R-:W-:Y:S05]  /*0430*/  BRA.DIV ~URZ, `(.L_x_1840) ;  /* 0x0000c9f27f007947 */ /* 0x000fea000b800000 */
[----:B------:R1:W3:Y:S02]  /*0440*/  SHFL.UP PT, R0, R5, 0x1, RZ ;  /* 0x0420000005007989 */ /* 0x0002e400000e00ff */
.L_x_1958:
        /* <DEDUP_REMOVED lines=16> */
.L_x_1959:
[----:B---3--:R-:W-:-:S05]  /*0550*/  IMAD R0, R0, c[0x0][0x538], RZ ;  /* 0x00014e0000007a24 */ /* 0x008fca00078e02ff */
[----:B------:R-:W-:-:S04]  /*0560*/  IADD3 R6, R0, R6, RZ ;  /* 0x0000000600067210 */ /* 0x000fc80007ffe0ff */
[----:B------:R-:W-:-:S13]  /*0570*/  ISETP.GT.AND P0, PT, R6, UR4, PT ;  /* 0x0000000406007c0c */ /* 0x000fda000bf04270 */
[----:B-12---:R-:W-:Y:S05]  /*0580*/  @!P0 BRA `(.L_x_1842) ;  /* 0xfffffdb000008947 */ /* 0x006fea000383ffff */
.L_x_1838:
[----:B--2---:R-:W-:-:S05]  /*0590*/  IADD3 R244, -R0, R6, RZ ;  /* 0x0000000600f47210 */ /* 0x004fca0007ffe1ff */
[----:B------:R-:W-:-:S05]  /*05a0*/  IMAD R0, R4, c[0x0][0x538], R244 ;  /* 0x00014e0004007a24 */ /* 0x000fca00078e02f4 */
[----:B------:R-:W-:Y:S01]  /*05b0*/  ISETP.GT.AND P0, PT, R0, UR4, PT ;  /* 0x0000000400007c0c */ /* 0x000fe2000bf04270 */
[----:B------:R-:W-:-:S12]  /*05c0*/  BRA.DIV ~URZ, `(.L_x_1843) ;  /* 0x0000ca827f007947 */ /* 0x000fd8000b800000 */
[----:B------:R-:W-:-:S04]  /*05d0*/  VOTE.ANY R0, PT, !P0 ;  /* 0x0000000000007806 */ /* 0x000fc800040e0100 */
.L_x_1960:
[----:B------:R1:W2:Y:S01]  /*05e0*/  POPC R247, R0 ;  /* 0x0000000000f77309 */ /* 0x0002a20000000000 */
[----:B------:R-:W-:Y:S05]  /*05f0*/  BRA.DIV ~URZ, `(.L_x_1844) ;  /* 0x0000ca927f007947 */ /* 0x000fea000b800000 */
[----:B--2---:R2:W3:Y:S01]  /*0600*/  SHFL.IDX PT, R11, R8, R247, 0x1f ;  /* 0x00001ff7080b7589 */ /* 0x0044e200000e0000 */
[----:B------:R-:W-:-:S03]  /*0610*/  MOV R6, RZ ;  /* 0x000000ff00067202 */ /* 0x000fc60000000f00 */
[----:B------:R2:W4:Y:S04]  /*0620*/  SHFL.IDX PT, R10, R7, R247, 0x1f ;  /* 0x00001ff7070a7589 */ /* 0x00052800000e0000 */
.L_x_1961:
[----:B------:R-:W-:Y:S01]  /*0630*/  ISETP.NE.AND P0, PT, R0, RZ, PT ;  /* 0x000000ff0000720c */ /* 0x000fe20003f05270 */
[----:B------:R-:W-:-:S12]  /*0640*/  BSSY B0, `(.L_x_1845) ;  /* 0x0000005000007945 */ /* 0x000fd80003800000 */
[----:B------:R-:W-:Y:S05]  /*0650*/  @!P0 BRA `(.L_x_1846) ;  /* 0x0000003000008947 */ /* 0x000fea0003800000 */
[----:B------:R-:W-:Y:S01]  /*0660*/  IADD3 R198, R247, -0x1, RZ ;  /* 0xfffffffff7c67810 */ /* 0x000fe20007ffe0ff */
[----:B------:R-:W-:Y:S05]  /*0670*/  BRA.DIV ~URZ, `(.L_x_1847) ;  /* 0x0000caf27f007947 */ /* 0x000fea000b800000 */
[----:B------:R1:W2:Y:S02]  /*0680*/  SHFL.IDX PT, R6, R4, R198, 0x1f ;  /* 0x00001fc604067589 */ /* 0x0002a400000e0000 */
.L_x_1846:
[----:B------:R-:W-:Y:S05]  /*0690*/  BSYNC B0 ;  /* 0x0000000000007941 */ /* 0x000fea0003800000 */
.L_x_1845:
[----:B-1-3--:R-:W-:Y:S01]  /*06a0*/  IABS R0, R11 ;  /* 0x0000000b00007213 */ /* 0x00afe20000000000 */
[----:B--2---:R-:W-:Y:S02]  /*06b0*/  IMAD R244, R6, c[0x0][0x538], R244 ;  /* 0x00014e0006f47a24 */ /* 0x004fe400078e02f4 */
[----:B------:R-:W-:Y:S02]  /*06c0*/  IMAD.IADD R247, R247, 0x1, R9 ;  /* 0x00000001f7f77824 */ /* 0x000fe400078e0209 */
[----:B------:R-:W-:Y:S01]  /*06d0*/  IMAD.MOV.U32 R5, RZ, RZ, R0 ;  /* 0x000000ffff057224 */ /* 0x000fe200078e0000 */
[----:B----4-:R-:W-:Y:S02]  /*06e0*/  IABS R0, R10 ;  /* 0x0000000a00007213 */ /* 0x010fe40000000000 */
[----:B------:R-:W-:Y:S01]  /*06f0*/  IADD3 R245, -R244, UR4, RZ ;  /* 0x00000004f4f57c10 */ /* 0x000fe2000fffe1ff */
[----:B------:R-:W1:Y:S02]  /*0700*/  I2F.RP R2, R5 ;  /* 0x0000000500027306 */ /* 0x000e640000209400 */
[----:B------:R-:W-:Y:S01]  /*0710*/  IMAD.MOV.U32 R7, RZ, RZ, R0 ;  /* 0x000000ffff077224 */ /* 0x000fe200078e0000 */
[----:B------:R-:W-:-:S02]  /*0720*/  IABS R6, R245 ;  /* 0x000000f500067213 */ /* 0x000fc40000000000 */
[----:B------:R-:W-:-:S03]  /*0730*/  IABS R0, R11 ;  /* 0x0000000b00007213 */ /* 0x000fc60000000000 */
[----:B------:R-:W-:Y:S01]  /*0740*/  I2F.RP R8, R7 ;  /* 0x0000000700087306 */ /* 0x000fe20000209400 */
[----:B------:R-:W-:-:S07]  /*0750*/  IADD3 R0, RZ, -R0, RZ ;  /* 0x80000000ff007210 */ /* 0x000fce0007ffe0ff */
[----:B-1----:R-:W1:Y:S02]  /*0760*/  MUFU.RCP R2, R2 ;  /* 0x0000000200027308 */ /* 0x002e640000001000 */
[----:B-1----:R-:W-:-:S06]  /*0770*/  IADD3 R2, R2, 0xffffffe, RZ ;  /* 0x0ffffffe02027810 */ /* 0x002fcc0007ffe0ff */
[----:B------:R-:W1:Y:S02]  /*0780*/  F2I.FTZ.U32.TRUNC.NTZ R3, R2 ;  /* 0x0000000200037305 */ /* 0x000e64000021f000 */
[----:B-1----:R-:W-:-:S04]  /*0790*/  IMAD.MOV R2, RZ, RZ, -R3 ;  /* 0x000000ffff027224 */ /* 0x002fc800078e0a03 */
[----:B------:R-:W-:Y:S02]  /*07a0*/  IMAD R4, R2, R5, RZ ;  /* 0x0000000502047224 */ /* 0x000fe400078e02ff */
        /* <DEDUP_REMOVED lines=45> */
[----:B------:R-:W-:-:S04]  /*0a80*/  IMAD R2, R10, R2, R4 ;  /* 0x000000020a027224 */ /* 0x000fc800078e0204 */
[----:B------:R-:W-:Y:S01]  /*0a90*/  IMAD R246, R2, 0x10000, R0 ;  /* 0x0001000002f67824 */ /* 0x000fe200078e0200 */
[----:B------:R-:W-:Y:S05]  /*0aa0*/  BRA `(.L_x_1848) ;  /* 0x0000004000007947 */ /* 0x000fea0003800000 */
.L_x_1839:
[----:B--2---:R-:W-:Y:S01]  /*0ab0*/  IMAD.MOV.U32 R245, RZ, RZ, RZ ;  /* 0x000000fffff57224 */ /* 0x004fe200078e00ff */
[----:B------:R-:W-:Y:S01]  /*0ac0*/  MOV R246, RZ ;  /* 0x000000ff00f67202 */ /* 0x000fe20000000f00 */
[----:B------:R-:W-:Y:S01]  /*0ad0*/  IMAD.U32 R244, RZ, RZ, UR4 ;  /* 0x00000004fff47e24 */ /* 0x000fe2000f8e00ff */
[----:B------:R-:W-:Y:S02]  /*0ae0*/  MOV R247, c[0x0][0x53c] ;  /* 0x00014f0000f77a02 */ /* 0x000fe40000000f00 */
.L_x_1848:
[----:B------:R-:W-:Y:S01]  /*0af0*/  ISETP.NE.AND P0, PT, R12, RZ, PT ;  /* 0x000000ff0c00720c */ /* 0x000fe20003f05270 */
[----:B------:R-:W-:-:S12]  /*0b00*/  WARPSYNC 0xffffffff ;  /* 0xffffffff00007948 */ /* 0x000fd80003800000 */
[----:B------:R1:W-:Y:S04]  /*0b10*/  @!P0 STS.128 [0xc080], R244 ;  /* 0x00c080f4ff008388 */ /* 0x0003e80000000c00 */
[----:B------:R-:W-:Y:S06]  /*0b20*/  BAR.ARV 0x5, 0x80 ;  /* 0x0142000000007b1d */ /* 0x000fec0000002000 */
.L_x_1837:
[----:B-12---:R-:W-:-:S13]  /*0b30*/  ISETP.GE.AND P0, PT, R247, c[0x0][0x53c], PT ;  /* 0x00014f00f7007a0c */ /* 0x006fda0003f06270 */
[----:B------:R-:W-:Y:S05]  /*0b40*/  @P0 EXIT ;  /* 0x000000000000094d */ /* 0x000fea0003800000 */
[----:B------:R-:W1:Y:S01]  /*0b50*/  S2R R11, SR_TID.X ;  /* 0x00000000000b7919 */ /* 0x000e620000002100 */
[----:B------:R-:W-:Y:S02]  /*0b60*/  ULDC UR5, c[0x0][0x2ac] ;  /* 0x0000ab0000057ab9 */ /* 0x000fe40000000800 */
[----:B------:R-:W-:Y:S02]  /*0b70*/  ULDC UR4, c[0x0][0x1d0] ;  /* 0x0000740000047ab9 */ /* 0x000fe40000000800 */
[----:B------:R-:W-:Y:S01]  /*0b80*/  UIMAD UR5, UR5, UR4, URZ ;  /* 0x00000004050572a4 */ /* 0x000fe2000f8e023f */
[----:B-1----:R-:W-:-:S04]  /*0b90*/  SHF.R.S32.HI R9, RZ, 0x1f, R11 ;  /* 0x0000001fff097819 */ /* 0x002fc8000001140b */
[CC--:B------:R-:W-:Y:S02]  /*0ba0*/  LEA.HI R2, R9.reuse, R11.reuse, RZ, 0x4 ;  /* 0x0000000b09027211 */ /* 0x0c0fe400078f20ff */
[CC--:B------:R-:W-:Y:S02]  /*0bb0*/  LEA.HI R17, R9.reuse, R11.reuse, RZ, 0x3 ;  /* 0x0000000b09117211 */ /* 0x0c0fe400078f18ff */
[----:B------:R-:W-:Y:S02]  /*0bc0*/  SHF.R.S32.HI R4, RZ, 0x4, R2 ;  /* 0x00000004ff047819 */ /* 0x000fe40000011402 */
        /* <DEDUP_REMOVED lines=54> */
[----:B------:R-:W-:Y:S01]  /*0f30*/  STL [R1+0x60], R18 ;  /* 0x0000601201007387 */ /* 0x000fe20000100800 */
        /* <DEDUP_REMOVED lines=52> */
[----:B------:R-:W-:Y:S01]  /*1280*/  IMAD.IADD R2, R3, 0x1, R2 ;  /* 0x0000000103027824 */ /* 0x000fe200078e0202 */
[----:B------:R-:W-:Y:S01]  /*1290*/  SEL R5, R6, 0xffffffe0, !P0 ;  /* 0xffffffe006057807 */ /* 0x000fe20004000000 */
[----:B------:R-:W-:Y:S01]  /*12a0*/  IMAD.SHL.U32 R4, R4, 0x2, RZ ;  /* 0x0000000204047824 */ /* 0x000fe200078e00ff */
[----:B------:R-:W-:Y:S01]  /*12b0*/  IADD3 R184, R123, 0x20, RZ ;  /* 0x000000207bb87810 */ /* 0x000fe20007ffe0ff */
[----:B------:R-:W-:Y:S01]  /*12c0*/  IMAD.IADD R3, R3, 0x1, R7 ;  /* 0x0000000103037824 */ /* 0x000fe200078e0207 */
[----:B------:R-:W-:Y:S01]  /*12d0*/  SHF.R.S32.HI R7, RZ, 0x1f, R196 ;  /* 0x0000001fff077819 */ /* 0x000fe200000114c4 */
[----:B------:R-:W-:Y:S01]  /*12e0*/  IMAD.IADD R7, R18, 0x1, R15 ;  /* 0x0000000112077824 */ /* 0x000fe200078e020f */
[C---:B------:R-:W-:Y:S01]  /*12f0*/  IADD3 R13, R4.reuse, 0x8, RZ ;  /* 0x00000008040d7810 */ /* 0x040fe20007ffe0ff */
[----:B------:R-:W-:Y:S01]  /*1300*/  STL [R1+0x2c], R4 ;  /* 0x00002c0401007387 */ /* 0x000fe20000100800 */
[----:B------:R-:W-:-:S02]  /*1310*/  IADD3 R12, R4, 0x10, RZ ;  /* 0x00000010040c7810 */ /* 0x000fc40007ffe0ff */
[C---:B------:R-:W-:Y:S01]  /*1320*/  IADD3 R11, R4.reuse, 0x18, RZ ;  /* 0x00000018040b7810 */ /* 0x040fe20007ffe0ff */
[----:B------:R1:W-:Y:S01]  /*1330*/  STL [R1+0x64], R7 ;  /* 0x0000640701007387 */ /* 0x0003e20000100800 */
[C---:B------:R-:W-:Y:S02]  /*1340*/  IADD3 R10, R4.reuse, 0x20, RZ ;  /* 0x00000020040a7810 */ /* 0x040fe40007ffe0ff */
[C---:B------:R-:W-:Y:S01]  /*1350*/  IADD3 R9, R4.reuse, 0x28, RZ ;  /* 0x0000002804097810 */ /* 0x040fe20007ffe0ff */
[----:B------:R2:W-:Y:S01]  /*1360*/  STL [R1+0x18], R13 ;  /* 0x0000180d01007387 */ /* 0x0005e20000100800 */
[C---:B------:R-:W-:Y:S02]  /*1370*/  IADD3 R8, R4.reuse, 0x30, RZ ;  /* 0x0000003004087810 */ /* 0x040fe40007ffe0ff */
[C---:B------:R-:W-:Y:S01]  /*1380*/  IADD3 R252, R4.reuse, 0x40, RZ ;  /* 0x0000004004fc7810 */ /* 0x040fe20007ffe0ff */
[----:B------:R-:W-:Y:S01]  /*1390*/  STL [R1+0x14], R12 ;  /* 0x0000140c01007387 */ /* 0x000fe20000100800 */
[----:B------:R-:W-:-:S02]  /*13a0*/  IADD3 R251, R4, 0x48, RZ ;  /* 0x0000004804fb7810 */ /* 0x000fc40007ffe0ff */
[C---:B------:R-:W-:Y:S01]  /*13b0*/  IADD3 R250, R4.reuse, 0x50, RZ ;  /* 0x0000005004fa7810 */ /* 0x040fe20007ffe0ff */
[----:B------:R3:W-:Y:S01]  /*13c0*/  STL [R1+0x10], R11 ;  /* 0x0000100b01007387 */ /* 0x0007e20000100800 */
[----:B------:R-:W-:Y:S02]  /*13d0*/  IADD3 R249, R4, 0x58, RZ ;  /* 0x0000005804f97810 */ /* 0x000fe40007ffe0ff */
[----:B------:R-:W-:Y:S01]  /*13e0*/  SHF.R.S32.HI R0, RZ, 0x1f, R252 ;  /* 0x0000001fff007819 */ /* 0x000fe200000114fc */
[----:B------:R4:W-:Y:S01]  /*13f0*/  STL [R1+0xc], R10 ;  /* 0x00000c0a01007387 */ /* 0x0009e20000100800 */
[----:B------:R-:W-:Y:S01]  /*1400*/  SHF.R.S32.HI R0, RZ, 0x1f, R250 ;  /* 0x0000001fff007819 */ /* 0x000fe200000114fa */
[----:B------:R-:W-:Y:S01]  /*1410*/  IMAD.IADD R0, R243, 0x1, R5 ;  /* 0x00000001f3007824 */ /* 0x000fe200078e0205 */
[----:B------:R-:W-:Y:S01]  /*1420*/  LEA R182, R2, 0x6080, 0x1 ;  /* 0x0000608002b67811 */ /* 0x000fe200078e08ff */
[----:B------:R-:W-:Y:S01]  /*1430*/  STL [R1+0x8], R9 ;  /* 0x0000080901007387 */ /* 0x000fe20000100800 */
[----:B------:R-:W-:-:S02]  /*1440*/  LEA R180, R3, 0x1880, 0x1 ;  /* 0x0000188003b47811 */ /* 0x000fc400078e08ff */
[----:B------:R-:W-:Y:S01]  /*1450*/  @P2 IADD3 R184, R123, -0x20, RZ ;  /* 0xffffffe07bb82810 */ /* 0x000fe20007ffe0ff */
[----:B------:R5:W-:Y:S01]  /*1460*/  STL [R1+0x4], R8 ;  /* 0x0000040801007387 */ /* 0x000be20000100800 */
[----:B-1----:R-:W-:Y:S02]  /*1470*/  IADD3 R7, R4, 0x38, RZ ;  /* 0x0000003804077810 */ /* 0x002fe40007ffe0ff */
[----:B------:R-:W-:Y:S02]  /*1480*/  SEL R4, R6, 0xffffffe0, !P3 ;  /* 0xffffffe006047807 */ /* 0x000fe40005800000 */
[----:B--2---:R-:W-:Y:S01]  /*1490*/  SHF.R.S32.HI R13, RZ, 0x1f, R13 ;  /* 0x0000001fff0d7819 */ /* 0x004fe2000001140d */
[----:B------:R-:W-:Y:S01]  /*14a0*/  STL [R1], R7 ;  /* 0x0000000701007387 */ /* 0x000fe20000100800 */
[----:B------:R-:W-:Y:S01]  /*14b0*/  SHF.R.S32.HI R6, RZ, 0x1f, R12 ;  /* 0x0000001fff067819 */ /* 0x000fe2000001140c */
[----:B------:R-:W-:Y:S01]  /*14c0*/  IMAD.IADD R183, R182, 0x1, R4 ;  /* 0x00000001b6b77824 */ /* 0x000fe200078e0204 */
[C---:B------:R-:W-:Y:S01]  /*14d0*/  IADD3 R192, R184.reuse, 0x400, RZ ;  /* 0x00000400b8c07810 */ /* 0x040fe20007ffe0ff */
[----:B------:R-:W-:Y:S01]  /*14e0*/  STL [R1+0x58], R13 ;  /* 0x0000580d01007387 */ /* 0x000fe20000100800 */
[----:B------:R-:W-:Y:S01]  /*14f0*/  IADD3 R191, R184, 0x800, RZ ;  /* 0x00000800b8bf7810 */ /* 0x000fe20007ffe0ff */
[----:B------:R-:W-:Y:S01]  /*1500*/  IMAD.IADD R181, R4, 0x1, R180 ;  /* 0x0000000104b57824 */ /* 0x000fe200078e02b4 */
[----:B---3--:R-:W-:Y:S01]  /*1510*/  SHF.R.S32.HI R11, RZ, 0x1f, R11 ;  /* 0x0000001fff0b7819 */ /* 0x008fe2000001140b */
[----:B------:R1:W-:Y:S01]  /*1520*/  STL [R1+0x54], R6 ;  /* 0x0000540601007387 */ /* 0x0003e20000100800 */
[----:B------:R-:W-:-:S02]  /*1530*/  IADD3 R190, R184, 0xc00, RZ ;  /* 0x00000c00b8be7810 */ /* 0x000fc40007ffe0ff */
[----:B----4-:R-:W-:Y:S01]  /*1540*/  SHF.R.S32.HI R10, RZ, 0x1f, R10 ;  /* 0x0000001fff0a7819 */ /* 0x010fe2000001140a */
[----:B------:R-:W-:Y:S01]  /*1550*/  STL [R1+0x50], R11 ;  /* 0x0000500b01007387 */ /* 0x000fe20000100800 */
[C---:B------:R-:W-:Y:S02]  /*1560*/  IADD3 R189, R184.reuse, 0x1000, RZ ;  /* 0x00001000b8bd7810 */ /* 0x040fe40007ffe0ff */
[C---:B------:R-:W-:Y:S01]  /*1570*/  IADD3 R188, R184.reuse, 0x1400, RZ ;  /* 0x00001400b8bc7810 */ /* 0x040fe20007ffe0ff */
[----:B------:R-:W-:Y:S01]  /*1580*/  STL [R1+0x4c], R10 ;  /* 0x00004c0a01007387 */ /* 0x000fe20000100800 */
[C---:B------:R-:W-:Y:S02]  /*1590*/  IADD3 R187, R184.reuse, 0x1800, RZ ;  /* 0x00001800b8bb7810 */ /* 0x040fe40007ffe0ff */
[----:B-----5:R-:W-:Y:S02]  /*15a0*/  SHF.R.S32.HI R8, RZ, 0x1f, R8 ;  /* 0x0000001fff087819 */ /* 0x020fe40000011408 */
[----:B------:R-:W-:-:S02]  /*15b0*/  IADD3 R186, R184, 0x1c00, RZ ;  /* 0x00001c00b8ba7810 */ /* 0x000fc40007ffe0ff */
[----:B------:R-:W-:Y:S02]  /*15c0*/  IADD3 R185, R184, 0x2000, RZ ;  /* 0x00002000b8b97810 */ /* 0x000fe40007ffe0ff */
[----:B-1----:R-:W-:-:S05]  /*15d0*/  SHF.R.S32.HI R6, RZ, 0x1f, R9 ;  /* 0x0000001fff067819 */ /* 0x002fca0000011409 */
[----:B------:R1:W-:Y:S04]  /*15e0*/  STL [R1+0x48], R6 ;  /* 0x0000480601007387 */ /* 0x0003e80000100800 */
[----:B------:R-:W-:Y:S01]  /*15f0*/  STL [R1+0x44], R8 ;  /* 0x0000440801007387 */ /* 0x000fe20000100800 */
[----:B-1----:R-:W-:Y:S02]  /*1600*/  SHF.R.S32.HI R6, RZ, 0x1f, R7 ;  /* 0x0000001fff067819 */ /* 0x002fe40000011407 */
[----:B------:R-:W-:-:S03]  /*1610*/  SHF.R.S32.HI R7, RZ, 0x1f, R251 ;  /* 0x0000001fff077819 */ /* 0x000fc600000114fb */
[----:B------:R1:W-:Y:S04]  /*1620*/  STL [R1+0x40], R6 ;  /* 0x0000400601007387 */ /* 0x0003e80000100800 */
[----:B------:R2:W-:Y:S01]  /*1630*/  STL [R1+0x20], R0 ;  /* 0x0000200001007387 */ /* 0x0005e20000100800 */
[----:B-1----:R-:W-:Y:S01]  /*1640*/  SHF.R.S32.HI R6, RZ, 0x1f, R249 ;  /* 0x0000001fff067819 */ /* 0x002fe200000114f9 */
[----:B--2---:R-:W-:-:S05]  /*1650*/  IMAD.IADD R0, R5, 0x1, R248 ;  /* 0x0000000105007824 */ /* 0x004fca00078e02f8 */
[----:B------:R1:W-:Y:S02]  /*1660*/  STL [R1+0x1c], R0 ;  /* 0x00001c0001007387 */ /* 0x0003e40000100800 */
.L_x_1957:
[----:B------:R-:W-:-:S04]  /*1670*/  IMAD.MOV.U32 R8, RZ, RZ, 0x4 ;  /* 0x00000004ff087424 */ /* 0x000fc800078e00ff */
[----:B------:R-:W-:-:S05]  /*1680*/  IMAD.WIDE R2, R247, R8, c[0x0][0x588] ;  /* 0x00016200f7027625 */ /* 0x000fca00078e0208 */
[----:B------:R-:W2:Y:S01]  /*1690*/  LDG.E R242, [R2.64] ;  /* 0x0000000602f27981 */ /* 0x000ea2000c1e1900 */
[----:B------:R-:W-:Y:S01]  /*16a0*/  ISETP.NE.U32.AND P4, PT, RZ, c[0x0][0x370], PT ;  /* 0x0000dc00ff007a0c */ /* 0x000fe20003f85070 */
[----:B------:R-:W-:Y:S01]  /*16b0*/  IMAD.MOV.U32 R236, RZ, RZ, RZ ;  /* 0x000000ffffec7224 */ /* 0x000fe200078e00ff */
[----:B------:R-:W-:Y:S01]  /*16c0*/  ISETP.NE.U32.AND P3, PT, RZ, c[0x0][0x360], PT ;  /* 0x0000d800ff007a0c */ /* 0x000fe20003f65070 */
[----:B------:R-:W-:Y:S01]  /*16d0*/  IMAD.MOV.U32 R10, RZ, RZ, RZ ;  /* 0x000000ffff0a7224 */ /* 0x000fe200078e00ff */
[----:B------:R-:W-:Y:S02]  /*16e0*/  ISETP.NE.AND.EX P4, PT, RZ, c[0x0][0x374], PT, P4 ;  /* 0x0000dd00ff007a0c */ /* 0x000fe40003f85340 */
[----:B------:R-:W-:Y:S02]  /*16f0*/  ISETP.NE.AND.EX P3, PT, RZ, c[0x0][0x364], PT, P3 ;  /* 0x0000d900ff007a0c */ /* 0x000fe40003f65330 */
[----:B------:R-:W-:-:S04]  /*1700*/  ISETP.NE.U32.AND P0, PT, RZ, c[0x0][0x348], PT ;  /* 0x0000d200ff007a0c */ /* 0x000fc80003f05070 */
[----:B------:R-:W-:Y:S02]  /*1710*/  ISETP.NE.AND.EX P0, PT, RZ, c[0x0][0x34c], PT, P0 ;  /* 0x0000d300ff007a0c */ /* 0x000fe40003f05300 */
[----:B--2---:R-:W-:Y:S01]  /*1720*/  SHF.R.S32.HI R12, RZ, 0x1f, R242 ;  /* 0x0000001fff0c7819 */ /* 0x004fe200000114f2 */
[C---:B------:R-:W-:Y:S02]  /*1730*/  IMAD.SHL.U32 R14, R242.reuse, 0x4, RZ ;  /* 0x00000004f20e7824 */ /* 0x040fe400078e00ff */
        /* <DEDUP_REMOVED lines=17> */
[----:B-1----:R1:W3:Y:S04]  /*1850*/  LDG.E R0, [R2.64] ;  /* 0x0000000602007981 */ /* 0x0022e8000c1e1900 */
[----:B-12---:R-:W3:Y:S02]  /*1860*/  LDG.E R2, [R2.64+0x4] ;  /* 0x0000040602027981 */ /* 0x006ee4000c1e1900 */
[----:B---3--:R-:W-:-:S02]  /*1870*/  IADD3 R15, -R0, R2, RZ ;  /* 0x00000002000f7210 */ /* 0x008fc40007ffe1ff */
.L_x_1849:
[----:B------:R-:W-:-:S04]  /*1880*/  ISETP.NE.U32.AND P1, PT, RZ, c[0x0][0x368], PT ;  /* 0x0000da00ff007a0c */ /* 0x000fc80003f25070 */
[----:B------:R-:W-:-:S13]  /*1890*/  ISETP.NE.AND.EX P1, PT, RZ, c[0x0][0x36c], PT, P1 ;  /* 0x0000db00ff007a0c */ /* 0x000fda0003f25310 */
[----:B------:R-:W-:Y:S05]  /*18a0*/  @!P1 BRA `(.L_x_1850) ;  /* 0x0000004000009947 */ /* 0x000fea0003800000 */
[----:B--2---:R-:W-:-:S04]  /*18b0*/  IADD3 R2, P1, R14, c[0x0][0x368], RZ ;  /* 0x0000da000e027a10 */ /* 0x004fc80007f3e0ff */
[----:B------:R-:W-:-:S05]  /*18c0*/  IADD3.X R3, R13, c[0x0][0x36c], RZ, P1, !PT ;  /* 0x0000db000d037a10 */ /* 0x000fca0000ffe4ff */
[----:B-1----:R1:W5:Y:S01]  /*18d0*/  LDG.E R0, [R2.64] ;  /* 0x0000000602007981 */ /* 0x002362000c1e1900 */
[----:B------:R-:W-:Y:S05]  /*18e0*/  BRA `(.L_x_1851) ;  /* 0x0000008000007947 */ /* 0x000fea0003800000 */
.L_x_1850:
[----:B------:R-:W-:Y:S01]  /*18f0*/  ISETP.NE.U32.AND P1, PT, RZ, c[0x0][0x350], PT ;  /* 0x0000d400ff007a0c */ /* 0x000fe20003f25070 */
[----:B-1----:R-:W-:-:S03]  /*1900*/  IMAD.U32 R0, RZ, RZ, UR5 ;  /* 0x00000005ff007e24 */ /* 0x002fc6000f8e00ff */
[----:B------:R-:W-:-:S13]  /*1910*/  ISETP.NE.AND.EX P1, PT, RZ, c[0x0][0x354], PT, P1 ;  /* 0x0000d500ff007a0c */ /* 0x000fda0003f25310 */
[----:B------:R-:W-:Y:S05]  /*1920*/  @!P1 BRA `(.L_x_1851) ;  /* 0x0000004000009947 */ /* 0x000fea0003800000 */
[----:B--2---:R-:W-:-:S05]  /*1930*/  IMAD.WIDE R2, R242, R8, c[0x0][0x350] ;  /* 0x0000d400f2027625 */ /* 0x004fca00078e0208 */
[----:B------:R-:W2:Y:S04]  /*1940*/  LDG.E R4, [R2.64] ;  /* 0x0000000602047981 */ /* 0x000ea8000c1e1900 */
[----:B------:R-:W2:Y:S02]  /*1950*/  LDG.E R0, [R2.64+0x4] ;  /* 0x0000040602007981 */ /* 0x000ea4000c1e1900 */
[----:B--2---:R-:W-:-:S04]  /*1960*/  IADD3 R0, -R4, R0, RZ ;  /* 0x0000000004007210 */ /* 0x004fc80007ffe1ff */
.L_x_1851:
[----:B-12---:R-:W-:Y:S01]  /*1970*/  LOP3.LUT R3, R246, 0xff000000, RZ, 0xc0, !PT ;  /* 0xff000000f6037812 */ /* 0x006fe200078ec0ff */
[----:B-----5:R-:W-:Y:S01]  /*1980*/  IMAD.IADD R16, R0, 0x1, -R236 ;  /* 0x0000000100107824 */ /* 0x020fe200078e0aec */
[----:B------:R-:W-:Y:S01]  /*1990*/  LOP3.LUT R4, R246, 0xff0000, RZ, 0xc0, !PT ;  /* 0x00ff0000f6047812 */ /* 0x000fe200078ec0ff */
[----:B------:R-:W-:Y:S01]  /*19a0*/  BSSY B0, `(.L_x_1852) ;  /* 0x000002c000007945 */ /* 0x000fe20003800000 */
[----:B------:R-:W-:-:S02]  /*19b0*/  SHF.R.U32.HI R3, RZ, 0x8, R3 ;  /* 0x00000008ff037819 */ /* 0x000fc40000011603 */
[----:B------:R-:W-:Y:S02]  /*19c0*/  IADD3 R0, R16, 0x2f, RZ ;  /* 0x0000002f10007810 */ /* 0x000fe40007ffe0ff */
[----:B------:R-:W-:Y:S02]  /*19d0*/  LEA.HI R3, R4, R3, RZ, 0x10 ;  /* 0x0000000304037211 */ /* 0x000fe400078f80ff */
[----:B------:R-:W-:Y:S01]  /*19e0*/  ISETP.GE.AND P1, PT, R16, 0x1, PT ;  /* 0x000000011000780c */ /* 0x000fe20003f26270 */
[----:B------:R-:W-:Y:S01]  /*19f0*/  IMAD.HI R0, R0, 0x2aaaaaab, RZ ;  /* 0x2aaaaaab00007827 */ /* 0x000fe200078e02ff */
[----:B------:R-:W-:Y:S02]  /*1a00*/  LOP3.LUT R17, R3, 0xff, RZ, 0xc0, !PT ;  /* 0x000000ff03117812 */ /* 0x000fe400078ec0ff */
[----:B------:R-:W-:Y:S02]  /*1a10*/  SHF.R.U32.HI R5, RZ, 0x10, R3 ;  /* 0x00000010ff057819 */ /* 0x000fe40000011603 */
[----:B------:R-:W-:Y:S01]  /*1a20*/  SHF.R.U32.HI R2, RZ, 0x1f, R0 ;  /* 0x0000001fff027819 */ /* 0x000fe20000011600 */
[----:B------:R1:W-:Y:S03]  /*1a30*/  STL [R1+0x38], R17 ;  /* 0x0000381101007387 */ /* 0x0003e60000100800 */
[----:B------:R-:W-:Y:S01]  /*1a40*/  LEA.HI.SX32 R11, R0, R2, 0x1d ;  /* 0x00000002000b7211 */ /* 0x000fe200078feaff */
[----:B------:R1:W-:Y:S01]  /*1a50*/  STL [R1+0x30], R5 ;  /* 0x0000300501007387 */ /* 0x0003e20000100800 */
[----:B------:R-:W-:Y:S01]  /*1a60*/  IMAD.MOV.U32 R2, RZ, RZ, RZ ;  /* 0x000000ffff027224 */ /* 0x000fe200078e00ff */
        /* <DEDUP_REMOVED lines=31> */
.L_x_1853:
[----:B------:R-:W-:Y:S05]  /*1c60*/  BSYNC B0 ;  /* 0x0000000000007941 */ /* 0x000fea0003800000 */
.L_x_1852:
        /* <DEDUP_REMOVED lines=66> */
[----:B------:R-:W-:Y:S01]  /*2090*/  SEL R6, R12, RZ, !P0 ;  /* 0x000000ff0c067207 */ /* 0x000fe20004000000 */
[----:B------:R-:W-:Y:S01]  /*20a0*/  IMAD R0, R0, c[0x0][0x178], RZ ;  /* 0x00005e0000007a24 */ /* 0x000fe200078e02ff */
[----:B------:R-:W-:Y:S01]  /*20b0*/  ISETP.NE.AND P2, PT, R4, 0x1, PT ;  /* 0x000000010400780c */ /* 0x000fe20003f45270 */
[----:B------:R-:W-:Y:S01]  /*20c0*/  IMAD R5, R245, 0x80, R5 ;  /* 0x00000080f5057824 */ /* 0x000fe200078e0205 */
[----:B------:R-:W-:Y:S01]  /*20d0*/  SEL R4, R242, RZ, !P0 ;  /* 0x000000fff2047207 */ /* 0x000fe20004000000 */
[----:B------:R-:W-:Y:S01]  /*20e0*/  IMAD R0, R10, c[0x0][0x17c], R0 ;  /* 0x00005f000a007a24 */ /* 0x000fe200078e0200 */
[----:B------:R-:W-:Y:S01]  /*20f0*/  ISETP.GE.AND P5, PT, R228, c[0x0][0x198], PT ;  /* 0x00006600e4007a0c */ /* 0x000fe20003fa6270 */
[----:B------:R-:W-:Y:S01]  /*2100*/  IMAD R6, R6, c[0x0][0x1c0], RZ ;  /* 0x0000700006067a24 */ /* 0x000fe200078e02ff */
[----:B------:R-:W-:-:S02]  /*2110*/  ISETP.GE.AND P4, PT, R229, c[0x0][0x198], PT ;  /* 0x00006600e5007a0c */ /* 0x000fc40003f86270 */
[----:B------:R-:W-:Y:S01]  /*2120*/  IADD3 R118, R197, -0x1, RZ ;  /* 0xffffffffc5767810 */ /* 0x000fe20007ffe0ff */
[----:B------:R-:W-:-:S04]  /*2130*/  IMAD R6, R4, c[0x0][0x1c4], R6 ;  /* 0x0000710004067a24 */ /* 0x000fc800078e0206 */
[----:B------:R-:W-:-:S04]  /*2140*/  @P2 IMAD.HI.U32 R7, R5, c[0x0][0x2c8], RZ ;  /* 0x0000b20005072a27 */ /* 0x000fc800078e00ff */
[----:B--2---:R-:W-:-:S05]  /*2150*/  IMAD.WIDE.U32 R2, R10, c[0x0][0x178], RZ ;  /* 0x00005e000a027a25 */ /* 0x004fca00078e00ff */
[----:B------:R-:W-:Y:S02]  /*2160*/  IADD3 R3, R3, R0, RZ ;  /* 0x0000000003037210 */ /* 0x000fe40007ffe0ff */
[----:B------:R-:W-:Y:S02]  /*2170*/  MOV R0, R5 ;  /* 0x0000000500007202 */ /* 0x000fe40000000f00 */
[----:B------:R-:W-:Y:S01]  /*2180*/  @P2 SHF.R.U32.HI R0, RZ, c[0x0][0x2cc], R7 ;  /* 0x0000b300ff002a19 */ /* 0x000fe20000011607 */
[C---:B------:R-:W-:Y:S01]  /*2190*/  IMAD.WIDE.U32 R2, R13.reuse, c[0x0][0x1b8], R2 ;  /* 0x00006e000d027a25 */ /* 0x040fe200078e0002 */
[----:B------:R-:W-:Y:S02]  /*21a0*/  ISETP.GE.AND P2, PT, R196, c[0x0][0x198], PT ;  /* 0x00006600c4007a0c */ /* 0x000fe40003f46270 */
        /* <DEDUP_REMOVED lines=16> */
[----:B------:R-:W-:Y:S01]  /*22b0*/  LEA.HI.X R5, R2, c[0x0][0x164], R0, 0x1, P0 ;  /* 0x0000590002057a11 */ /* 0x000fe200000f0c00 */
[----:B------:R-:W-:Y:S01]  /*22c0*/  @!P1 IMAD.MOV.U32 R14, RZ, RZ, R242 ;  /* 0x000000ffff0e9224 */ /* 0x000fe200078e00f2 */
[----:B------:R-:W-:Y:S05]  /*22d0*/  BRA.DIV ~URZ, `(.L_x_1855) ;  /* 0x0000aef27f007947 */ /* 0x000fea000b800000 */
[----:B------:R1:W2:Y:S02]  /*22e0*/  SHFL.IDX PT, R4, R5, RZ, 0x1c1f ;  /* 0x001c1fff05047589 */ /* 0x0002a400000e0000 */
.L_x_1962:
[----:B------:R-:W-:Y:S05]  /*22f0*/  BRA.DIV ~URZ, `(.L_x_1856) ;  /* 0x0000af427f007947 */ /* 0x000fea000b800000 */
[----:B------:R3:W4:Y:S02]  /*2300*/  SHFL.IDX PT, R0, R12, RZ, 0x1c1f ;  /* 0x001c1fff0c007589 */ /* 0x00072400000e0000 */
.L_x_1963:
[----:B------:R-:W-:Y:S01]  /*2310*/  IMAD R11, R15, c[0x0][0x2c4], RZ ;  /* 0x0000b1000f0b7a24 */ /* 0x000fe200078e02ff */
[----:B------:R-:W-:Y:S01]  /*2320*/  LEA R10, R245, R230, 0x7 ;  /* 0x000000e6f50a7211 */ /* 0x000fe200078e38ff */
        /* <DEDUP_REMOVED lines=20> */
.L_x_1858:
[----:B------:R-:W-:Y:S05]  /*2470*/  BSYNC B0 ;  /* 0x0000000000007941 */ /* 0x000fea0003800000 */
.L_x_1857:
[----:B------:R-:W-:Y:S05]  /*2480*/  BRA.DIV ~URZ, `(.L_x_1859) ;  /* 0x0000ae227f007947 */ /* 0x000fea000b800000 */
[----:B--2---:R2:W1:Y:S04]  /*2490*/  SHFL.IDX PT, R4, R5, 0x1, 0x1c1f ;  /* 0x003c1f0005047f89 */ /* 0x00446800000e0000 */
[----:B----4-:R2:W4:Y:S02]  /*24a0*/  SHFL.IDX PT, R0, R12, 0x1, 0x1c1f ;  /* 0x003c1f000c007f89 */ /* 0x01052400000e0000 */
.L_x_1964:
        /* <DEDUP_REMOVED lines=21> */
.L_x_1861:
[----:B------:R-:W-:Y:S05]  /*2600*/  BSYNC B0 ;  /* 0x0000000000007941 */ /* 0x000fea0003800000 */
.L_x_1860:
[----:B------:R-:W-:Y:S05]  /*2610*/  BRA.DIV ~URZ, `(.L_x_1862) ;  /* 0x0000ad627f007947 */ /* 0x000fea000b800000 */
[----:B-1----:R1:W2:Y:S02]  /*2620*/  SHFL.IDX PT, R4, R5, 0x2, 0x1c1f ;  /* 0x005c1f0005047f89 */ /* 0x0022a400000e0000 */
.L_x_1965:
[----:B------:R-:W-:Y:S05]  /*2630*/  BRA.DIV ~URZ, `(.L_x_1863) ;  /* 0x0000adb27f007947 */ /* 0x000fea000b800000 */
[----:B----4-:R4:W1:Y:S02]  /*2640*/  SHFL.IDX PT, R0, R12, 0x2, 0x1c1f ;  /* 0x005c1f000c007f89 */ /* 0x01086400000e0000 */
.L_x_1966:
        /* <DEDUP_REMOVED lines=21> */
.L_x_1865:
[----:B------:R-:W-:Y:S05]  /*27a0*/  BSYNC B0 ;  /* 0x0000000000007941 */ /* 0x000fea0003800000 */
.L_x_1864:
[----:B------:R-:W-:Y:S05]  /*27b0*/  BRA.DIV ~URZ, `(.L_x_1866) ;  /* 0x0000aca27f007947 */ /* 0x000fea000b800000 */
[----:B-1----:R1:W3:Y:S04]  /*27c0*/  SHFL.IDX PT, R7, R5, 0x3, 0x1c1f ;  /* 0x007c1f0005077f89 */ /* 0x0022e800000e0000 */
[----:B------:R1:W4:Y:S02]  /*27d0*/  SHFL.IDX PT, R2, R12, 0x3, 0x1c1f ;  /* 0x007c1f000c027f89 */ /* 0x00032400000e0000 */
.L_x_1967:
[----:B----4-:R-:W4:Y:S01]  /*27e0*/  LDL R9, [R1+0x3c] ;  /* 0x00003c0001097983 */ /* 0x010f220000100800 */
[----:B------:R-:W-:Y:S01]  /*27f0*/  IADD3 R0, R10, 0x60, RZ ;  /* 0x000000600a007810 */ /* 0x000fe20007ffe0ff */
[----:B------:R-:W-:Y:S01]  /*2800*/  IMAD.MOV.U32 R117, RZ, RZ, 0x30 ;  /* 0x00000030ff757424 */ /* 0x000fe200078e00ff */
[----:B-123--:R-:W-:Y:S01]  /*2810*/  SHF.R.S32.HI R12, RZ, 0x1f, R196 ;  /* 0x0000001fff0c7819 */ /* 0x00efe200000114c4 */
        /* <DEDUP_REMOVED lines=11> */
[----:B------:R-:W-:Y:S01]  /*28d0*/  @!P3 LEA R4, P0, R196, R2, 0x1 ;  /* 0x00000002c404b211 */ /* 0x000fe200078008ff */
[----:B------:R-:W-:Y:S01]  /*28e0*/  IMAD R6, R0, c[0x0][0x2b0], RZ ;  /* 0x0000ac0000067a24 */ /* 0x000fe200078e02ff */
[C---:B------:R-:W-:Y:S01]  /*28f0*/  ISETP.GE.AND P6, PT, R3.reuse, R16, PT ;  /* 0x000000100300720c */ /* 0x040fe20003fc6270 */
[----:B------:R-:W-:Y:S01]  /*2900*/  IMAD.IADD R3, R3, 0x1, R236 ;  /* 0x0000000103037824 */ /* 0x000fe200078e02ec */
[----:B------:R-:W-:Y:S01]  /*2910*/  @!P3 LEA.HI.X R5, R196, R7, R12, 0x1, P0 ;  /* 0x00000007c405b211 */ /* 0x000fe200000f0c0c */
        /* <DEDUP_REMOVED lines=101> */
[----:B------:R1:W4:Y:S04]  /*2f70*/  LDSM.16.M88.4 R8, [R182+0x1000] ;  /* 0x00100000b608783b */ /* 0x0003280000000200 */
[----:B------:R1:W1:Y:S04]  /*2f80*/  LDSM.16.M88.4 R36, [R123] ;  /* 0x000000007b24783b */ /* 0x0002680000000200 */
[----:B------:R1:W1:Y:S04]  /*2f90*/  LDSM.16.M88.4 R32, [R123+0x400] ;  /* 0x000400007b20783b */ /* 0x0002680000000200 */
[----:B------:R1:W1:Y:S04]  /*2fa0*/  LDSM.16.M88.4 R28, [R123+0x800] ;  /* 0x000800007b1c783b */ /* 0x0002680000000200 */
[----:B------:R1:W1:Y:S04]  /*2fb0*/  LDSM.16.M88.4 R16, [R183] ;  /* 0x00000000b710783b */ /* 0x0002680000000200 */
[----:B---3--:R3:W1:Y:S04]  /*2fc0*/  LDSM.16.M88.4 R4, [R183+0x1000] ;  /* 0x00100000b704783b */ /* 0x0086680000000200 */
        /* <DEDUP_REMOVED lines=18> */
[----:B----4-:R-:W-:Y:S05]  /*30f0*/  BRA.DIV ~URZ, `(.L_x_1869) ;  /* 0x0000a4327f007947 */ /* 0x010fea000b800000 */
[----:B------:R1:W2:Y:S04]  /*3100*/  SHFL.IDX PT, R20, R24, 0x1, 0x1c1f ;  /* 0x003c1f0018147f89 */ /* 0x0002a800000e0000 */
[----:B---3--:R1:W3:Y:S02]  /*3110*/  SHFL.IDX PT, R2, R25, 0x1, 0x1c1f ;  /* 0x003c1f0019027f89 */ /* 0x0082e400000e0000 */
.L_x_1968:
[----:B------:R-:W-:Y:S02]  /*3120*/  SHF.R.S32.HI R3, RZ, 0x1f, R196 ;  /* 0x0000001fff037819 */ /* 0x000fe400000114c4 */
[----:B---3--:R-:W-:Y:S02]  /*3130*/  LEA R22, P0, R196, R2, 0x1 ;  /* 0x00000002c4167211 */ /* 0x008fe400078008ff */
[----:B------:R-:W-:Y:S02]  /*3140*/  ISETP.LT.OR P6, PT, R0, 0x21, P6 ;  /* 0x000000210000780c */ /* 0x000fe400037c1670 */
[----:B--2---:R-:W-:-:S02]  /*3150*/  LEA.HI.X R23, R196, R20, R3, 0x1, P0 ;  /* 0x00000014c4177211 */ /* 0x004fc400000f0c03 */
        /* <DEDUP_REMOVED lines=15> */
.L_x_1868:
[----:B----4-:R-:W-:Y:S05]  /*3250*/  BSYNC B0 ;  /* 0x0000000000007941 */ /* 0x010fea0003800000 */
.L_x_1867:
[----:B------:R-:W0:Y:S01]  /*3260*/  LDGDEPBAR ;  /* 0x00000000000079af */ /* 0x000e220000000000 */
[----:B------:R-:W-:Y:S01]  /*3270*/  WARPSYNC 0xffffffff ;  /* 0xffffffff00007948 */ /* 0x000fe20003800000 */
[C---:B------:R-:W-:Y:S01]  /*3280*/  HMMA.16816.F32 R48, R8.reuse, R36, RZ ;  /* 0x000000240830723c */ /* 0x040fe200000018ff */
[----:B------:R-:W-:Y:S01]  /*3290*/  ISETP.GT.AND P0, PT, R118, R231, PT ;  /* 0x000000e77600720c */ /* 0x000fe20003f04270 */
[----:B------:R-:W-:Y:S06]  /*32a0*/  BSSY B1, `(.L_x_1870) ;  /* 0x00000a9000017945 */ /* 0x000fec0003800000 */
[C---:B------:R-:W-:Y:S08]  /*32b0*/  HMMA.16816.F32 R40, R8.reuse, R32, RZ ;  /* 0x000000200828723c */ /* 0x040ff000000018ff */
[C---:B--23--:R-:W-:Y:S08]  /*32c0*/  HMMA.16816.F32 R20, R8.reuse, R28, RZ ;  /* 0x0000001c0814723c */ /* 0x04cff000000018ff */
[C---:B------:R-:W-:Y:S08]  /*32d0*/  HMMA.16816.F32 R44, R8.reuse, R38, RZ ;  /* 0x00000026082c723c */ /* 0x040ff000000018ff */
[C---:B-1----:R-:W-:Y:S08]  /*32e0*/  HMMA.16816.F32 R24, R8.reuse, R34, RZ ;  /* 0x000000220818723c */ /* 0x042ff000000018ff */
[----:B------:R-:W-:Y:S08]  /*32f0*/  HMMA.16816.F32 R8, R8, R30, RZ ;  /* 0x0000001e0808723c */ /* 0x000ff000000018ff */
[C---:B------:R-:W-:Y:S08]  /*3300*/  HMMA.16816.F32 R52, R12.reuse, R36, RZ ;  /* 0x000000240c34723c */ /* 0x040ff000000018ff */
[C---:B------:R-:W-:Y:S08]  /*3310*/  HMMA.16816.F32 R36, R12.reuse, R38, RZ ;  /* 0x000000260c24723c */ /* 0x040ff000000018ff */
[C---:B------:R-:W-:Y:S08]  /*3320*/  HMMA.16816.F32 R68, R12.reuse, R32, RZ ;  /* 0x000000200c44723c */ /* 0x040ff000000018ff */
[C---:B------:R-:W-:Y:S08]  /*3330*/  HMMA.16816.F32 R80, R12.reuse, R28, RZ ;  /* 0x0000001c0c50723c */ /* 0x040ff000000018ff */
[C---:B------:R-:W-:Y:S01]  /*3340*/  HMMA.16816.F32 R84, R12.reuse, R34, RZ ;  /* 0x000000220c54723c */ /* 0x040fe200000018ff */
[----:B------:R-:W-:Y:S07]  /*3350*/  LDSM.16.M88.4 R32, [R123+0xc00] ;  /* 0x000c00007b20783b */ /* 0x000fee0000000200 */
[----:B------:R-:W-:Y:S01]  /*3360*/  HMMA.16816.F32 R92, R12, R30, RZ ;  /* 0x0000001e0c5c723c */ /* 0x000fe200000018ff */
[----:B------:R-:W-:Y:S04]  /*3370*/  LDSM.16.M88.4 R28, [R123+0x1000] ;  /* 0x001000007b1c783b */ /* 0x000fe80000000200 */
[----:B------:R-:W-:Y:S03]  /*3380*/  LDSM.16.M88.4 R12, [R123+0x1400] ;  /* 0x001400007b0c783b */ /* 0x000fe60000000200 */
[C---:B------:R-:W-:Y:S01]  /*3390*/  HMMA.16816.F32 R108, R4.reuse, R56, R48 ;  /* 0x00000038046c723c */ /* 0x040fe20000001830 */
[----:B------:R-:W-:Y:S07]  /*33a0*/  LDSM.16.M88.4 R48, [R189] ;  /* 0x00000000bd30783b */ /* 0x000fee0000000200 */
[C---:B------:R-:W-:Y:S08]  /*33b0*/  HMMA.16816.F32 R104, R4.reuse, R64, R40 ;  /* 0x000000400468723c */ /* 0x040ff00000001828 */
[C---:B------:R-:W-:Y:S01]  /*33c0*/  HMMA.16816.F32 R100, R4.reuse, R72, R20 ;  /* 0x000000480464723c */ /* 0x040fe20000001814 */
[----:B------:R-:W-:Y:S07]  /*33d0*/  LDSM.16.M88.4 R20, [R183+0x3000] ;  /* 0x00300000b714783b */ /* 0x000fee0000000200 */
[C---:B------:R-:W-:Y:S08]  /*33e0*/  HMMA.16816.F32 R96, R4.reuse, R58, R44 ;  /* 0x0000003a0460723c */ /* 0x040ff0000000182c */
[C---:B------:R-:W-:Y:S01]  /*33f0*/  HMMA.16816.F32 R88, R4.reuse, R66, R24 ;  /* 0x000000420458723c */ /* 0x040fe20000001818 */
[----:B------:R-:W-:Y:S07]  /*3400*/  LDSM.16.M88.4 R24, [R183+0x2000] ;  /* 0x00200000b718783b */ /* 0x000fee0000000200 */
[----:B------:R-:W-:Y:S01]  /*3410*/  HMMA.16816.F32 R76, R4, R74, R8 ;  /* 0x0000004a044c723c */ /* 0x000fe20000001808 */
[----:B------:R-:W1:Y:S04]  /*3420*/  LDSM.16.M88.4 R4, [R182+0x3000] ;  /* 0x00300000b604783b */ /* 0x000e680000000200 */
[----:B------:R-:W2:Y:S03]  /*3430*/  LDSM.16.M88.4 R8, [R182+0x2000] ;  /* 0x00200000b608783b */ /* 0x000ea60000000200 */
[C---:B------:R-:W-:Y:S01]  /*3440*/  HMMA.16816.F32 R60, R16.reuse, R56, R52 ;  /* 0x00000038103c723c */ /* 0x040fe20000001834 */
[----:B------:R-:W3:Y:S07]  /*3450*/  LDSM.16.M88.4 R52, [R190] ;  /* 0x00000000be34783b */ /* 0x000eee0000000200 */
[C---:B------:R-:W-:Y:S01]  /*3460*/  HMMA.16816.F32 R44, R16.reuse, R58, R36 ;  /* 0x0000003a102c723c */ /* 0x040fe20000001824 */
[----:B------:R-:W4:Y:S07]  /*3470*/  LDSM.16.M88.4 R56, [R188] ;  /* 0x00000000bc38783b */ /* 0x000f2e0000000200 */
[C---:B------:R-:W-:Y:S08]  /*3480*/  HMMA.16816.F32 R40, R16.reuse, R64, R68 ;  /* 0x000000401028723c */ /* 0x040ff00000001844 */
[C---:B------:R-:W-:Y:S08]  /*3490*/  HMMA.16816.F32 R68, R16.reuse, R72, R80 ;  /* 0x000000481044723c */ /* 0x040ff00000001850 */
[C---:B------:R-:W-:Y:S08]  /*34a0*/  HMMA.16816.F32 R36, R16.reuse, R66, R84 ;  /* 0x000000421024723c */ /* 0x040ff00000001854 */
[----:B------:R-:W-:Y:S08]  /*34b0*/  HMMA.16816.F32 R16, R16, R74, R92 ;  /* 0x0000004a1010723c */ /* 0x000ff0000000185c */
[C---:B-1----:R-:W-:Y:S08]  /*34c0*/  HMMA.16816.F32 R104, R4.reuse, R28, R104 ;  /* 0x0000001c0468723c */ /* 0x042ff00000001868 */
[C---:B------:R-:W-:Y:S08]  /*34d0*/  HMMA.16816.F32 R80, R4.reuse, R14, R76 ;  /* 0x0000000e0450723c */ /* 0x040ff0000000184c */
[C---:B------:R-:W-:Y:S08]  /*34e0*/  HMMA.16816.F32 R64, R4.reuse, R32, R108 ;  /* 0x000000200440723c */ /* 0x040ff0000000186c */
[C---:B------:R-:W-:Y:S08]  /*34f0*/  HMMA.16816.F32 R100, R4.reuse, R12, R100 ;  /* 0x0000000c0464723c */ /* 0x040ff00000001864 */
[C---:B------:R-:W-:Y:S08]  /*3500*/  HMMA.16816.F32 R96, R4.reuse, R34, R96 ;  /* 0x000000220460723c */ /* 0x040ff00000001860 */
[----:B------:R-:W-:Y:S08]  /*3510*/  HMMA.16816.F32 R88, R4, R30, R88 ;  /* 0x0000001e0458723c */ /* 0x000ff00000001858 */
[C---:B--2---:R-:W-:Y:S08]  /*3520*/  HMMA.16816.F32 R76, R8.reuse, R32, R60 ;  /* 0x00000020084c723c */ /* 0x044ff0000000183c */
[C---:B------:R-:W-:Y:S01]  /*3530*/  HMMA.16816.F32 R72, R8.reuse, R34, R44 ;  /* 0x000000220848723c */ /* 0x040fe2000000182c */
[----:B------:R-:W-:Y:S07]  /*3540*/  LDSM.16.M88.4 R44, [R123+0x1800] ;  /* 0x001800007b2c783b */ /* 0x000fee0000000200 */
[C---:B------:R-:W-:Y:S01]  /*3550*/  HMMA.16816.F32 R32, R8.reuse, R28, R40 ;  /* 0x0000001c0820723c */ /* 0x040fe20000001828 */
[----:B------:R-:W-:Y:S07]  /*3560*/  LDSM.16.M88.4 R40, [R123+0x1c00] ;  /* 0x001c00007b28783b */ /* 0x000fee0000000200 */
[C---:B------:R-:W-:Y:S01]  /*3570*/  HMMA.16816.F32 R28, R8.reuse, R30, R36 ;  /* 0x0000001e081c723c */ /* 0x040fe20000001824 */
[----:B------:R-:W-:Y:S07]  /*3580*/  LDSM.16.M88.4 R36, [R123+0x2000] ;  /* 0x002000007b24783b */ /* 0x000fee0000000200 */
[C---:B------:R-:W-:Y:S08]  /*3590*/  HMMA.16816.F32 R4, R8.reuse, R12, R68 ;  /* 0x0000000c0804723c */ /* 0x040ff00000001844 */
[----:B------:R-:W-:Y:S01]  /*35a0*/  HMMA.16816.F32 R8, R8, R14, R16 ;  /* 0x0000000e0808723c */ /* 0x000fe20000001810 */
[----:B------:R-:W1:Y:S04]  /*35b0*/  LDSM.16.M88.4 R12, [R182+0x5000] ;  /* 0x00500000b60c783b */ /* 0x000e680000000200 */
[----:B------:R-:W2:Y:S03]  /*35c0*/  LDSM.16.M88.4 R16, [R182+0x4000] ;  /* 0x00400000b610783b */ /* 0x000ea60000000200 */
[C---:B------:R-:W-:Y:S08]  /*35d0*/  HMMA.16816.F32 R108, R20.reuse, R48, R104 ;  /* 0x00000030146c723c */ /* 0x040ff00000001868 */
[C---:B---3--:R-:W-:Y:S08]  /*35e0*/  HMMA.16816.F32 R64, R20.reuse, R52, R64 ;  /* 0x000000341440723c */ /* 0x048ff00000001840 */
[C---:B------:R-:W-:Y:S08]  /*35f0*/  HMMA.16816.F32 R60, R20.reuse, R54, R96 ;  /* 0x00000036143c723c */ /* 0x040ff00000001860 */
[C---:B------:R-:W-:Y:S08]  /*3600*/  HMMA.16816.F32 R104, R20.reuse, R50, R88 ;  /* 0x000000321468723c */ /* 0x040ff00000001858 */
[C---:B----4-:R-:W-:Y:S08]  /*3610*/  HMMA.16816.F32 R112, R20.reuse, R56, R100 ;  /* 0x000000381470723c */ /* 0x050ff00000001864 */
[----:B------:R-:W-:Y:S01]  /*3620*/  HMMA.16816.F32 R100, R20, R58, R80 ;  /* 0x0000003a1464723c */ /* 0x000fe20000001850 */
[----:B------:R-:W-:Y:S07]  /*3630*/  LDSM.16.M88.4 R20, [R185] ;  /* 0x00000000b914783b */ /* 0x000fee0000000200 */
[C---:B------:R-:W-:Y:S08]  /*3640*/  HMMA.16816.F32 R96, R24.reuse, R52, R76 ;  /* 0x000000341860723c */ /* 0x040ff0000000184c */
[C---:B------:R-:W-:Y:S01]  /*3650*/  HMMA.16816.F32 R88, R24.reuse, R48, R32 ;  /* 0x000000301858723c */ /* 0x040fe20000001820 */
[----:B------:R-:W-:Y:S07]  /*3660*/  LDSM.16.M88.4 R32, [R187] ;  /* 0x00000000bb20783b */ /* 0x000fee0000000200 */
[C---:B------:R-:W-:Y:S08]  /*3670*/  HMMA.16816.F32 R92, R24.reuse, R54, R72 ;  /* 0x00000036185c723c */ /* 0x040ff00000001848 */
[C---:B------:R-:W-:Y:S01]  /*3680*/  HMMA.16816.F32 R84, R24.reuse, R50, R28 ;  /* 0x000000321854723c */ /* 0x040fe2000000181c */
[----:B------:R-:W-:Y:S07]  /*3690*/  LDSM.16.M88.4 R28, [R186] ;  /* 0x00000000ba1c783b */ /* 0x000fee0000000200 */
[C---:B------:R-:W-:Y:S01]  /*36a0*/  HMMA.16816.F32 R80, R24.reuse, R56, R4 ;  /* 0x000000381850723c */ /* 0x040fe20000001804 */
[----:B------:R-:W3:Y:S07]  /*36b0*/  LDSM.16.M88.4 R4, [R183+0x5000] ;  /* 0x00500000b704783b */ /* 0x000eee0000000200 */
[----:B------:R-:W-:Y:S01]  /*36c0*/  HMMA.16816.F32 R76, R24, R58, R8 ;  /* 0x0000003a184c723c */ /* 0x000fe20000001808 */
[----:B------:R-:W4:Y:S01]  /*36d0*/  LDSM.16.M88.4 R8, [R183+0x4000] ;  /* 0x00400000b708783b */ /* 0x000f220000000200 */
[----:B------:R-:W-:-:S06]  /*36e0*/  DEPBAR.LE SB0, 0x0 ;  /* 0x000080000000791a */ /* 0x000fcc0000000000 */
[C---:B-1----:R-:W-:Y:S08]  /*36f0*/  HMMA.16816.F32 R72, R12.reuse, R44, R64 ;  /* 0x0000002c0c48723c */ /* 0x042ff00000001840 */
[C---:B------:R-:W-:Y:S08]  /*3700*/  HMMA.16816.F32 R68, R12.reuse, R46, R60 ;  /* 0x0000002e0c44723c */ /* 0x040ff0000000183c */
[C---:B------:R-:W-:Y:S08]  /*3710*/  HMMA.16816.F32 R64, R12.reuse, R40, R108 ;  /* 0x000000280c40723c */ /* 0x040ff0000000186c */
[C---:B------:R-:W-:Y:S08]  /*3720*/  HMMA.16816.F32 R60, R12.reuse, R42, R104 ;  /* 0x0000002a0c3c723c */ /* 0x040ff00000001868 */
[C---:B------:R-:W-:Y:S08]  /*3730*/  HMMA.16816.F32 R56, R12.reuse, R36, R112 ;  /* 0x000000240c38723c */ /* 0x040ff00000001870 */
[----:B------:R-:W-:Y:S08]  /*3740*/  HMMA.16816.F32 R52, R12, R38, R100 ;  /* 0x000000260c34723c */ /* 0x000ff00000001864 */
[C---:B--2---:R-:W-:Y:S08]  /*3750*/  HMMA.16816.F32 R48, R16.reuse, R44, R96 ;  /* 0x0000002c1030723c */ /* 0x044ff00000001860 */
[C---:B------:R-:W-:Y:S08]  /*3760*/  HMMA.16816.F32 R24, R16.reuse, R40, R88 ;  /* 0x000000281018723c */ /* 0x040ff00000001858 */
[C---:B------:R-:W-:Y:S08]  /*3770*/  HMMA.16816.F32 R44, R16.reuse, R46, R92 ;  /* 0x0000002e102c723c */ /* 0x040ff0000000185c */
[C---:B------:R-:W-:Y:S08]  /*3780*/  HMMA.16816.F32 R40, R16.reuse, R42, R84 ;  /* 0x0000002a1028723c */ /* 0x040ff00000001854 */
[C---:B------:R-:W-:Y:S08]  /*3790*/  HMMA.16816.F32 R12, R16.reuse, R36, R80 ;  /* 0x00000024100c723c */ /* 0x040ff00000001850 */
[----:B------:R-:W-:Y:S08]  /*37a0*/  HMMA.16816.F32 R16, R16, R38, R76 ;  /* 0x000000261010723c */ /* 0x000ff0000000184c */
[C---:B---3--:R-:W-:Y:S08]  /*37b0*/  HMMA.16816.F32 R76, R4.reuse, R28, R64 ;  /* 0x0000001c044c723c */ /* 0x048ff00000001840 */
[C---:B------:R-:W-:Y:S08]  /*37c0*/  HMMA.16816.F32 R80, R4.reuse, R30, R60 ;  /* 0x0000001e0450723c */ /* 0x040ff0000000183c */
[C---:B------:R-:W-:Y:S08]  /*37d0*/  HMMA.16816.F32 R84, R4.reuse, R20, R56 ;  /* 0x000000140454723c */ /* 0x040ff00000001838 */
[C---:B------:R-:W-:Y:S08]  /*37e0*/  HMMA.16816.F32 R64, R4.reuse, R22, R52 ;  /* 0x000000160440723c */ /* 0x040ff00000001834 */
[C---:B------:R-:W-:Y:S08]  /*37f0*/  HMMA.16816.F32 R72, R4.reuse, R32, R72 ;  /* 0x000000200448723c */ /* 0x040ff00000001848 */
[----:B------:R-:W-:Y:S08]  /*3800*/  HMMA.16816.F32 R68, R4, R34, R68 ;  /* 0x000000220444723c */ /* 0x000ff00000001844 */
[C---:B----4-:R-:W-:Y:S08]  /*3810*/  HMMA.16816.F32 R48, R8.reuse, R32, R48 ;  /* 0x000000200830723c */ /* 0x050ff00000001830 */
[C---:B------:R-:W-:Y:S08]  /*3820*/  HMMA.16816.F32 R44, R8.reuse, R34, R44 ;  /* 0x00000022082c723c */ /* 0x040ff0000000182c */
[C---:B------:R-:W-:Y:S08]  /*3830*/  HMMA.16816.F32 R56, R8.reuse, R28, R24 ;  /* 0x0000001c0838723c */ /* 0x040ff00000001818 */
[C---:B------:R-:W-:Y:S08]  /*3840*/  HMMA.16816.F32 R60, R8.reuse, R30, R40 ;  /* 0x0000001e083c723c */ /* 0x040ff00000001828 */
[C---:B------:R-:W-:Y:S08]  /*3850*/  HMMA.16816.F32 R52, R8.reuse, R20, R12 ;  /* 0x000000140834723c */ /* 0x040ff0000000180c */
[----:B------:R-:W-:Y:S01]  /*3860*/  HMMA.16816.F32 R36, R8, R22, R16 ;  /* 0x000000160824723c */ /* 0x000fe20000001810 */
[----:B------:R-:W-:Y:S06]  /*3870*/  BAR.SYNC.DEFER_BLOCKING 0x0 ;  /* 0x0000000000007b1d */ /* 0x000fec0000010000 */
[----:B------:R-:W-:Y:S01]  /*3880*/  @!UPT UIADD3 URZ, URZ, URZ, URZ ;  /* 0x0000003f3f3ff290 */ /* 0x000fe2000fffe03f */
[----:B------:R-:W-:Y:S11]  /*3890*/  @!P0 BRA `(.L_x_1871) ;  /* 0x0000049000008947 */ /* 0x000ff60003800000 */
[----:B------:R-:W-:Y:S02]  /*38a0*/  IMAD.MOV.U32 R0, RZ, RZ, c[0x0][0x2b8] ;  /* 0x0000ae00ff007624 */ /* 0x000fe400078e00ff */
[----:B------:R-:W-:-:S02]  /*38b0*/  IMAD R2, R227, 0x20, R230 ;  /* 0x00000020e3027824 */ /* 0x000fc400078e02e6 */
[----:B------:R-:W-:Y:S01]  /*38c0*/  IMAD.MOV.U32 R194, RZ, RZ, RZ ;  /* 0x000000ffffc27224 */ /* 0x000fe200078e00ff */
[----:B------:R-:W-:Y:S02]  /*38d0*/  ISETP.NE.AND P0, PT, R0, 0x1, PT ;  /* 0x000000010000780c */ /* 0x000fe40003f05270 */
        /* <DEDUP_REMOVED lines=29> */
.L_x_1969:
[----:B------:R-:W-:Y:S05]  /*3ab0*/  BRA.DIV ~URZ, `(.L_x_1873) ;  /* 0x00009bb27f007947 */ /* 0x000fea000b800000 */
[----:B------:R3:W4:Y:S02]  /*3ac0*/  SHFL.IDX PT, R0, R10, RZ, 0x1c1f ;  /* 0x001c1fff0a007589 */ /* 0x00072400000e0000 */
.L_x_1970:
        /* <DEDUP_REMOVED lines=17> */
.L_x_1875:
[----:B------:R-:W-:Y:S05]  /*3be0*/  BSYNC B0 ;  /* 0x0000000000007941 */ /* 0x000fea0003800000 */
.L_x_1874:
[----:B------:R-:W-:Y:S01]  /*3bf0*/  ISETP.GE.AND P0, PT, R11, 0x21, PT ;  /* 0x000000210b00780c */ /* 0x000fe20003f06270 */
[----:B------:R-:W-:Y:S06]  /*3c00*/  BRA.DIV ~URZ, `(.L_x_1876) ;  /* 0x00009ad27f007947 */ /* 0x000fec000b800000 */
[----:B--2---:R2:W1:Y:S04]  /*3c10*/  SHFL.IDX PT, R4, R5, 0x1, 0x1c1f ;  /* 0x003c1f0005047f89 */ /* 0x00446800000e0000 */
[----:B----4-:R2:W4:Y:S02]  /*3c20*/  SHFL.IDX PT, R0, R10, 0x1, 0x1c1f ;  /* 0x003c1f000a007f89 */ /* 0x01052400000e0000 */
.L_x_1971:
        /* <DEDUP_REMOVED lines=16> */
.L_x_1871:
[----:B------:R-:W-:Y:S05]  /*3d30*/  BSYNC B1 ;  /* 0x0000000000017941 */ /* 0x000fea0003800000 */
.L_x_1870:
[----:B----4-:R-:W4:Y:S04]  /*3d40*/  LDL R0, [R1+0x2c] ;  /* 0x00002c0001007983 */ /* 0x010f280000100800 */
[----:B------:R-:W0:Y:S01]  /*3d50*/  LDGDEPBAR ;  /* 0x00000000000079af */ /* 0x000e220000000000 */
[----:B----4-:R-:W-:-:S05]  /*3d60*/  IMAD.IADD R0, R116, 0x1, -R0 ;  /* 0x0000000174007824 */ /* 0x010fca00078e0a00 */
        /* <DEDUP_REMOVED lines=8> */
[----:B------:R-:W-:Y:S02]  /*3df0*/  FSEL R16, R50, -INF , P6 ;  /* 0xff80000032107808 */ /* 0x000fe40003000000 */
[----:B-1----:R-:W-:Y:S02]  /*3e00*/  FSEL R9, R48, -INF , P6 ;  /* 0xff80000030097808 */ /* 0x002fe40003000000 */
[----:B------:R-:W-:Y:S02]  /*3e10*/  FSEL R17, R51, -INF , P5 ;  /* 0xff80000033117808 */ /* 0x000fe40002800000 */
[----:B--23--:R-:W-:-:S02]  /*3e20*/  FSEL R10, R49, -INF , P5 ;  /* 0xff800000310a7808 */ /* 0x00cfc40002800000 */
        /* <DEDUP_REMOVED lines=94> */
.L_x_1972:
        /* <DEDUP_REMOVED lines=15> */
.L_x_1973:
[C---:B------:R-:W-:Y:S01]  /*4500*/  FMUL.FTZ R0, R122.reuse, c[0x0][0x2d0] ;  /* 0x0000b4007a007a20 */ /* 0x040fe20000410000 */
[----:B------:R-:W-:Y:S01]  /*4510*/  FSETP.NEU.FTZ.AND P0, PT, R122, -INF , PT ;  /* 0xff8000007a00780b */ /* 0x000fe20003f1d000 */
[C---:B------:R-:W-:Y:S01]  /*4520*/  FMUL.FTZ R3, R121.reuse, c[0x0][0x2d0] ;  /* 0x0000b40079037a20 */ /* 0x040fe20000410000 */
        /* <DEDUP_REMOVED lines=13> */
[----:B------:R-:W-:Y:S03]  /*4600*/  LDSM.16.MT88.4 R56, [R180+0x1800] ;  /* 0x00180000b438783b */ /* 0x000fe60000004200 */
[----:B------:R4:W-:Y:S01]  /*4610*/  MUFU.EX2 R222, R2 ;  /* 0x0000000200de7308 */ /* 0x0009e20000000800 */
[----:B------:R-:W5:Y:S04]  /*4620*/  LDSM.16.MT88.4 R52, [R181+0x1800] ;  /* 0x00180000b534783b */ /* 0x000f680000004200 */
[----:B------:R-:W-:Y:S01]  /*4630*/  LDSM.16.MT88.4 R48, [R181+0x1000] ;  /* 0x00100000b530783b */ /* 0x000fe20000004200 */
[----:B-1----:R-:W-:Y:S02]  /*4640*/  FFMA.FTZ R0, R10, c[0x0][0x2d0], -R20 ;  /* 0x0000b4000a007a23 */ /* 0x002fe40000010814 */
[----:B------:R1:W-:Y:S01]  /*4650*/  MUFU.EX2 R215, R4 ;  /* 0x0000000400d77308 */ /* 0x0003e20000000800 */
[----:B------:R-:W3:Y:S04]  /*4660*/  LDSM.16.MT88.4 R68, [R181] ;  /* 0x00000000b544783b */ /* 0x000ee80000004200 */
[----:B------:R-:W2:Y:S01]  /*4670*/  LDSM.16.MT88.4 R64, [R180+0xc00] ;  /* 0x000c0000b440783b */ /* 0x000ea20000004200 */
[----:B----4-:R-:W-:-:S02]  /*4680*/  FMUL.FTZ R2, R120, c[0x0][0x2d0] ;  /* 0x0000b40078027a20 */ /* 0x010fc40000410000 */
[----:B------:R4:W-:Y:S01]  /*4690*/  MUFU.EX2 R153, R0 ;  /* 0x0000000000997308 */ /* 0x0009e20000000800 */
[----:B------:R-:W-:Y:S02]  /*46a0*/  LDSM.16.MT88.4 R144, [R180+0x800] ;  /* 0x00080000b490783b */ /* 0x000fe40000004200 */
        /* <DEDUP_REMOVED lines=8> */
[----:B----4-:R-:W-:-:S07]  /*4730*/  FFMA.FTZ R0, R12, c[0x0][0x2d0], -R20 ;  /* 0x0000b4000c007a23 */ /* 0x010fce0000010814 */
[----:B------:R4:W2:Y:S01]  /*4740*/  MUFU.EX2 R217, R0 ;  /* 0x0000000000d97308 */ /* 0x0008a20000000800 */
[----:B-1----:R-:W-:Y:S01]  /*4750*/  F2FP.PACK_AB R6, R211, R210 ;  /* 0x000000d2d306723e */ /* 0x002fe200000000ff */
[----:B----4-:R-:W-:-:S06]  /*4760*/  FFMA.FTZ R0, R13, c[0x0][0x2d0], -R20 ;  /* 0x0000b4000d007a23 */ /* 0x010fcc0000010814 */
[----:B------:R1:W-:Y:S02]  /*4770*/  MUFU.EX2 R218, R0 ;  /* 0x0000000000da7308 */ /* 0x0003e40000000800 */
[----:B-1----:R-:W-:-:S06]  /*4780*/  FFMA.FTZ R0, R14, c[0x0][0x2d0], -R20 ;  /* 0x0000b4000e007a23 */ /* 0x002fcc0000010814 */
[----:B------:R1:W4:Y:S02]  /*4790*/  MUFU.EX2 R219, R0 ;  /* 0x0000000000db7308 */ /* 0x0003240000000800 */
[----:B-1----:R-:W-:Y:S01]  /*47a0*/  FFMA.FTZ R0, R18, c[0x0][0x2d0], -R20 ;  /* 0x0000b40012007a23 */ /* 0x002fe20000010814 */
[----:B--2---:R-:W-:Y:S02]  /*47b0*/  F2FP.PACK_AB R18, R217, R177 ;  /* 0x000000b1d912723e */ /* 0x004fe400000000ff */
[----:B----4-:R-:W-:-:S03]  /*47c0*/  F2FP.PACK_AB R8, R219, R218 ;  /* 0x000000dadb08723e */ /* 0x010fc600000000ff */
[----:B------:R1:W2:Y:S02]  /*47d0*/  MUFU.EX2 R223, R0 ;  /* 0x0000000000df7308 */ /* 0x0002a40000000800 */
[----:B-1----:R-:W-:Y:S01]  /*47e0*/  FFMA.FTZ R0, R16, c[0x0][0x2d0], -R3 ;  /* 0x0000b40010007a23 */ /* 0x002fe20000010803 */
[----:B------:R-:W-:Y:S02]  /*47f0*/  F2FP.PACK_AB R16, R153, R154 ;  /* 0x0000009a9910723e */ /* 0x000fe400000000ff */
[----:B--2---:R-:W-:-:S03]  /*4800*/  F2FP.PACK_AB R10, R223, R222 ;  /* 0x000000dedf0a723e */ /* 0x004fc600000000ff */
        /* <DEDUP_REMOVED lines=11> */
[C---:B------:R-:W-:Y:S08]  /*48c0*/  HMMA.16816.F32 R100, R16.reuse, R60, RZ ;  /* 0x0000003c1064723c */ /* 0x040ff000000018ff */
        /* <DEDUP_REMOVED lines=12> */
[----:B------:R-:W-:Y:S01]  /*4990*/  HMMA.16816.F32 R160, R8, R48, R100 ;  /* 0x0000003008a0723c */ /* 0x000fe20000001864 */
[----:B-1----:R-:W-:-:S05]  /*49a0*/  FFMA.FTZ R0, R26, c[0x0][0x2d0], -R2 ;  /* 0x0000b4001a007a23 */ /* 0x002fca0000010802 */
        /* <DEDUP_REMOVED lines=10> */
[----:B------:R-:W1:Y:S04]  /*4a50*/  LDSM.16.MT88.4 R28, [R180+0x400] ;  /* 0x00040000b41c783b */ /* 0x000e680000004200 */
[----:B------:R2:W-:Y:S02]  /*4a60*/  MUFU.EX2 R209, R0 ;  /* 0x0000000000d17308 */ /* 0x0005e40000000800 */
[----:B--2---:R-:W-:-:S05]  /*4a70*/  FMUL.FTZ R0, R119, c[0x0][0x2d0] ;  /* 0x0000b40077007a20 */ /* 0x004fca0000410000 */
[----:B------:R-:W-:Y:S02]  /*4a80*/  FSEL R0, R0, RZ, P0 ;  /* 0x000000ff00007208 */ /* 0x000fe40000000000 */
[----:B------:R-:W-:-:S03]  /*4a90*/  ISETP.GE.AND P0, PT, R197, R231, PT ;  /* 0x000000e7c500720c */ /* 0x000fc60003f06270 */
[----:B------:R-:W-:-:S04]  /*4aa0*/  FFMA.FTZ R4, R33, c[0x0][0x2d0], -R0 ;  /* 0x0000b40021047a23 */ /* 0x000fc80000010800 */
[----:B------:R2:W-:Y:S02]  /*4ab0*/  MUFU.EX2 R198, R4 ;  /* 0x0000000400c67308 */ /* 0x0005e40000000800 */
[--C-:B--2---:R-:W-:Y:S02]  /*4ac0*/  FFMA.FTZ R4, R35, c[0x0][0x2d0], -R0.reuse ;  /* 0x0000b40023047a23 */ /* 0x104fe40000010800 */
[----:B------:R-:W-:Y:S04]  /*4ad0*/  HMMA.16816.F32 R32, R16, R36, RZ ;  /* 0x000000241020723c */ /* 0x000fe800000018ff */
[----:B------:R2:W3:Y:S02]  /*4ae0*/  MUFU.EX2 R178, R4 ;  /* 0x0000000400b27308 */ /* 0x0004e40000000800 */
[----:B--2---:R-:W-:Y:S01]  /*4af0*/  FFMA.FTZ R4, R40, c[0x0][0x2d0], -R0 ;  /* 0x0000b40028047a23 */ /* 0x004fe20000010800 */
[----:B---3--:R-:W-:-:S05]  /*4b00*/  F2FP.PACK_AB R13, R178, R198 ;  /* 0x000000c6b20d723e */ /* 0x008fca00000000ff */
[----:B------:R2:W-:Y:S11]  /*4b10*/  MUFU.EX2 R179, R4 ;  /* 0x0000000400b37308 */ /* 0x0005f60000000800 */
[----:B------:R-:W-:Y:S01]  /*4b20*/  @!UPT UIADD3 URZ, URZ, URZ, URZ ;  /* 0x0000003f3f3ff290 */ /* 0x000fe2000fffe03f */
[----:B-1----:R-:W-:Y:S01]  /*4b30*/  HMMA.16816.F32 R136, R8, R28, R32 ;  /* 0x0000001c0888723c */ /* 0x002fe20000001820 */
[----:B------:R-:W1:Y:S01]  /*4b40*/  LDSM.16.MT88.4 R32, [R181+0x400] ;  /* 0x00040000b520783b */ /* 0x000e620000004200 */
[----:B--2---:R-:W-:-:S04]  /*4b50*/  FFMA.FTZ R4, R41, c[0x0][0x2d0], -R0 ;  /* 0x0000b40029047a23 */ /* 0x004fc80000010800 */
[----:B------:R2:W3:Y:S02]  /*4b60*/  MUFU.EX2 R199, R4 ;  /* 0x0000000400c77308 */ /* 0x0004e40000000800 */
[----:B--2---:R-:W-:Y:S01]  /*4b70*/  FFMA.FTZ R4, R42, c[0x0][0x2d0], -R0 ;  /* 0x0000b4002a047a23 */ /* 0x004fe20000010800 */
[----:B---3--:R-:W-:-:S05]  /*4b80*/  F2FP.PACK_AB R15, R199, R179 ;  /* 0x000000b3c70f723e */ /* 0x008fca00000000ff */
[----:B------:R2:W-:Y:S01]  /*4b90*/  MUFU.EX2 R202, R4 ;  /* 0x0000000400ca7308 */ /* 0x0005e20000000800 */
[----:B-1----:R-:W-:Y:S08]  /*4ba0*/  HMMA.16816.F32 R148, R8, R32, R108 ;  /* 0x000000200894723c */ /* 0x002ff0000000186c */
[----:B------:R-:W-:Y:S01]  /*4bb0*/  HMMA.16816.F32 R24, R12, R36, RZ ;  /* 0x000000240c18723c */ /* 0x000fe200000018ff */
[----:B--2---:R-:W-:-:S02]  /*4bc0*/  FFMA.FTZ R4, R43, c[0x0][0x2d0], -R0 ;  /* 0x0000b4002b047a23 */ /* 0x004fc40000010800 */
[----:B------:R-:W1:Y:S05]  /*4bd0*/  LDSM.16.MT88.4 R40, [R181+0x1c00] ;  /* 0x001c0000b528783b */ /* 0x000e6a0000004200 */
[C---:B------:R-:W-:Y:S01]  /*4be0*/  HMMA.16816.F32 R80, R12.reuse, R56, RZ ;  /* 0x000000380c50723c */ /* 0x040fe200000018ff */
[----:B------:R2:W3:Y:S07]  /*4bf0*/  MUFU.EX2 R203, R4 ;  /* 0x0000000400cb7308 */ /* 0x0004ee0000000800 */
[C---:B------:R-:W-:Y:S08]  /*4c00*/  HMMA.16816.F32 R72, R12.reuse, R52, RZ ;  /* 0x000000340c48723c */ /* 0x040ff000000018ff */
[----:B------:R-:W-:Y:S01]  /*4c10*/  HMMA.16816.F32 R92, R12, R68, RZ ;  /* 0x000000440c5c723c */ /* 0x000fe200000018ff */
[----:B--2---:R-:W-:Y:S01]  /*4c20*/  FFMA.FTZ R4, R44, c[0x0][0x2d0], -R0 ;  /* 0x0000b4002c047a23 */ /* 0x004fe20000010800 */
[----:B---3--:R-:W-:-:S03]  /*4c30*/  F2FP.PACK_AB R5, R203, R202 ;  /* 0x000000cacb05723e */ /* 0x008fc600000000ff */
[----:B------:R2:W-:Y:S03]  /*4c40*/  MUFU.EX2 R205, R4 ;  /* 0x0000000400cd7308 */ /* 0x0005e60000000800 */
[C---:B------:R-:W-:Y:S08]  /*4c50*/  HMMA.16816.F32 R88, R12.reuse, R64, RZ ;  /* 0x000000400c58723c */ /* 0x040ff000000018ff */
[----:B------:R-:W-:Y:S01]  /*4c60*/  HMMA.16816.F32 R84, R12, R60, RZ ;  /* 0x0000003c0c54723c */ /* 0x000fe200000018ff */
[----:B--2---:R-:W-:-:S02]  /*4c70*/  FFMA.FTZ R4, R45, c[0x0][0x2d0], -R0 ;  /* 0x0000b4002d047a23 */ /* 0x004fc40000010800 */
[----:B------:R-:W2:Y:S05]  /*4c80*/  LDSM.16.MT88.4 R44, [R180+0x1c00] ;  /* 0x001c0000b42c783b */ /* 0x000eaa0000004200 */
[----:B-1----:R-:W-:Y:S01]  /*4c90*/  HMMA.16816.F32 R100, R8, R40, R76 ;  /* 0x000000280864723c */ /* 0x002fe2000000184c */
[----:B------:R1:W3:Y:S07]  /*4ca0*/  MUFU.EX2 R204, R4 ;  /* 0x0000000400cc7308 */ /* 0x0002ee0000000800 */
[----:B------:R-:W-:Y:S01]  /*4cb0*/  HMMA.16816.F32 R76, R12, R38, RZ ;  /* 0x000000260c4c723c */ /* 0x000fe200000018ff */
[----:B-1----:R-:W-:-:S02]  /*4cc0*/  F2FP.PACK_AB R4, R209, R208 ;  /* 0x000000d0d104723e */ /* 0x002fc400000000ff */
[----:B---3--:R-:W-:-:S07]  /*4cd0*/  F2FP.PACK_AB R7, R204, R205 ;  /* 0x000000cdcc07723e */ /* 0x008fce00000000ff */
[C---:B------:R-:W-:Y:S01]  /*4ce0*/  HMMA.16816.F32 R140, R4.reuse, R28, R24 ;  /* 0x0000001c048c723c */ /* 0x040fe20000001818 */
[----:B------:R-:W1:Y:S07]  /*4cf0*/  LDSM.16.MT88.4 R24, [R180+0x1000] ;  /* 0x00100000b418783b */ /* 0x000e6e0000004200 */
[C---:B------:R-:W-:Y:S08]  /*4d00*/  HMMA.16816.F32 R164, R4.reuse, R40, R72 ;  /* 0x0000002804a4723c */ /* 0x040ff00000001848 */
[----:B--2---:R-:W-:Y:S08]  /*4d10*/  HMMA.16816.F32 R168, R4, R44, R80 ;  /* 0x0000002c04a8723c */ /* 0x004ff00000001850 */
[C---:B------:R-:W-:Y:S08]  /*4d20*/  HMMA.16816.F32 R80, R16.reuse, R38, RZ ;  /* 0x000000261050723c */ /* 0x040ff000000018ff */
[-C--:B------:R-:W-:Y:S08]  /*4d30*/  HMMA.16816.F32 R72, R16, R70.reuse, RZ ;  /* 0x000000461048723c */ /* 0x080ff000000018ff */
[----:B------:R-:W-:Y:S08]  /*4d40*/  HMMA.16816.F32 R68, R12, R70, RZ ;  /* 0x000000460c44723c */ /* 0x000ff000000018ff */
[-C--:B------:R-:W-:Y:S08]  /*4d50*/  HMMA.16816.F32 R36, R16, R66.reuse, RZ ;  /* 0x000000421024723c */ /* 0x080ff000000018ff */
[----:B------:R-:W-:Y:S08]  /*4d60*/  HMMA.16816.F32 R64, R12, R66, RZ ;  /* 0x000000420c40723c */ /* 0x000ff000000018ff */
[----:B------:R-:W-:Y:S08]  /*4d70*/  HMMA.16816.F32 R92, R4, R32, R92 ;  /* 0x00000020045c723c */ /* 0x000ff0000000185c */
[C---:B-1----:R-:W-:Y:S08]  /*4d80*/  HMMA.16816.F32 R156, R8.reuse, R24, R104 ;  /* 0x00000018089c723c */ /* 0x042ff00000001868 */
[-C--:B------:R-:W-:Y:S08]  /*4d90*/  HMMA.16816.F32 R72, R8, R34.reuse, R72 ;  /* 0x000000220848723c */ /* 0x080ff00000001848 */
[C---:B------:R-:W-:Y:S08]  /*4da0*/  HMMA.16816.F32 R68, R4.reuse, R34, R68 ;  /* 0x000000220444723c */ /* 0x040ff00000001844 */
[----:B------:R-:W-:Y:S08]  /*4db0*/  HMMA.16816.F32 R104, R4, R24, R88 ;  /* 0x000000180468723c */ /* 0x000ff00000001858 */
[-C--:B------:R-:W-:Y:S08]  /*4dc0*/  HMMA.16816.F32 R80, R8, R30.reuse, R80 ;  /* 0x0000001e0850723c */ /* 0x080ff00000001850 */
[----:B------:R-:W-:Y:S08]  /*4dd0*/  HMMA.16816.F32 R76, R4, R30, R76 ;  /* 0x0000001e044c723c */ /* 0x000ff0000000184c */
[-C--:B------:R-:W-:Y:S08]  /*4de0*/  HMMA.16816.F32 R36, R8, R26.reuse, R36 ;  /* 0x0000001a0824723c */ /* 0x080ff00000001824 */
[----:B------:R-:W-:Y:S08]  /*4df0*/  HMMA.16816.F32 R32, R4, R26, R64 ;  /* 0x0000001a0420723c */ /* 0x000ff00000001840 */
        /* <DEDUP_REMOVED lines=15> */
[----:B------:R-:W2:Y:S01]  /*4ef0*/  LDSM.16.MT88.4 R60, [R180+0x1400] ;  /* 0x00140000b43c783b */ /* 0x000ea20000004200 */
[----:B-1----:R-:W-:-:S04]  /*4f00*/  FFMA.FTZ R4, R117, c[0x0][0x2d0], -R20 ;  /* 0x0000b40075047a23 */ /* 0x002fc80000010814 */
[----:B------:R1:W3:Y:S02]  /*4f10*/  MUFU.EX2 R43, R4 ;  /* 0x00000004002b7308 */ /* 0x0002e40000000800 */
[----:B------:R-:W-:Y:S07]  /*4f20*/  HMMA.16816.F32 R96, R8, R46, R56 ;  /* 0x0000002e0860723c */ /* 0x000fee0000001838 */
[----:B------:R-:W-:Y:S02]  /*4f30*/  FADD.FTZ R8, R134, R116 ;  /* 0x0000007486087221 */ /* 0x000fe40000010000 */
[----:B-1----:R-:W-:-:S04]  /*4f40*/  FFMA.FTZ R4, R113, c[0x0][0x2d0], -R20 ;  /* 0x0000b40071047a23 */ /* 0x002fc80000010814 */
[----:B------:R1:W-:Y:S02]  /*4f50*/  MUFU.EX2 R44, R4 ;  /* 0x00000004002c7308 */ /* 0x0003e40000000800 */
[----:B-1----:R-:W-:Y:S01]  /*4f60*/  FFMA.FTZ R4, R112, c[0x0][0x2d0], -R20 ;  /* 0x0000b40070047a23 */ /* 0x002fe20000010814 */
[----:B---3--:R-:W-:-:S05]  /*4f70*/  F2FP.PACK_AB R112, R43, R42 ;  /* 0x0000002a2b70723e */ /* 0x008fca00000000ff */
[----:B------:R1:W-:Y:S02]  /*4f80*/  MUFU.EX2 R200, R4 ;  /* 0x0000000400c87308 */ /* 0x0003e40000000800 */
[----:B-1----:R-:W-:-:S06]  /*4f90*/  FFMA.FTZ R4, R126, c[0x0][0x2d0], -R3 ;  /* 0x0000b4007e047a23 */ /* 0x002fcc0000010803 */
[----:B------:R1:W-:Y:S02]  /*4fa0*/  MUFU.EX2 R23, R4 ;  /* 0x0000000400177308 */ /* 0x0003e40000000800 */
[----:B-1----:R-:W-:-:S06]  /*4fb0*/  FFMA.FTZ R4, R124, c[0x0][0x2d0], -R3 ;  /* 0x0000b4007c047a23 */ /* 0x002fcc0000010803 */
[----:B------:R1:W3:Y:S02]  /*4fc0*/  MUFU.EX2 R40, R4 ;  /* 0x0000000400287308 */ /* 0x0002e40000000800 */
[--C-:B-1----:R-:W-:Y:S01]  /*4fd0*/  FFMA.FTZ R4, R115, c[0x0][0x2d0], -R3.reuse ;  /* 0x0000b40073047a23 */ /* 0x102fe20000010803 */
[----:B---3--:R-:W-:Y:S01]  /*4fe0*/  F2FP.PACK_AB R113, R40, R23 ;  /* 0x000000172871723e */ /* 0x008fe200000000ff */
[----:B------:R-:W-:Y:S01]  /*4ff0*/  FFMA.FTZ R3, R114, c[0x0][0x2d0], -R3 ;  /* 0x0000b40072037a23 */ /* 0x000fe20000010803 */
[----:B------:R-:W-:-:S03]  /*5000*/  F2FP.PACK_AB R114, R200, R44 ;  /* 0x0000002cc872723e */ /* 0x000fc600000000ff */
[----:B------:R1:W-:Y:S08]  /*5010*/  MUFU.EX2 R41, R4 ;  /* 0x0000000400297308 */ /* 0x0003f00000000800 */
[----:B------:R3:W4:Y:S01]  /*5020*/  MUFU.EX2 R201, R3 ;  /* 0x0000000300c97308 */ /* 0x0007220000000800 */
[----:B-1----:R-:W-:Y:S02]  /*5030*/  FADD.FTZ R4, R154, R153 ;  /* 0x000000999a047221 */ /* 0x002fe40000010000 */
[----:B---3--:R-:W-:Y:S01]  /*5040*/  FFMA.FTZ R3, R131, c[0x0][0x2d0], -R2 ;  /* 0x0000b40083037a23 */ /* 0x008fe20000010802 */
[----:B----4-:R-:W-:-:S04]  /*5050*/  F2FP.PACK_AB R115, R201, R41 ;  /* 0x00000029c973723e */ /* 0x010fc800000000ff */
[----:B------:R1:W-:Y:S03]  /*5060*/  MUFU.EX2 R20, R3 ;  /* 0x0000000300147308 */ /* 0x0003e60000000800 */
[C---:B------:R-:W-:Y:S08]  /*5070*/  HMMA.16816.F32 R136, R112.reuse, R144, R136 ;  /* 0x000000907088723c */ /* 0x040ff00000001888 */
[----:B--2---:R-:W-:Y:S01]  /*5080*/  HMMA.16816.F32 R52, R112, R60, R156 ;  /* 0x0000003c7034723c */ /* 0x004fe2000000189c */
[----:B-1----:R-:W-:-:S04]  /*5090*/  FFMA.FTZ R3, R130, c[0x0][0x2d0], -R2 ;  /* 0x0000b40082037a23 */ /* 0x002fc80000010802 */
[----:B------:R1:W2:Y:S03]  /*50a0*/  MUFU.EX2 R21, R3 ;  /* 0x0000000300157308 */ /* 0x0002a60000000800 */
[----:B------:R-:W-:Y:S01]  /*50b0*/  HMMA.16816.F32 R64, R112, R62, R36 ;  /* 0x0000003e7040723c */ /* 0x000fe20000001824 */
[--C-:B-1----:R-:W-:Y:S01]  /*50c0*/  FFMA.FTZ R3, R127, c[0x0][0x2d0], -R2.reuse ;  /* 0x0000b4007f037a23 */ /* 0x102fe20000010802 */
[----:B--2---:R-:W-:Y:S01]  /*50d0*/  F2FP.PACK_AB R108, R21, R20 ;  /* 0x00000014156c723e */ /* 0x004fe200000000ff */
[----:B------:R-:W-:Y:S02]  /*50e0*/  FFMA.FTZ R2, R125, c[0x0][0x2d0], -R2 ;  /* 0x0000b4007d027a23 */ /* 0x000fe40000010802 */
[----:B------:R1:W-:Y:S08]  /*50f0*/  MUFU.EX2 R22, R3 ;  /* 0x0000000300167308 */ /* 0x0003f00000000800 */
        /* <DEDUP_REMOVED lines=8> */
[----:B------:R1:W2:Y:S08]  /*5180*/  MUFU.EX2 R9, R2 ;  /* 0x0000000200097308 */ /* 0x0002b00000000800 */
[----:B------:R3:W4:Y:S01]  /*5190*/  MUFU.EX2 R221, R0 ;  /* 0x0000000000dd7308 */ /* 0x0007220000000800 */
[----:B-1----:R-:W-:Y:S01]  /*51a0*/  FADD.FTZ R2, R152, R135 ;  /* 0x0000008798027221 */ /* 0x002fe20000010000 */
[----:B--2---:R-:W-:Y:S01]  /*51b0*/  F2FP.PACK_AB R109, R9, R10 ;  /* 0x0000000a096d723e */ /* 0x004fe200000000ff */
[----:B------:R-:W1:Y:S01]  /*51c0*/  LDSM.16.MT88.4 R152, [R181+0x800] ;  /* 0x00080000b598783b */ /* 0x000e620000004200 */
[----:B------:R-:W-:Y:S01]  /*51d0*/  HMMA.16816.F32 R132, R112, R146, R80 ;  /* 0x000000927084723c */ /* 0x000fe20000001850 */
[----:B------:R-:W-:-:S02]  /*51e0*/  FADD.FTZ R3, R176, R2 ;  /* 0x00000002b0037221 */ /* 0x000fc40000010000 */
[----:B------:R-:W-:Y:S02]  /*51f0*/  FADD.FTZ R2, R206, R8 ;  /* 0x00000008ce027221 */ /* 0x000fe40000010000 */
[----:B---3--:R-:W-:Y:S01]  /*5200*/  FADD.FTZ R0, R177, R4 ;  /* 0x00000004b1007221 */ /* 0x008fe20000010000 */
[----:B----4-:R-:W-:Y:S01]  /*5210*/  F2FP.PACK_AB R111, R221, R11 ;  /* 0x0000000bdd6f723e */ /* 0x010fe200000000ff */
[----:B------:R-:W2:Y:S01]  /*5220*/  LDSM.16.MT88.4 R4, [R181+0x2000] ;  /* 0x00200000b504783b */ /* 0x000ea20000004200 */
        /* <DEDUP_REMOVED lines=14> */
[----:B------:R-:W-:-:S07]  /*5310*/  FADD.FTZ R3, R215, R3 ;  /* 0x00000003d7037221 */ /* 0x000fce0000010000 */
[----:B------:R-:W-:Y:S08]  /*5320*/  HMMA.16816.F32 R60, R108, R62, R32 ;  /* 0x0000003e6c3c723c */ /* 0x000ff00000001820 */
[-C--:B-1----:R-:W-:Y:S08]  /*5330*/  HMMA.16816.F32 R128, R112, R152.reuse, R148 ;  /* 0x000000987080723c */ /* 0x082ff00000001894 */
[----:B------:R-:W-:Y:S01]  /*5340*/  HMMA.16816.F32 R148, R108, R152, R92 ;  /* 0x000000986c94723c */ /* 0x000fe2000000185c */
[----:B------:R-:W1:Y:S07]  /*5350*/  LDSM.16.MT88.4 R92, [R180+0x2000] ;  /* 0x00200000b45c783b */ /* 0x000e6e0000004200 */
[-C--:B--2---:R-:W-:Y:S08]  /*5360*/  HMMA.16816.F32 R100, R112, R4.reuse, R100 ;  /* 0x000000047064723c */ /* 0x084ff00000001864 */
[----:B------:R-:W-:Y:S07]  /*5370*/  HMMA.16816.F32 R104, R108, R4, R164 ;  /* 0x000000046c68723c */ /* 0x000fee00000018a4 */
        /* <DEDUP_REMOVED lines=11> */
[C---:B---3--:R-:W-:Y:S01]  /*5430*/  HMMA.16816.F32 R80, R112.reuse, R78, R88 ;  /* 0x0000004e7050723c */ /* 0x048fe20000001858 */
        /* <DEDUP_REMOVED lines=9> */
[----:B-1----:R-:W-:Y:S01]  /*54d0*/  HMMA.16816.F32 R84, R112, R92, R84 ;  /* 0x0000005c7054723c */ /* 0x002fe20000001854 */
        /* <DEDUP_REMOVED lines=19> */
.L_x_1891:
        /* <DEDUP_REMOVED lines=32> */
.L_x_1974:
        /* <DEDUP_REMOVED lines=23> */
.L_x_1975:
        /* <DEDUP_REMOVED lines=15> */
.L_x_1882:
[----:B------:R-:W-:Y:S05]  /*5a70*/  BSYNC B0 ;  /* 0x0000000000007941 */ /* 0x000fea0003800000 */
.L_x_1881:
        /* <DEDUP_REMOVED lines=81> */
[----:B------:R-:W-:Y:S01]  /*5f90*/  HMMA.16816.F32 R48, R156, R174, R48 ;  /* 0x000000ae9c30723c */ /* 0x000fe20000001830 */
[----:B------:R-:W3:Y:S07]  /*5fa0*/  LDSM.16.M88.4 R156, [R186] ;  /* 0x00000000ba9c783b */ /* 0x000eee0000000200 */
[-C--:B-1----:R-:W-:Y:S01]  /*5fb0*/  HMMA.16816.F32 R4, R160, R164.reuse, R4 ;  /* 0x000000a4a004723c */ /* 0x082fe20000001804 */
[----:B------:R-:W1:Y:S01]  /*5fc0*/  LDSM.16.M88.4 R172, [R185] ;  /* 0x00000000b9ac783b */ /* 0x000e620000000200 */
[----:B------:R-:W-:Y:S07]  /*5fd0*/  DEPBAR.LE SB0, 0x0 ;  /* 0x000080000000791a */ /* 0x000fee0000000000 */
[----:B------:R-:W-:Y:S01]  /*5fe0*/  BAR.SYNC.DEFER_BLOCKING 0x0 ;  /* 0x0000000000007b1d */ /* 0x000fe20000010000 */
[C---:B--2---:R-:W-:Y:S08]  /*5ff0*/  HMMA.16816.F32 R8, R168.reuse, R164, R8 ;  /* 0x000000a4a808723c */ /* 0x044ff00000001808 */
[-C--:B------:R-:W-:Y:S08]  /*6000*/  HMMA.16816.F32 R12, R168, R166.reuse, R12 ;  /* 0x000000a6a80c723c */ /* 0x080ff0000000180c */
[C---:B------:R-:W-:Y:S08]  /*6010*/  HMMA.16816.F32 R16, R160.reuse, R166, R16 ;  /* 0x000000a6a010723c */ /* 0x040ff00000001810 */
[-C--:B---3--:R-:W-:Y:S08]  /*6020*/  HMMA.16816.F32 R20, R160, R156.reuse, R20 ;  /* 0x0000009ca014723c */ /* 0x088ff00000001814 */
[C---:B------:R-:W-:Y:S08]  /*6030*/  HMMA.16816.F32 R24, R168.reuse, R156, R24 ;  /* 0x0000009ca818723c */ /* 0x040ff00000001818 */
[-C--:B------:R-:W-:Y:S08]  /*6040*/  HMMA.16816.F32 R28, R168, R158.reuse, R28 ;  /* 0x0000009ea81c723c */ /* 0x080ff0000000181c */
[C---:B------:R-:W-:Y:S08]  /*6050*/  HMMA.16816.F32 R32, R160.reuse, R158, R32 ;  /* 0x0000009ea020723c */ /* 0x040ff00000001820 */
[-C--:B-1----:R-:W-:Y:S08]  /*6060*/  HMMA.16816.F32 R36, R160, R172.reuse, R36 ;  /* 0x000000aca024723c */ /* 0x082ff00000001824 */
[C---:B------:R-:W-:Y:S08]  /*6070*/  HMMA.16816.F32 R40, R168.reuse, R172, R40 ;  /* 0x000000aca828723c */ /* 0x040ff00000001828 */
[-C--:B------:R-:W-:Y:S08]  /*6080*/  HMMA.16816.F32 R44, R168, R174.reuse, R44 ;  /* 0x000000aea82c723c */ /* 0x080ff0000000182c */
[----:B------:R-:W-:Y:S01]  /*6090*/  HMMA.16816.F32 R48, R160, R174, R48 ;  /* 0x000000aea030723c */ /* 0x000fe20000001830 */
[----:B------:R-:W-:Y:S07]  /*60a0*/  @!UPT UIADD3 URZ, URZ, URZ, URZ ;  /* 0x0000003f3f3ff290 */ /* 0x000fee000fffe03f */
[----:B------:R-:W-:-:S11]  /*60b0*/  @!P0 BRA `(.L_x_1885) ;  /* 0x0000045000008947 */ /* 0x000fd60003800000 */
[----:B------:R-:W-:Y:S02]  /*60c0*/  IMAD.MOV.U32 R2, RZ, RZ, 0x1 ;  /* 0x00000001ff027424 */ /* 0x000fe400078e00ff */
        /* <DEDUP_REMOVED lines=11> */
[----:B------:R-:W-:Y:S03]  /*6180*/  @!P1 LEA R156, P0, R116, c[0x0][0x2a0], 0x2 ;  /* 0x0000a800749c9a11 */ /* 0x000fe600078010ff */
[----:B------:R-:W-:Y:S01]  /*6190*/  IMAD R195, R2, c[0x0][0x2b8], R3 ;  /* 0x0000ae0002c37a24 */ /* 0x000fe200078e0203 */
[----:B------:R-:W-:Y:S04]  /*61a0*/  @!P1 LEA.HI.X R157, R116, c[0x0][0x2a4], R157, 0x2, P0 ;  /* 0x0000a900749d9a11 */ /* 0x000fe800000f149d */
[----:B------:R-:W-:Y:S01]  /*61b0*/  SHF.R.S32.HI R2, RZ, 0x1f, R195 ;  /* 0x0000001fff027819 */ /* 0x000fe200000114c3 */
[----:B------:R1:W2:Y:S04]  /*61c0*/  @!P1 LDG.E R194, [R156.64] ;  /* 0x000000069cc29981 */ /* 0x0002a8000c1e1900 */
[----:B------:R-:W-:Y:S02]  /*61d0*/  IMAD R116, R2, c[0x0][0x1e0], RZ ;  /* 0x0000780002747a24 */ /* 0x000fe400078e02ff */
[C---:B------:R-:W-:Y:S04]  /*61e0*/  IMAD.WIDE.U32 R2, R195.reuse, c[0x0][0x1e0], RZ ;  /* 0x00007800c3027a25 */ /* 0x040fe800078e00ff */
[----:B------:R-:W-:Y:S04]  /*61f0*/  IMAD R116, R195, c[0x0][0x1e4], R116 ;  /* 0x00007900c3747a24 */ /* 0x000fe800078e0274 */
[----:B------:R-:W-:Y:S01]  /*6200*/  IMAD.IADD R3, R3, 0x1, R116 ;  /* 0x0000000103037824 */ /* 0x000fe200078e0274 */
[----:B-1----:R-:W-:Y:S04]  /*6210*/  IADD3 R156, -R230, 0x30, RZ ;  /* 0x00000030e69c7810 */ /* 0x002fe80007ffe1ff */
[----:B------:R-:W-:Y:S02]  /*6220*/  ISETP.GE.AND P5, PT, R156, 0x1, PT ;  /* 0x000000019c00780c */ /* 0x000fe40003fa6270 */
[----:B--2---:R-:W-:Y:S01]  /*6230*/  SHF.R.S32.HI R116, RZ, 0x1f, R194 ;  /* 0x0000001fff747819 */ /* 0x004fe200000114c2 */
        /* <DEDUP_REMOVED lines=9> */
.L_x_1976:
[----:B------:R-:W-:-:S05]  /*62d0*/  BRA.DIV ~URZ, `(.L_x_1887) ;  /* 0x000079227f007947 */ /* 0x000fca000b800000 */
[----:B------:R3:W4:Y:S02]  /*62e0*/  SHFL.IDX PT, R2, R162, RZ, 0x1c1f ;  /* 0x001c1fffa2027589 */ /* 0x00072400000e0000 */
.L_x_1977:
        /* <DEDUP_REMOVED lines=19> */
.L_x_1978:
[-C--:B--2---:R-:W-:Y:S02]  /*6420*/  @P0 LEA R158, P2, R196, R2.reuse, 0x1 ;  /* 0x00000002c49e0211 */ /* 0x084fe400078408ff */
[----:B------:R-:W-:Y:S02]  /*6430*/  SHF.R.S32.HI R3, RZ, 0x1f, R196 ;  /* 0x0000001fff037819 */ /* 0x000fe400000114c4 */
[----:B------:R-:W-:Y:S02]  /*6440*/  @P0 LEA R156, P5, R228, R2, 0x1 ;  /* 0x00000002e49c0211 */ /* 0x000fe400078a08ff */
[----:B-1----:R-:W-:Y:S02]  /*6450*/  @P0 LEA.HI.X R159, R196, R116, R3, 0x1, P2 ;  /* 0x00000074c49f0211 */ /* 0x002fe400010f0c03 */
[----:B------:R-:W-:Y:S02]  /*6460*/  SHF.R.S32.HI R161, RZ, 0x1f, R228 ;  /* 0x0000001fffa17819 */ /* 0x000fe400000114e4 */
[C---:B------:R-:W-:Y:S01]  /*6470*/  @P0 LEA R2, P2, R229.reuse, R2, 0x1 ;  /* 0x00000002e5020211 */ /* 0x040fe200078408ff */
[----:B------:R-:W-:Y:S01]  /*6480*/  @!PT LDS RZ, [RZ] ;  /* 0x00000000fffff984 */ /* 0x000fe20000000800 */
[----:B------:R-:W-:Y:S01]  /*6490*/  @!PT LDS RZ, [RZ] ;  /* 0x00000000fffff984 */ /* 0x000fe20000000800 */
[----:B------:R-:W-:Y:S01]  /*64a0*/  @!PT LDS RZ, [RZ] ;  /* 0x00000000fffff984 */ /* 0x000fe20000000800 */
[----:B------:R1:W-:Y:S01]  /*64b0*/  @P0 LDGSTS.E.BYPASS.LTC128B.128 [R193+0x4480], [R158.64], !P4 ;  /* 0x044800009ec10fae */ /* 0x0003e2000e101d46 */
[-C--:B----4-:R-:W-:Y:S02]  /*64c0*/  @P0 LEA.HI.X R157, R228, R116.reuse, R161, 0x1, P5 ;  /* 0x00000074e49d0211 */ /* 0x090fe400028f0ca1 */
[----:B------:R-:W-:Y:S03]  /*64d0*/  SHF.R.S32.HI R160, RZ, 0x1f, R229 ;  /* 0x0000001fffa07819 */ /* 0x000fe600000114e5 */
[----:B------:R1:W-:Y:S01]  /*64e0*/  @P0 LDGSTS.E.BYPASS.LTC128B.128 [R193+0x5080], [R156.64], !P3 ;  /* 0x050800009cc10fae */ /* 0x0003e2000d901d46 */
[----:B------:R-:W-:Y:S05]  /*64f0*/  @P0 LEA.HI.X R3, R229, R116, R160, 0x1, P2 ;  /* 0x00000074e5030211 */ /* 0x000fea00010f0ca0 */
[----:B------:R1:W-:Y:S02]  /*6500*/  @P0 LDGSTS.E.BYPASS.LTC128B.128 [R193+0x5c80], [R2.64], !P6 ;  /* 0x05c8000002c10fae */ /* 0x0003e4000f101d46 */
.L_x_1885:
[----:B------:R-:W-:Y:S05]  /*6510*/  BSYNC B0 ;  /* 0x0000000000007941 */ /* 0x000fea0003800000 */
.L_x_1884:
        /* <DEDUP_REMOVED lines=51> */
.L_x_1979:
[----:B--2---:R-:W-:Y:S01]  /*6850*/  FMNMX.FTZ R122, R116, R2, !PT ;  /* 0x00000002747a7209 */ /* 0x004fe20007810000 */
[----:B------:R-:W-:-:S05]  /*6860*/  BRA.DIV ~URZ, `(.L_x_1890) ;  /* 0x000075227f007947 */ /* 0x000fca000b800000 */
[----:B------:R-:W-:Y:S04]  /*6870*/  SHFL.BFLY PT, R3, R120, 0x2, 0x1f ;  /* 0x0c401f0078037f89 */ /* 0x000fe800000e0000 */
[----:B------:R-:W-:Y:S04]  /*6880*/  SHFL.BFLY PT, R2, R156, 0x2, 0x1f ;  /* 0x0c401f009c027f89 */ /* 0x000fe800000e0000 */
[----:B-1----:R-:W-:Y:S04]  /*6890*/  SHFL.BFLY PT, R116, R157, 0x2, 0x1f ;  /* 0x0c401f009d747f89 */ /* 0x002fe800000e0000 */
[----:B------:R-:W1:Y:S02]  /*68a0*/  SHFL.BFLY PT, R121, R122, 0x1, 0x1f ;  /* 0x0c201f007a797f89 */ /* 0x000e6400000e0000 */
[----:B-1----:R-:W-:Y:S02]  /*68b0*/  FMNMX.FTZ R122, R122, R121, !PT ;  /* 0x000000797a7a7209 */ /* 0x002fe40007810000 */
[----:B------:R-:W-:Y:S02]  /*68c0*/  FMNMX.FTZ R3, R120, R3, !PT ;  /* 0x0000000378037209 */ /* 0x000fe40007810000 */
[----:B------:R-:W-:Y:S02]  /*68d0*/  FMNMX.FTZ R120, R156, R2, !PT ;  /* 0x000000029c787209 */ /* 0x000fe40007810000 */
[----:B------:R-:W-:Y:S01]  /*68e0*/  FMNMX.FTZ R116, R157, R116, !PT ;  /* 0x000000749d747209 */ /* 0x000fe20007810000 */
[----:B------:R-:W1:Y:S04]  /*68f0*/  SHFL.BFLY PT, R156, R3, 0x1, 0x1f ;  /* 0x0c201f00039c7f89 */ /* 0x000e6800000e0000 */
[----:B------:R-:W2:Y:S04]  /*6900*/  SHFL.BFLY PT, R158, R120, 0x1, 0x1f ;  /* 0x0c201f00789e7f89 */ /* 0x000ea800000e0000 */
[----:B------:R4:W3:Y:S01]  /*6910*/  SHFL.BFLY PT, R2, R116, 0x1, 0x1f ;  /* 0x0c201f0074027f89 */ /* 0x0008e200000e0000 */
[----:B-1----:R-:W-:Y:S02]  /*6920*/  FMNMX.FTZ R121, R3, R156, !PT ;  /* 0x0000009c03797209 */ /* 0x002fe40007810000 */
[----:B--2---:R-:W-:Y:S02]  /*6930*/  FMNMX.FTZ R120, R120, R158, !PT ;  /* 0x0000009e78787209 */ /* 0x004fe40007810000 */
.L_x_1980:
[----:B------:R-:W-:Y:S01]  /*6940*/  FADD.FTZ R0, -R122, R0 ;  /* 0x000000007a007221 */ /* 0x000fe20000010100 */
[----:B---3--:R-:W-:Y:S01]  /*6950*/  FMNMX.FTZ R2, R2, R116, !PT ;  /* 0x0000007402027209 */ /* 0x008fe20007810000 */
[----:B------:R-:W-:Y:S01]  /*6960*/  FMUL.FTZ R157, R122, c[0x0][0x2d0] ;  /* 0x0000b4007a9d7a20 */ /* 0x000fe20000410000 */
[----:B------:R-:W-:Y:S01]  /*6970*/  WARPSYNC 0xffffffff ;  /* 0xffffffff00007948 */ /* 0x000fe20003800000 */
[----:B------:R-:W-:Y:S01]  /*6980*/  FMUL.FTZ R0, R0, c[0x0][0x2d0] ;  /* 0x0000b40000007a20 */ /* 0x000fe20000410000 */
[----:B------:R-:W-:Y:S01]  /*6990*/  ISETP.GT.AND P0, PT, R197, R231, PT ;  /* 0x000000e7c500720c */ /* 0x000fe20003f04270 */
[----:B------:R-:W-:Y:S02]  /*69a0*/  FMUL.FTZ R156, R121, c[0x0][0x2d0] ;  /* 0x0000b400799c7a20 */ /* 0x000fe40000410000 */
[----:B------:R1:W2:Y:S01]  /*69b0*/  MUFU.EX2 R3, R0 ;  /* 0x0000000000037308 */ /* 0x0002a20000000800 */
[----:B------:R-:W-:Y:S02]  /*69c0*/  FMUL.FTZ R158, R2, c[0x0][0x2d0] ;  /* 0x0000b400029e7a20 */ /* 0x000fe40000410000 */
[--C-:B------:R-:W-:Y:S02]  /*69d0*/  FFMA.FTZ R6, R6, c[0x0][0x2d0], -R156.reuse ;  /* 0x0000b40006067a23 */ /* 0x100fe4000001089c */
[--C-:B------:R-:W-:Y:S02]  /*69e0*/  FFMA.FTZ R164, R32, c[0x0][0x2d0], -R157.reuse ;  /* 0x0000b40020a47a23 */ /* 0x100fe4000001089d */
[--C-:B------:R-:W-:Y:S02]  /*69f0*/  FFMA.FTZ R163, R33, c[0x0][0x2d0], -R157.reuse ;  /* 0x0000b40021a37a23 */ /* 0x100fe4000001089d */
[--C-:B------:R-:W-:Y:S01]  /*6a00*/  FFMA.FTZ R160, R34, c[0x0][0x2d0], -R156.reuse ;  /* 0x0000b40022a07a23 */ /* 0x100fe2000001089c */
[----:B------:R3:W-:Y:S01]  /*6a10*/  MUFU.EX2 R167, R6 ;  /* 0x0000000600a77308 */ /* 0x0007e20000000800 */
[--C-:B------:R-:W-:Y:S02]  /*6a20*/  FFMA.FTZ R159, R35, c[0x0][0x2d0], -R156.reuse ;  /* 0x0000b400239f7a23 */ /* 0x100fe4000001089c */
[----:B------:R-:W5:Y:S01]  /*6a30*/  LDSM.16.MT88.4 R32, [R180] ;  /* 0x00000000b420783b */ /* 0x000f620000004200 */
[--C-:B------:R-:W-:Y:S02]  /*6a40*/  FFMA.FTZ R7, R7, c[0x0][0x2d0], -R156.reuse ;  /* 0x0000b40007077a23 */ /* 0x100fe4000001089c */
[--C-:B------:R-:W-:Y:S02]  /*6a50*/  FFMA.FTZ R178, R36, c[0x0][0x2d0], -R157.reuse ;  /* 0x0000b40024b27a23 */ /* 0x100fe4000001089d */
[--C-:B------:R-:W-:Y:S02]  /*6a60*/  FFMA.FTZ R177, R37, c[0x0][0x2d0], -R157.reuse ;  /* 0x0000b40025b17a23 */ /* 0x100fe4000001089d */
[----:B------:R-:W-:Y:S01]  /*6a70*/  MUFU.EX2 R206, R7 ;  /* 0x0000000700ce7308 */ /* 0x000fe20000000800 */
[--C-:B------:R-:W-:Y:S02]  /*6a80*/  FFMA.FTZ R162, R22, c[0x0][0x2d0], -R156.reuse ;  /* 0x0000b40016a27a23 */ /* 0x100fe4000001089c */
[--C-:B------:R-:W-:Y:S02]  /*6a90*/  FFMA.FTZ R161, R23, c[0x0][0x2d0], -R156.reuse ;  /* 0x0000b40017a17a23 */ /* 0x100fe4000001089c */
[--C-:B-1----:R-:W-:Y:S02]  /*6aa0*/  FFMA.FTZ R0, R4, c[0x0][0x2d0], -R157.reuse ;  /* 0x0000b40004007a23 */ /* 0x102fe4000001089d */
[----:B------:R-:W-:Y:S02]  /*6ab0*/  FMUL.FTZ R4, R120, c[0x0][0x2d0] ;  /* 0x0000b40078047a20 */ /* 0x000fe40000410000 */
[----:B------:R-:W-:Y:S01]  /*6ac0*/  FFMA.FTZ R173, R50, c[0x0][0x2d0], -R156 ;  /* 0x0000b40032ad7a23 */ /* 0x000fe2000001089c */
[----:B------:R1:W-:Y:S01]  /*6ad0*/  MUFU.EX2 R168, R0 ;  /* 0x0000000000a87308 */ /* 0x0003e20000000800 */
[--C-:B------:R-:W-:Y:S02]  /*6ae0*/  FFMA.FTZ R171, R40, c[0x0][0x2d0], -R4.reuse ;  /* 0x0000b40028ab7a23 */ /* 0x100fe40000010804 */
[----:B----4-:R-:W-:Y:S02]  /*6af0*/  FFMA.FTZ R116, R25, c[0x0][0x2d0], -R4 ;  /* 0x0000b40019747a23 */ /* 0x010fe40000010804 */
[----:B---3--:R-:W-:Y:S02]  /*6b00*/  FFMA.FTZ R6, R14, c[0x0][0x2d0], -R158 ;  /* 0x0000b4000e067a23 */ /* 0x008fe4000001089e */
[--C-:B------:R-:W-:Y:S02]  /*6b10*/  FFMA.FTZ R170, R41, c[0x0][0x2d0], -R4.reuse ;  /* 0x0000b40029aa7a23 */ /* 0x100fe40000010804 */
[--C-:B------:R-:W-:Y:S01]  /*6b20*/  FFMA.FTZ R169, R44, c[0x0][0x2d0], -R4.reuse ;  /* 0x0000b4002ca97a23 */ /* 0x100fe20000010804 */
[----:B------:R-:W-:Y:S01]  /*6b30*/  MUFU.EX2 R219, R6 ;  /* 0x0000000600db7308 */ /* 0x000fe20000000800 */
[----:B------:R-:W-:Y:S02]  /*6b40*/  FFMA.FTZ R172, R45, c[0x0][0x2d0], -R4 ;  /* 0x0000b4002dac7a23 */ /* 0x000fe40000010804 */
[--C-:B------:R-:W-:Y:S02]  /*6b50*/  FFMA.FTZ R166, R20, c[0x0][0x2d0], -R157.reuse ;  /* 0x0000b40014a67a23 */ /* 0x100fe4000001089d */
[--C-:B------:R-:W-:Y:S02]  /*6b60*/  FFMA.FTZ R165, R21, c[0x0][0x2d0], -R157.reuse ;  /* 0x0000b40015a57a23 */ /* 0x100fe4000001089d */
[----:B------:R-:W-:Y:S02]  /*6b70*/  FFMA.FTZ R176, R48, c[0x0][0x2d0], -R157 ;  /* 0x0000b40030b07a23 */ /* 0x000fe4000001089d */
[--C-:B------:R-:W-:Y:S01]  /*6b80*/  FFMA.FTZ R175, R38, c[0x0][0x2d0], -R156.reuse ;  /* 0x0000b40026af7a23 */ /* 0x100fe2000001089c */
[----:B------:R-:W-:Y:S01]  /*6b90*/  MUFU.EX2 R208, R116 ;  /* 0x0000007400d07308 */ /* 0x000fe20000000800 */
[----:B------:R-:W-:Y:S02]  /*6ba0*/  FFMA.FTZ R174, R39, c[0x0][0x2d0], -R156 ;  /* 0x0000b40027ae7a23 */ /* 0x000fe4000001089c */
[--C-:B------:R-:W-:Y:S02]  /*6bb0*/  FFMA.FTZ R25, R28, c[0x0][0x2d0], -R4.reuse ;  /* 0x0000b4001c197a23 */ /* 0x100fe40000010804 */
[----:B-1----:R-:W-:Y:S02]  /*6bc0*/  FADD.FTZ R0, -R121, R117 ;  /* 0x0000007579007221 */ /* 0x002fe40000010100 */
[--C-:B------:R-:W-:Y:S02]  /*6bd0*/  FFMA.FTZ R29, R29, c[0x0][0x2d0], -R4.reuse ;  /* 0x0000b4001d1d7a23 */ /* 0x100fe40000010804 */
[----:B------:R-:W-:Y:S01]  /*6be0*/  FMUL.FTZ R0, R0, c[0x0][0x2d0] ;  /* 0x0000b40000007a20 */ /* 0x000fe20000410000 */
[----:B------:R-:W-:Y:S10]  /*6bf0*/  MUFU.EX2 R214, R165 ;  /* 0x000000a500d67308 */ /* 0x000ff40000000800 */
[----:B------:R1:W-:Y:S10]  /*6c00*/  MUFU.EX2 R117, R0 ;  /* 0x0000000000757308 */ /* 0x0003f40000000800 */
[----:B------:R-:W-:Y:S10]  /*6c10*/  MUFU.EX2 R209, R162 ;  /* 0x000000a200d17308 */ /* 0x000ff40000000800 */
[----:B------:R-:W3:Y:S01]  /*6c20*/  MUFU.EX2 R212, R161 ;  /* 0x000000a100d47308 */ /* 0x000ee20000000800 */
[--C-:B-1----:R-:W-:Y:S02]  /*6c30*/  FFMA.FTZ R0, R5, c[0x0][0x2d0], -R157.reuse ;  /* 0x0000b40005007a23 */ /* 0x102fe4000001089d */
[--C-:B------:R-:W-:Y:S07]  /*6c40*/  FFMA.FTZ R5, R16, c[0x0][0x2d0], -R157.reuse ;  /* 0x0000b40010057a23 */ /* 0x100fee000001089d */
[----:B------:R1:W-:Y:S10]  /*6c50*/  MUFU.EX2 R207, R0 ;  /* 0x0000000000cf7308 */ /* 0x0003f40000000800 */
[----:B------:R4:W-:Y:S10]  /*6c60*/  MUFU.EX2 R211, R5 ;  /* 0x0000000500d37308 */ /* 0x0009f40000000800 */
[----:B------:R-:W-:Y:S01]  /*6c70*/  MUFU.EX2 R215, R164 ;  /* 0x000000a400d77308 */ /* 0x000fe20000000800 */
[--C-:B-1----:R-:W-:Y:S02]  /*6c80*/  FFMA.FTZ R0, R17, c[0x0][0x2d0], -R157.reuse ;  /* 0x0000b40011007a23 */ /* 0x102fe4000001089d */
[----:B------:R-:W-:Y:S07]  /*6c90*/  FFMA.FTZ R157, R49, c[0x0][0x2d0], -R157 ;  /* 0x0000b400319d7a23 */ /* 0x000fee000001089d */
[----:B------:R1:W1:Y:S01]  /*6ca0*/  MUFU.EX2 R226, R0 ;  /* 0x0000000000e27308 */ /* 0x0002620000000800 */
[----:B----4-:R-:W-:Y:S02]  /*6cb0*/  FFMA.FTZ R5, R8, c[0x0][0x2d0], -R4 ;  /* 0x0000b40008057a23 */ /* 0x010fe40000010804 */
[----:B------:R-:W-:Y:S07]  /*6cc0*/  FFMA.FTZ R8, R15, c[0x0][0x2d0], -R158 ;  /* 0x0000b4000f087a23 */ /* 0x000fee000001089e */
[----:B------:R4:W-:Y:S10]  /*6cd0*/  MUFU.EX2 R199, R5 ;  /* 0x0000000500c77308 */ /* 0x0009f40000000800 */
[----:B------:R-:W-:Y:S01]  /*6ce0*/  MUFU.EX2 R218, R8 ;  /* 0x0000000800da7308 */ /* 0x000fe20000000800 */
[----:B-1----:R-:W-:Y:S09]  /*6cf0*/  FFMA.FTZ R0, R18, c[0x0][0x2d0], -R156 ;  /* 0x0000b40012007a23 */ /* 0x002ff2000001089c */
[----:B------:R1:W-:Y:S01]  /*6d00*/  MUFU.EX2 R224, R0 ;  /* 0x0000000000e07308 */ /* 0x0003e20000000800 */
[----:B----4-:R-:W-:Y:S09]  /*6d10*/  FFMA.FTZ R5, R10, c[0x0][0x2d0], -R158 ;  /* 0x0000b4000a057a23 */ /* 0x010ff2000001089e */
[----:B------:R4:W-:Y:S10]  /*6d20*/  MUFU.EX2 R179, R5 ;  /* 0x0000000500b37308 */ /* 0x0009f40000000800 */
[----:B------:R-:W-:Y:S01]  /*6d30*/  MUFU.EX2 R217, R163 ;  /* 0x000000a300d97308 */ /* 0x000fe20000000800 */
[--C-:B-1----:R-:W-:Y:S02]  /*6d40*/  FFMA.FTZ R0, R19, c[0x0][0x2d0], -R156.reuse ;  /* 0x0000b40013007a23 */ /* 0x102fe4000001089c */
[----:B------:R-:W-:Y:S07]  /*6d50*/  FFMA.FTZ R156, R51, c[0x0][0x2d0], -R156 ;  /* 0x0000b400339c7a23 */ /* 0x000fee000001089c */
[----:B------:R1:W1:Y:S01]  /*6d60*/  MUFU.EX2 R225, R0 ;  /* 0x0000000000e17308 */ /* 0x0002620000000800 */
[----:B----4-:R-:W-:Y:S09]  /*6d70*/  FFMA.FTZ R5, R11, c[0x0][0x2d0], -R158 ;  /* 0x0000b4000b057a23 */ /* 0x010ff2000001089e */
        /* <DEDUP_REMOVED lines=8> */
[--C-:B-1----:R-:W-:Y:S09]  /*6e00*/  FFMA.FTZ R0, R9, c[0x0][0x2d0], -R4.reuse ;  /* 0x0000b40009007a23 */ /* 0x102ff20000010804 */
        /* <DEDUP_REMOVED lines=8> */
[----:B------:R1:W4:Y:S10]  /*6e90*/  MUFU.EX2 R223, R0 ;  /* 0x0000000000df7308 */ /* 0x0003340000000800 */
[----:B------:R-:W-:Y:S10]  /*6ea0*/  MUFU.EX2 R164, R173 ;  /* 0x000000ad00a47308 */ /* 0x000ff40000000800 */
[----:B------:R-:W-:Y:S01]  /*6eb0*/  MUFU.EX2 R161, R170 ;  /* 0x000000aa00a17308 */ /* 0x000fe20000000800 */
[----:B-1----:R-:W-:Y:S02]  /*6ec0*/  FADD.FTZ R0, -R2, R119 ;  /* 0x0000007702007221 */ /* 0x002fe40000010100 */
[----:B------:R-:W-:Y:S02]  /*6ed0*/  FFMA.FTZ R119, R24, c[0x0][0x2d0], -R4 ;  /* 0x0000b40018777a23 */ /* 0x000fe40000010804 */
[----:B------:R-:W-:Y:S05]  /*6ee0*/  FMUL.FTZ R0, R0, c[0x0][0x2d0] ;  /* 0x0000b40000007a20 */ /* 0x000fea0000410000 */
[----:B------:R-:W-:Y:S10]  /*6ef0*/  MUFU.EX2 R205, R119 ;  /* 0x0000007700cd7308 */ /* 0x000ff40000000800 */
[----:B------:R-:W1:Y:S10]  /*6f00*/  MUFU.EX2 R0, R0 ;  /* 0x0000000000007308 */ /* 0x000e740000000800 */
[----:B------:R-:W-:Y:S01]  /*6f10*/  MUFU.EX2 R162, R169 ;  /* 0x000000a900a27308 */ /* 0x000fe20000000800 */
[C---:B--2---:R-:W-:Y:S01]  /*6f20*/  FMUL.FTZ R16, R3.reuse, R132 ;  /* 0x0000008403107220 */ /* 0x044fe20000410000 */
[----:B---3--:R-:W-:Y:S01]  /*6f30*/  F2FP.PACK_AB R25, R212, R209 ;  /* 0x000000d1d419723e */ /* 0x008fe200000000ff */
[----:B------:R-:W-:Y:S02]  /*6f40*/  FMUL.FTZ R17, R3, R133 ;  /* 0x0000008503117220 */ /* 0x000fe40000410000 */
[C---:B------:R-:W-:Y:S02]  /*6f50*/  FMUL.FTZ R18, R117.reuse, R134 ;  /* 0x0000008675127220 */ /* 0x040fe40000410000 */
[C---:B------:R-:W-:Y:S02]  /*6f60*/  FMUL.FTZ R19, R117.reuse, R135 ;  /* 0x0000008775137220 */ /* 0x040fe40000410000 */
[----:B------:R-:W2:Y:S01]  /*6f70*/  LDSM.16.MT88.4 R132, [R181] ;  /* 0x00000000b584783b */ /* 0x000ea20000004200 */
[C---:B------:R-:W-:Y:S02]  /*6f80*/  FMUL.FTZ R6, R117.reuse, R138 ;  /* 0x0000008a75067220 */ /* 0x040fe40000410000 */
[C---:B------:R-:W-:Y:S02]  /*6f90*/  FMUL.FTZ R7, R117.reuse, R139 ;  /* 0x0000008b75077220 */ /* 0x040fe40000410000 */
[C---:B------:R-:W-:Y:S01]  /*6fa0*/  FMUL.FTZ R50, R117.reuse, R126 ;  /* 0x0000007e75327220 */ /* 0x040fe20000410000 */
[----:B------:R-:W-:Y:S01]  /*6fb0*/  F2FP.PACK_AB R126, R226, R211 ;  /* 0x000000d3e27e723e */ /* 0x000fe200000000ff */
[----:B------:R-:W-:Y:S01]  /*6fc0*/  FMUL.FTZ R51, R117, R127 ;  /* 0x0000007f75337220 */ /* 0x000fe20000410000 */
[----:B------:R-:W-:Y:S01]  /*6fd0*/  F2FP.PACK_AB R127, R225, R224 ;  /* 0x000000e0e17f723e */ /* 0x000fe200000000ff */
[C---:B------:R-:W-:Y:S02]  /*6fe0*/  FMUL.FTZ R4, R3.reuse, R136 ;  /* 0x0000008803047220 */ /* 0x040fe40000410000 */
[C---:B------:R-:W-:Y:S02]  /*6ff0*/  FMUL.FTZ R5, R3.reuse, R137 ;  /* 0x0000008903057220 */ /* 0x040fe40000410000 */
[----:B------:R-:W-:Y:S01]  /*7000*/  FMUL.FTZ R48, R3, R124 ;  /* 0x0000007c03307220 */ /* 0x000fe20000410000 */
[----:B------:R-:W-:Y:S01]  /*7010*/  F2FP.PACK_AB R124, R207, R168 ;  /* 0x000000a8cf7c723e */ /* 0x000fe200000000ff */
[----:B------:R-:W-:Y:S01]  /*7020*/  FMUL.FTZ R49, R3, R125 ;  /* 0x0000007d03317220 */ /* 0x000fe20000410000 */
[----:B------:R-:W-:Y:S01]  /*7030*/  F2FP.PACK_AB R125, R206, R167 ;  /* 0x000000a7ce7d723e */ /* 0x000fe200000000ff */
[----:B------:R-:W-:Y:S01]  /*7040*/  FMUL.FTZ R22, R117, R130 ;  /* 0x0000008275167220 */ /* 0x000fe20000410000 */
[----:B----4-:R-:W-:Y:S01]  /*7050*/  F2FP.PACK_AB R130, R223, R222 ;  /* 0x000000dedf82723e */ /* 0x010fe200000000ff */
[----:B------:R-:W-:Y:S01]  /*7060*/  FMUL.FTZ R23, R117, R131 ;  /* 0x0000008375177220 */ /* 0x000fe20000410000 */
[----:B------:R-:W-:Y:S01]  /*7070*/  F2FP.PACK_AB R131, R218, R219 ;  /* 0x000000dbda83723e */ /* 0x000fe200000000ff */
[C---:B------:R-:W-:Y:S02]  /*7080*/  FMUL.FTZ R8, R118.reuse, R140 ;  /* 0x0000008c76087220 */ /* 0x040fe40000410000 */
[-C--:B-----5:R-:W-:Y:S05]  /*7090*/  HMMA.16816.F32 R4, R124, R32.reuse, R4 ;  /* 0x000000207c04723c */ /* 0x0a0fea0000001804 */
[----:B------:R-:W-:Y:S02]  /*70a0*/  FMUL.FTZ R9, R118, R141 ;  /* 0x0000008d76097220 */ /* 0x000fe40000410000 */
[----:B------:R-:W-:Y:S01]  /*70b0*/  FMUL.FTZ R20, R3, R128 ;  /* 0x0000008003147220 */ /* 0x000fe20000410000 */
[----:B------:R-:W-:Y:S01]  /*70c0*/  F2FP.PACK_AB R128, R203, R199 ;  /* 0x000000c7cb80723e */ /* 0x000fe200000000ff */
[----:B------:R-:W-:Y:S03]  /*70d0*/  FMUL.FTZ R21, R3, R129 ;  /* 0x0000008103157220 */ /* 0x000fe60000410000 */
[----:B------:R-:W-:Y:S01]  /*70e0*/  F2FP.PACK_AB R129, R40, R179 ;  /* 0x000000b32881723e */ /* 0x000fe200000000ff */
[C---:B-1----:R-:W-:Y:S02]  /*70f0*/  FMUL.FTZ R10, R0.reuse, R142 ;  /* 0x0000008e000a7220 */ /* 0x042fe40000410000 */
[----:B------:R-:W-:Y:S02]  /*7100*/  FMUL.FTZ R11, R0, R143 ;  /* 0x0000008f000b7220 */ /* 0x000fe40000410000 */
[C---:B------:R-:W-:Y:S01]  /*7110*/  FMUL.FTZ R12, R118.reuse, R144 ;  /* 0x00000090760c7220 */ /* 0x040fe20000410000 */
[----:B------:R-:W1:Y:S01]  /*7120*/  MUFU.EX2 R143, R166 ;  /* 0x000000a6008f7308 */ /* 0x000e620000000800 */
[C---:B------:R-:W-:Y:S02]  /*7130*/  FMUL.FTZ R13, R118.reuse, R145 ;  /* 0x00000091760d7220 */ /* 0x040fe40000410000 */
[----:B------:R-:W-:Y:S01]  /*7140*/  FMUL.FTZ R36, R118, R152 ;  /* 0x0000009876247220 */ /* 0x000fe20000410000 */
[C---:B------:R-:W-:Y:S04]  /*7150*/  HMMA.16816.F32 R8, R128.reuse, R32, R8 ;  /* 0x000000208008723c */ /* 0x040fe80000001808 */
[C---:B------:R-:W-:Y:S02]  /*7160*/  FMUL.FTZ R14, R0.reuse, R146 ;  /* 0x00000092000e7220 */ /* 0x040fe40000410000 */
[----:B------:R-:W-:Y:S01]  /*7170*/  FMUL.FTZ R15, R0, R147 ;  /* 0x00000093000f7220 */ /* 0x000fe20000410000 */
[----:B------:R-:W-:Y:S01]  /*7180*/  MUFU.EX2 R166, R176 ;  /* 0x000000b000a67308 */ /* 0x000fe20000000800 */
[C---:B------:R-:W-:Y:S04]  /*7190*/  FMUL.FTZ R32, R118.reuse, R148 ;  /* 0x0000009476207220 */ /* 0x040fe80000410000 */
[C---:B------:R-:W-:Y:S01]  /*71a0*/  FMUL.FTZ R33, R118.reuse, R149 ;  /* 0x0000009576217220 */ /* 0x040fe20000410000 */
[-C--:B------:R-:W-:Y:S03]  /*71b0*/  HMMA.16816.F32 R12, R128, R34.reuse, R12 ;  /* 0x00000022800c723c */ /* 0x080fe6000000180c */
[C---:B------:R-:W-:Y:S02]  /*71c0*/  FMUL.FTZ R37, R118.reuse, R153 ;  /* 0x0000009976257220 */ /* 0x040fe40000410000 */
[C---:B------:R-:W-:Y:S02]  /*71d0*/  FMUL.FTZ R54, R117.reuse, R54 ;  /* 0x0000003675367220 */ /* 0x040fe40000410000 */
[C---:B------:R-:W-:Y:S01]  /*71e0*/  FMUL.FTZ R55, R117.reuse, R55 ;  /* 0x0000003775377220 */ /* 0x040fe20000410000 */
[C---:B------:R-:W-:Y:S04]  /*71f0*/  HMMA.16816.F32 R16, R124.reuse, R34, R16 ;  /* 0x000000227c10723c */ /* 0x040fe80000001810 */
[C---:B------:R-:W-:Y:S02]  /*7200*/  FMUL.FTZ R56, R118.reuse, R56 ;  /* 0x0000003876387220 */ /* 0x040fe40000410000 */
[----:B------:R-:W-:Y:S02]  /*7210*/  FMUL.FTZ R57, R118, R57 ;  /* 0x0000003976397220 */ /* 0x000fe40000410000 */
[-C--:B--2---:R-:W-:Y:S04]  /*7220*/  HMMA.16816.F32 R20, R124, R132.reuse, R20 ;  /* 0x000000847c14723c */ /* 0x084fe80000001814 */
[C---:B------:R-:W-:Y:S02]  /*7230*/  FMUL.FTZ R34, R0.reuse, R150 ;  /* 0x0000009600227220 */ /* 0x040fe40000410000 */
[----:B------:R-:W-:Y:S02]  /*7240*/  FMUL.FTZ R35, R0, R151 ;  /* 0x0000009700237220 */ /* 0x000fe40000410000 */
[C---:B------:R-:W-:Y:S04]  /*7250*/  FMUL.FTZ R60, R118.reuse, R60 ;  /* 0x0000003c763c7220 */ /* 0x040fe80000410000 */
[----:B------:R-:W-:Y:S01]  /*7260*/  FMUL.FTZ R61, R118, R61 ;  /* 0x0000003d763d7220 */ /* 0x000fe20000410000 */
[C---:B------:R-:W-:Y:S04]  /*7270*/  HMMA.16816.F32 R32, R128.reuse, R132, R32 ;  /* 0x000000848020723c */ /* 0x040fe80000001820 */
[C---:B------:R-:W-:Y:S02]  /*7280*/  FMUL.FTZ R38, R0.reuse, R154 ;  /* 0x0000009a00267220 */ /* 0x040fe40000410000 */
[----:B------:R-:W-:Y:S02]  /*7290*/  FMUL.FTZ R39, R0, R155 ;  /* 0x0000009b00277220 */ /* 0x000fe40000410000 */
[C---:B------:R-:W-:Y:S04]  /*72a0*/  FMUL.FTZ R66, R117.reuse, R66 ;  /* 0x0000004275427220 */ /* 0x040fe80000410000 */
[C---:B------:R-:W-:Y:S01]  /*72b0*/  FMUL.FTZ R67, R117.reuse, R67 ;  /* 0x0000004375437220 */ /* 0x040fe20000410000 */
[-C--:B------:R-:W-:Y:S03]  /*72c0*/  HMMA.16816.F32 R36, R128, R134.reuse, R36 ;  /* 0x000000868024723c */ /* 0x080fe60000001824 */
[C---:B------:R-:W-:Y:S02]  /*72d0*/  FMUL.FTZ R70, R117.reuse, R70 ;  /* 0x0000004675467220 */ /* 0x040fe40000410000 */
[----:B------:R-:W-:Y:S02]  /*72e0*/  FMUL.FTZ R71, R117, R71 ;  /* 0x0000004775477220 */ /* 0x000fe40000410000 */
[C---:B------:R-:W-:Y:S01]  /*72f0*/  FMUL.FTZ R72, R118.reuse, R72 ;  /* 0x0000004876487220 */ /* 0x040fe20000410000 */
[C---:B------:R-:W-:Y:S01]  /*7300*/  HMMA.16816.F32 R48, R124.reuse, R134, R48 ;  /* 0x000000867c30723c */ /* 0x040fe20000001830 */
[----:B------:R-:W2:Y:S03]  /*7310*/  LDSM.16.MT88.4 R132, [R180+0xc00] ;  /* 0x000c0000b484783b */ /* 0x000ea60000004200 */
[C---:B------:R-:W-:Y:S02]  /*7320*/  FMUL.FTZ R52, R3.reuse, R52 ;  /* 0x0000003403347220 */ /* 0x040fe40000410000 */
[----:B------:R-:W-:Y:S02]  /*7330*/  FMUL.FTZ R53, R3, R53 ;  /* 0x0000003503357220 */ /* 0x000fe40000410000 */
[C---:B------:R-:W-:Y:S04]  /*7340*/  FMUL.FTZ R73, R118.reuse, R73 ;  /* 0x0000004976497220 */ /* 0x040fe80000410000 */
        /* <DEDUP_REMOVED lines=14> */
[----:B------:R-:W-:Y:S01]  /*7430*/  FMUL.FTZ R104, R118, R104 ;  /* 0x0000006876687220 */ /* 0x000fe20000410000 */
[-C--:B--2---:R-:W-:Y:S03]  /*7440*/  HMMA.16816.F32 R52, R124, R132.reuse, R52 ;  /* 0x000000847c34723c */ /* 0x084fe60000001834 */
[C---:B------:R-:W-:Y:S02]  /*7450*/  FMUL.FTZ R58, R0.reuse, R58 ;  /* 0x0000003a003a7220 */ /* 0x040fe40000410000 */
[----:B------:R-:W-:Y:S02]  /*7460*/  FMUL.FTZ R59, R0, R59 ;  /* 0x0000003b003b7220 */ /* 0x000fe40000410000 */
[----:B------:R-:W-:Y:S02]  /*7470*/  FMUL.FTZ R105, R118, R105 ;  /* 0x0000006976697220 */ /* 0x000fe40000410000 */
[----:B------:R-:W-:Y:S02]  /*7480*/  FFMA.FTZ R24, R117, R201, R167 ;  /* 0x000000c975187223 */ /* 0x000fe400000100a7 */
[----:B------:R-:W-:Y:S01]  /*7490*/  MUFU.EX2 R167, R156 ;  /* 0x0000009c00a77308 */ /* 0x000fe20000000800 */
[C---:B------:R-:W-:Y:S04]  /*74a0*/  HMMA.16816.F32 R56, R128.reuse, R132, R56 ;  /* 0x000000848038723c */ /* 0x040fe80000001838 */
[C---:B------:R-:W-:Y:S02]  /*74b0*/  FMUL.FTZ R62, R0.reuse, R62 ;  /* 0x0000003e003e7220 */ /* 0x040fe40000410000 */
[----:B------:R-:W-:Y:S02]  /*74c0*/  FMUL.FTZ R63, R0, R63 ;  /* 0x0000003f003f7220 */ /* 0x000fe40000410000 */
[C---:B------:R-:W-:Y:S04]  /*74d0*/  FMUL.FTZ R108, R118.reuse, R108 ;  /* 0x0000006c766c7220 */ /* 0x040fe80000410000 */
[----:B------:R-:W-:Y:S01]  /*74e0*/  FMUL.FTZ R109, R118, R109 ;  /* 0x0000006d766d7220 */ /* 0x000fe20000410000 */
[-C--:B------:R-:W-:Y:S03]  /*74f0*/  HMMA.16816.F32 R60, R128, R134.reuse, R60 ;  /* 0x00000086803c723c */ /* 0x080fe6000000183c */
[C---:B------:R-:W-:Y:S02]  /*7500*/  FMUL.FTZ R64, R3.reuse, R64 ;  /* 0x0000004003407220 */ /* 0x040fe40000410000 */
[----:B------:R-:W-:Y:S02]  /*7510*/  FMUL.FTZ R65, R3, R65 ;  /* 0x0000004103417220 */ /* 0x000fe40000410000 */
[C---:B------:R-:W-:Y:S02]  /*7520*/  FMUL.FTZ R114, R117.reuse, R114 ;  /* 0x0000007275727220 */ /* 0x040fe40000410000 */
[----:B------:R-:W-:Y:S03]  /*7530*/  FMUL.FTZ R115, R117, R115 ;  /* 0x0000007375737220 */ /* 0x000fe60000410000 */
[C---:B------:R-:W-:Y:S01]  /*7540*/  HMMA.16816.F32 R64, R124.reuse, R134, R64 ;  /* 0x000000867c40723c */ /* 0x040fe20000001840 */
[----:B------:R-:W2:Y:S03]  /*7550*/  LDSM.16.MT88.4 R132, [R181+0xc00] ;  /* 0x000c0000b584783b */ /* 0x000ea60000004200 */
[C---:B------:R-:W-:Y:S02]  /*7560*/  FMUL.FTZ R68, R3.reuse, R68 ;  /* 0x0000004403447220 */ /* 0x040fe40000410000 */
[----:B------:R-:W-:Y:S02]  /*7570*/  FMUL.FTZ R69, R3, R69 ;  /* 0x0000004503457220 */ /* 0x000fe40000410000 */
[--C-:B------:R-:W-:Y:S04]  /*7580*/  FFMA.FTZ R136, R42, c[0x0][0x2d0], -R158.reuse ;  /* 0x0000b4002a887a23 */ /* 0x100fe8000001089e */
[--C-:B------:R-:W-:Y:S01]  /*7590*/  FFMA.FTZ R137, R43, c[0x0][0x2d0], -R158.reuse ;  /* 0x0000b4002b897a23 */ /* 0x100fe2000001089e */
[----:B------:R-:W-:Y:S01]  /*75a0*/  MUFU.EX2 R156, R136 ;  /* 0x00000088009c7308 */ /* 0x000fe20000000800 */
[--C-:B------:R-:W-:Y:S02]  /*75b0*/  FFMA.FTZ R138, R46, c[0x0][0x2d0], -R158.reuse ;  /* 0x0000b4002e8a7a23 */ /* 0x100fe4000001089e */
[----:B------:R-:W-:Y:S02]  /*75c0*/  FFMA.FTZ R139, R47, c[0x0][0x2d0], -R158 ;  /* 0x0000b4002f8b7a23 */ /* 0x000fe4000001089e */
[----:B------:R-:W-:Y:S01]  /*75d0*/  LDSM.16.MT88.4 R44, [R180+0x1c00] ;  /* 0x001c0000b42c783b */ /* 0x000fe20000004200 */
        /* <DEDUP_REMOVED lines=10> */
[C---:B------:R-:W-:Y:S01]  /*7680*/  FMUL.FTZ R96, R3.reuse, R96 ;  /* 0x0000006003607220 */ /* 0x040fe20000410000 */
[-C--:B--2---:R-:W-:Y:S03]  /*7690*/  HMMA.16816.F32 R68, R124, R132.reuse, R68 ;  /* 0x000000847c44723c */ /* 0x084fe60000001844 */
        /* <DEDUP_REMOVED lines=10> */
[----:B------:R-:W2:Y:S03]  /*7740*/  LDSM.16.MT88.4 R132, [R180+0x1800] ;  /* 0x00180000b484783b */ /* 0x000ea60000004200 */
[C---:B------:R-:W-:Y:S02]  /*7750*/  FMUL.FTZ R106, R0.reuse, R106 ;  /* 0x0000006a006a7220 */ /* 0x040fe40000410000 */
[C---:B------:R-:W-:Y:S02]  /*7760*/  FMUL.FTZ R107, R0.reuse, R107 ;  /* 0x0000006b006b7220 */ /* 0x040fe40000410000 */
[C---:B------:R-:W-:Y:S04]  /*7770*/  FMUL.FTZ R110, R0.reuse, R110 ;  /* 0x0000006e006e7220 */ /* 0x040fe80000410000 */
[----:B------:R-:W-:Y:S02]  /*7780*/  FMUL.FTZ R111, R0, R111 ;  /* 0x0000006f006f7220 */ /* 0x000fe40000410000 */
[----:B------:R-:W-:Y:S01]  /*7790*/  FADD.FTZ R142, R206, R24 ;  /* 0x00000018ce8e7221 */ /* 0x000fe20000010000 */
[----:B-1----:R-:W-:Y:S01]  /*77a0*/  F2FP.PACK_AB R24, R214, R143 ;  /* 0x0000008fd618723e */ /* 0x002fe200000000ff */
[----:B------:R-:W-:Y:S02]  /*77b0*/  FFMA.FTZ R0, R0, R221, R179 ;  /* 0x000000dd00007223 */ /* 0x000fe400000100b3 */
[----:B------:R-:W-:Y:S02]  /*77c0*/  FFMA.FTZ R28, R3, R200, R168 ;  /* 0x000000c8031c7223 */ /* 0x000fe400000100a8 */
[----:B------:R-:W-:Y:S01]  /*77d0*/  FADD.FTZ R140, R40, R0 ;  /* 0x00000000288c7221 */ /* 0x000fe20000010000 */
[----:B------:R-:W-:Y:S01]  /*77e0*/  MUFU.EX2 R168, R157 ;  /* 0x0000009d00a87308 */ /* 0x000fe20000000800 */
[----:B------:R-:W-:Y:S01]  /*77f0*/  LDSM.16.MT88.4 R40, [R181+0x1000] ;  /* 0x00100000b528783b */ /* 0x000fe20000004200 */
[----:B------:R-:W-:Y:S01]  /*7800*/  FFMA.FTZ R3, R26, c[0x0][0x2d0], -R158 ;  /* 0x0000b4001a037a23 */ /* 0x000fe2000001089e */
[----:B------:R-:W-:Y:S01]  /*7810*/  F2FP.PACK_AB R26, R217, R215 ;  /* 0x000000d7d91a723e */ /* 0x000fe200000000ff */
[----:B------:R-:W-:Y:S04]  /*7820*/  FADD.FTZ R28, R207, R28 ;  /* 0x0000001ccf1c7221 */ /* 0x000fe80000010000 */
[----:B------:R-:W-:Y:S01]  /*7830*/  FADD.FTZ R0, R211, R28 ;  /* 0x0000001cd3007221 */ /* 0x000fe20000010000 */
[----:B------:R-:W-:Y:S01]  /*7840*/  F2FP.PACK_AB R28, R208, R205 ;  /* 0x000000cdd01c723e */ /* 0x000fe200000000ff */
[----:B------:R1:W-:Y:S02]  /*7850*/  MUFU.EX2 R202, R3 ;  /* 0x0000000300ca7308 */ /* 0x0003e40000000800 */
[----:B------:R-:W-:Y:S01]  /*7860*/  FADD.FTZ R0, R226, R0 ;  /* 0x00000000e2007221 */ /* 0x000fe20000010000 */
[-C--:B--2---:R-:W-:Y:S07]  /*7870*/  HMMA.16816.F32 R84, R124, R132.reuse, R84 ;  /* 0x000000847c54723c */ /* 0x084fee0000001854 */
[----:B------:R-:W-:Y:S01]  /*7880*/  MUFU.EX2 R157, R172 ;  /* 0x000000ac009d7308 */ /* 0x000fe20000000800 */
[C---:B------:R-:W-:Y:S04]  /*7890*/  HMMA.16816.F32 R88, R128.reuse, R132, R88 ;  /* 0x000000848058723c */ /* 0x040fe80000001858 */
[--C-:B-1----:R-:W-:Y:S01]  /*78a0*/  FFMA.FTZ R3, R27, c[0x0][0x2d0], -R158.reuse ;  /* 0x0000b4001b037a23 */ /* 0x102fe2000001089e */
[----:B------:R-:W-:Y:S03]  /*78b0*/  F2FP.PACK_AB R27, R216, R213 ;  /* 0x000000d5d81b723e */ /* 0x000fe600000000ff */
[-C--:B------:R-:W-:Y:S01]  /*78c0*/  HMMA.16816.F32 R92, R128, R134.reuse, R92 ;  /* 0x00000086805c723c */ /* 0x080fe2000000185c */
[----:B------:R-:W1:Y:S07]  /*78d0*/  MUFU.EX2 R200, R3 ;  /* 0x0000000300c87308 */ /* 0x000e6e0000000800 */
[C---:B------:R-:W-:Y:S01]  /*78e0*/  HMMA.16816.F32 R96, R124.reuse, R134, R96 ;  /* 0x000000867c60723c */ /* 0x040fe20000001860 */
[----:B------:R-:W2:Y:S03]  /*78f0*/  LDSM.16.MT88.4 R132, [R181+0x1800] ;  /* 0x00180000b584783b */ /* 0x000ea60000004200 */
[----:B-1----:R-:W-:Y:S01]  /*7900*/  F2FP.PACK_AB R29, R200, R202 ;  /* 0x000000cac81d723e */ /* 0x002fe200000000ff */
[--C-:B------:R-:W-:Y:S01]  /*7910*/  FFMA.FTZ R3, R30, c[0x0][0x2d0], -R158.reuse ;  /* 0x0000b4001e037a23 */ /* 0x100fe2000001089e */
[----:B------:R-:W-:Y:S03]  /*7920*/  F2FP.PACK_AB R30, R204, R210 ;  /* 0x000000d2cc1e723e */ /* 0x000fe600000000ff */
[----:B------:R1:W-:Y:S01]  /*7930*/  MUFU.EX2 R201, R3 ;  /* 0x0000000300c97308 */ /* 0x0003e20000000800 */
[-C--:B--2---:R-:W-:Y:S03]  /*7940*/  HMMA.16816.F32 R100, R124, R132.reuse, R100 ;  /* 0x000000847c64723c */ /* 0x084fe60000001864 */
[----:B-1----:R-:W-:Y:S05]  /*7950*/  FFMA.FTZ R3, R31, c[0x0][0x2d0], -R158 ;  /* 0x0000b4001f037a23 */ /* 0x002fea000001089e */
[C---:B------:R-:W-:Y:S01]  /*7960*/  HMMA.16816.F32 R104, R128.reuse, R132, R104 ;  /* 0x000000848068723c */ /* 0x040fe20000001868 */
[----:B------:R-:W-:Y:S07]  /*7970*/  MUFU.EX2 R158, R171 ;  /* 0x000000ab009e7308 */ /* 0x000fee0000000800 */
[-C--:B------:R-:W-:Y:S01]  /*7980*/  HMMA.16816.F32 R108, R128, R134.reuse, R108 ;  /* 0x00000086806c723c */ /* 0x080fe2000000186c */
[----:B------:R-:W1:Y:S02]  /*7990*/  LDSM.16.MT88.4 R128, [R180+0x400] ;  /* 0x00040000b480783b */ /* 0x000e640000004200 */
[----:B------:R2:W3:Y:S05]  /*79a0*/  MUFU.EX2 R198, R3 ;  /* 0x0000000300c67308 */ /* 0x0004ea0000000800 */
[----:B------:R-:W-:Y:S01]  /*79b0*/  HMMA.16816.F32 R112, R124, R134, R112 ;  /* 0x000000867c70723c */ /* 0x000fe20000001870 */
[----:B------:R-:W4:Y:S08]  /*79c0*/  LDSM.16.MT88.4 R124, [R181+0x400] ;  /* 0x00040000b57c783b */ /* 0x000f300000004200 */
[----:B------:R-:W-:Y:S03]  /*79d0*/  LDSM.16.MT88.4 R132, [R180+0x800] ;  /* 0x00080000b484783b */ /* 0x000fe60000004200 */
[----:B--2---:R-:W-:Y:S01]  /*79e0*/  FFMA.FTZ R3, R118, R220, R199 ;  /* 0x000000dc76037223 */ /* 0x004fe200000100c7 */
[----:B---3--:R-:W-:Y:S04]  /*79f0*/  F2FP.PACK_AB R31, R198, R201 ;  /* 0x000000c9c61f723e */ /* 0x008fe800000000ff */
[----:B------:R-:W2:Y:S01]  /*7a00*/  LDSM.16.MT88.4 R116, [R180+0x1000] ;  /* 0x00100000b474783b */ /* 0x000ea20000004200 */
[----:B------:R-:W-:Y:S02]  /*7a10*/  FADD.FTZ R141, R203, R3 ;  /* 0x00000003cb8d7221 */ /* 0x000fe40000010000 */
[----:B------:R-:W-:Y:S01]  /*7a20*/  FADD.FTZ R3, R224, R142 ;  /* 0x0000008ee0037221 */ /* 0x000fe20000010000 */
[-C--:B-1----:R-:W-:Y:S08]  /*7a30*/  HMMA.16816.F32 R4, R24, R128.reuse, R4 ;  /* 0x000000801804723c */ /* 0x082ff00000001804 */
[C---:B------:R-:W-:Y:S08]  /*7a40*/  HMMA.16816.F32 R8, R28.reuse, R128, R8 ;  /* 0x000000801c08723c */ /* 0x040ff00000001808 */
[-C--:B------:R-:W-:Y:S08]  /*7a50*/  HMMA.16816.F32 R12, R28, R130.reuse, R12 ;  /* 0x000000821c0c723c */ /* 0x080ff0000000180c */
[C---:B------:R-:W-:Y:S08]  /*7a60*/  HMMA.16816.F32 R16, R24.reuse, R130, R16 ;  /* 0x000000821810723c */ /* 0x040ff00000001810 */
[-C--:B----4-:R-:W-:Y:S08]  /*7a70*/  HMMA.16816.F32 R20, R24, R124.reuse, R20 ;  /* 0x0000007c1814723c */ /* 0x090ff00000001814 */
[C---:B------:R-:W-:Y:S08]  /*7a80*/  HMMA.16816.F32 R32, R28.reuse, R124, R32 ;  /* 0x0000007c1c20723c */ /* 0x040ff00000001820 */
[-C--:B------:R-:W-:Y:S08]  /*7a90*/  HMMA.16816.F32 R36, R28, R126.reuse, R36 ;  /* 0x0000007e1c24723c */ /* 0x080ff00000001824 */
[C---:B------:R-:W-:Y:S01]  /*7aa0*/  HMMA.16816.F32 R48, R24.reuse, R126, R48 ;  /* 0x0000007e1830723c */ /* 0x040fe20000001830 */
[----:B------:R-:W-:Y:S07]  /*7ab0*/  LDSM.16.MT88.4 R124, [R181+0x800] ;  /* 0x00080000b57c783b */ /* 0x000fee0000004200 */
[-C--:B--2---:R-:W-:Y:S08]  /*7ac0*/  HMMA.16816.F32 R52, R24, R116.reuse, R52 ;  /* 0x000000741834723c */ /* 0x084ff00000001834 */
[C---:B------:R-:W-:Y:S08]  /*7ad0*/  HMMA.16816.F32 R56, R28.reuse, R116, R56 ;  /* 0x000000741c38723c */ /* 0x040ff00000001838 */
[-C--:B------:R-:W-:Y:S08]  /*7ae0*/  HMMA.16816.F32 R60, R28, R118.reuse, R60 ;  /* 0x000000761c3c723c */ /* 0x080ff0000000183c */
[C---:B------:R-:W-:Y:S01]  /*7af0*/  HMMA.16816.F32 R64, R24.reuse, R118, R64 ;  /* 0x000000761840723c */ /* 0x040fe20000001840 */
[----:B------:R-:W1:Y:S07]  /*7b00*/  LDSM.16.MT88.4 R116, [R181+0x1c00] ;  /* 0x001c0000b574783b */ /* 0x000e6e0000004200 */
[-C--:B------:R-:W-:Y:S08]  /*7b10*/  HMMA.16816.F32 R68, R24, R40.reuse, R68 ;  /* 0x000000281844723c */ /* 0x080ff00000001844 */
[C---:B------:R-:W-:Y:S07]  /*7b20*/  HMMA.16816.F32 R72, R28.reuse, R40, R72 ;  /* 0x000000281c48723c */ /* 0x040fee0000001848 */
[----:B------:R-:W-:Y:S01]  /*7b30*/  FADD.FTZ R40, R143, R0 ;  /* 0x000000008f287221 */ /* 0x000fe20000010000 */
[-C--:B------:R-:W-:Y:S08]  /*7b40*/  HMMA.16816.F32 R76, R28, R42.reuse, R76 ;  /* 0x0000002a1c4c723c */ /* 0x080ff0000000184c */
[C---:B------:R-:W-:Y:S01]  /*7b50*/  HMMA.16816.F32 R80, R24.reuse, R42, R80 ;  /* 0x0000002a1850723c */ /* 0x040fe20000001850 */
[----:B------:R-:W-:Y:S06]  /*7b60*/  MUFU.EX2 R43, R139 ;  /* 0x0000008b002b7308 */ /* 0x000fec0000000800 */
[----:B------:R-:W-:Y:S01]  /*7b70*/  FADD.FTZ R42, R225, R3 ;  /* 0x00000003e12a7221 */ /* 0x000fe20000010000 */
[-C--:B------:R-:W-:Y:S04]  /*7b80*/  HMMA.16816.F32 R84, R24, R44.reuse, R84 ;  /* 0x0000002c1854723c */ /* 0x080fe80000001854 */
[----:B------:R-:W-:Y:S04]  /*7b90*/  FADD.FTZ R0, R209, R42 ;  /* 0x0000002ad1007221 */ /* 0x000fe80000010000 */
[C---:B------:R-:W-:Y:S01]  /*7ba0*/  HMMA.16816.F32 R88, R28.reuse, R44, R88 ;  /* 0x0000002c1c58723c */ /* 0x040fe20000001858 */
[----:B------:R-:W2:Y:S07]  /*7bb0*/  MUFU.EX2 R45, R137 ;  /* 0x00000089002d7308 */ /* 0x000eae0000000800 */
[-C--:B------:R-:W-:Y:S03]  /*7bc0*/  HMMA.16816.F32 R92, R28, R46.reuse, R92 ;  /* 0x0000002e1c5c723c */ /* 0x080fe6000000185c */
[----:B------:R-:W3:Y:S05]  /*7bd0*/  MUFU.EX2 R44, R138 ;  /* 0x0000008a002c7308 */ /* 0x000eea0000000800 */
[C---:B------:R-:W-:Y:S08]  /*7be0*/  HMMA.16816.F32 R96, R24.reuse, R46, R96 ;  /* 0x0000002e1860723c */ /* 0x040ff00000001860 */
[-C--:B-1----:R-:W-:Y:S08]  /*7bf0*/  HMMA.16816.F32 R100, R24, R116.reuse, R100 ;  /* 0x000000741864723c */ /* 0x082ff00000001864 */
[C---:B------:R-:W-:Y:S08]  /*7c00*/  HMMA.16816.F32 R104, R28.reuse, R116, R104 ;  /* 0x000000741c68723c */ /* 0x040ff00000001868 */
[-C--:B------:R-:W-:Y:S07]  /*7c10*/  HMMA.16816.F32 R108, R28, R118.reuse, R108 ;  /* 0x000000761c6c723c */ /* 0x080fee000000186c */
[----:B------:R-:W-:Y:S01]  /*7c20*/  FADD.FTZ R29, R222, R141 ;  /* 0x0000008dde1d7221 */ /* 0x000fe20000010000 */
[----:B------:R-:W-:Y:S04]  /*7c30*/  HMMA.16816.F32 R112, R24, R118, R112 ;  /* 0x000000761870723c */ /* 0x000fe80000001870 */
[----:B------:R-:W-:Y:S01]  /*7c40*/  FADD.FTZ R28, R219, R140 ;  /* 0x0000008cdb1c7221 */ /* 0x000fe20000010000 */
[----:B------:R-:W-:Y:S01]  /*7c50*/  F2FP.PACK_AB R30, R157, R162 ;  /* 0x000000a29d1e723e */ /* 0x000fe200000000ff */
[----:B------:R-:W-:Y:S01]  /*7c60*/  FADD.FTZ R3, R223, R29 ;  /* 0x0000001ddf037221 */ /* 0x000fe20000010000 */
[----:B------:R-:W-:Y:S01]  /*7c70*/  F2FP.PACK_AB R24, R165, R160 ;  /* 0x000000a0a518723e */ /* 0x000fe200000000ff */
[----:B------:R-:W-:Y:S01]  /*7c80*/  FADD.FTZ R41, R218, R28 ;  /* 0x0000001cda297221 */ /* 0x000fe20000010000 */
[----:B------:R-:W-:Y:S03]  /*7c90*/  F2FP.PACK_AB R25, R163, R159 ;  /* 0x0000009fa319723e */ /* 0x000fe600000000ff */
[----:B------:R-:W-:Y:S01]  /*7ca0*/  F2FP.PACK_AB R26, R168, R166 ;  /* 0x000000a6a81a723e */ /* 0x000fe200000000ff */
[----:B------:R-:W-:Y:S01]  /*7cb0*/  FADD.FTZ R3, R205, R3 ;  /* 0x00000003cd037221 */ /* 0x000fe20000010000 */
[----:B------:R-:W-:Y:S02]  /*7cc0*/  F2FP.PACK_AB R27, R167, R164 ;  /* 0x000000a4a71b723e */ /* 0x000fe400000000ff */
[----:B------:R-:W-:Y:S01]  /*7cd0*/  F2FP.PACK_AB R28, R161, R158 ;  /* 0x0000009ea11c723e */ /* 0x000fe200000000ff */
[----:B------:R-:W-:Y:S01]  /*7ce0*/  FADD.FTZ R3, R208, R3 ;  /* 0x00000003d0037221 */ /* 0x000fe20000010000 */
[----:B--2---:R-:W-:Y:S02]  /*7cf0*/  F2FP.PACK_AB R29, R45, R156 ;  /* 0x0000009c2d1d723e */ /* 0x004fe400000000ff */
[----:B---3--:R-:W-:Y:S01]  /*7d00*/  F2FP.PACK_AB R31, R43, R44 ;  /* 0x0000002c2b1f723e */ /* 0x008fe200000000ff */
[-C--:B------:R-:W-:Y:S01]  /*7d10*/  HMMA.16816.F32 R136, R24, R132.reuse, R4 ;  /* 0x000000841888723c */ /* 0x080fe20000001804 */
[----:B------:R-:W1:Y:S02]  /*7d20*/  LDSM.16.MT88.4 R4, [R180+0x1400] ;  /* 0x00140000b404783b */ /* 0x000e640000004200 */
[----:B------:R-:W-:Y:S05]  /*7d30*/  MOV R119, R2 ;  /* 0x0000000200777202 */ /* 0x000fea0000000f00 */
[C---:B------:R-:W-:Y:S01]  /*7d40*/  HMMA.16816.F32 R140, R28.reuse, R132, R8 ;  /* 0x000000841c8c723c */ /* 0x040fe20000001808 */
[----:B------:R-:W2:Y:S07]  /*7d50*/  LDSM.16.MT88.4 R8, [R181+0x1400] ;  /* 0x00140000b508783b */ /* 0x000eae0000004200 */
[-C--:B------:R-:W-:Y:S01]  /*7d60*/  HMMA.16816.F32 R144, R28, R134.reuse, R12 ;  /* 0x000000861c90723c */ /* 0x080fe2000000180c */
[----:B------:R-:W3:Y:S07]  /*7d70*/  LDSM.16.MT88.4 R12, [R180+0x2000] ;  /* 0x00200000b40c783b */ /* 0x000eee0000004200 */
[C---:B------:R-:W-:Y:S01]  /*7d80*/  HMMA.16816.F32 R132, R24.reuse, R134, R16 ;  /* 0x000000861884723c */ /* 0x040fe20000001810 */
[----:B------:R-:W4:Y:S07]  /*7d90*/  LDSM.16.MT88.4 R16, [R181+0x2000] ;  /* 0x00200000b510783b */ /* 0x000f2e0000004200 */
        /* <DEDUP_REMOVED lines=50> */
[----:B------:R-:W-:-:S10]  /*80c0*/  @P0 BRA `(.L_x_1891) ;  /* 0xffffd54000000947 */ /* 0x000fd4000383ffff */
.L_x_1879:
        /* <DEDUP_REMOVED lines=16> */
.L_x_1981:
        /* <DEDUP_REMOVED lines=134> */
.L_x_1854:
[----:B------:R-:W2:Y:S01]  /*8a30*/  S2R R2, SR_TID.X ;  /* 0x0000000000027919 */ /* 0x000ea20000002100 */
[----:B------:R-:W-:Y:S01]  /*8a40*/  BSSY B0, `(.L_x_1893) ;  /* 0x0000010000007945 */ /* 0x000fe20003800000 */
[----:B--2---:R-:W-:-:S13]  /*8a50*/  LOP3.LUT P0, RZ, R2, 0x7f, RZ, 0xc0, !PT ;  /* 0x0000007f02ff7812 */ /* 0x004fda000780c0ff */
[----:B------:R-:W-:Y:S05]  /*8a60*/  @P0 BRA `(.L_x_1894) ;  /* 0x000000d000000947 */ /* 0x000fea0003800000 */
[----:B------:R-:W2:Y:S01]  /*8a70*/  S2R R4, SR_LANEID ;  /* 0x0000000000047919 */ /* 0x000ea20000000000 */
        /* <DEDUP_REMOVED lines=11> */
[----:B--2---:R-:W-:-:S06]  /*8b30*/  IADD3 R244, R3, c[0x0][0xc], R2 ;  /* 0x0000030003f47a10 */ /* 0x004fcc0007ffe002 */
.L_x_1894:
[----:B------:R-:W-:Y:S05]  /*8b40*/  BSYNC B0 ;  /* 0x0000000000007941 */ /* 0x000fea0003800000 */
.L_x_1893:
[----:B------:R-:W-:Y:S01]  /*8b50*/  PRMT R0, R0, 0x9910, RZ ;  /* 0x0000991000007816 */ /* 0x000fe200000000ff */
[----:B------:R-:W-:Y:S01]  /*8b60*/  BSSY B1, `(.L_x_1895) ;  /* 0x0000374000017945 */ /* 0x000fe20003800000 */
[----:B------:R-:W-:Y:S02]  /*8b70*/  IMAD.MOV.U32 R74, RZ, RZ, R244 ;  /* 0x000000ffff4a7224 */ /* 0x000fe400078e00f4 */
        /* <DEDUP_REMOVED lines=12> */
[----:B------:R-:W3:Y:S01]  /*8c40*/  LDL.LU R6, [R1+0x30] ;  /* 0x0000300001067983 */ /* 0x000ee20000300800 */
[----:B-1----:R-:W-:Y:S01]  /*8c50*/  F2FP.PACK_AB R5, R73, R72 ;  /* 0x000000484905723e */ /* 0x002fe200000000ff */
        /* <DEDUP_REMOVED lines=111> */
.L_x_1897:
[----:B------:R-:W3:Y:S04]  /*9350*/  LDL R4, [R1+0x64] ;  /* 0x0000640001047983 */ /* 0x000ee80000100800 */
[----:B--2---:R-:W2:Y:S04]  /*9360*/  LDL.LU R3, [R1+0x34] ;  /* 0x0000340001037983 */ /* 0x004ea80000300800 */
[----:B------:R-:W4:Y:S01]  /*9370*/  LDL R18, [R1+0x38] ;  /* 0x0000380001127983 */ /* 0x000f220000100800 */
[----:B------:R-:W-:Y:S01]  /*9380*/  IMAD.MOV.U32 R2, RZ, RZ, 0x368 ;  /* 0x00000368ff027424 */ /* 0x000fe200078e00ff */
[----:B------:R-:W-:-:S02]  /*9390*/  ISETP.GT.AND P3, PT, R5, 0x1, PT ;  /* 0x000000010500780c */ /* 0x000fc40003f64270 */
[----:B------:R-:W4:Y:S01]  /*93a0*/  LDL R75, [R1+0x60] ;  /* 0x00006000014b7983 */ /* 0x000f220000100800 */
[----:B------:R-:W-:Y:S02]  /*93b0*/  ISETP.NE.U32.AND P0, PT, RZ, c[0x0][0x500], PT ;  /* 0x00014000ff007a0c */ /* 0x000fe40003f05070 */
[----:B------:R-:W-:Y:S02]  /*93c0*/  SEL R2, R2, 0x328, P3 ;  /* 0x0000032802027807 */ /* 0x000fe40001800000 */
[----:B------:R-:W-:Y:S02]  /*93d0*/  ISETP.NE.AND.EX P0, PT, RZ, c[0x0][0x504], PT, P0 ;  /* 0x00014100ff007a0c */ /* 0x000fe40003f05300 */
[----:B------:R1:W3:Y:S08]  /*93e0*/  LDC.64 R6, c[0x0][R2+0x170] ;  /* 0x00005c0002067b82 */ /* 0x0002f00000000a00 */
        /* <DEDUP_REMOVED lines=10> */
[----:B------:R-:W-:Y:S02]  /*9490*/  IMAD.IADD R25, R76, 0x1, -R25 ;  /* 0x000000014c197824 */ /* 0x000fe400078e0a19 */
[----:B---3--:R-:W-:Y:S02]  /*94a0*/  IMAD R10, R245, 0x80, R4 ;  /* 0x00000080f50a7824 */ /* 0x008fe400078e0204 */
[----:B------:R-:W-:Y:S01]  /*94b0*/  IMAD R4, R7, R2, RZ ;  /* 0x0000000207047224 */ /* 0x000fe200078e02ff */
[----:B--2---:R-:W-:Y:S02]  /*94c0*/  SEL R5, R3, RZ, !P0 ;  /* 0x000000ff03057207 */ /* 0x004fe40004000000 */
[----:B------:R-:W-:-:S03]  /*94d0*/  LOP3.LUT R3, R246, 0xffff, RZ, 0xc0, !PT ;  /* 0x0000fffff6037812 */ /* 0x000fc600078ec0ff */
        /* <DEDUP_REMOVED lines=105> */
.L_x_1982:
[----:B------:R-:W-:Y:S05]  /*9b70*/  BRA.DIV ~URZ, `(.L_x_1900) ;  /* 0x000047127f007947 */ /* 0x000fea000b800000 */
[----:B------:R3:W4:Y:S02]  /*9b80*/  SHFL.IDX PT, R0, R12, RZ, 0x1c1f ;  /* 0x001c1fff0c007589 */ /* 0x00072400000e0000 */
.L_x_1983:
[----:B------:R-:W-:Y:S01]  /*9b90*/  LEA R11, R245, R230, 0x7 ;  /* 0x000000e6f50b7211 */ /* 0x000fe200078e38ff */
        /* <DEDUP_REMOVED lines=18> */
.L_x_1902:
[----:B------:R-:W-:Y:S05]  /*9cc0*/  BSYNC B0 ;  /* 0x0000000000007941 */ /* 0x000fea0003800000 */
.L_x_1901:
[----:B------:R-:W-:Y:S05]  /*9cd0*/  BRA.DIV ~URZ, `(.L_x_1903) ;  /* 0x000046227f007947 */ /* 0x000fea000b800000 */
[----:B--2---:R2:W1:Y:S04]  /*9ce0*/  SHFL.IDX PT, R5, R10, 0x1, 0x1c1f ;  /* 0x003c1f000a057f89 */ /* 0x00446800000e0000 */
[----:B----4-:R2:W4:Y:S02]  /*9cf0*/  SHFL.IDX PT, R0, R12, 0x1, 0x1c1f ;  /* 0x003c1f000c007f89 */ /* 0x01052400000e0000 */
.L_x_1984:
        /* <DEDUP_REMOVED lines=19> */
.L_x_1905:
[----:B------:R-:W-:Y:S05]  /*9e30*/  BSYNC B0 ;  /* 0x0000000000007941 */ /* 0x000fea0003800000 */
.L_x_1904:
[----:B------:R-:W-:Y:S05]  /*9e40*/  BRA.DIV ~URZ, `(.L_x_1906) ;  /* 0x000045827f007947 */ /* 0x000fea000b800000 */
[----:B-1----:R1:W2:Y:S02]  /*9e50*/  SHFL.IDX PT, R5, R10, 0x2, 0x1c1f ;  /* 0x005c1f000a057f89 */ /* 0x0022a400000e0000 */
.L_x_1985:
[----:B------:R-:W-:Y:S05]  /*9e60*/  BRA.DIV ~URZ, `(.L_x_1907) ;  /* 0x000045d27f007947 */ /* 0x000fea000b800000 */
[----:B----4-:R4:W1:Y:S02]  /*9e70*/  SHFL.IDX PT, R0, R12, 0x2, 0x1c1f ;  /* 0x005c1f000c007f89 */ /* 0x01086400000e0000 */
.L_x_1986:
        /* <DEDUP_REMOVED lines=19> */
.L_x_1909:
[----:B------:R-:W-:Y:S05]  /*9fb0*/  BSYNC B0 ;  /* 0x0000000000007941 */ /* 0x000fea0003800000 */
.L_x_1908:
[----:B------:R-:W-:Y:S05]  /*9fc0*/  BRA.DIV ~URZ, `(.L_x_1910) ;  /* 0x000044e27f007947 */ /* 0x000fea000b800000 */
[----:B-1----:R1:W3:Y:S04]  /*9fd0*/  SHFL.IDX PT, R6, R10, 0x3, 0x1c1f ;  /* 0x007c1f000a067f89 */ /* 0x0022e800000e0000 */
[----:B------:R1:W4:Y:S02]  /*9fe0*/  SHFL.IDX PT, R0, R12, 0x3, 0x1c1f ;  /* 0x007c1f000c007f89 */ /* 0x00032400000e0000 */
.L_x_1987:
        /* <DEDUP_REMOVED lines=20> */
.L_x_1898:
        /* <DEDUP_REMOVED lines=33> */
.L_x_1988:
[----:B------:R-:W-:Y:S05]  /*a340*/  BRA.DIV ~URZ, `(.L_x_1913) ;  /* 0x000042a27f007947 */ /* 0x000fea000b800000 */
[----:B------:R3:W4:Y:S02]  /*a350*/  SHFL.IDX PT, R0, R12, RZ, 0x1c1f ;  /* 0x001c1fff0c007589 */ /* 0x00072400000e0000 */
.L_x_1989:
        /* <DEDUP_REMOVED lines=13> */
[----:B------:R-:W2:Y:S04]  /*a430*/  LDL R10, [R1] ;  /* 0x00000000010a7983 */ /* 0x000ea80000100800 */
        /* <DEDUP_REMOVED lines=10> */
[----:B------:R3:W-:Y:S01]  /*a4e0*/  @!P6 ST.E.64 [R6.64], R116 ;  /* 0x000000740600e985 */ /* 0x0007e2000c101b06 */
[----:B--2---:R-:W-:Y:S02]  /*a4f0*/  @!P3 LEA.HI.X R3, R21, R4, R22, 0x2, P2 ;  /* 0x000000041503b211 */ /* 0x004fe400010f1416 */
[----:B------:R-:W-:-:S03]  /*a500*/  ISETP.GE.AND P6, PT, R17, c[0x0][0x3c8], PT ;  /* 0x0000f20011007a0c */ /* 0x000fc60003fc6270 */
[----:B------:R2:W-:Y:S01]  /*a510*/  @!P3 ST.E.64 [R2.64], R132 ;  /* 0x000000840200b985 */ /* 0x0005e2000c101b06 */
[----:B------:R-:W-:Y:S02]  /*a520*/  ISETP.GE.AND P3, PT, R15, c[0x0][0x3c8], PT ;  /* 0x0000f2000f007a0c */ /* 0x000fe40003f66270 */
[----:B---3--:R-:W-:-:S04]  /*a530*/  @!P1 LEA R6, P2, R19, R0, 0x2 ;  /* 0x0000000013069211 */ /* 0x008fc800078410ff */
[----:B------:R-:W-:-:S03]  /*a540*/  @!P1 LEA.HI.X R7, R19, R4, R20, 0x2, P2 ;  /* 0x0000000413079211 */ /* 0x000fc600010f1414 */
[C---:B--2---:R-:W-:Y:S02]  /*a550*/  @!P6 LEA R2, P2, R17.reuse, R0, 0x2 ;  /* 0x000000001102e211 */ /* 0x044fe400078410ff */
[----:B------:R2:W-:Y:S01]  /*a560*/  @!P1 ST.E.64 [R6.64], R128 ;  /* 0x0000008006009985 */ /* 0x0005e2000c101b06 */
[----:B------:R-:W-:Y:S02]  /*a570*/  ISETP.GE.AND P1, PT, R8, c[0x0][0x3c8], PT ;  /* 0x0000f20008007a0c */ /* 0x000fe40003f26270 */
[----:B------:R-:W-:-:S05]  /*a580*/  @!P6 LEA.HI.X R3, R17, R4, R18, 0x2, P2 ;  /* 0x000000041103e211 */ /* 0x000fca00010f1412 */
[----:B------:R3:W-:Y:S01]  /*a590*/  @!P6 ST.E.64 [R2.64], R124 ;  /* 0x0000007c0200e985 */ /* 0x0007e2000c101b06 */
[----:B------:R-:W-:Y:S02]  /*a5a0*/  ISETP.GE.AND P6, PT, R13, c[0x0][0x3c8], PT ;  /* 0x0000f2000d007a0c */ /* 0x000fe40003fc6270 */
[----:B--2---:R-:W-:-:S04]  /*a5b0*/  @!P3 LEA R6, P2, R15, R0, 0x2 ;  /* 0x000000000f06b211 */ /* 0x004fc800078410ff */
[----:B------:R-:W-:Y:S02]  /*a5c0*/  @!P3 LEA.HI.X R7, R15, R4, R16, 0x2, P2 ;  /* 0x000000040f07b211 */ /* 0x000fe400010f1410 */
[----:B---3--:R-:W-:-:S03]  /*a5d0*/  @!P1 LEA R2, P2, R8, R0, 0x2 ;  /* 0x0000000008029211 */ /* 0x008fc600078410ff */
[----:B------:R2:W-:Y:S01]  /*a5e0*/  @!P3 ST.E.64 [R6.64], R136 ;  /* 0x000000880600b985 */ /* 0x0005e2000c101b06 */
[----:B------:R-:W-:Y:S02]  /*a5f0*/  ISETP.GE.AND P3, PT, R10, c[0x0][0x3c8], PT ;  /* 0x0000f2000a007a0c */ /* 0x000fe40003f66270 */
[----:B------:R-:W-:Y:S02]  /*a600*/  @!P1 LEA.HI.X R3, R8, R4, R9, 0x2, P2 ;  /* 0x0000000408039211 */ /* 0x000fe400010f1409 */
[----:B------:R-:W-:-:S03]  /*a610*/  @!P6 LEA R8, P2, R13, R0, 0x2 ;  /* 0x000000000d08e211 */ /* 0x000fc600078410ff */
[----:B------:R3:W-:Y:S01]  /*a620*/  @!P1 ST.E.64 [R2.64], R156 ;  /* 0x0000009c02009985 */ /* 0x0007e2000c101b06 */
[----:B------:R-:W-:Y:S02]  /*a630*/  ISETP.GE.AND P1, PT, R252, c[0x0][0x3c8], PT ;  /* 0x0000f200fc007a0c */ /* 0x000fe40003f26270 */
[----:B------:R-:W-:-:S05]  /*a640*/  @!P6 LEA.HI.X R9, R13, R4, R14, 0x2, P2 ;  /* 0x000000040d09e211 */ /* 0x000fca00010f140e */
[----:B------:R4:W-:Y:S01]  /*a650*/  @!P6 ST.E.64 [R8.64], R158 ;  /* 0x0000009e0800e985 */ /* 0x0009e2000c101b06 */
[----:B------:R-:W-:Y:S02]  /*a660*/  ISETP.GE.AND P6, PT, R251, c[0x0][0x3c8], PT ;  /* 0x0000f200fb007a0c */ /* 0x000fe40003fc6270 */
[----:B--2---:R-:W-:-:S04]  /*a670*/  @!P3 LEA R6, P2, R10, R0, 0x2 ;  /* 0x000000000a06b211 */ /* 0x004fc800078410ff */
[----:B------:R-:W-:Y:S02]  /*a680*/  @!P3 LEA.HI.X R7, R10, R4, R11, 0x2, P2 ;  /* 0x000000040a07b211 */ /* 0x000fe400010f140b */
[----:B------:R-:W-:Y:S02]  /*a690*/  SHF.R.S32.HI R10, RZ, 0x1f, R252 ;  /* 0x0000001fff0a7819 */ /* 0x000fe400000114fc */
[----:B---3--:R-:W-:Y:S01]  /*a6a0*/  @!P1 LEA R2, P2, R252, R0, 0x2 ;  /* 0x00000000fc029211 */ /* 0x008fe200078410ff */
[----:B------:R2:W-:Y:S01]  /*a6b0*/  @!P3 ST.E.64 [R6.64], R160 ;  /* 0x000000a00600b985 */ /* 0x0005e2000c101b06 */
[----:B------:R-:W-:Y:S02]  /*a6c0*/  ISETP.GE.AND P3, PT, R250, c[0x0][0x3c8], PT ;  /* 0x0000f200fa007a0c */ /* 0x000fe40003f66270 */
[----:B------:R-:W-:Y:S02]  /*a6d0*/  @!P1 LEA.HI.X R3, R252, R4, R10, 0x2, P2 ;  /* 0x00000004fc039211 */ /* 0x000fe400010f140a */
[----:B------:R-:W-:-:S02]  /*a6e0*/  ISETP.GE.AND P2, PT, R249, c[0x0][0x3c8], PT ;  /* 0x0000f200f9007a0c */ /* 0x000fc40003f46270 */
[----:B------:R-:W-:Y:S01]  /*a6f0*/  SHF.R.S32.HI R10, RZ, 0x1f, R251 ;  /* 0x0000001fff0a7819 */ /* 0x000fe200000114fb */
[----:B------:R3:W-:Y:S01]  /*a700*/  @!P1 ST.E.64 [R2.64], R84 ;  /* 0x0000005402009985 */ /* 0x0007e2000c101b06 */
[C---:B----4-:R-:W-:Y:S02]  /*a710*/  @!P6 LEA R8, P1, R251.reuse, R0, 0x2 ;  /* 0x00000000fb08e211 */ /* 0x050fe400078210ff */
[----:B------:R-:W-:Y:S02]  /*a720*/  SHF.R.S32.HI R11, RZ, 0x1f, R250 ;  /* 0x0000001fff0b7819 */ /* 0x000fe400000114fa */
[----:B------:R-:W-:Y:S02]  /*a730*/  @!P6 LEA.HI.X R9, R251, R4, R10, 0x2, P1 ;  /* 0x00000004fb09e211 */ /* 0x000fe400008f140a */
[----:B------:R-:W-:Y:S02]  /*a740*/  SHF.R.S32.HI R10, RZ, 0x1f, R249 ;  /* 0x0000001fff0a7819 */ /* 0x000fe400000114f9 */
[----:B--2---:R-:W-:-:S04]  /*a750*/  @!P3 LEA R6, P1, R250, R0, 0x2 ;  /* 0x00000000fa06b211 */ /* 0x004fc800078210ff */
[----:B------:R-:W-:Y:S02]  /*a760*/  @!P3 LEA.HI.X R7, R250, R4, R11, 0x2, P1 ;  /* 0x00000004fa07b211 */ /* 0x000fe400008f140b */
[C---:B---3--:R-:W-:Y:S01]  /*a770*/  @!P2 LEA R2, P1, R249.reuse, R0, 0x2 ;  /* 0x00000000f902a211 */ /* 0x048fe200078210ff */
[----:B------:R2:W-:Y:S03]  /*a780*/  @!P6 ST.E.64 [R8.64], R166 ;  /* 0x000000a60800e985 */ /* 0x0005e6000c101b06 */
[----:B------:R-:W-:Y:S01]  /*a790*/  @!P2 LEA.HI.X R3, R249, R4, R10, 0x2, P1 ;  /* 0x00000004f903a211 */ /* 0x000fe200008f140a */
[----:B------:R2:W-:Y:S04]  /*a7a0*/  @!P3 ST.E.64 [R6.64], R96 ;  /* 0x000000600600b985 */ /* 0x0005e8000c101b06 */
[----:B------:R2:W-:Y:S04]  /*a7b0*/  @!P2 ST.E.64 [R2.64], R80 ;  /* 0x000000500200a985 */ /* 0x0005e8000c101b06 */
.L_x_1915:
[----:B------:R-:W-:Y:S05]  /*a7c0*/  BSYNC B0 ;  /* 0x0000000000007941 */ /* 0x000fea0003800000 */
.L_x_1914:
[----:B------:R-:W-:Y:S05]  /*a7d0*/  BRA.DIV ~URZ, `(.L_x_1916) ;  /* 0x00003e827f007947 */ /* 0x000fea000b800000 */
[----:B--2---:R2:W1:Y:S04]  /*a7e0*/  SHFL.IDX PT, R4, R5, 0x1, 0x1c1f ;  /* 0x003c1f0005047f89 */ /* 0x00446800000e0000 */
[----:B----4-:R2:W4:Y:S02]  /*a7f0*/  SHFL.IDX PT, R0, R12, 0x1, 0x1c1f ;  /* 0x003c1f000c007f89 */ /* 0x01052400000e0000 */
.L_x_1990:
[----:B------:R-:W-:Y:S01]  /*a800*/  BSSY B0, `(.L_x_1917) ;  /* 0x0000046000007945 */ /* 0x000fe20003800000 */
[----:B------:R-:W-:Y:S05]  /*a810*/  @P0 BRA `(.L_x_1918) ;  /* 0x0000044000000947 */ /* 0x000fea0003800000 */
[----:B------:R-:W5:Y:S04]  /*a820*/  LDL R23, [R1+0x2c] ;  /* 0x00002c0001177983 */ /* 0x000f680000100800 */
[----:B--2---:R-:W2:Y:S04]  /*a830*/  LDL R21, [R1+0x18] ;  /* 0x0000180001157983 */ /* 0x004ea80000100800 */
[----:B---3--:R-:W3:Y:S04]  /*a840*/  LDL R19, [R1+0x14] ;  /* 0x0000140001137983 */ /* 0x008ee80000100800 */
[----:B----4-:R-:W4:Y:S04]  /*a850*/  LDL R17, [R1+0x10] ;  /* 0x0000100001117983 */ /* 0x010f280000100800 */
[----:B------:R-:W4:Y:S04]  /*a860*/  LDL R22, [R1+0x58] ;  /* 0x0000580001167983 */ /* 0x000f280000100800 */
[----:B------:R-:W4:Y:S04]  /*a870*/  LDL R15, [R1+0xc] ;  /* 0x00000c00010f7983 */ /* 0x000f280000100800 */
[----:B------:R-:W4:Y:S04]  /*a880*/  LDL R20, [R1+0x54] ;  /* 0x0000540001147983 */ /* 0x000f280000100800 */
[----:B------:R-:W4:Y:S04]  /*a890*/  LDL R13, [R1+0x8] ;  /* 0x00000800010d7983 */ /* 0x000f280000100800 */
[----:B------:R-:W4:Y:S04]  /*a8a0*/  LDL R18, [R1+0x50] ;  /* 0x0000500001127983 */ /* 0x000f280000100800 */
[----:B------:R-:W4:Y:S04]  /*a8b0*/  LDL R10, [R1+0x4] ;  /* 0x00000400010a7983 */ /* 0x000f280000100800 */
[----:B------:R-:W4:Y:S04]  /*a8c0*/  LDL R8, [R1] ;  /* 0x0000000001087983 */ /* 0x000f280000100800 */
[----:B------:R-:W4:Y:S04]  /*a8d0*/  LDL R16, [R1+0x4c] ;  /* 0x00004c0001107983 */ /* 0x000f280000100800 */
[----:B------:R-:W4:Y:S04]  /*a8e0*/  LDL R14, [R1+0x48] ;  /* 0x00004800010e7983 */ /* 0x000f280000100800 */
[----:B------:R-:W4:Y:S04]  /*a8f0*/  LDL R11, [R1+0x44] ;  /* 0x00004400010b7983 */ /* 0x000f280000100800 */
[----:B------:R-:W4:Y:S01]  /*a900*/  LDL R9, [R1+0x40] ;  /* 0x0000400001097983 */ /* 0x000f220000100800 */
[----:B-----5:R-:W-:-:S02]  /*a910*/  ISETP.GE.AND P2, PT, R23, c[0x0][0x3c8], PT ;  /* 0x0000f20017007a0c */ /* 0x020fc40003f46270 */
[----:B--2---:R-:W-:Y:S02]  /*a920*/  ISETP.GE.AND P6, PT, R21, c[0x0][0x3c8], PT ;  /* 0x0000f20015007a0c */ /* 0x004fe40003fc6270 */
[----:B---3--:R-:W-:-:S09]  /*a930*/  ISETP.GE.AND P1, PT, R19, c[0x0][0x3c8], PT ;  /* 0x0000f20013007a0c */ /* 0x008fd20003f26270 */
[----:B------:R-:W-:Y:S02]  /*a940*/  @!P2 IMAD.MOV.U32 R6, RZ, RZ, R0 ;  /* 0x000000ffff06a224 */ /* 0x000fe400078e0000 */
[----:B-1----:R-:W-:Y:S01]  /*a950*/  @!P2 IMAD.MOV.U32 R7, RZ, RZ, R4 ;  /* 0x000000ffff07a224 */ /* 0x002fe200078e0004 */
[----:B----4-:R-:W-:Y:S02]  /*a960*/  ISETP.GE.AND P0, PT, R17, c[0x0][0x3c8], PT ;  /* 0x0000f20011007a0c */ /* 0x010fe40003f06270 */
[----:B------:R-:W-:Y:S01]  /*a970*/  @!P6 LEA R2, P3, R21, R0, 0x2 ;  /* 0x000000001502e211 */ /* 0x000fe200078610ff */
[----:B------:R-:W-:-:S03]  /*a980*/  @!P2 IMAD.WIDE R6, R23, 0x4, R6 ;  /* 0x000000041706a825 */ /* 0x000fc600078e0206 */
[----:B------:R-:W-:Y:S02]  /*a990*/  @!P6 LEA.HI.X R3, R21, R4, R22, 0x2, P3 ;  /* 0x000000041503e211 */ /* 0x000fe400018f1416 */
[----:B------:R1:W-:Y:S01]  /*a9a0*/  @!P2 ST.E.64 [R6.64], R138 ;  /* 0x0000008a0600a985 */ /* 0x0003e2000c101b06 */
        /* <DEDUP_REMOVED lines=18> */
[----:B------:R-:W-:Y:S02]  /*aad0*/  SHF.R.S32.HI R13, RZ, 0x1f, R251 ;  /* 0x0000001fff0d7819 */ /* 0x000fe400000114fb */
[----:B-1----:R-:W-:-:S04]  /*aae0*/  @!P1 LEA R6, P2, R10, R0, 0x2 ;  /* 0x000000000a069211 */ /* 0x002fc800078410ff */
[----:B------:R-:W-:Y:S02]  /*aaf0*/  @!P1 LEA.HI.X R7, R10, R4, R11, 0x2, P2 ;  /* 0x000000040a079211 */ /* 0x000fe400010f140b */
[C---:B--2---:R-:W-:Y:S02]  /*ab00*/  @!P0 LEA R2, P6, R8.reuse, R0, 0x2 ;  /* 0x0000000008028211 */ /* 0x044fe400078c10ff */
[----:B------:R-:W-:Y:S01]  /*ab10*/  ISETP.GE.AND P2, PT, R251, c[0x0][0x3c8], PT ;  /* 0x0000f200fb007a0c */ /* 0x000fe20003f46270 */
[----:B------:R1:W-:Y:S01]  /*ab20*/  @!P1 ST.E.64 [R6.64], R130 ;  /* 0x0000008206009985 */ /* 0x0003e2000c101b06 */
[----:B------:R-:W-:Y:S02]  /*ab30*/  @!P0 LEA.HI.X R3, R8, R4, R9, 0x2, P6 ;  /* 0x0000000408038211 */ /* 0x000fe400030f1409 */
[----:B------:R-:W-:Y:S02]  /*ab40*/  ISETP.GE.AND P1, PT, R250, c[0x0][0x3c8], PT ;  /* 0x0000f200fa007a0c */ /* 0x000fe40003f26270 */
[----:B------:R-:W-:Y:S01]  /*ab50*/  @!P3 LEA R10, P6, R252, R0, 0x2 ;  /* 0x00000000fc0ab211 */ /* 0x000fe200078c10ff */
[----:B------:R2:W-:Y:S01]  /*ab60*/  @!P0 ST.E.64 [R2.64], R134 ;  /* 0x0000008602008985 */ /* 0x0005e2000c101b06 */
[----:B------:R-:W-:-:S02]  /*ab70*/  SHF.R.S32.HI R8, RZ, 0x1f, R252 ;  /* 0x0000001fff087819 */ /* 0x000fc400000114fc */
[----:B------:R-:W-:Y:S02]  /*ab80*/  ISETP.GE.AND P0, PT, R249, c[0x0][0x3c8], PT ;  /* 0x0000f200f9007a0c */ /* 0x000fe40003f06270 */
[----:B------:R-:W-:Y:S02]  /*ab90*/  @!P3 LEA.HI.X R11, R252, R4, R8, 0x2, P6 ;  /* 0x00000004fc0bb211 */ /* 0x000fe400030f1408 */
[C---:B------:R-:W-:Y:S02]  /*aba0*/  @!P2 LEA R8, P6, R251.reuse, R0, 0x2 ;  /* 0x00000000fb08a211 */ /* 0x040fe400078c10ff */
[----:B------:R-:W-:Y:S02]  /*abb0*/  SHF.R.S32.HI R14, RZ, 0x1f, R250 ;  /* 0x0000001fff0e7819 */ /* 0x000fe400000114fa */
[----:B------:R-:W-:Y:S02]  /*abc0*/  @!P2 LEA.HI.X R9, R251, R4, R13, 0x2, P6 ;  /* 0x00000004fb09a211 */ /* 0x000fe400030f140d */
[----:B------:R-:W-:-:S02]  /*abd0*/  SHF.R.S32.HI R13, RZ, 0x1f, R249 ;  /* 0x0000001fff0d7819 */ /* 0x000fc400000114f9 */
[----:B-1----:R-:W-:-:S04]  /*abe0*/  @!P1 LEA R6, P6, R250, R0, 0x2 ;  /* 0x00000000fa069211 */ /* 0x002fc800078c10ff */
[----:B------:R-:W-:Y:S02]  /*abf0*/  @!P1 LEA.HI.X R7, R250, R4, R14, 0x2, P6 ;  /* 0x00000004fa079211 */ /* 0x000fe400030f140e */
[C---:B--2---:R-:W-:Y:S01]  /*ac00*/  @!P0 LEA R2, P6, R249.reuse, R0, 0x2 ;  /* 0x00000000f9028211 */ /* 0x044fe200078c10ff */
[----:B------:R1:W-:Y:S03]  /*ac10*/  @!P3 ST.E.64 [R10.64], R168 ;  /* 0x000000a80a00b985 */ /* 0x0003e6000c101b06 */
[----:B------:R-:W-:Y:S01]  /*ac20*/  @!P0 LEA.HI.X R3, R249, R4, R13, 0x2, P6 ;  /* 0x00000004f9038211 */ /* 0x000fe200030f140d */
[----:B------:R1:W-:Y:S04]  /*ac30*/  @!P2 ST.E.64 [R8.64], R98 ;  /* 0x000000620800a985 */ /* 0x0003e8000c101b06 */
[----:B------:R1:W-:Y:S04]  /*ac40*/  @!P1 ST.E.64 [R6.64], R86 ;  /* 0x0000005606009985 */ /* 0x0003e8000c101b06 */
[----:B------:R1:W-:Y:S02]  /*ac50*/  @!P0 ST.E.64 [R2.64], R82 ;  /* 0x0000005202008985 */ /* 0x0003e4000c101b06 */
.L_x_1918:
[----:B------:R-:W-:Y:S05]  /*ac60*/  BSYNC B0 ;  /* 0x0000000000007941 */ /* 0x000fea0003800000 */
.L_x_1917:
[----:B------:R-:W-:Y:S05]  /*ac70*/  BRA.DIV ~URZ, `(.L_x_1919) ;  /* 0x00003ab27f007947 */ /* 0x000fea000b800000 */
[----:B-1----:R1:W2:Y:S02]  /*ac80*/  SHFL.IDX PT, R4, R5, 0x2, 0x1c1f ;  /* 0x005c1f0005047f89 */ /* 0x0022a400000e0000 */
.L_x_1991:
[----:B------:R-:W-:Y:S05]  /*ac90*/  BRA.DIV ~URZ, `(.L_x_1920) ;  /* 0x00003b027f007947 */ /* 0x000fea000b800000 */
[----:B----4-:R4:W1:Y:S02]  /*aca0*/  SHFL.IDX PT, R0, R12, 0x2, 0x1c1f ;  /* 0x005c1f000c007f89 */ /* 0x01086400000e0000 */
.L_x_1992:
        /* <DEDUP_REMOVED lines=15> */
[----:B------:R-:W2:Y:S04]  /*ada0*/  LDL R14, [R1+0x44] ;  /* 0x00004400010e7983 */ /* 0x000ea80000100800 */
[----:B------:R-:W2:Y:S01]  /*adb0*/  LDL R11, [R1+0x40] ;  /* 0x00004000010b7983 */ /* 0x000ea20000100800 */
[----:B-----5:R-:W-:-:S02]  /*adc0*/  ISETP.GE.AND P0, PT, R23, c[0x0][0x3c8], PT ;  /* 0x0000f20017007a0c */ /* 0x020fc40003f06270 */
[----:B---3--:R-:W-:Y:S02]  /*add0*/  ISETP.GE.AND P1, PT, R21, c[0x0][0x3c8], PT ;  /* 0x0000f20015007a0c */ /* 0x008fe40003f26270 */
[----:B----4-:R-:W-:Y:S02]  /*ade0*/  ISETP.GE.AND P2, PT, R19, c[0x0][0x3c8], PT ;  /* 0x0000f20013007a0c */ /* 0x010fe40003f46270 */
[----:B--2---:R-:W-:-:S07]  /*adf0*/  ISETP.GE.AND P4, PT, R8, c[0x0][0x3c8], PT ;  /* 0x0000f20008007a0c */ /* 0x004fce0003f86270 */
[----:B-1----:R-:W-:Y:S02]  /*ae00*/  @!P0 IMAD.MOV.U32 R6, RZ, RZ, R0 ;  /* 0x000000ffff068224 */ /* 0x002fe400078e0000 */
[----:B------:R-:W-:Y:S01]  /*ae10*/  @!P0 IMAD.MOV.U32 R7, RZ, RZ, R4 ;  /* 0x000000ffff078224 */ /* 0x000fe200078e0004 */
[----:B------:R-:W-:-:S03]  /*ae20*/  @!P1 LEA R2, P3, R21, R0, 0x2 ;  /* 0x0000000015029211 */ /* 0x000fc600078610ff */
[----:B------:R-:W-:Y:S01]  /*ae30*/  @!P0 IMAD.WIDE R6, R23, 0x4, R6 ;  /* 0x0000000417068825 */ /* 0x000fe200078e0206 */
[----:B------:R-:W-:Y:S02]  /*ae40*/  @!P1 LEA.HI.X R3, R21, R4, R22, 0x2, P3 ;  /* 0x0000000415039211 */ /* 0x000fe400018f1416 */
[----:B------:R-:W-:Y:S02]  /*ae50*/  ISETP.GE.AND P3, PT, R17, c[0x0][0x3c8], PT ;  /* 0x0000f20011007a0c */ /* 0x000fe40003f66270 */
[----:B------:R1:W-:Y:S04]  /*ae60*/  @!P0 ST.E.64 [R6.64], R30 ;  /* 0x0000001e06008985 */ /* 0x0003e8000c101b06 */
[----:B------:R2:W-:Y:S01]  /*ae70*/  @!P1 ST.E.64 [R2.64], R32 ;  /* 0x0000002002009985 */ /* 0x0005e2000c101b06 */
[----:B------:R-:W-:-:S02]  /*ae80*/  ISETP.GE.AND P1, PT, R15, c[0x0][0x3c8], PT ;  /* 0x0000f2000f007a0c */ /* 0x000fc40003f26270 */
[CC--:B-1----:R-:W-:Y:S02]  /*ae90*/  @!P2 LEA R6, P0, R19.reuse, R0.reuse, 0x2 ;  /* 0x000000001306a211 */ /* 0x0c2fe400078010ff */
[C---:B--2---:R-:W-:Y:S02]  /*aea0*/  @!P4 LEA R2, P6, R8.reuse, R0, 0x2 ;  /* 0x000000000802c211 */ /* 0x044fe400078c10ff */
        /* <DEDUP_REMOVED lines=19> */
[----:B------:R-:W-:Y:S02]  /*afe0*/  SHF.R.S32.HI R13, RZ, 0x1f, R252 ;  /* 0x0000001fff0d7819 */ /* 0x000fe400000114fc */
[----:B------:R-:W-:Y:S02]  /*aff0*/  SHF.R.S32.HI R15, RZ, 0x1f, R251 ;  /* 0x0000001fff0f7819 */ /* 0x000fe400000114fb */
[----:B------:R-:W-:Y:S02]  /*b000*/  SHF.R.S32.HI R14, RZ, 0x1f, R250 ;  /* 0x0000001fff0e7819 */ /* 0x000fe400000114fa */
[----:B-1----:R-:W-:-:S04]  /*b010*/  @!P4 LEA R2, P6, R10, R0, 0x2 ;  /* 0x000000000a02c211 */ /* 0x002fc800078c10ff */
[----:B------:R-:W-:Y:S02]  /*b020*/  @!P4 LEA.HI.X R3, R10, R4, R11, 0x2, P6 ;  /* 0x000000040a03c211 */ /* 0x000fe400030f140b */
[----:B------:R-:W-:-:S03]  /*b030*/  @!P3 LEA R10, P6, R252, R0, 0x2 ;  /* 0x00000000fc0ab211 */ /* 0x000fc600078c10ff */
[----:B------:R1:W-:Y:S01]  /*b040*/  @!P4 ST.E.64 [R2.64], R44 ;  /* 0x0000002c0200c985 */ /* 0x0003e2000c101b06 */
[C---:B------:R-:W-:Y:S02]  /*b050*/  @!P2 LEA R8, P4, R251.reuse, R0, 0x2 ;  /* 0x00000000fb08a211 */ /* 0x040fe400078810ff */
[----:B------:R-:W-:Y:S02]  /*b060*/  @!P3 LEA.HI.X R11, R252, R4, R13, 0x2, P6 ;  /* 0x00000004fc0bb211 */ /* 0x000fe400030f140d */
[C---:B--2---:R-:W-:Y:S02]  /*b070*/  @!P1 LEA R6, P6, R250.reuse, R0, 0x2 ;  /* 0x00000000fa069211 */ /* 0x044fe400078c10ff */
[-C--:B------:R-:W-:Y:S02]  /*b080*/  @!P2 LEA.HI.X R9, R251, R4.reuse, R15, 0x2, P4 ;  /* 0x00000004fb09a211 */ /* 0x080fe400020f140f */
[----:B------:R-:W-:Y:S02]  /*b090*/  SHF.R.S32.HI R13, RZ, 0x1f, R249 ;  /* 0x0000001fff0d7819 */ /* 0x000fe400000114f9 */
[----:B------:R-:W-:Y:S01]  /*b0a0*/  @!P1 LEA.HI.X R7, R250, R4, R14, 0x2, P6 ;  /* 0x00000004fa079211 */ /* 0x000fe200030f140e */
[----:B------:R2:W-:Y:S04]  /*b0b0*/  @!P3 ST.E.64 [R10.64], R68 ;  /* 0x000000440a00b985 */ /* 0x0005e8000c101b06 */
[----:B------:R2:W-:Y:S04]  /*b0c0*/  @!P2 ST.E.64 [R8.64], R60 ;  /* 0x0000003c0800a985 */ /* 0x0005e8000c101b06 */
[----:B------:R2:W-:Y:S01]  /*b0d0*/  @!P1 ST.E.64 [R6.64], R46 ;  /* 0x0000002e06009985 */ /* 0x0005e2000c101b06 */
[----:B-1----:R-:W-:-:S04]  /*b0e0*/  @!P0 LEA R2, P4, R249, R0, 0x2 ;  /* 0x00000000f9028211 */ /* 0x002fc800078810ff */
[----:B------:R-:W-:-:S05]  /*b0f0*/  @!P0 LEA.HI.X R3, R249, R4, R13, 0x2, P4 ;  /* 0x00000004f9038211 */ /* 0x000fca00020f140d */
[----:B------:R2:W-:Y:S04]  /*b100*/  @!P0 ST.E.64 [R2.64], R26 ;  /* 0x0000001a02008985 */ /* 0x0005e8000c101b06 */
.L_x_1922:
[----:B------:R-:W-:Y:S05]  /*b110*/  BSYNC B0 ;  /* 0x0000000000007941 */ /* 0x000fea0003800000 */
.L_x_1921:
[----:B------:R-:W-:Y:S05]  /*b120*/  BRA.DIV ~URZ, `(.L_x_1923) ;  /* 0x000036e27f007947 */ /* 0x000fea000b800000 */
[----:B--2---:R2:W3:Y:S04]  /*b130*/  SHFL.IDX PT, R4, R5, 0x3, 0x1c1f ;  /* 0x007c1f0005047f89 */ /* 0x0044e800000e0000 */
[----:B-1----:R2:W1:Y:S02]  /*b140*/  SHFL.IDX PT, R0, R12, 0x3, 0x1c1f ;  /* 0x007c1f000c007f89 */ /* 0x00246400000e0000 */
.L_x_1993:
[----:B------:R-:W-:Y:S05]  /*b150*/  @P5 BRA `(.L_x_1911) ;  /* 0x0000114000005947 */ /* 0x000fea0003800000 */
[----:B------:R-:W5:Y:S04]  /*b160*/  LDL R21, [R1+0x2c] ;  /* 0x00002c0001157983 */ /* 0x000f680000100800 */
[----:B--2---:R-:W2:Y:S04]  /*b170*/  LDL R8, [R1+0x18] ;  /* 0x0000180001087983 */ /* 0x004ea80000100800 */
        /* <DEDUP_REMOVED lines=9> */
[----:B------:R-:W3:Y:S04]  /*b210*/  LDL R5, [R1] ;  /* 0x0000000001057983 */ /* 0x000ee80000100800 */
[----:B------:R-:W3:Y:S04]  /*b220*/  LDL R14, [R1+0x48] ;  /* 0x00004800010e7983 */ /* 0x000ee80000100800 */
[----:B------:R-:W3:Y:S04]  /*b230*/  LDL R11, [R1+0x44] ;  /* 0x00004400010b7983 */ /* 0x000ee80000100800 */
[----:B------:R-:W3:Y:S01]  /*b240*/  LDL R12, [R1+0x40] ;  /* 0x00004000010c7983 */ /* 0x000ee20000100800 */
[----:B-----5:R-:W-:-:S02]  /*b250*/  ISETP.GE.AND P4, PT, R21, c[0x0][0x3c8], PT ;  /* 0x0000f20015007a0c */ /* 0x020fc40003f86270 */
[----:B--2---:R-:W-:Y:S02]  /*b260*/  ISETP.GE.AND P3, PT, R8, c[0x0][0x3c8], PT ;  /* 0x0000f20008007a0c */ /* 0x004fe40003f66270 */
[----:B----4-:R-:W-:Y:S02]  /*b270*/  ISETP.GE.AND P2, PT, R19, c[0x0][0x3c8], PT ;  /* 0x0000f20013007a0c */ /* 0x010fe40003f46270 */
[----:B---3--:R-:W-:-:S07]  /*b280*/  ISETP.GE.AND P1, PT, R17, c[0x0][0x3c8], PT ;  /* 0x0000f20011007a0c */ /* 0x008fce0003f26270 */
[----:B-1----:R-:W-:Y:S02]  /*b290*/  @!P4 IMAD.MOV.U32 R6, RZ, RZ, R0 ;  /* 0x000000ffff06c224 */ /* 0x002fe400078e0000 */
[----:B------:R-:W-:Y:S01]  /*b2a0*/  @!P4 IMAD.MOV.U32 R7, RZ, RZ, R4 ;  /* 0x000000ffff07c224 */ /* 0x000fe200078e0004 */
[----:B------:R-:W-:Y:S02]  /*b2b0*/  ISETP.GE.AND P0, PT, R15, c[0x0][0x3c8], PT ;  /* 0x0000f2000f007a0c */ /* 0x000fe40003f06270 */
[----:B------:R-:W-:Y:S01]  /*b2c0*/  @!P3 LEA R2, P5, R8, R0, 0x2 ;  /* 0x000000000802b211 */ /* 0x000fe200078a10ff */
[----:B------:R-:W-:-:S03]  /*b2d0*/  @!P4 IMAD.WIDE R6, R21, 0x4, R6 ;  /* 0x000000041506c825 */ /* 0x000fc600078e0206 */
[----:B------:R-:W-:Y:S02]  /*b2e0*/  @!P3 LEA.HI.X R3, R8, R4, R9, 0x2, P5 ;  /* 0x000000040803b211 */ /* 0x000fe400028f1409 */
[----:B------:R1:W-:Y:S01]  /*b2f0*/  @!P4 ST.E.64 [R6.64], R64 ;  /* 0x000000400600c985 */ /* 0x0003e2000c101b06 */
[----:B------:R-:W-:Y:S02]  /*b300*/  ISETP.GE.AND P4, PT, R13, c[0x0][0x3c8], PT ;  /* 0x0000f2000d007a0c */ /* 0x000fe40003f86270 */
[C---:B------:R-:W-:Y:S01]  /*b310*/  @!P2 LEA R8, P5, R19.reuse, R0, 0x2 ;  /* 0x000000001308a211 */ /* 0x040fe200078a10ff */
[----:B------:R2:W-:Y:S03]  /*b320*/  @!P3 ST.E.64 [R2.64], R50 ;  /* 0x000000320200b985 */ /* 0x0005e6000c101b06 */
[----:B------:R-:W-:-:S05]  /*b330*/  @!P2 LEA.HI.X R9, R19, R4, R20, 0x2, P5 ;  /* 0x000000041309a211 */ /* 0x000fca00028f1414 */
[----:B------:R-:W-:Y:S01]  /*b340*/  @!P2 ST.E.64 [R8.64], R70 ;  /* 0x000000460800a985 */ /* 0x000fe2000c101b06 */
[----:B------:R-:W-:Y:S02]  /*b350*/  ISETP.GE.AND P5, PT, R10, c[0x0][0x3c8], PT ;  /* 0x0000f2000a007a0c */ /* 0x000fe40003fa6270 */
[-C--:B-1----:R-:W-:Y:S02]  /*b360*/  @!P1 LEA R6, P6, R17, R0.reuse, 0x2 ;  /* 0x0000000011069211 */ /* 0x082fe400078c10ff */
[----:B--2---:R-:W-:Y:S02]  /*b370*/  @!P0 LEA R2, P3, R15, R0, 0x2 ;  /* 0x000000000f028211 */ /* 0x004fe400078610ff */
[-C--:B------:R-:W-:Y:S02]  /*b380*/  @!P1 LEA.HI.X R7, R17, R4.reuse, R18, 0x2, P6 ;  /* 0x0000000411079211 */ /* 0x080fe400030f1412 */
[----:B------:R-:W-:Y:S02]  /*b390*/  @!P0 LEA.HI.X R3, R15, R4, R16, 0x2, P3 ;  /* 0x000000040f038211 */ /* 0x000fe400018f1410 */
[----:B------:R-:W-:Y:S01]  /*b3a0*/  ISETP.GE.AND P3, PT, R5, c[0x0][0x3c8], PT ;  /* 0x0000f20005007a0c */ /* 0x000fe20003f66270 */
[----:B------:R1:W-:Y:S04]  /*b3b0*/  @!P1 ST.E.64 [R6.64], R66 ;  /* 0x0000004206009985 */ /* 0x0003e8000c101b06 */
[----:B------:R2:W-:Y:S01]  /*b3c0*/  @!P0 ST.E.64 [R2.64], R38 ;  /* 0x0000002602008985 */ /* 0x0005e2000c101b06 */
[----:B------:R-:W-:-:S02]  /*b3d0*/  ISETP.GE.AND P2, PT, R252, c[0x0][0x3c8], PT ;  /* 0x0000f200fc007a0c */ /* 0x000fc40003f46270 */
[----:B------:R-:W-:Y:S02]  /*b3e0*/  ISETP.GE.AND P1, PT, R251, c[0x0][0x3c8], PT ;  /* 0x0000f200fb007a0c */ /* 0x000fe40003f26270 */
[----:B-1----:R-:W-:-:S04]  /*b3f0*/  @!P4 LEA R6, P0, R13, R0, 0x2 ;  /* 0x000000000d06c211 */ /* 0x002fc800078010ff */
[----:B------:R-:W-:Y:S02]  /*b400*/  @!P4 LEA.HI.X R7, R13, R4, R14, 0x2, P0 ;  /* 0x000000040d07c211 */ /* 0x000fe400000f140e */
[----:B------:R-:W-:Y:S02]  /*b410*/  ISETP.GE.AND P0, PT, R250, c[0x0][0x3c8], PT ;  /* 0x0000f200fa007a0c */ /* 0x000fe40003f06270 */
[C---:B--2---:R-:W-:Y:S01]  /*b420*/  @!P5 LEA R2, P6, R10.reuse, R0, 0x2 ;  /* 0x000000000a02d211 */ /* 0x044fe200078c10ff */
[----:B------:R1:W-:Y:S03]  /*b430*/  @!P4 ST.E.64 [R6.64], R54 ;  /* 0x000000360600c985 */ /* 0x0003e6000c101b06 */
[----:B------:R-:W-:Y:S02]  /*b440*/  @!P5 LEA.HI.X R3, R10, R4, R11, 0x2, P6 ;  /* 0x000000040a03d211 */ /* 0x000fe400030f140b */
[----:B------:R-:W-:-:S02]  /*b450*/  @!P3 LEA R10, P4, R5, R0, 0x2 ;  /* 0x00000000050ab211 */ /* 0x000fc400078810ff */
[C---:B------:R-:W-:Y:S01]  /*b460*/  @!P2 LEA R8, P6, R252.reuse, R0, 0x2 ;  /* 0x00000000fc08a211 */ /* 0x040fe200078c10ff */
[----:B------:R2:W-:Y:S01]  /*b470*/  @!P5 ST.E.64 [R2.64], R56 ;  /* 0x000000380200d985 */ /* 0x0005e2000c101b06 */
[-C--:B------:R-:W-:Y:S02]  /*b480*/  @!P3 LEA.HI.X R11, R5, R4.reuse, R12, 0x2, P4 ;  /* 0x00000004050bb211 */ /* 0x080fe400020f140c */
[----:B------:R-:W-:Y:S02]  /*b490*/  SHF.R.S32.HI R13, RZ, 0x1f, R252 ;  /* 0x0000001fff0d7819 */ /* 0x000fe400000114fc */
[----:B------:R-:W-:Y:S02]  /*b4a0*/  SHF.R.S32.HI R12, RZ, 0x1f, R251 ;  /* 0x0000001fff0c7819 */ /* 0x000fe400000114fb */
[----:B------:R-:W-:Y:S02]  /*b4b0*/  SHF.R.S32.HI R5, RZ, 0x1f, R250 ;  /* 0x0000001fff057819 */ /* 0x000fe400000114fa */
[----:B------:R-:W-:Y:S01]  /*b4c0*/  @!P2 LEA.HI.X R9, R252, R4, R13, 0x2, P6 ;  /* 0x00000004fc09a211 */ /* 0x000fe200030f140d */
[----:B------:R3:W-:Y:S01]  /*b4d0*/  @!P3 ST.E.64 [R10.64], R72 ;  /* 0x000000480a00b985 */ /* 0x0007e2000c101b06 */
[----:B-1----:R-:W-:-:S04]  /*b4e0*/  @!P1 LEA R6, P5, R251, R0, 0x2 ;  /* 0x00000000fb069211 */ /* 0x002fc800078a10ff */
[----:B------:R-:W-:Y:S02]  /*b4f0*/  @!P1 LEA.HI.X R7, R251, R4, R12, 0x2, P5 ;  /* 0x00000004fb079211 */ /* 0x000fe400028f140c */
[C---:B--2---:R-:W-:Y:S01]  /*b500*/  @!P0 LEA R2, P4, R250.reuse, R0, 0x2 ;  /* 0x00000000fa028211 */ /* 0x044fe200078810ff */
[----:B------:R3:W-:Y:S03]  /*b510*/  @!P2 ST.E.64 [R8.64], R62 ;  /* 0x0000003e0800a985 */ /* 0x0007e6000c101b06 */
[----:B------:R-:W-:Y:S01]  /*b520*/  @!P0 LEA.HI.X R3, R250, R4, R5, 0x2, P4 ;  /* 0x00000004fa038211 */ /* 0x000fe200020f1405 */
[----:B------:R3:W-:Y:S04]  /*b530*/  @!P1 ST.E.64 [R6.64], R58 ;  /* 0x0000003a06009985 */ /* 0x0007e8000c101b06 */
[----:B------:R3:W-:Y:S01]  /*b540*/  @!P0 ST.E.64 [R2.64], R48 ;  /* 0x0000003002008985 */ /* 0x0007e2000c101b06 */
[----:B------:R-:W-:-:S13]  /*b550*/  ISETP.GE.AND P0, PT, R249, c[0x0][0x3c8], PT ;  /* 0x0000f200f9007a0c */ /* 0x000fda0003f06270 */
[----:B------:R-:W-:Y:S05]  /*b560*/  @P0 BRA `(.L_x_1911) ;  /* 0x00000d3000000947 */ /* 0x000fea0003800000 */
[----:B------:R-:W-:Y:S02]  /*b570*/  SHF.R.S32.HI R5, RZ, 0x1f, R249 ;  /* 0x0000001fff057819 */ /* 0x000fe400000114f9 */
[----:B---3--:R-:W-:-:S04]  /*b580*/  LEA R2, P0, R249, R0, 0x2 ;  /* 0x00000000f9027211 */ /* 0x008fc800078010ff */
[----:B------:R-:W-:-:S05]  /*b590*/  LEA.HI.X R3, R249, R4, R5, 0x2, P0 ;  /* 0x00000004f9037211 */ /* 0x000fca00000f1405 */
[----:B------:R1:W-:Y:S01]  /*b5a0*/  ST.E.64 [R2.64], R28 ;  /* 0x0000001c02007985 */ /* 0x0003e2000c101b06 */
[----:B------:R-:W-:Y:S05]  /*b5b0*/  BRA `(.L_x_1911) ;  /* 0x00000ce000007947 */ /* 0x000fea0003800000 */
.L_x_1896:
[----:B------:R-:W2:Y:S04]  /*b5c0*/  LDL.LU R4, [R1+0x24] ;  /* 0x0000240001047983 */ /* 0x000ea80000300800 */
[----:B------:R-:W3:Y:S01]  /*b5d0*/  LDL.LU R7, [R1+0x28] ;  /* 0x0000280001077983 */ /* 0x000ee20000300800 */
[----:B------:R-:W-:Y:S02]  /*b5e0*/  ISETP.NE.U32.AND P1, PT, RZ, c[0x0][0x508], PT ;  /* 0x00014200ff007a0c */ /* 0x000fe40003f25070 */
[----:B------:R-:W-:Y:S01]  /*b5f0*/  ISETP.NE.U32.AND P3, PT, RZ, c[0x0][0x500], PT ;  /* 0x00014000ff007a0c */ /* 0x000fe20003f65070 */
[----:B------:R-:W4:Y:S01]  /*b600*/  LDL.LU R0, [R1+0x30] ;  /* 0x0000300001007983 */ /* 0x000f220000300800 */
[----:B------:R-:W-:Y:S01]  /*b610*/  ISETP.NE.AND.EX P1, PT, RZ, c[0x0][0x50c], PT, P1 ;  /* 0x00014300ff007a0c */ /* 0x000fe20003f25310 */
[----:B------:R-:W-:Y:S01]  /*b620*/  IMAD.MOV.U32 R6, RZ, RZ, RZ ;  /* 0x000000ffff067224 */ /* 0x000fe200078e00ff */
[----:B------:R-:W-:Y:S01]  /*b630*/  ISETP.NE.AND.EX P3, PT, RZ, c[0x0][0x504], PT, P3 ;  /* 0x00014100ff007a0c */ /* 0x000fe20003f65330 */
[----:B------:R-:W-:Y:S01]  /*b640*/  IMAD.MOV.U32 R20, RZ, RZ, c[0x0][0x388] ;  /* 0x0000e200ff147624 */ /* 0x000fe200078e00ff */
[----:B--2---:R-:W-:-:S09]  /*b650*/  IADD3 R2, P2, R4, c[0x0][0x500], RZ ;  /* 0x0001400004027a10 */ /* 0x004fd20007f5e0ff */
[----:B------:R-:W-:Y:S02]  /*b660*/  @P1 IADD3 R4, P0, R4, c[0x0][0x508], RZ ;  /* 0x0001420004041a10 */ /* 0x000fe40007f1e0ff */
[C---:B---3--:R-:W-:Y:S02]  /*b670*/  IADD3.X R3, R7.reuse, c[0x0][0x504], RZ, P2, !PT ;  /* 0x0001410007037a10 */ /* 0x048fe400017fe4ff */
[----:B-1----:R-:W-:-:S03]  /*b680*/  @P1 IADD3.X R5, R7, c[0x0][0x50c], RZ, P0, !PT ;  /* 0x0001430007051a10 */ /* 0x002fc600007fe4ff */
        /* <DEDUP_REMOVED lines=9> */
.L_x_1924:
[----:B------:R-:W2:Y:S01]  /*b720*/  LDL.LU R0, [R1+0x34] ;  /* 0x0000340001007983 */ /* 0x000ea20000300800 */
[----:B------:R-:W-:Y:S01]  /*b730*/  BSSY B0, `(.L_x_1925) ;  /* 0x0000038000007945 */ /* 0x000fe20003800000 */
[----:B------:R-:W-:Y:S02]  /*b740*/  LOP3.LUT R12, R246, 0xffff, RZ, 0xc0, !PT ;  /* 0x0000fffff60c7812 */ /* 0x000fe400078ec0ff */
[----:B-1----:R-:W1:Y:S01]  /*b750*/  S2R R2, SR_TID.X ;  /* 0x0000000000027919 */ /* 0x002e620000002100 */
[----:B------:R-:W-:-:S02]  /*b760*/  SEL R13, R242, RZ, !P3 ;  /* 0x000000fff20d7207 */ /* 0x000fc40005800000 */
[----:B-----5:R-:W-:Y:S02]  /*b770*/  SHF.R.S32.HI R18, RZ, 0x1f, R6 ;  /* 0x0000001fff127819 */ /* 0x020fe40000011406 */
[----:B-1----:R-:W-:Y:S02]  /*b780*/  ISETP.GT.AND P0, PT, R2, 0x7f, PT ;  /* 0x0000007f0200780c */ /* 0x002fe40003f04270 */
[----:B--2---:R-:W-:-:S11]  /*b790*/  SEL R21, R0, RZ, !P3 ;  /* 0x000000ff00157207 */ /* 0x004fd60005800000 */
[----:B------:R-:W-:Y:S05]  /*b7a0*/  @P0 BRA `(.L_x_1926) ;  /* 0x0000030000000947 */ /* 0x000fea0003800000 */
[----:B------:R-:W-:Y:S01]  /*b7b0*/  IMAD R0, R20, c[0x0][0x4e8], RZ ;  /* 0x00013a0014007a24 */ /* 0x000fe200078e02ff */
[----:B------:R-:W-:-:S04]  /*b7c0*/  LEA R16, R245, R2, 0x7 ;  /* 0x00000002f5107211 */ /* 0x000fc800078e38ff */
        /* <DEDUP_REMOVED lines=46> */
.L_x_1926:
[----:B------:R-:W-:Y:S05]  /*bab0*/  BSYNC B0 ;  /* 0x0000000000007941 */ /* 0x000fea0003800000 */
.L_x_1925:
[----:B------:R-:W-:-:S13]  /*bac0*/  ISETP.GT.AND P0, PT, R19, 0x1, PT ;  /* 0x000000011300780c */ /* 0x000fda0003f04270 */
[----:B------:R-:W-:Y:S05]  /*bad0*/  @P0 BRA `(.L_x_1911) ;  /* 0x000007c000000947 */ /* 0x000fea0003800000 */
[----:B------:R-:W-:Y:S01]  /*bae0*/  MOV R2, c[0x0][0x4e8] ;  /* 0x00013a0000027a02 */ /* 0x000fe20000000f00 */
[----:B-1----:R-:W-:Y:S01]  /*baf0*/  IMAD R0, R18, c[0x0][0x3a0], RZ ;  /* 0x0000e80012007a24 */ /* 0x002fe200078e02ff */
[----:B------:R-:W-:Y:S01]  /*bb00*/  LEA R4, R227, R230, 0x5 ;  /* 0x000000e6e3047211 */ /* 0x000fe200078e28ff */
[----:B------:R-:W-:Y:S01]  /*bb10*/  IMAD R5, R21, c[0x0][0x3f0], RZ ;  /* 0x0000fc0015057a24 */ /* 0x000fe200078e02ff */
[----:B------:R-:W-:Y:S01]  /*bb20*/  ISETP.NE.AND P0, PT, R2, 0x1, PT ;  /* 0x000000010200780c */ /* 0x000fe20003f05270 */
[----:B------:R-:W-:Y:S01]  /*bb30*/  IMAD.WIDE.U32 R2, R6, c[0x0][0x3a0], RZ ;  /* 0x0000e80006027a25 */ /* 0x000fe200078e00ff */
[----:B------:R-:W-:-:S03]  /*bb40*/  LEA R4, R245, R4, 0x7 ;  /* 0x00000004f5047211 */ /* 0x000fc600078e38ff */
        /* <DEDUP_REMOVED lines=26> */
.L_x_1994:
[----:B------:R-:W-:Y:S05]  /*bcf0*/  BRA.DIV ~URZ, `(.L_x_1928) ;  /* 0x00002c527f007947 */ /* 0x000fea000b800000 */
[----:B------:R3:W4:Y:S02]  /*bd00*/  SHFL.IDX PT, R0, R12, RZ, 0x1c1f ;  /* 0x001c1fff0c007589 */ /* 0x00072400000e0000 */
.L_x_1995:
[----:B------:R-:W-:Y:S01]  /*bd10*/  IMAD R11, R20, c[0x0][0x4e8], RZ ;  /* 0x00013a00140b7a24 */ /* 0x000fe200078e02ff */
        /* <DEDUP_REMOVED lines=19> */
.L_x_1930:
[----:B------:R-:W-:Y:S05]  /*be50*/  BSYNC B0 ;  /* 0x0000000000007941 */ /* 0x000fea0003800000 */
.L_x_1929:
[----:B------:R-:W-:Y:S05]  /*be60*/  BRA.DIV ~URZ, `(.L_x_1931) ;  /* 0x00002b527f007947 */ /* 0x000fea000b800000 */
[----:B--2---:R2:W1:Y:S04]  /*be70*/  SHFL.IDX PT, R4, R5, 0x1, 0x1c1f ;  /* 0x003c1f0005047f89 */ /* 0x00446800000e0000 */
[----:B----4-:R2:W4:Y:S02]  /*be80*/  SHFL.IDX PT, R0, R12, 0x1, 0x1c1f ;  /* 0x003c1f000c007f89 */ /* 0x01052400000e0000 */
.L_x_1996:
        /* <DEDUP_REMOVED lines=19> */
.L_x_1933:
[----:B------:R-:W-:Y:S05]  /*bfc0*/  BSYNC B0 ;  /* 0x0000000000007941 */ /* 0x000fea0003800000 */
.L_x_1932:
[----:B------:R-:W-:Y:S05]  /*bfd0*/  BRA.DIV ~URZ, `(.L_x_1934) ;  /* 0x00002ab27f007947 */ /* 0x000fea000b800000 */
[----:B-1----:R1:W2:Y:S02]  /*bfe0*/  SHFL.IDX PT, R4, R5, 0x2, 0x1c1f ;  /* 0x005c1f0005047f89 */ /* 0x0022a400000e0000 */
.L_x_1997:
[----:B------:R-:W-:Y:S05]  /*bff0*/  BRA.DIV ~URZ, `(.L_x_1935) ;  /* 0x00002b027f007947 */ /* 0x000fea000b800000 */
[----:B----4-:R4:W1:Y:S02]  /*c000*/  SHFL.IDX PT, R0, R12, 0x2, 0x1c1f ;  /* 0x005c1f000c007f89 */ /* 0x01086400000e0000 */
.L_x_1998:
        /* <DEDUP_REMOVED lines=19> */
.L_x_1937:
[----:B------:R-:W-:Y:S05]  /*c140*/  BSYNC B0 ;  /* 0x0000000000007941 */ /* 0x000fea0003800000 */
.L_x_1936:
[----:B------:R-:W-:Y:S05]  /*c150*/  BRA.DIV ~URZ, `(.L_x_1938) ;  /* 0x00002a127f007947 */ /* 0x000fea000b800000 */
[----:B--2---:R2:W3:Y:S04]  /*c160*/  SHFL.IDX PT, R4, R5, 0x3, 0x1c1f ;  /* 0x007c1f0005047f89 */ /* 0x0044e800000e0000 */
[----:B-1----:R2:W1:Y:S02]  /*c170*/  SHFL.IDX PT, R0, R12, 0x3, 0x1c1f ;  /* 0x007c1f000c007f89 */ /* 0x00246400000e0000 */
.L_x_1999:
        /* <DEDUP_REMOVED lines=18> */
.L_x_1911:
[----:B------:R-:W-:Y:S05]  /*c2a0*/  BSYNC B1 ;  /* 0x0000000000017941 */ /* 0x000fea0003800000 */
.L_x_1895:
[----:B-1--4-:R-:W4:Y:S02]  /*c2b0*/  LDL R0, [R1+0x5c] ;  /* 0x00005c0001007983 */ /* 0x012f240000100800 */
[----:B----4-:R-:W-:-:S13]  /*c2c0*/  ISETP.NE.AND P0, PT, R0, RZ, PT ;  /* 0x000000ff0000720c */ /* 0x010fda0003f05270 */
[----:B------:R-:W-:Y:S01]  /*c2d0*/  @P0 WARPSYNC 0xffffffff ;  /* 0xffffffff00000948 */ /* 0x000fe20003800000 */
[----:B------:R-:W-:Y:S06]  /*c2e0*/  @P0 BAR.SYNC.DEFER_BLOCKING 0x5, 0x80 ;  /* 0x0142000000000b1d */ /* 0x000fec0000010000 */
[----:B------:R-:W1:Y:S04]  /*c2f0*/  @P0 LDS.128 R244, [0xc080] ;  /* 0x00c08000fff40984 */ /* 0x000e680000000c00 */
[----:B------:R-:W-:Y:S06]  /*c300*/  @P0 BAR.ARV 0x4, 0x80 ;  /* 0x0102000000000b1d */ /* 0x000fec0000002000 */
[----:B------:R-:W-:Y:S05]  /*c310*/  @P0 BRA `(.L_x_1939) ;  /* 0x00000ad000000947 */ /* 0x000fea0003800000 */
[----:B------:R-:W4:Y:S01]  /*c320*/  S2R R0, SR_TID.X ;  /* 0x0000000000007919 */ /* 0x000f220000002100 */
[----:B---3--:R-:W-:Y:S01]  /*c330*/  IMAD.MOV.U32 R7, RZ, RZ, RZ ;  /* 0x000000ffff077224 */ /* 0x008fe200078e00ff */
[----:B----4-:R-:W-:-:S04]  /*c340*/  LOP3.LUT R13, R0, 0x1f, RZ, 0xc0, !PT ;  /* 0x0000001f000d7812 */ /* 0x010fc800078ec0ff */
[----:B------:R-:W-:Y:S01]  /*c350*/  ISETP.NE.AND P5, PT, R13, 0x1f, PT ;  /* 0x0000001f0d00780c */ /* 0x000fe20003fa5270 */
[----:B------:R-:W-:Y:S10]  /*c360*/  BRA.DIV ~URZ, `(.L_x_1940) ;  /* 0x000028d27f007947 */ /* 0x000ff4000b800000 */
[----:B------:R3:W4:Y:S02]  /*c370*/  SHFL.IDX PT, R9, R74, RZ, 0x1f ;  /* 0x00001fff4a097589 */ /* 0x00072400000e0000 */
.L_x_2000:
[----:B------:R-:W-:Y:S05]  /*c380*/  BRA.DIV ~URZ, `(.L_x_1941) ;  /* 0x000029227f007947 */ /* 0x000fea000b800000 */
[----:B------:R3:W4:Y:S02]  /*c390*/  SHFL.IDX PT, R8, R74, 0x1, 0x1f ;  /* 0x00201f004a087f89 */ /* 0x00072400000e0000 */
.L_x_2001:
[----:B-1----:R-:W-:Y:S02]  /*c3a0*/  IMAD.IADD R0, R247, 0x1, R13 ;  /* 0x00000001f7007824 */ /* 0x002fe400078e020d */
[----:B------:R-:W-:-:S03]  /*c3b0*/  IMAD.MOV.U32 R6, RZ, RZ, RZ ;  /* 0x000000ffff067224 */ /* 0x000fc600078e00ff */
[----:B------:R-:W-:-:S13]  /*c3c0*/  ISETP.GE.OR P0, PT, R0, c[0x0][0x53c], !P5 ;  /* 0x00014f0000007a0c */ /* 0x000fda0006f06670 */
[----:B--2---:R-:W-:Y:S01]  /*c3d0*/  @!P0 IMAD.MOV.U32 R2, RZ, RZ, 0x4 ;  /* 0x00000004ff028424 */ /* 0x004fe200078e00ff */
[----:B------:R-:W-:-:S03]  /*c3e0*/  @!P0 MOV R3, 0x4 ;  /* 0x0000000400038802 */ /* 0x000fc60000000f00 */
[----:B------:R-:W-:-:S04]  /*c3f0*/  @!P0 IMAD.WIDE R4, R0, R2, c[0x0][0x580] ;  /* 0x0001600000048625 */ /* 0x000fc800078e0202 */
        /* <DEDUP_REMOVED lines=11> */
[----:B------:R1:W2:Y:S02]  /*c4b0*/  SHFL.UP PT, R4, R0, 0x1, RZ ;  /* 0x0420000000047989 */ /* 0x0002a400000e00ff */
.L_x_2002:
        /* <DEDUP_REMOVED lines=16> */
.L_x_2003:
[----:B--2---:R-:W-:Y:S01]  /*c5c0*/  IMAD R0, R0, c[0x0][0x538], RZ ;  /* 0x00014e0000007a24 */ /* 0x004fe200078e02ff */
[----:B------:R-:W-:Y:S04]  /*c5d0*/  BSSY B1, `(.L_x_1944) ;  /* 0x000007c000017945 */ /* 0x000fe80003800000 */
[----:B----4-:R-:W-:-:S04]  /*c5e0*/  IADD3 R8, R0, R8, RZ ;  /* 0x0000000800087210 */ /* 0x010fc80007ffe0ff */
[----:B------:R-:W-:-:S13]  /*c5f0*/  ISETP.GT.AND P6, PT, R8, R9, PT ;  /* 0x000000090800720c */ /* 0x000fda0003fc4270 */
[----:B------:R-:W-:Y:S05]  /*c600*/  @P6 BRA `(.L_x_1945) ;  /* 0x0000024000006947 */ /* 0x000fea0003800000 */
.L_x_1949:
        /* <DEDUP_REMOVED lines=16> */
.L_x_2004:
        /* <DEDUP_REMOVED lines=16> */
.L_x_2005:
[----:B--2---:R-:W-:-:S05]  /*c810*/  IMAD R0, R0, c[0x0][0x538], RZ ;  /* 0x00014e0000007a24 */ /* 0x004fca00078e02ff */
[----:B------:R-:W-:-:S04]  /*c820*/  IADD3 R8, R0, R8, RZ ;  /* 0x0000000800087210 */ /* 0x000fc80007ffe0ff */
[----:B------:R-:W-:-:S13]  /*c830*/  ISETP.GT.AND P6, PT, R8, R9, PT ;  /* 0x000000090800720c */ /* 0x000fda0003fc4270 */
[----:B-1-3--:R-:W-:Y:S05]  /*c840*/  @!P6 BRA `(.L_x_1949) ;  /* 0xfffffdc00000e947 */ /* 0x00afea000383ffff */
.L_x_1945:
[----:B------:R-:W-:-:S05]  /*c850*/  IADD3 R10, -R0, R8, RZ ;  /* 0x00000008000a7210 */ /* 0x000fca0007ffe1ff */
[----:B------:R-:W-:-:S05]  /*c860*/  IMAD R0, R4, c[0x0][0x538], R10 ;  /* 0x00014e0004007a24 */ /* 0x000fca00078e020a */
[----:B------:R-:W-:Y:S01]  /*c870*/  ISETP.GT.AND P0, PT, R0, R9, PT ;  /* 0x000000090000720c */ /* 0x000fe20003f04270 */
[----:B------:R-:W-:-:S12]  /*c880*/  BRA.DIV ~URZ, `(.L_x_1950) ;  /* 0x000028827f007947 */ /* 0x000fd8000b800000 */
[----:B------:R-:W-:-:S04]  /*c890*/  VOTE.ANY R0, PT, !P0 ;  /* 0x0000000000007806 */ /* 0x000fc800040e0100 */
.L_x_2006:
[----:B------:R2:W4:Y:S01]  /*c8a0*/  POPC R11, R0 ;  /* 0x00000000000b7309 */ /* 0x0005220000000000 */
[----:B------:R-:W-:Y:S05]  /*c8b0*/  BRA.DIV ~URZ, `(.L_x_1951) ;  /* 0x000028927f007947 */ /* 0x000fea000b800000 */
[----:B----4-:R4:W1:Y:S04]  /*c8c0*/  SHFL.IDX PT, R8, R6, R11, 0x1f ;  /* 0x00001f0b06087589 */ /* 0x01086800000e0000 */
[----:B------:R4:W2:Y:S02]  /*c8d0*/  SHFL.IDX PT, R7, R7, R11, 0x1f ;  /* 0x00001f0b07077589 */ /* 0x0008a400000e0000 */
.L_x_2007:
[----:B------:R-:W-:Y:S01]  /*c8e0*/  ISETP.NE.AND P0, PT, R0, RZ, PT ;  /* 0x000000ff0000720c */ /* 0x000fe20003f05270 */
[----:B------:R-:W-:-:S12]  /*c8f0*/  BSSY B0, `(.L_x_1952) ;  /* 0x0000005000007945 */ /* 0x000fd80003800000 */
[----:B------:R-:W-:Y:S05]  /*c900*/  @!P0 BRA `(.L_x_1953) ;  /* 0x0000003000008947 */ /* 0x000fea0003800000 */
[----:B--2---:R-:W-:Y:S01]  /*c910*/  IADD3 R0, R11, -0x1, RZ ;  /* 0xffffffff0b007810 */ /* 0x004fe20007ffe0ff */
[----:B------:R-:W-:Y:S05]  /*c920*/  BRA.DIV ~URZ, `(.L_x_1954) ;  /* 0x000028f27f007947 */ /* 0x000fea000b800000 */
[----:B------:R2:W3:Y:S02]  /*c930*/  SHFL.IDX PT, R12, R4, R0, 0x1f ;  /* 0x00001f00040c7589 */ /* 0x0004e400000e0000 */
.L_x_1953:
[----:B------:R-:W-:Y:S05]  /*c940*/  BSYNC B0 ;  /* 0x0000000000007941 */ /* 0x000fea0003800000 */
.L_x_1952:
[-C--:B-1----:R-:W-:Y:S01]  /*c950*/  IABS R2, R8.reuse ;  /* 0x0000000800027213 */ /* 0x082fe20000000000 */
[----:B---3--:R-:W-:Y:S01]  /*c960*/  IMAD R244, R12, c[0x0][0x538], R10 ;  /* 0x00014e000cf47a24 */ /* 0x008fe200078e020a */
[----:B--2---:R-:W-:Y:S01]  /*c970*/  IABS R0, R7 ;  /* 0x0000000700007213 */ /* 0x004fe20000000000 */
[----:B------:R-:W-:Y:S01]  /*c980*/  IMAD.IADD R247, R11, 0x1, R247 ;  /* 0x000000010bf77824 */ /* 0x000fe200078e02f7 */
[----:B------:R-:W1:Y:S01]  /*c990*/  I2F.RP R4, R2 ;  /* 0x0000000200047306 */ /* 0x000e620000209400 */
[----:B------:R-:W-:Y:S02]  /*c9a0*/  IMAD.IADD R10, R9, 0x1, -R244 ;  /* 0x00000001090a7824 */ /* 0x000fe400078e0af4 */
[----:B----4-:R-:W-:Y:S01]  /*c9b0*/  IMAD.MOV.U32 R6, RZ, RZ, R0 ;  /* 0x000000ffff067224 */ /* 0x010fe200078e0000 */
[----:B------:R-:W-:Y:S02]  /*c9c0*/  IABS R0, R8 ;  /* 0x0000000800007213 */ /* 0x000fe40000000000 */
[----:B------:R-:W-:-:S02]  /*c9d0*/  IABS R9, R10 ;  /* 0x0000000a00097213 */ /* 0x000fc40000000000 */
[----:B------:R-:W-:Y:S01]  /*c9e0*/  I2F.RP R12, R6 ;  /* 0x00000006000c7306 */ /* 0x000fe20000209400 */
[----:B------:R-:W-:-:S07]  /*c9f0*/  IMAD.MOV R0, RZ, RZ, -R0 ;  /* 0x000000ffff007224 */ /* 0x000fce00078e0a00 */
[----:B-1----:R-:W1:Y:S02]  /*ca00*/  MUFU.RCP R4, R4 ;  /* 0x0000000400047308 */ /* 0x002e640000001000 */
[----:B-1----:R-:W-:-:S06]  /*ca10*/  IADD3 R4, R4, 0xffffffe, RZ ;  /* 0x0ffffffe04047810 */ /* 0x002fcc0007ffe0ff */
[----:B------:R-:W1:Y:S02]  /*ca20*/  F2I.FTZ.U32.TRUNC.NTZ R5, R4 ;  /* 0x0000000400057305 */ /* 0x000e64000021f000 */
[----:B-1----:R-:W-:Y:S01]  /*ca30*/  IMAD.MOV R3, RZ, RZ, -R5 ;  /* 0x000000ffff037224 */ /* 0x002fe200078e0a05 */
[----:B------:R-:W-:-:S03]  /*ca40*/  MOV R4, RZ ;  /* 0x000000ff00047202 */ /* 0x000fc60000000f00 */
[----:B------:R-:W-:-:S04]  /*ca50*/  IMAD R3, R3, R2, RZ ;  /* 0x0000000203037224 */ /* 0x000fc800078e02ff */
[----:B------:R-:W-:-:S04]  /*ca60*/  IMAD.HI.U32 R5, R5, R3, R4 ;  /* 0x0000000305057227 */ /* 0x000fc800078e0004 */
[----:B------:R-:W-:Y:S02]  /*ca70*/  IMAD.MOV.U32 R3, RZ, RZ, R9 ;  /* 0x000000ffff037224 */ /* 0x000fe400078e0009 */
[----:B------:R-:W-:Y:S02]  /*ca80*/  IMAD.MOV.U32 R4, RZ, RZ, R0 ;  /* 0x000000ffff047224 */ /* 0x000fe400078e0000 */
[----:B------:R-:W-:-:S04]  /*ca90*/  IMAD.HI.U32 R0, R5, R3, RZ ;  /* 0x0000000305007227 */ /* 0x000fc800078e00ff */
[----:B------:R-:W-:Y:S02]  /*caa0*/  IMAD R3, R0, R4, R3 ;  /* 0x0000000400037224 */ /* 0x000fe400078e0203 */
[----:B------:R-:W1:Y:S03]  /*cab0*/  MUFU.RCP R4, R12 ;  /* 0x0000000c00047308 */ /* 0x000e660000001000 */
        /* <DEDUP_REMOVED lines=35> */
[----:B------:R-:W-:-:S04]  /*ccf0*/  @!P1 LOP3.LUT R2, RZ, R7, RZ, 0x33, !PT ;  /* 0x00000007ff029212 */ /* 0x000fc800078e33ff */
[----:B------:R-:W-:Y:S01]  /*cd00*/  IADD3 R3, -R2, RZ, RZ ;  /* 0x000000ff02037210 */ /* 0x000fe20007ffe1ff */
[----:B------:R-:W-:-:S04]  /*cd10*/  IMAD R2, R7, 0x1000000, R2 ;  /* 0x0100000007027824 */ /* 0x000fc800078e0202 */
[----:B------:R-:W-:-:S04]  /*cd20*/  IMAD R0, R7, R3, R0 ;  /* 0x0000000307007224 */ /* 0x000fc800078e0200 */
[----:B------:R-:W-:Y:S01]  /*cd30*/  IMAD R246, R0, 0x10000, R2 ;  /* 0x0001000000f67824 */ /* 0x000fe200078e0202 */
[----:B------:R-:W-:Y:S05]  /*cd40*/  BRA `(.L_x_1955) ;  /* 0x0000004000007947 */ /* 0x000fea0003800000 */
.L_x_1946:
[----:B------:R-:W-:Y:S01]  /*cd50*/  IMAD.MOV.U32 R244, RZ, RZ, R9 ;  /* 0x000000fffff47224 */ /* 0x000fe200078e0009 */
[----:B------:R-:W-:Y:S01]  /*cd60*/  MOV R246, RZ ;  /* 0x000000ff00f67202 */ /* 0x000fe20000000f00 */
[----:B------:R-:W-:Y:S01]  /*cd70*/  IMAD.MOV.U32 R245, RZ, RZ, RZ ;  /* 0x000000fffff57224 */ /* 0x000fe200078e00ff */
[----:B------:R-:W-:Y:S02]  /*cd80*/  MOV R247, c[0x0][0x53c] ;  /* 0x00014f0000f77a02 */ /* 0x000fe40000000f00 */
.L_x_1955:
[----:B------:R-:W-:Y:S05]  /*cd90*/  BSYNC B1 ;  /* 0x0000000000017941 */ /* 0x000fea0003800000 */
.L_x_1944:
[----:B------:R-:W-:Y:S01]  /*cda0*/  WARPSYNC 0xffffffff ;  /* 0xffffffff00007948 */ /* 0x000fe20003800000 */
[----:B------:R-:W-:Y:S01]  /*cdb0*/  BAR.SYNC.DEFER_BLOCKING 0x4, 0x80 ;  /* 0x0102000000007b1d */ /* 0x000fe20000010000 */
[----:B------:R-:W-:-:S13]  /*cdc0*/  ISETP.NE.AND P0, PT, R13, RZ, PT ;  /* 0x000000ff0d00720c */ /* 0x000fda0003f05270 */
[----:B------:R2:W-:Y:S04]  /*cdd0*/  @!P0 STS.128 [0xc080], R244 ;  /* 0x00c080f4ff008388 */ /* 0x0005e80000000c00 */
[----:B------:R-:W-:Y:S06]  /*cde0*/  BAR.ARV 0x5, 0x80 ;  /* 0x0142000000007b1d */ /* 0x000fec0000002000 */
.L_x_1939:
[----:B-1----:R-:W-:-:S13]  /*cdf0*/  ISETP.GE.AND P0, PT, R247, c[0x0][0x53c], PT ;  /* 0x00014f00f7007a0c */ /* 0x002fda0003f06270 */
[----:B--23--:R-:W-:Y:S01]  /*ce00*/  @P0 CALL.REL.NOINC `(.L_x_1956) ;  /* 0x0000001000000944 */ /* 0x00cfe20003c00000 */
[----:B------:R-:W-:Y:S05]  /*ce10*/  BRA `(.L_x_1957) ;  /* 0xffff485000007947 */ /* 0x000fea000383ffff */
.L_x_1956:
[----:B------:R-:W-:Y:S05]  /*ce20*/  EXIT ;  /* 0x000000000000794d */ /* 0x000fea0003800000 */
.L_x_1840:
[----:B------:R-:W-:Y:S01]  /*ce30*/  IMAD.MOV.U32 R0, RZ, RZ, R5 ;  /* 0x000000ffff007224 */ /* 0x000fe200078e0005 */
[----:B------:R-:W-:Y:S02]  /*ce40*/  MOV R2, 0x1 ;  /* 0x0000000100027802 */ /* 0x000fe40000000f00 */
[----:B------:R-:W-:Y:S02]  /*ce50*/  MOV R3, 0xce70 ;  /* 0x0000ce7000037802 */ /* 0x000fe40000000f00 */
[----:B--2---:R-:W-:Y:S05]  /*ce60*/  CALL.REL.NOINC `($__internal_29_$__cuda_sm70_shflsync_up_p) ;  /* 0x000024d000007944 */ /* 0x004fea0003c00000 */
[----:B------:R-:W-:Y:S01]  /*ce70*/  MOV R0, R4 ;  /* 0x0000000400007202 */ /* 0x000fe20000000f00 */
[----:B------:R-:W-:Y:S05]  /*ce80*/  BRA `(.L_x_1958) ;  /* 0xffff35c000007947 */ /* 0x000fea000383ffff */
.L_x_1841:
[----:B------:R-:W-:Y:S01]  /*ce90*/  IMAD.MOV.U32 R0, RZ, RZ, R5 ;  /* 0x000000ffff007224 */ /* 0x000fe200078e0005 */
[----:B------:R-:W-:Y:S02]  /*cea0*/  MOV R2, 0x2 ;  /* 0x0000000200027802 */ /* 0x000fe40000000f00 */
[----:B------:R-:W-:Y:S02]  /*ceb0*/  MOV R3, 0xced0 ;  /* 0x0000ced000037802 */ /* 0x000fe40000000f00 */
[----:B--2---:R-:W-:Y:S05]  /*cec0*/  CALL.REL.NOINC `($__internal_29_$__cuda_sm70_shflsync_up_p) ;  /* 0x0000247000007944 */ /* 0x004fea0003c00000 */
[----:B------:R-:W-:Y:S01]  /*ced0*/  SEL R0, R4, RZ, P4 ;  /* 0x000000ff04007207 */ /* 0x000fe20002000000 */
[----:B------:R-:W-:Y:S01]  /*cee0*/  IMAD.MOV.U32 R2, RZ, RZ, 0x4 ;  /* 0x00000004ff027424 */ /* 0x000fe200078e00ff */
[----:B------:R-:W-:-:S03]  /*cef0*/  MOV R3, 0xcf20 ;  /* 0x0000cf2000037802 */ /* 0x000fc60000000f00 */
[----:B------:R-:W-:Y:S02]  /*cf00*/  IMAD.IADD R0, R5, 0x1, R0 ;  /* 0x0000000105007824 */ /* 0x000fe400078e0200 */
[----:B------:R-:W-:Y:S05]  /*cf10*/  CALL.REL.NOINC `($__internal_29_$__cuda_sm70_shflsync_up_p) ;  /* 0x0000242000007944 */ /* 0x000fea0003c00000 */
        /* <DEDUP_REMOVED lines=12> */
[----:B------:R-:W-:Y:S02]  /*cfe0*/  MOV R3, 0x1f ;  /* 0x0000001f00037802 */ /* 0x000fe40000000f00 */
[----:B------:R-:W-:Y:S01]  /*cff0*/  MOV R2, 0xd030 ;  /* 0x0000d03000027802 */ /* 0x000fe20000000f00 */
[----:B------:R-:W-:-:S04]  /*d000*/  IMAD.IADD R4, R0, 0x1, R4 ;  /* 0x0000000100047824 */ /* 0x000fc800078e0204 */
[----:B------:R-:W-:Y:S02]  /*d010*/  IMAD.MOV.U32 R199, RZ, RZ, R4 ;  /* 0x000000ffffc77224 */ /* 0x000fe400078e0004 */
[----:B------:R-:W-:Y:S05]  /*d020*/  CALL.REL.NOINC `($__internal_28_$__cuda_sm70_shflsync_idx_p) ;  /* 0x000022c000007944 */ /* 0x000fea0003c00000 */
[----:B------:R-:W-:Y:S01]  /*d030*/  MOV R0, R198 ;  /* 0x000000c600007202 */ /* 0x000fe20000000f00 */
[----:B------:R-:W-:Y:S05]  /*d040*/  BRA `(.L_x_1959) ;  /* 0xffff350000007947 */ /* 0x000fea000383ffff */
.L_x_1843:
[----:B------:R-:W-:Y:S02]  /*d050*/  SEL R0, RZ, 0x1, P0 ;  /* 0x00000001ff007807 */ /* 0x000fe40000000000 */
[----:B------:R-:W-:Y:S02]  /*d060*/  MOV R2, 0xd080 ;  /* 0x0000d08000027802 */ /* 0x000fe40000000f00 */
[----:B------:R-:W-:Y:S05]  /*d070*/  CALL.REL.NOINC `($__internal_30_$__cuda_sm70_votesync_ballot) ;  /* 0x0000233000007944 */ /* 0x000fea0003c00000 */
[----:B------:R-:W-:Y:S05]  /*d080*/  BRA `(.L_x_1960) ;  /* 0xffff355000007947 */ /* 0x000fea000383ffff */
.L_x_1844:
[----:B------:R-:W-:Y:S01]  /*d090*/  IMAD.MOV.U32 R199, RZ, RZ, R8 ;  /* 0x000000ffffc77224 */ /* 0x000fe200078e0008 */
[----:B--2---:R-:W-:Y:S01]  /*d0a0*/  MOV R198, R247 ;  /* 0x000000f700c67202 */ /* 0x004fe20000000f00 */
[----:B------:R-:W-:Y:S01]  /*d0b0*/  IMAD.MOV.U32 R3, RZ, RZ, 0x1f ;  /* 0x0000001fff037424 */ /* 0x000fe200078e00ff */
[----:B------:R-:W-:Y:S02]  /*d0c0*/  MOV R2, 0xd0e0 ;  /* 0x0000d0e000027802 */ /* 0x000fe40000000f00 */
[----:B-1----:R-:W-:Y:S05]  /*d0d0*/  CALL.REL.NOINC `($__internal_28_$__cuda_sm70_shflsync_idx_p) ;  /* 0x0000221000007944 */ /* 0x002fea0003c00000 */
[----:B------:R-:W-:Y:S01]  /*d0e0*/  IMAD.MOV.U32 R11, RZ, RZ, R198 ;  /* 0x000000ffff0b7224 */ /* 0x000fe200078e00c6 */
[----:B------:R-:W-:Y:S01]  /*d0f0*/  MOV R199, R7 ;  /* 0x0000000700c77202 */ /* 0x000fe20000000f00 */
[----:B------:R-:W-:Y:S01]  /*d100*/  IMAD.MOV.U32 R6, RZ, RZ, RZ ;  /* 0x000000ffff067224 */ /* 0x000fe200078e00ff */
[----:B------:R-:W-:Y:S01]  /*d110*/  MOV R198, R247 ;  /* 0x000000f700c67202 */ /* 0x000fe20000000f00 */
[----:B------:R-:W-:Y:S01]  /*d120*/  IMAD.MOV.U32 R3, RZ, RZ, 0x1f ;  /* 0x0000001fff037424 */ /* 0x000fe200078e00ff */
[----:B------:R-:W-:-:S02]  /*d130*/  MOV R2, 0xd150 ;  /* 0x0000d15000027802 */ /* 0x000fc40000000f00 */
[----:B------:R-:W-:Y:S05]  /*d140*/  CALL.REL.NOINC `($__internal_28_$__cuda_sm70_shflsync_idx_p) ;  /* 0x000021a000007944 */ /* 0x000fea0003c00000 */
[----:B------:R-:W-:Y:S01]  /*d150*/  MOV R10, R198 ;  /* 0x000000c6000a7202 */ /* 0x000fe20000000f00 */
[----:B------:R-:W-:Y:S05]  /*d160*/  BRA `(.L_x_1961) ;  /* 0xffff34c000007947 */ /* 0x000fea000383ffff */
.L_x_1847:
[----:B------:R-:W-:Y:S01]  /*d170*/  IMAD.MOV.U32 R199, RZ, RZ, R4 ;  /* 0x000000ffffc77224 */ /* 0x000fe200078e0004 */
[----:B------:R-:W-:-:S02]  /*d180*/  MOV R3, 0x1f ;  /* 0x0000001f00037802 */ /* 0x000fc40000000f00 */
[----:B------:R-:W-:Y:S02]  /*d190*/  MOV R2, 0xd1b0 ;  /* 0x0000d1b000027802 */ /* 0x000fe40000000f00 */
[----:B-1234-:R-:W-:Y:S05]  /*d1a0*/  CALL.REL.NOINC `($__internal_28_$__cuda_sm70_shflsync_idx_p) ;  /* 0x0000214000007944 */ /* 0x01efea0003c00000 */
[----:B------:R-:W-:Y:S01]  /*d1b0*/  MOV R6, R198 ;  /* 0x000000c600067202 */ /* 0x000fe20000000f00 */
[----:B------:R-:W-:Y:S05]  /*d1c0*/  BRA `(.L_x_1846) ;  /* 0xffff34c000007947 */ /* 0x000fea000383ffff */
.L_x_1855:
[----:B------:R-:W-:Y:S01]  /*d1d0*/  IMAD.MOV.U32 R199, RZ, RZ, R5 ;  /* 0x000000ffffc77224 */ /* 0x000fe200078e0005 */
[----:B------:R-:W-:Y:S01]  /*d1e0*/  MOV R198, RZ ;  /* 0x000000ff00c67202 */ /* 0x000fe20000000f00 */
[----:B------:R-:W-:Y:S01]  /*d1f0*/  IMAD.MOV.U32 R3, RZ, RZ, 0x1c1f ;  /* 0x00001c1fff037424 */ /* 0x000fe200078e00ff */
[----:B------:R-:W-:Y:S02]  /*d200*/  MOV R2, 0xd220 ;  /* 0x0000d22000027802 */ /* 0x000fe40000000f00 */
[----:B-----5:R-:W-:Y:S05]  /*d210*/  CALL.REL.NOINC `($__internal_28_$__cuda_sm70_shflsync_idx_p) ;  /* 0x000020d000007944 */ /* 0x020fea0003c00000 */
[----:B------:R-:W-:Y:S01]  /*d220*/  MOV R4, R198 ;  /* 0x000000c600047202 */ /* 0x000fe20000000f00 */
[----:B------:R-:W-:Y:S05]  /*d230*/  BRA `(.L_x_1962) ;  /* 0xffff50b000007947 */ /* 0x000fea000383ffff */
.L_x_1856:
[----:B------:R-:W-:Y:S01]  /*d240*/  IMAD.MOV.U32 R199, RZ, RZ, R12 ;  /* 0x000000ffffc77224 */ /* 0x000fe200078e000c */
[----:B------:R-:W-:Y:S01]  /*d250*/  MOV R198, RZ ;  /* 0x000000ff00c67202 */ /* 0x000fe20000000f00 */
[----:B------:R-:W-:Y:S01]  /*d260*/  IMAD.MOV.U32 R3, RZ, RZ, 0x1c1f ;  /* 0x00001c1fff037424 */ /* 0x000fe200078e00ff */
[----:B------:R-:W-:Y:S02]  /*d270*/  MOV R2, 0xd290 ;  /* 0x0000d29000027802 */ /* 0x000fe40000000f00 */
[----:B-12--5:R-:W-:Y:S05]  /*d280*/  CALL.REL.NOINC `($__internal_28_$__cuda_sm70_shflsync_idx_p) ;  /* 0x0000206000007944 */ /* 0x026fea0003c00000 */
[----:B------:R-:W-:Y:S01]  /*d290*/  MOV R0, R198 ;  /* 0x000000c600007202 */ /* 0x000fe20000000f00 */
[----:B------:R-:W-:Y:S05]  /*d2a0*/  BRA `(.L_x_1963) ;  /* 0xffff506000007947 */ /* 0x000fea000383ffff */
.L_x_1859:
[----:B------:R-:W-:Y:S01]  /*d2b0*/  IMAD.MOV.U32 R199, RZ, RZ, R5 ;  /* 0x000000ffffc77224 */ /* 0x000fe200078e0005 */
[----:B------:R-:W-:Y:S01]  /*d2c0*/  MOV R198, 0x1 ;  /* 0x0000000100c67802 */ /* 0x000fe20000000f00 */
[----:B--2---:R-:W-:Y:S01]  /*d2d0*/  IMAD.MOV.U32 R3, RZ, RZ, 0x1c1f ;  /* 0x00001c1fff037424 */ /* 0x004fe200078e00ff */
[----:B------:R-:W-:-:S02]  /*d2e0*/  MOV R2, 0xd300 ;  /* 0x0000d30000027802 */ /* 0x000fc40000000f00 */
[----:B-1-345:R-:W-:Y:S05]  /*d2f0*/  CALL.REL.NOINC `($__internal_28_$__cuda_sm70_shflsync_idx_p) ;  /* 0x00001ff000007944 */ /* 0x03afea0003c00000 */
[----:B------:R-:W-:Y:S01]  /*d300*/  IMAD.MOV.U32 R4, RZ, RZ, R198 ;  /* 0x000000ffff047224 */ /* 0x000fe200078e00c6 */
[----:B------:R-:W-:Y:S01]  /*d310*/  MOV R198, 0x1 ;  /* 0x0000000100c67802 */ /* 0x000fe20000000f00 */
[----:B------:R-:W-:Y:S01]  /*d320*/  IMAD.MOV.U32 R199, RZ, RZ, R12 ;  /* 0x000000ffffc77224 */ /* 0x000fe200078e000c */
[----:B------:R-:W-:-:S02]  /*d330*/  MOV R3, 0x1c1f ;  /* 0x00001c1f00037802 */ /* 0x000fc40000000f00 */
[----:B------:R-:W-:Y:S02]  /*d340*/  MOV R2, 0xd360 ;  /* 0x0000d36000027802 */ /* 0x000fe40000000f00 */
[----:B------:R-:W-:Y:S05]  /*d350*/  CALL.REL.NOINC `($__internal_28_$__cuda_sm70_shflsync_idx_p) ;  /* 0x00001f9000007944 */ /* 0x000fea0003c00000 */
[----:B------:R-:W-:Y:S01]  /*d360*/  MOV R0, R198 ;  /* 0x000000c600007202 */ /* 0x000fe20000000f00 */
[----:B------:R-:W-:Y:S05]  /*d370*/  BRA `(.L_x_1964) ;  /* 0xffff513000007947 */ /* 0x000fea000383ffff */
.L_x_1862:
[----:B------:R-:W-:Y:S01]  /*d380*/  IMAD.MOV.U32 R199, RZ, RZ, R5 ;  /* 0x000000ffffc77224 */ /* 0x000fe200078e0005 */
[----:B------:R-:W-:Y:S01]  /*d390*/  MOV R198, 0x2 ;  /* 0x0000000200c67802 */ /* 0x000fe20000000f00 */
[----:B-1----:R-:W-:Y:S01]  /*d3a0*/  IMAD.MOV.U32 R3, RZ, RZ, 0x1c1f ;  /* 0x00001c1fff037424 */ /* 0x002fe200078e00ff */
[----:B------:R-:W-:Y:S02]  /*d3b0*/  MOV R2, 0xd3d0 ;  /* 0x0000d3d000027802 */ /* 0x000fe40000000f00 */
[----:B--2345:R-:W-:Y:S05]  /*d3c0*/  CALL.REL.NOINC `($__internal_28_$__cuda_sm70_shflsync_idx_p) ;  /* 0x00001f2000007944 */ /* 0x03cfea0003c00000 */
[----:B------:R-:W-:Y:S01]  /*d3d0*/  MOV R4, R198 ;  /* 0x000000c600047202 */ /* 0x000fe20000000f00 */
[----:B------:R-:W-:Y:S05]  /*d3e0*/  BRA `(.L_x_1965) ;  /* 0xffff524000007947 */ /* 0x000fea000383ffff */
.L_x_1863:
[----:B------:R-:W-:Y:S01]  /*d3f0*/  IMAD.MOV.U32 R199, RZ, RZ, R12 ;  /* 0x000000ffffc77224 */ /* 0x000fe200078e000c */
[----:B------:R-:W-:Y:S01]  /*d400*/  MOV R198, 0x2 ;  /* 0x0000000200c67802 */ /* 0x000fe20000000f00 */
[----:B------:R-:W-:Y:S01]  /*d410*/  IMAD.MOV.U32 R3, RZ, RZ, 0x1c1f ;  /* 0x00001c1fff037424 */ /* 0x000fe200078e00ff */
[----:B------:R-:W-:Y:S02]  /*d420*/  MOV R2, 0xd440 ;  /* 0x0000d44000027802 */ /* 0x000fe40000000f00 */
[----:B-12345:R-:W-:Y:S05]  /*d430*/  CALL.REL.NOINC `($__internal_28_$__cuda_sm70_shflsync_idx_p) ;  /* 0x00001eb000007944 */ /* 0x03efea0003c00000 */
[----:B------:R-:W-:Y:S01]  /*d440*/  MOV R0, R198 ;  /* 0x000000c600007202 */ /* 0x000fe20000000f00 */
[----:B------:R-:W-:Y:S05]  /*d450*/  BRA `(.L_x_1966) ;  /* 0xffff51f000007947 */ /* 0x000fea000383ffff */
.L_x_1866:
[----:B------:R-:W-:Y:S01]  /*d460*/  IMAD.MOV.U32 R199, RZ, RZ, R5 ;  /* 0x000000ffffc77224 */ /* 0x000fe200078e0005 */
[----:B------:R-:W-:Y:S01]  /*d470*/  MOV R198, 0x3 ;  /* 0x0000000300c67802 */ /* 0x000fe20000000f00 */
[----:B-1----:R-:W-:Y:S01]  /*d480*/  IMAD.MOV.U32 R3, RZ, RZ, 0x1c1f ;  /* 0x00001c1fff037424 */ /* 0x002fe200078e00ff */
[----:B------:R-:W-:-:S02]  /*d490*/  MOV R2, 0xd4b0 ;  /* 0x0000d4b000027802 */ /* 0x000fc40000000f00 */
[----:B--2345:R-:W-:Y:S05]  /*d4a0*/  CALL.REL.NOINC `($__internal_28_$__cuda_sm70_shflsync_idx_p) ;  /* 0x00001e4000007944 */ /* 0x03cfea0003c00000 */
        /* <DEDUP_REMOVED lines=8> */
.L_x_1869:
[----:B------:R-:W-:Y:S01]  /*d530*/  IMAD.MOV.U32 R199, RZ, RZ, R24 ;  /* 0x000000ffffc77224 */ /* 0x000fe200078e0018 */
[----:B------:R-:W-:Y:S01]  /*d540*/  MOV R198, 0x1 ;  /* 0x0000000100c67802 */ /* 0x000fe20000000f00 */
[----:B---3--:R-:W-:Y:S01]  /*d550*/  IMAD.MOV.U32 R3, RZ, RZ, 0x1c1f ;  /* 0x00001c1fff037424 */ /* 0x008fe200078e00ff */
[----:B------:R-:W-:Y:S02]  /*d560*/  MOV R2, 0xd580 ;  /* 0x0000d58000027802 */ /* 0x000fe40000000f00 */
[----:B------:R-:W-:Y:S05]  /*d570*/  CALL.REL.NOINC `($__internal_28_$__cuda_sm70_shflsync_idx_p) ;  /* 0x00001d7000007944 */ /* 0x000fea0003c00000 */
[----:B------:R-:W-:Y:S01]  /*d580*/  IMAD.MOV.U32 R20, RZ, RZ, R198 ;  /* 0x000000ffff147224 */ /* 0x000fe200078e00c6 */
[----:B------:R-:W-:Y:S01]  /*d590*/  MOV R198, 0x1 ;  /* 0x0000000100c67802 */ /* 0x000fe20000000f00 */
[----:B------:R-:W-:Y:S01]  /*d5a0*/  IMAD.MOV.U32 R199, RZ, RZ, R25 ;  /* 0x000000ffffc77224 */ /* 0x000fe200078e0019 */
[----:B------:R-:W-:Y:S02]  /*d5b0*/  MOV R3, 0x1c1f ;  /* 0x00001c1f00037802 */ /* 0x000fe40000000f00 */
[----:B------:R-:W-:Y:S02]  /*d5c0*/  MOV R2, 0xd5e0 ;  /* 0x0000d5e000027802 */ /* 0x000fe40000000f00 */
[----:B------:R-:W-:Y:S05]  /*d5d0*/  CALL.REL.NOINC `($__internal_28_$__cuda_sm70_shflsync_idx_p) ;  /* 0x00001d1000007944 */ /* 0x000fea0003c00000 */
[----:B------:R-:W-:Y:S01]  /*d5e0*/  MOV R2, R198 ;  /* 0x000000c600027202 */ /* 0x000fe20000000f00 */
[----:B------:R-:W-:Y:S05]  /*d5f0*/  BRA `(.L_x_1968) ;  /* 0xffff5b2000007947 */ /* 0x000fea000383ffff */
.L_x_1872:
[----:B------:R-:W-:Y:S01]  /*d600*/  IMAD.MOV.U32 R199, RZ, RZ, R5 ;  /* 0x000000ffffc77224 */ /* 0x000fe200078e0005 */
[----:B------:R-:W-:Y:S01]  /*d610*/  MOV R198, RZ ;  /* 0x000000ff00c67202 */ /* 0x000fe20000000f00 */
[----:B------:R-:W-:Y:S01]  /*d620*/  IMAD.MOV.U32 R3, RZ, RZ, 0x1c1f ;  /* 0x00001c1fff037424 */ /* 0x000fe200078e00ff */
[----:B------:R-:W-:-:S02]  /*d630*/  MOV R2, 0xd650 ;  /* 0x0000d65000027802 */ /* 0x000fc40000000f00 */
[----:B------:R-:W-:Y:S05]  /*d640*/  CALL.REL.NOINC `($__internal_28_$__cuda_sm70_shflsync_idx_p) ;  /* 0x00001ca000007944 */ /* 0x000fea0003c00000 */
[----:B------:R-:W-:Y:S01]  /*d650*/  MOV R4, R198 ;  /* 0x000000c600047202 */ /* 0x000fe20000000f00 */
[----:B------:R-:W-:Y:S05]  /*d660*/  BRA `(.L_x_1969) ;  /* 0xffff644000007947 */ /* 0x000fea000383ffff */
.L_x_1873:
[----:B------:R-:W-:Y:S01]  /*d670*/  IMAD.MOV.U32 R199, RZ, RZ, R10 ;  /* 0x000000ffffc77224 */ /* 0x000fe200078e000a */
[----:B------:R-:W-:Y:S01]  /*d680*/  MOV R198, RZ ;  /* 0x000000ff00c67202 */ /* 0x000fe20000000f00 */
[----:B------:R-:W-:Y:S01]  /*d690*/  IMAD.MOV.U32 R3, RZ, RZ, 0x1c1f ;  /* 0x00001c1fff037424 */ /* 0x000fe200078e00ff */
[----:B------:R-:W-:-:S02]  /*d6a0*/  MOV R2, 0xd6c0 ;  /* 0x0000d6c000027802 */ /* 0x000fc40000000f00 */
[----:B-12---:R-:W-:Y:S05]  /*d6b0*/  CALL.REL.NOINC `($__internal_28_$__cuda_sm70_shflsync_idx_p) ;  /* 0x00001c3000007944 */ /* 0x006fea0003c00000 */
[----:B------:R-:W-:Y:S01]  /*d6c0*/  MOV R0, R198 ;  /* 0x000000c600007202 */ /* 0x000fe20000000f00 */
[----:B------:R-:W-:Y:S05]  /*d6d0*/  BRA `(.L_x_1970) ;  /* 0xffff63f000007947 */ /* 0x000fea000383ffff */
.L_x_1876:
[----:B------:R-:W-:Y:S01]  /*d6e0*/  IMAD.MOV.U32 R199, RZ, RZ, R5 ;  /* 0x000000ffffc77224 */ /* 0x000fe200078e0005 */
[----:B------:R-:W-:Y:S01]  /*d6f0*/  MOV R198, 0x1 ;  /* 0x0000000100c67802 */ /* 0x000fe20000000f00 */
[----:B--2---:R-:W-:Y:S01]  /*d700*/  IMAD.MOV.U32 R3, RZ, RZ, 0x1c1f ;  /* 0x00001c1fff037424 */ /* 0x004fe200078e00ff */
[----:B------:R-:W-:-:S03]  /*d710*/  MOV R2, 0xd730 ;  /* 0x0000d73000027802 */ /* 0x000fc60000000f00 */
[----:B-1-34-:R-:W-:Y:S05]  /*d720*/  CALL.REL.NOINC `($__internal_28_$__cuda_sm70_shflsync_idx_p) ;  /* 0x00001bc000007944 */ /* 0x01afea0003c00000 */
        /* <DEDUP_REMOVED lines=8> */
.L_x_1877:
[----:B------:R-:W-:Y:S01]  /*d7b0*/  IMAD.MOV.U32 R116, RZ, RZ, R0 ;  /* 0x000000ffff747224 */ /* 0x000fe200078e0000 */
[----:B------:R-:W-:Y:S02]  /*d7c0*/  MOV R3, 0x2 ;  /* 0x0000000200037802 */ /* 0x000fe40000000f00 */
[----:B------:R-:W-:Y:S02]  /*d7d0*/  MOV R2, 0xd7f0 ;  /* 0x0000d7f000027802 */ /* 0x000fe40000000f00 */
[----:B------:R-:W-:Y:S05]  /*d7e0*/  CALL.REL.NOINC `($__internal_27_$__cuda_sm70_shflsync_bfly_p) ;  /* 0x00001aa000007944 */ /* 0x000fea0003c00000 */
[----:B------:R-:W-:Y:S01]  /*d7f0*/  MOV R2, R158 ;  /* 0x0000009e00027202 */ /* 0x000fe20000000f00 */
[----:B------:R-:W-:Y:S05]  /*d800*/  BRA `(.L_x_1972) ;  /* 0xffff6c0000007947 */ /* 0x000fea000383ffff */
.L_x_1878:
[----:B------:R-:W-:Y:S01]  /*d810*/  IMAD.MOV.U32 R116, RZ, RZ, R4 ;  /* 0x000000ffff747224 */ /* 0x000fe200078e0004 */
[----:B------:R-:W-:Y:S02]  /*d820*/  MOV R3, 0x1 ;  /* 0x0000000100037802 */ /* 0x000fe40000000f00 */
[----:B------:R-:W-:Y:S02]  /*d830*/  MOV R2, 0xd850 ;  /* 0x0000d85000027802 */ /* 0x000fe40000000f00 */
[----:B-1----:R-:W-:Y:S05]  /*d840*/  CALL.REL.NOINC `($__internal_27_$__cuda_sm70_shflsync_bfly_p) ;  /* 0x00001a4000007944 */ /* 0x002fea0003c00000 */
[----:B------:R-:W-:Y:S01]  /*d850*/  FMNMX.FTZ R122, R4, R158, !PT ;  /* 0x0000009e047a7209 */ /* 0x000fe20007810000 */
[----:B------:R-:W-:Y:S01]  /*d860*/  IMAD.MOV.U32 R116, RZ, RZ, R5 ;  /* 0x000000ffff747224 */ /* 0x000fe200078e0005 */
[----:B------:R-:W-:Y:S01]  /*d870*/  MOV R2, 0xd8a0 ;  /* 0x0000d8a000027802 */ /* 0x000fe20000000f00 */
[----:B------:R-:W-:-:S02]  /*d880*/  IMAD.MOV.U32 R3, RZ, RZ, 0x2 ;  /* 0x00000002ff037424 */ /* 0x000fc400078e00ff */
[----:B------:R-:W-:Y:S05]  /*d890*/  CALL.REL.NOINC `($__internal_27_$__cuda_sm70_shflsync_bfly_p) ;  /* 0x000019f000007944 */ /* 0x000fea0003c00000 */
[----:B------:R-:W-:Y:S01]  /*d8a0*/  FMNMX.FTZ R5, R5, R158, !PT ;  /* 0x0000009e05057209 */ /* 0x000fe20007810000 */
[----:B------:R-:W-:Y:S01]  /*d8b0*/  IMAD.MOV.U32 R3, RZ, RZ, 0x1 ;  /* 0x00000001ff037424 */ /* 0x000fe200078e00ff */
[----:B------:R-:W-:-:S03]  /*d8c0*/  MOV R2, 0xd8f0 ;  /* 0x0000d8f000027802 */ /* 0x000fc60000000f00 */
[----:B------:R-:W-:Y:S02]  /*d8d0*/  IMAD.MOV.U32 R116, RZ, RZ, R5 ;  /* 0x000000ffff747224 */ /* 0x000fe400078e0005 */
[----:B------:R-:W-:Y:S05]  /*d8e0*/  CALL.REL.NOINC `($__internal_27_$__cuda_sm70_shflsync_bfly_p) ;  /* 0x000019a000007944 */ /* 0x000fea0003c00000 */
[----:B------:R-:W-:Y:S01]  /*d8f0*/  FMNMX.FTZ R121, R5, R158, !PT ;  /* 0x0000009e05797209 */ /* 0x000fe20007810000 */
[----:B------:R-:W-:Y:S01]  /*d900*/  IMAD.MOV.U32 R116, RZ, RZ, R6 ;  /* 0x000000ffff747224 */ /* 0x000fe200078e0006 */
[----:B------:R-:W-:Y:S01]  /*d910*/  MOV R2, 0xd940 ;  /* 0x0000d94000027802 */ /* 0x000fe20000000f00 */
[----:B------:R-:W-:Y:S02]  /*d920*/  IMAD.MOV.U32 R3, RZ, RZ, 0x2 ;  /* 0x00000002ff037424 */ /* 0x000fe400078e00ff */
        /* <DEDUP_REMOVED lines=16> */
[----:B------:R-:W-:Y:S01]  /*da30*/  MOV R8, R158 ;  /* 0x0000009e00087202 */ /* 0x000fe20000000f00 */
[----:B------:R-:W-:Y:S05]  /*da40*/  BRA `(.L_x_1973) ;  /* 0xffff6ab000007947 */ /* 0x000fea000383ffff */
.L_x_1880:
[----:B------:R-:W-:Y:S01]  /*da50*/  MOV R198, RZ ;  /* 0x000000ff00c67202 */ /* 0x000fe20000000f00 */
[----:B------:R-:W-:Y:S01]  /*da60*/  IMAD.MOV.U32 R199, RZ, RZ, R10 ;  /* 0x000000ffffc77224 */ /* 0x000fe200078e000a */
[----:B------:R-:W-:Y:S01]  /*da70*/  MOV R2, 0xdaa0 ;  /* 0x0000daa000027802 */ /* 0x000fe20000000f00 */
[----:B------:R-:W-:Y:S02]  /*da80*/  IMAD.MOV.U32 R3, RZ, RZ, 0x1c1f ;  /* 0x00001c1fff037424 */ /* 0x000fe400078e00ff */
[----:B-1234-:R-:W-:Y:S05]  /*da90*/  CALL.REL.NOINC `($__internal_28_$__cuda_sm70_shflsync_idx_p) ;  /* 0x0000185000007944 */ /* 0x01efea0003c00000 */
[----:B------:R-:W-:Y:S01]  /*daa0*/  MOV R2, R198 ;  /* 0x000000c600027202 */ /* 0x000fe20000000f00 */
[----:B------:R-:W-:-:S05]  /*dab0*/  BRA `(.L_x_1974) ;  /* 0xffff7d5000007947 */ /* 0x000fca000383ffff */
.L_x_1883:
[----:B------:R-:W-:Y:S01]  /*dac0*/  MOV R198, 0x1 ;  /* 0x0000000100c67802 */ /* 0x000fe20000000f00 */
[----:B------:R-:W-:Y:S01]  /*dad0*/  IMAD.MOV.U32 R199, RZ, RZ, R10 ;  /* 0x000000ffffc77224 */ /* 0x000fe200078e000a */
[----:B------:R-:W-:Y:S01]  /*dae0*/  MOV R2, 0xdb10 ;  /* 0x0000db1000027802 */ /* 0x000fe20000000f00 */
[----:B------:R-:W-:Y:S02]  /*daf0*/  IMAD.MOV.U32 R3, RZ, RZ, 0x1c1f ;  /* 0x00001c1fff037424 */ /* 0x000fe400078e00ff */
[----:B-12-4-:R-:W-:Y:S05]  /*db00*/  CALL.REL.NOINC `($__internal_28_$__cuda_sm70_shflsync_idx_p) ;  /* 0x000017e000007944 */ /* 0x016fea0003c00000 */
[----:B------:R-:W-:Y:S01]  /*db10*/  MOV R3, 0x1c1f ;  /* 0x00001c1f00037802 */ /* 0x000fe20000000f00 */
[----:B------:R-:W-:Y:S01]  /*db20*/  IMAD.MOV.U32 R4, RZ, RZ, R198 ;  /* 0x000000ffff047224 */ /* 0x000fe200078e00c6 */
[----:B------:R-:W-:Y:S01]  /*db30*/  MOV R198, 0x1 ;  /* 0x0000000100c67802 */ /* 0x000fe20000000f00 */
[----:B------:R-:W-:Y:S01]  /*db40*/  IMAD.MOV.U32 R199, RZ, RZ, R11 ;  /* 0x000000ffffc77224 */ /* 0x000fe200078e000b */
[----:B------:R-:W-:Y:S02]  /*db50*/  MOV R2, 0xdb70 ;  /* 0x0000db7000027802 */ /* 0x000fe40000000f00 */
[----:B------:R-:W-:Y:S05]  /*db60*/  CALL.REL.NOINC `($__internal_28_$__cuda_sm70_shflsync_idx_p) ;  /* 0x0000178000007944 */ /* 0x000fea0003c00000 */
[----:B------:R-:W-:Y:S01]  /*db70*/  MOV R2, R198 ;  /* 0x000000c600027202 */ /* 0x000fe20000000f00 */
[----:B------:R-:W-:-:S05]  /*db80*/  BRA `(.L_x_1975) ;  /* 0xffff7df000007947 */ /* 0x000fca000383ffff */
.L_x_1886:
[----:B------:R-:W-:Y:S01]  /*db90*/  MOV R198, RZ ;  /* 0x000000ff00c67202 */ /* 0x000fe20000000f00 */
[----:B------:R-:W-:Y:S01]  /*dba0*/  IMAD.MOV.U32 R199, RZ, RZ, R157 ;  /* 0x000000ffffc77224 */ /* 0x000fe200078e009d */
[----:B------:R-:W-:Y:S01]  /*dbb0*/  MOV R2, 0xdbe0 ;  /* 0x0000dbe000027802 */ /* 0x000fe20000000f00 */
[----:B------:R-:W-:Y:S02]  /*dbc0*/  IMAD.MOV.U32 R3, RZ, RZ, 0x1c1f ;  /* 0x00001c1fff037424 */ /* 0x000fe400078e00ff */
[----:B------:R-:W-:Y:S05]  /*dbd0*/  CALL.REL.NOINC `($__internal_28_$__cuda_sm70_shflsync_idx_p) ;  /* 0x0000171000007944 */ /* 0x000fea0003c00000 */
[----:B------:R-:W-:Y:S01]  /*dbe0*/  MOV R116, R198 ;  /* 0x000000c600747202 */ /* 0x000fe20000000f00 */
[----:B------:R-:W-:-:S05]  /*dbf0*/  BRA `(.L_x_1976) ;  /* 0xffff86d000007947 */ /* 0x000fca000383ffff */
.L_x_1887:
[----:B------:R-:W-:Y:S01]  /*dc00*/  MOV R198, RZ ;  /* 0x000000ff00c67202 */ /* 0x000fe20000000f00 */
[----:B------:R-:W-:Y:S01]  /*dc10*/  IMAD.MOV.U32 R199, RZ, RZ, R162 ;  /* 0x000000ffffc77224 */ /* 0x000fe200078e00a2 */
[----:B------:R-:W-:Y:S01]  /*dc20*/  MOV R2, 0xdc50 ;  /* 0x0000dc5000027802 */ /* 0x000fe20000000f00 */
[----:B------:R-:W-:Y:S02]  /*dc30*/  IMAD.MOV.U32 R3, RZ, RZ, 0x1c1f ;  /* 0x00001c1fff037424 */ /* 0x000fe400078e00ff */
[----:B-12---:R-:W-:Y:S05]  /*dc40*/  CALL.REL.NOINC `($__internal_28_$__cuda_sm70_shflsync_idx_p) ;  /* 0x000016a000007944 */ /* 0x006fea0003c00000 */
[----:B------:R-:W-:Y:S01]  /*dc50*/  MOV R2, R198 ;  /* 0x000000c600027202 */ /* 0x000fe20000000f00 */
[----:B------:R-:W-:-:S05]  /*dc60*/  BRA `(.L_x_1977) ;  /* 0xffff868000007947 */ /* 0x000fca000383ffff */
.L_x_1888:
[----:B------:R-:W-:Y:S01]  /*dc70*/  MOV R198, 0x1 ;  /* 0x0000000100c67802 */ /* 0x000fe20000000f00 */
[----:B------:R-:W-:Y:S01]  /*dc80*/  IMAD.MOV.U32 R199, RZ, RZ, R157 ;  /* 0x000000ffffc77224 */ /* 0x000fe200078e009d */
[----:B--2---:R-:W-:Y:S01]  /*dc90*/  MOV R2, 0xdcc0 ;  /* 0x0000dcc000027802 */ /* 0x004fe20000000f00 */
[----:B------:R-:W-:Y:S02]  /*dca0*/  IMAD.MOV.U32 R3, RZ, RZ, 0x1c1f ;  /* 0x00001c1fff037424 */ /* 0x000fe400078e00ff */
[----:B-1-3--:R-:W-:Y:S05]  /*dcb0*/  CALL.REL.NOINC `($__internal_28_$__cuda_sm70_shflsync_idx_p) ;  /* 0x0000163000007944 */ /* 0x00afea0003c00000 */
        /* <DEDUP_REMOVED lines=8> */
.L_x_1889:
[----:B------:R-:W-:Y:S02]  /*dd40*/  MOV R3, 0x2 ;  /* 0x0000000200037802 */ /* 0x000fe40000000f00 */
[----:B------:R-:W-:Y:S02]  /*dd50*/  MOV R2, 0xdd70 ;  /* 0x0000dd7000027802 */ /* 0x000fe40000000f00 */
[----:B---3--:R-:W-:Y:S05]  /*dd60*/  CALL.REL.NOINC `($__internal_27_$__cuda_sm70_shflsync_bfly_p) ;  /* 0x0000152000007944 */ /* 0x008fea0003c00000 */
[----:B------:R-:W-:Y:S01]  /*dd70*/  MOV R2, R158 ;  /* 0x0000009e00027202 */ /* 0x000fe20000000f00 */
[----:B------:R-:W-:-:S05]  /*dd80*/  BRA `(.L_x_1979) ;  /* 0xffff8ac000007947 */ /* 0x000fca000383ffff */
.L_x_1890:
[----:B------:R-:W-:Y:S01]  /*dd90*/  MOV R3, 0x1 ;  /* 0x0000000100037802 */ /* 0x000fe20000000f00 */
[----:B-1----:R-:W-:Y:S01]  /*dda0*/  IMAD.MOV.U32 R116, RZ, RZ, R122 ;  /* 0x000000ffff747224 */ /* 0x002fe200078e007a */
[----:B------:R-:W-:Y:S02]  /*ddb0*/  MOV R2, 0xddd0 ;  /* 0x0000ddd000027802 */ /* 0x000fe40000000f00 */
[----:B---3--:R-:W-:Y:S05]  /*ddc0*/  CALL.REL.NOINC `($__internal_27_$__cuda_sm70_shflsync_bfly_p) ;  /* 0x000014c000007944 */ /* 0x008fea0003c00000 */
[----:B------:R-:W-:Y:S01]  /*ddd0*/  IMAD.MOV.U32 R116, RZ, RZ, R120 ;  /* 0x000000ffff747224 */ /* 0x000fe200078e0078 */
[----:B------:R-:W-:Y:S01]  /*dde0*/  FMNMX.FTZ R122, R122, R158, !PT ;  /* 0x0000009e7a7a7209 */ /* 0x000fe20007810000 */
[----:B------:R-:W-:Y:S01]  /*ddf0*/  IMAD.MOV.U32 R3, RZ, RZ, 0x2 ;  /* 0x00000002ff037424 */ /* 0x000fe200078e00ff */
[----:B------:R-:W-:Y:S02]  /*de00*/  MOV R2, 0xde20 ;  /* 0x0000de2000027802 */ /* 0x000fe40000000f00 */
[----:B------:R-:W-:Y:S05]  /*de10*/  CALL.REL.NOINC `($__internal_27_$__cuda_sm70_shflsync_bfly_p) ;  /* 0x0000147000007944 */ /* 0x000fea0003c00000 */
[----:B------:R-:W-:Y:S01]  /*de20*/  FMNMX.FTZ R116, R120, R158, !PT ;  /* 0x0000009e78747209 */ /* 0x000fe20007810000 */
[----:B------:R-:W-:Y:S01]  /*de30*/  IMAD.MOV.U32 R3, RZ, RZ, 0x1 ;  /* 0x00000001ff037424 */ /* 0x000fe200078e00ff */
[----:B------:R-:W-:Y:S02]  /*de40*/  MOV R2, 0xde60 ;  /* 0x0000de6000027802 */ /* 0x000fe40000000f00 */
[----:B------:R-:W-:Y:S05]  /*de50*/  CALL.REL.NOINC `($__internal_27_$__cuda_sm70_shflsync_bfly_p) ;  /* 0x0000143000007944 */ /* 0x000fea0003c00000 */
[----:B------:R-:W-:Y:S01]  /*de60*/  IMAD.MOV.U32 R3, RZ, RZ, 0x2 ;  /* 0x00000002ff037424 */ /* 0x000fe200078e00ff */
[----:B------:R-:W-:Y:S01]  /*de70*/  FMNMX.FTZ R121, R116, R158, !PT ;  /* 0x0000009e74797209 */ /* 0x000fe20007810000 */
[----:B------:R-:W-:Y:S01]  /*de80*/  IMAD.MOV.U32 R116, RZ, RZ, R156 ;  /* 0x000000ffff747224 */ /* 0x000fe200078e009c */
        /* <DEDUP_REMOVED lines=15> */
[----:B------:R-:W-:Y:S01]  /*df80*/  MOV R2, R158 ;  /* 0x0000009e00027202 */ /* 0x000fe20000000f00 */
[----:B------:R-:W-:-:S05]  /*df90*/  BRA `(.L_x_1980) ;  /* 0xffff89a000007947 */ /* 0x000fca000383ffff */
.L_x_1892:
[----:B------:R-:W-:Y:S01]  /*dfa0*/  IMAD.MOV.U32 R116, RZ, RZ, R200 ;  /* 0x000000ffff747224 */ /* 0x000fe200078e00c8 */
[----:B------:R-:W-:-:S02]  /*dfb0*/  MOV R3, 0x2 ;  /* 0x0000000200037802 */ /* 0x000fc40000000f00 */
[----:B------:R-:W-:Y:S02]  /*dfc0*/  MOV R2, 0xdfe0 ;  /* 0x0000dfe000027802 */ /* 0x000fe40000000f00 */
[----:B------:R-:W-:Y:S05]  /*dfd0*/  CALL.REL.NOINC `($__internal_27_$__cuda_sm70_shflsync_bfly_p) ;  /* 0x000012b000007944 */ /* 0x000fea0003c00000 */
[----:B------:R-:W-:Y:S01]  /*dfe0*/  FADD.FTZ R116, R200, R158 ;  /* 0x0000009ec8747221 */ /* 0x000fe20000010000 */
[----:B------:R-:W-:Y:S02]  /*dff0*/  MOV R3, 0x1 ;  /* 0x0000000100037802 */ /* 0x000fe40000000f00 */
[----:B------:R-:W-:Y:S02]  /*e000*/  MOV R2, 0xe020 ;  /* 0x0000e02000027802 */ /* 0x000fe40000000f00 */
[----:B------:R-:W-:Y:S05]  /*e010*/  CALL.REL.NOINC `($__internal_27_$__cuda_sm70_shflsync_bfly_p) ;  /* 0x0000127000007944 */ /* 0x000fea0003c00000 */
[----:B------:R-:W-:Y:S01]  /*e020*/  FADD.FTZ R7, R116, R158 ;  /* 0x0000009e74077221 */ /* 0x000fe20000010000 */
[----:B------:R-:W-:Y:S02]  /*e030*/  MOV R116, R201 ;  /* 0x000000c900747202 */ /* 0x000fe40000000f00 */
[----:B------:R-:W-:Y:S02]  /*e040*/  MOV R3, 0x2 ;  /* 0x0000000200037802 */ /* 0x000fe40000000f00 */
[----:B------:R-:W-:Y:S02]  /*e050*/  MOV R2, 0xe070 ;  /* 0x0000e07000027802 */ /* 0x000fe40000000f00 */
[----:B------:R-:W-:Y:S05]  /*e060*/  CALL.REL.NOINC `($__internal_27_$__cuda_sm70_shflsync_bfly_p) ;  /* 0x0000122000007944 */ /* 0x000fea0003c00000 */
[----:B------:R-:W-:Y:S01]  /*e070*/  FADD.FTZ R6, R201, R158 ;  /* 0x0000009ec9067221 */ /* 0x000fe20000010000 */
[----:B------:R-:W-:Y:S02]  /*e080*/  MOV R3, 0x1 ;  /* 0x0000000100037802 */ /* 0x000fe40000000f00 */
[----:B------:R-:W-:-:S02]  /*e090*/  MOV R2, 0xe0c0 ;  /* 0x0000e0c000027802 */ /* 0x000fc40000000f00 */
[----:B------:R-:W-:Y:S02]  /*e0a0*/  MOV R116, R6 ;  /* 0x0000000600747202 */ /* 0x000fe40000000f00 */
        /* <DEDUP_REMOVED lines=8> */
[----:B------:R-:W-:Y:S02]  /*e130*/  MOV R2, 0xe160 ;  /* 0x0000e16000027802 */ /* 0x000fe40000000f00 */
[----:B------:R-:W-:-:S02]  /*e140*/  MOV R116, R5 ;  /* 0x0000000500747202 */ /* 0x000fc40000000f00 */
[----:B------:R-:W-:Y:S05]  /*e150*/  CALL.REL.NOINC `($__internal_27_$__cuda_sm70_shflsync_bfly_p) ;  /* 0x0000113000007944 */ /* 0x000fea0003c00000 */
[----:B------:R-:W-:Y:S01]  /*e160*/  FADD.FTZ R5, R5, R158 ;  /* 0x0000009e05057221 */ /* 0x000fe20000010000 */
[----:B------:R-:W-:-:S02]  /*e170*/  MOV R116, R221 ;  /* 0x000000dd00747202 */ /* 0x000fc40000000f00 */
[----:B------:R-:W-:Y:S02]  /*e180*/  MOV R3, 0x2 ;  /* 0x0000000200037802 */ /* 0x000fe40000000f00 */
[----:B------:R-:W-:Y:S02]  /*e190*/  MOV R2, 0xe1b0 ;  /* 0x0000e1b000027802 */ /* 0x000fe40000000f00 */
[----:B------:R-:W-:Y:S05]  /*e1a0*/  CALL.REL.NOINC `($__internal_27_$__cuda_sm70_shflsync_bfly_p) ;  /* 0x000010e000007944 */ /* 0x000fea0003c00000 */
[----:B------:R-:W-:Y:S01]  /*e1b0*/  FADD.FTZ R4, R221, R158 ;  /* 0x0000009edd047221 */ /* 0x000fe20000010000 */
[----:B------:R-:W-:Y:S02]  /*e1c0*/  MOV R3, 0x1 ;  /* 0x0000000100037802 */ /* 0x000fe40000000f00 */
[----:B------:R-:W-:Y:S02]  /*e1d0*/  MOV R2, 0xe200 ;  /* 0x0000e20000027802 */ /* 0x000fe40000000f00 */
[----:B------:R-:W-:Y:S02]  /*e1e0*/  MOV R116, R4 ;  /* 0x0000000400747202 */ /* 0x000fe40000000f00 */
[----:B------:R-:W-:Y:S05]  /*e1f0*/  CALL.REL.NOINC `($__internal_27_$__cuda_sm70_shflsync_bfly_p) ;  /* 0x0000109000007944 */ /* 0x000fea0003c00000 */
[----:B------:R-:W-:Y:S01]  /*e200*/  MOV R8, R158 ;  /* 0x0000009e00087202 */ /* 0x000fe20000000f00 */
[----:B------:R-:W-:Y:S05]  /*e210*/  BRA `(.L_x_1981) ;  /* 0xffff9fb000007947 */ /* 0x000fea000383ffff */
.L_x_1899:
[----:B-1234-:R-:W-:Y:S01]  /*e220*/  IMAD.MOV.U32 R199, RZ, RZ, R10 ;  /* 0x000000ffffc77224 */ /* 0x01efe200078e000a */
[----:B------:R-:W-:Y:S01]  /*e230*/  MOV R198, RZ ;  /* 0x000000ff00c67202 */ /* 0x000fe20000000f00 */
[----:B------:R-:W-:Y:S01]  /*e240*/  IMAD.MOV.U32 R3, RZ, RZ, 0x1c1f ;  /* 0x00001c1fff037424 */ /* 0x000fe200078e00ff */
[----:B------:R-:W-:-:S02]  /*e250*/  MOV R2, 0xe270 ;  /* 0x0000e27000027802 */ /* 0x000fc40000000f00 */
[----:B------:R-:W-:Y:S05]  /*e260*/  CALL.REL.NOINC `($__internal_28_$__cuda_sm70_shflsync_idx_p) ;  /* 0x0000108000007944 */ /* 0x000fea0003c00000 */
[----:B------:R-:W-:Y:S01]  /*e270*/  MOV R5, R198 ;  /* 0x000000c600057202 */ /* 0x000fe20000000f00 */
[----:B------:R-:W-:Y:S05]  /*e280*/  BRA `(.L_x_1982) ;  /* 0xffffb8e000007947 */ /* 0x000fea000383ffff */
.L_x_1900:
[----:B------:R-:W-:Y:S01]  /*e290*/  IMAD.MOV.U32 R199, RZ, RZ, R12 ;  /* 0x000000ffffc77224 */ /* 0x000fe200078e000c */
[----:B------:R-:W-:Y:S01]  /*e2a0*/  MOV R198, RZ ;  /* 0x000000ff00c67202 */ /* 0x000fe20000000f00 */
[----:B------:R-:W-:Y:S01]  /*e2b0*/  IMAD.MOV.U32 R3, RZ, RZ, 0x1c1f ;  /* 0x00001c1fff037424 */ /* 0x000fe200078e00ff */
[----:B------:R-:W-:-:S02]  /*e2c0*/  MOV R2, 0xe2e0 ;  /* 0x0000e2e000027802 */ /* 0x000fc40000000f00 */
[----:B-12---:R-:W-:Y:S05]  /*e2d0*/  CALL.REL.NOINC `($__internal_28_$__cuda_sm70_shflsync_idx_p) ;  /* 0x0000101000007944 */ /* 0x006fea0003c00000 */
[----:B------:R-:W-:Y:S01]  /*e2e0*/  MOV R0, R198 ;  /* 0x000000c600007202 */ /* 0x000fe20000000f00 */
[----:B------:R-:W-:Y:S05]  /*e2f0*/  BRA `(.L_x_1983) ;  /* 0xffffb89000007947 */ /* 0x000fea000383ffff */
.L_x_1903:
[----:B------:R-:W-:Y:S01]  /*e300*/  IMAD.MOV.U32 R199, RZ, RZ, R10 ;  /* 0x000000ffffc77224 */ /* 0x000fe200078e000a */
[----:B------:R-:W-:Y:S01]  /*e310*/  MOV R198, 0x1 ;  /* 0x0000000100c67802 */ /* 0x000fe20000000f00 */
[----:B--2---:R-:W-:Y:S01]  /*e320*/  IMAD.MOV.U32 R3, RZ, RZ, 0x1c1f ;  /* 0x00001c1fff037424 */ /* 0x004fe200078e00ff */
[----:B------:R-:W-:-:S02]  /*e330*/  MOV R2, 0xe350 ;  /* 0x0000e35000027802 */ /* 0x000fc40000000f00 */
        /* <DEDUP_REMOVED lines=9> */
.L_x_1906:
[----:B------:R-:W-:Y:S01]  /*e3d0*/  IMAD.MOV.U32 R199, RZ, RZ, R10 ;  /* 0x000000ffffc77224 */ /* 0x000fe200078e000a */
[----:B------:R-:W-:Y:S01]  /*e3e0*/  MOV R198, 0x2 ;  /* 0x0000000200c67802 */ /* 0x000fe20000000f00 */
[----:B-1----:R-:W-:Y:S01]  /*e3f0*/  IMAD.MOV.U32 R3, RZ, RZ, 0x1c1f ;  /* 0x00001c1fff037424 */ /* 0x002fe200078e00ff */
[----:B------:R-:W-:Y:S02]  /*e400*/  MOV R2, 0xe420 ;  /* 0x0000e42000027802 */ /* 0x000fe40000000f00 */
[----:B--234-:R-:W-:Y:S05]  /*e410*/  CALL.REL.NOINC `($__internal_28_$__cuda_sm70_shflsync_idx_p) ;  /* 0x00000ed000007944 */ /* 0x01cfea0003c00000 */
[----:B------:R-:W-:Y:S01]  /*e420*/  MOV R5, R198 ;  /* 0x000000c600057202 */ /* 0x000fe20000000f00 */
[----:B------:R-:W-:Y:S05]  /*e430*/  BRA `(.L_x_1985) ;  /* 0xffffba2000007947 */ /* 0x000fea000383ffff */
.L_x_1907:
[----:B------:R-:W-:Y:S01]  /*e440*/  IMAD.MOV.U32 R199, RZ, RZ, R12 ;  /* 0x000000ffffc77224 */ /* 0x000fe200078e000c */
[----:B------:R-:W-:Y:S01]  /*e450*/  MOV R198, 0x2 ;  /* 0x0000000200c67802 */ /* 0x000fe20000000f00 */
[----:B------:R-:W-:Y:S01]  /*e460*/  IMAD.MOV.U32 R3, RZ, RZ, 0x1c1f ;  /* 0x00001c1fff037424 */ /* 0x000fe200078e00ff */
[----:B------:R-:W-:Y:S02]  /*e470*/  MOV R2, 0xe490 ;  /* 0x0000e49000027802 */ /* 0x000fe40000000f00 */
[----:B-1234-:R-:W-:Y:S05]  /*e480*/  CALL.REL.NOINC `($__internal_28_$__cuda_sm70_shflsync_idx_p) ;  /* 0x00000e6000007944 */ /* 0x01efea0003c00000 */
[----:B------:R-:W-:Y:S01]  /*e490*/  MOV R0, R198 ;  /* 0x000000c600007202 */ /* 0x000fe20000000f00 */
[----:B------:R-:W-:Y:S05]  /*e4a0*/  BRA `(.L_x_1986) ;  /* 0xffffb9d000007947 */ /* 0x000fea000383ffff */
.L_x_1910:
[----:B------:R-:W-:Y:S01]  /*e4b0*/  IMAD.MOV.U32 R199, RZ, RZ, R10 ;  /* 0x000000ffffc77224 */ /* 0x000fe200078e000a */
[----:B------:R-:W-:Y:S01]  /*e4c0*/  MOV R198, 0x3 ;  /* 0x0000000300c67802 */ /* 0x000fe20000000f00 */
[----:B-1----:R-:W-:Y:S01]  /*e4d0*/  IMAD.MOV.U32 R3, RZ, RZ, 0x1c1f ;  /* 0x00001c1fff037424 */ /* 0x002fe200078e00ff */
[----:B------:R-:W-:-:S02]  /*e4e0*/  MOV R2, 0xe500 ;  /* 0x0000e50000027802 */ /* 0x000fc40000000f00 */
[----:B--234-:R-:W-:Y:S05]  /*e4f0*/  CALL.REL.NOINC `($__internal_28_$__cuda_sm70_shflsync_idx_p) ;  /* 0x00000df000007944 */ /* 0x01cfea0003c00000 */
        /* <DEDUP_REMOVED lines=8> */
.L_x_1912:
[----:B------:R-:W-:Y:S01]  /*e580*/  IMAD.MOV.U32 R199, RZ, RZ, R5 ;  /* 0x000000ffffc77224 */ /* 0x000fe200078e0005 */
[----:B------:R-:W-:Y:S01]  /*e590*/  MOV R198, RZ ;  /* 0x000000ff00c67202 */ /* 0x000fe20000000f00 */
[----:B------:R-:W-:Y:S01]  /*e5a0*/  IMAD.MOV.U32 R3, RZ, RZ, 0x1c1f ;  /* 0x00001c1fff037424 */ /* 0x000fe200078e00ff */
[----:B------:R-:W-:Y:S02]  /*e5b0*/  MOV R2, 0xe5d0 ;  /* 0x0000e5d000027802 */ /* 0x000fe40000000f00 */
[----:B------:R-:W-:Y:S05]  /*e5c0*/  CALL.REL.NOINC `($__internal_28_$__cuda_sm70_shflsync_idx_p) ;  /* 0x00000d2000007944 */ /* 0x000fea0003c00000 */
[----:B------:R-:W-:Y:S01]  /*e5d0*/  MOV R4, R198 ;  /* 0x000000c600047202 */ /* 0x000fe20000000f00 */
[----:B------:R-:W-:Y:S05]  /*e5e0*/  BRA `(.L_x_1988) ;  /* 0xffffbd5000007947 */ /* 0x000fea000383ffff */
.L_x_1913:
[----:B------:R-:W-:Y:S01]  /*e5f0*/  IMAD.MOV.U32 R199, RZ, RZ, R12 ;  /* 0x000000ffffc77224 */ /* 0x000fe200078e000c */
[----:B------:R-:W-:Y:S01]  /*e600*/  MOV R198, RZ ;  /* 0x000000ff00c67202 */ /* 0x000fe20000000f00 */
[----:B------:R-:W-:Y:S01]  /*e610*/  IMAD.MOV.U32 R3, RZ, RZ, 0x1c1f ;  /* 0x00001c1fff037424 */ /* 0x000fe200078e00ff */
[----:B------:R-:W-:Y:S02]  /*e620*/  MOV R2, 0xe640 ;  /* 0x0000e64000027802 */ /* 0x000fe40000000f00 */
[----:B-12---:R-:W-:Y:S05]  /*e630*/  CALL.REL.NOINC `($__internal_28_$__cuda_sm70_shflsync_idx_p) ;  /* 0x00000cb000007944 */ /* 0x006fea0003c00000 */
[----:B------:R-:W-:Y:S01]  /*e640*/  MOV R0, R198 ;  /* 0x000000c600007202 */ /* 0x000fe20000000f00 */
[----:B------:R-:W-:Y:S05]  /*e650*/  BRA `(.L_x_1989) ;  /* 0xffffbd0000007947 */ /* 0x000fea000383ffff */
.L_x_1916:
        /* <DEDUP_REMOVED lines=13> */
.L_x_1919:
[----:B------:R-:W-:Y:S01]  /*e730*/  IMAD.MOV.U32 R199, RZ, RZ, R5 ;  /* 0x000000ffffc77224 */ /* 0x000fe200078e0005 */
[----:B------:R-:W-:Y:S01]  /*e740*/  MOV R198, 0x2 ;  /* 0x0000000200c67802 */ /* 0x000fe20000000f00 */
[----:B-1----:R-:W-:Y:S01]  /*e750*/  IMAD.MOV.U32 R3, RZ, RZ, 0x1c1f ;  /* 0x00001c1fff037424 */ /* 0x002fe200078e00ff */
[----:B------:R-:W-:Y:S02]  /*e760*/  MOV R2, 0xe780 ;  /* 0x0000e78000027802 */ /* 0x000fe40000000f00 */
[----:B--234-:R-:W-:Y:S05]  /*e770*/  CALL.REL.NOINC `($__internal_28_$__cuda_sm70_shflsync_idx_p) ;  /* 0x00000b7000007944 */ /* 0x01cfea0003c00000 */
[----:B------:R-:W-:Y:S01]  /*e780*/  MOV R4, R198 ;  /* 0x000000c600047202 */ /* 0x000fe20000000f00 */
[----:B------:R-:W-:Y:S05]  /*e790*/  BRA `(.L_x_1991) ;  /* 0xffffc4f000007947 */ /* 0x000fea000383ffff */
.L_x_1920:
[----:B------:R-:W-:Y:S01]  /*e7a0*/  IMAD.MOV.U32 R199, RZ, RZ, R12 ;  /* 0x000000ffffc77224 */ /* 0x000fe200078e000c */
[----:B------:R-:W-:Y:S01]  /*e7b0*/  MOV R198, 0x2 ;  /* 0x0000000200c67802 */ /* 0x000fe20000000f00 */
[----:B------:R-:W-:Y:S01]  /*e7c0*/  IMAD.MOV.U32 R3, RZ, RZ, 0x1c1f ;  /* 0x00001c1fff037424 */ /* 0x000fe200078e00ff */
[----:B------:R-:W-:Y:S02]  /*e7d0*/  MOV R2, 0xe7f0 ;  /* 0x0000e7f000027802 */ /* 0x000fe40000000f00 */
[----:B-1234-:R-:W-:Y:S05]  /*e7e0*/  CALL.REL.NOINC `($__internal_28_$__cuda_sm70_shflsync_idx_p) ;  /* 0x00000b0000007944 */ /* 0x01efea0003c00000 */
[----:B------:R-:W-:Y:S01]  /*e7f0*/  MOV R0, R198 ;  /* 0x000000c600007202 */ /* 0x000fe20000000f00 */
[----:B------:R-:W-:Y:S05]  /*e800*/  BRA `(.L_x_1992) ;  /* 0xffffc4a000007947 */ /* 0x000fea000383ffff */
.L_x_1923:
        /* <DEDUP_REMOVED lines=13> */
.L_x_1927:
[----:B------:R-:W-:Y:S01]  /*e8e0*/  IMAD.MOV.U32 R199, RZ, RZ, R5 ;  /* 0x000000ffffc77224 */ /* 0x000fe200078e0005 */
[----:B------:R-:W-:Y:S01]  /*e8f0*/  MOV R198, RZ ;  /* 0x000000ff00c67202 */ /* 0x000fe20000000f00 */
[----:B------:R-:W-:Y:S01]  /*e900*/  IMAD.MOV.U32 R3, RZ, RZ, 0x1c1f ;  /* 0x00001c1fff037424 */ /* 0x000fe200078e00ff */
[----:B------:R-:W-:Y:S02]  /*e910*/  MOV R2, 0xe930 ;  /* 0x0000e93000027802 */ /* 0x000fe40000000f00 */
[----:B------:R-:W-:Y:S05]  /*e920*/  CALL.REL.NOINC `($__internal_28_$__cuda_sm70_shflsync_idx_p) ;  /* 0x000009c000007944 */ /* 0x000fea0003c00000 */
[----:B------:R-:W-:Y:S01]  /*e930*/  MOV R4, R198 ;  /* 0x000000c600047202 */ /* 0x000fe20000000f00 */
[----:B------:R-:W-:Y:S05]  /*e940*/  BRA `(.L_x_1994) ;  /* 0xffffd3a000007947 */ /* 0x000fea000383ffff */
.L_x_1928:
[----:B------:R-:W-:Y:S01]  /*e950*/  IMAD.MOV.U32 R199, RZ, RZ, R12 ;  /* 0x000000ffffc77224 */ /* 0x000fe200078e000c */
[----:B------:R-:W-:Y:S01]  /*e960*/  MOV R198, RZ ;  /* 0x000000ff00c67202 */ /* 0x000fe20000000f00 */
[----:B------:R-:W-:Y:S01]  /*e970*/  IMAD.MOV.U32 R3, RZ, RZ, 0x1c1f ;  /* 0x00001c1fff037424 */ /* 0x000fe200078e00ff */
[----:B------:R-:W-:Y:S02]  /*e980*/  MOV R2, 0xe9a0 ;  /* 0x0000e9a000027802 */ /* 0x000fe40000000f00 */
[----:B-12---:R-:W-:Y:S05]  /*e990*/  CALL.REL.NOINC `($__internal_28_$__cuda_sm70_shflsync_idx_p) ;  /* 0x0000095000007944 */ /* 0x006fea0003c00000 */
[----:B------:R-:W-:Y:S01]  /*e9a0*/  MOV R0, R198 ;  /* 0x000000c600007202 */ /* 0x000fe20000000f00 */
[----:B------:R-:W-:Y:S05]  /*e9b0*/  BRA `(.L_x_1995) ;  /* 0xffffd35000007947 */ /* 0x000fea000383ffff */
.L_x_1931:
        /* <DEDUP_REMOVED lines=13> */
.L_x_1934:
[----:B------:R-:W-:Y:S01]  /*ea90*/  IMAD.MOV.U32 R199, RZ, RZ, R5 ;  /* 0x000000ffffc77224 */ /* 0x000fe200078e0005 */
[----:B------:R-:W-:Y:S01]  /*eaa0*/  MOV R198, 0x2 ;  /* 0x0000000200c67802 */ /* 0x000fe20000000f00 */
[----:B-1----:R-:W-:Y:S01]  /*eab0*/  IMAD.MOV.U32 R3, RZ, RZ, 0x1c1f ;  /* 0x00001c1fff037424 */ /* 0x002fe200078e00ff */
[----:B------:R-:W-:Y:S02]  /*eac0*/  MOV R2, 0xeae0 ;  /* 0x0000eae000027802 */ /* 0x000fe40000000f00 */
[----:B--234-:R-:W-:Y:S05]  /*ead0*/  CALL.REL.NOINC `($__internal_28_$__cuda_sm70_shflsync_idx_p) ;  /* 0x0000081000007944 */ /* 0x01cfea0003c00000 */
[----:B------:R-:W-:Y:S01]  /*eae0*/  MOV R4, R198 ;  /* 0x000000c600047202 */ /* 0x000fe20000000f00 */
[----:B------:R-:W-:Y:S05]  /*eaf0*/  BRA `(.L_x_1997) ;  /* 0xffffd4f000007947 */ /* 0x000fea000383ffff */
.L_x_1935:
[----:B------:R-:W-:Y:S01]  /*eb00*/  IMAD.MOV.U32 R199, RZ, RZ, R12 ;  /* 0x000000ffffc77224 */ /* 0x000fe200078e000c */
[----:B------:R-:W-:Y:S01]  /*eb10*/  MOV R198, 0x2 ;  /* 0x0000000200c67802 */ /* 0x000fe20000000f00 */
[----:B------:R-:W-:Y:S01]  /*eb20*/  IMAD.MOV.U32 R3, RZ, RZ, 0x1c1f ;  /* 0x00001c1fff037424 */ /* 0x000fe200078e00ff */
[----:B------:R-:W-:Y:S02]  /*eb30*/  MOV R2, 0xeb50 ;  /* 0x0000eb5000027802 */ /* 0x000fe40000000f00 */
[----:B-1234-:R-:W-:Y:S05]  /*eb40*/  CALL.REL.NOINC `($__internal_28_$__cuda_sm70_shflsync_idx_p) ;  /* 0x000007a000007944 */ /* 0x01efea0003c00000 */
[----:B------:R-:W-:Y:S01]  /*eb50*/  MOV R0, R198 ;  /* 0x000000c600007202 */ /* 0x000fe20000000f00 */
[----:B------:R-:W-:Y:S05]  /*eb60*/  BRA `(.L_x_1998) ;  /* 0xffffd4a000007947 */ /* 0x000fea000383ffff */
.L_x_1938:
        /* <DEDUP_REMOVED lines=13> */
.L_x_1940:
[----:B------:R-:W-:Y:S01]  /*ec40*/  IMAD.MOV.U32 R199, RZ, RZ, R74 ;  /* 0x000000ffffc77224 */ /* 0x000fe200078e004a */
[----:B------:R-:W-:Y:S01]  /*ec50*/  MOV R198, RZ ;  /* 0x000000ff00c67202 */ /* 0x000fe20000000f00 */
[----:B--2---:R-:W-:Y:S01]  /*ec60*/  IMAD.MOV.U32 R3, RZ, RZ, 0x1f ;  /* 0x0000001fff037424 */ /* 0x004fe200078e00ff */
[----:B------:R-:W-:Y:S02]  /*ec70*/  MOV R2, 0xec90 ;  /* 0x0000ec9000027802 */ /* 0x000fe40000000f00 */
[----:B-1----:R-:W-:Y:S05]  /*ec80*/  CALL.REL.NOINC `($__internal_28_$__cuda_sm70_shflsync_idx_p) ;  /* 0x0000066000007944 */ /* 0x002fea0003c00000 */
[----:B------:R-:W-:Y:S01]  /*ec90*/  MOV R9, R198 ;  /* 0x000000c600097202 */ /* 0x000fe20000000f00 */
[----:B------:R-:W-:Y:S05]  /*eca0*/  BRA `(.L_x_2000) ;  /* 0xffffd6d000007947 */ /* 0x000fea000383ffff */
.L_x_1941:
[----:B------:R-:W-:Y:S01]  /*ecb0*/  IMAD.MOV.U32 R199, RZ, RZ, R74 ;  /* 0x000000ffffc77224 */ /* 0x000fe200078e004a */
[----:B------:R-:W-:Y:S01]  /*ecc0*/  MOV R198, 0x1 ;  /* 0x0000000100c67802 */ /* 0x000fe20000000f00 */
[----:B--2---:R-:W-:Y:S01]  /*ecd0*/  IMAD.MOV.U32 R3, RZ, RZ, 0x1f ;  /* 0x0000001fff037424 */ /* 0x004fe200078e00ff */
[----:B------:R-:W-:Y:S02]  /*ece0*/  MOV R2, 0xed00 ;  /* 0x0000ed0000027802 */ /* 0x000fe40000000f00 */
[----:B-1-34-:R-:W-:Y:S05]  /*ecf0*/  CALL.REL.NOINC `($__internal_28_$__cuda_sm70_shflsync_idx_p) ;  /* 0x000005f000007944 */ /* 0x01afea0003c00000 */
[----:B------:R-:W-:Y:S01]  /*ed00*/  MOV R8, R198 ;  /* 0x000000c600087202 */ /* 0x000fe20000000f00 */
[----:B------:R-:W-:Y:S05]  /*ed10*/  BRA `(.L_x_2001) ;  /* 0xffffd68000007947 */ /* 0x000fea000383ffff */
.L_x_1942:
[----:B------:R-:W-:Y:S02]  /*ed20*/  MOV R2, 0x1 ;  /* 0x0000000100027802 */ /* 0x000fe40000000f00 */
[----:B------:R-:W-:-:S02]  /*ed30*/  MOV R3, 0xed50 ;  /* 0x0000ed5000037802 */ /* 0x000fc40000000f00 */
[----:B---34-:R-:W-:Y:S05]  /*ed40*/  CALL.REL.NOINC `($__internal_29_$__cuda_sm70_shflsync_up_p) ;  /* 0x000005f000007944 */ /* 0x018fea0003c00000 */
[----:B------:R-:W-:Y:S05]  /*ed50*/  BRA `(.L_x_2002) ;  /* 0xffffd76000007947 */ /* 0x000fea000383ffff */
.L_x_1943:
[----:B------:R-:W-:Y:S02]  /*ed60*/  MOV R2, 0x2 ;  /* 0x0000000200027802 */ /* 0x000fe40000000f00 */
[----:B------:R-:W-:-:S02]  /*ed70*/  MOV R3, 0xed90 ;  /* 0x0000ed9000037802 */ /* 0x000fc40000000f00 */
[----:B---34-:R-:W-:Y:S05]  /*ed80*/  CALL.REL.NOINC `($__internal_29_$__cuda_sm70_shflsync_up_p) ;  /* 0x000005b000007944 */ /* 0x018fea0003c00000 */
        /* <DEDUP_REMOVED lines=24> */
.L_x_1947:
[----:B------:R-:W-:Y:S02]  /*ef10*/  MOV R2, 0x1 ;  /* 0x0000000100027802 */ /* 0x000fe40000000f00 */
[----:B------:R-:W-:Y:S02]  /*ef20*/  MOV R3, 0xef40 ;  /* 0x0000ef4000037802 */ /* 0x000fe40000000f00 */
[----:B---3--:R-:W-:Y:S05]  /*ef30*/  CALL.REL.NOINC `($__internal_29_$__cuda_sm70_shflsync_up_p) ;  /* 0x0000040000007944 */ /* 0x008fea0003c00000 */
[----:B------:R-:W-:Y:S01]  /*ef40*/  MOV R2, R4 ;  /* 0x0000000400027202 */ /* 0x000fe20000000f00 */
[----:B------:R-:W-:Y:S05]  /*ef50*/  BRA `(.L_x_2004) ;  /* 0xffffd7b000007947 */ /* 0x000fea000383ffff */
.L_x_1948:
[----:B------:R-:W-:Y:S02]  /*ef60*/  MOV R2, 0x2 ;  /* 0x0000000200027802 */ /* 0x000fe40000000f00 */
[----:B------:R-:W-:Y:S02]  /*ef70*/  MOV R3, 0xef90 ;  /* 0x0000ef9000037802 */ /* 0x000fe40000000f00 */
[----:B---3--:R-:W-:Y:S05]  /*ef80*/  CALL.REL.NOINC `($__internal_29_$__cuda_sm70_shflsync_up_p) ;  /* 0x000003b000007944 */ /* 0x008fea0003c00000 */
        /* <DEDUP_REMOVED lines=24> */
.L_x_1950:
[----:B------:R-:W-:Y:S02]  /*f110*/  SEL R0, RZ, 0x1, P0 ;  /* 0x00000001ff007807 */ /* 0x000fe40000000000 */
[----:B------:R-:W-:Y:S02]  /*f120*/  MOV R2, 0xf140 ;  /* 0x0000f14000027802 */ /* 0x000fe40000000f00 */
[----:B-1-3--:R-:W-:Y:S05]  /*f130*/  CALL.REL.NOINC `($__internal_30_$__cuda_sm70_votesync_ballot) ;  /* 0x0000027000007944 */ /* 0x00afea0003c00000 */
[----:B------:R-:W-:Y:S05]  /*f140*/  BRA `(.L_x_2006) ;  /* 0xffffd75000007947 */ /* 0x000fea000383ffff */
.L_x_1951:
[----:B------:R-:W-:Y:S01]  /*f150*/  IMAD.MOV.U32 R199, RZ, RZ, R6 ;  /* 0x000000ffffc77224 */ /* 0x000fe200078e0006 */
[----:B----4-:R-:W-:Y:S01]  /*f160*/  MOV R198, R11 ;  /* 0x0000000b00c67202 */ /* 0x010fe20000000f00 */
[----:B------:R-:W-:Y:S01]  /*f170*/  IMAD.MOV.U32 R3, RZ, RZ, 0x1f ;  /* 0x0000001fff037424 */ /* 0x000fe200078e00ff */
[----:B------:R-:W-:Y:S02]  /*f180*/  MOV R2, 0xf1a0 ;  /* 0x0000f1a000027802 */ /* 0x000fe40000000f00 */
[----:B-123--:R-:W-:Y:S05]  /*f190*/  CALL.REL.NOINC `($__internal_28_$__cuda_sm70_shflsync_idx_p) ;  /* 0x0000015000007944 */ /* 0x00efea0003c00000 */
[----:B------:R-:W-:Y:S01]  /*f1a0*/  IMAD.MOV.U32 R8, RZ, RZ, R198 ;  /* 0x000000ffff087224 */ /* 0x000fe200078e00c6 */
[----:B------:R-:W-:Y:S01]  /*f1b0*/  MOV R198, R11 ;  /* 0x0000000b00c67202 */ /* 0x000fe20000000f00 */
[----:B------:R-:W-:Y:S01]  /*f1c0*/  IMAD.MOV.U32 R199, RZ, RZ, R7 ;  /* 0x000000ffffc77224 */ /* 0x000fe200078e0007 */
[----:B------:R-:W-:Y:S02]  /*f1d0*/  MOV R3, 0x1f ;  /* 0x0000001f00037802 */ /* 0x000fe40000000f00 */
[----:B------:R-:W-:-:S02]  /*f1e0*/  MOV R2, 0xf200 ;  /* 0x0000f20000027802 */ /* 0x000fc40000000f00 */
[----:B------:R-:W-:Y:S05]  /*f1f0*/  CALL.REL.NOINC `($__internal_28_$__cuda_sm70_shflsync_idx_p) ;  /* 0x000000f000007944 */ /* 0x000fea0003c00000 */
[----:B------:R-:W-:Y:S01]  /*f200*/  MOV R7, R198 ;  /* 0x000000c600077202 */ /* 0x000fe20000000f00 */
[----:B------:R-:W-:Y:S05]  /*f210*/  BRA `(.L_x_2007) ;  /* 0xffffd6c000007947 */ /* 0x000fea000383ffff */
.L_x_1954:
[----:B------:R-:W-:Y:S01]  /*f220*/  IMAD.MOV.U32 R199, RZ, RZ, R4 ;  /* 0x000000ffffc77224 */ /* 0x000fe200078e0004 */
[----:B------:R-:W-:Y:S01]  /*f230*/  MOV R198, R0 ;  /* 0x0000000000c67202 */ /* 0x000fe20000000f00 */
[----:B------:R-:W-:Y:S01]  /*f240*/  IMAD.MOV.U32 R3, RZ, RZ, 0x1f ;  /* 0x0000001fff037424 */ /* 0x000fe200078e00ff */
[----:B------:R-:W-:-:S02]  /*f250*/  MOV R2, 0xf270 ;  /* 0x0000f27000027802 */ /* 0x000fc40000000f00 */
[----:B-1-34-:R-:W-:Y:S05]  /*f260*/  CALL.REL.NOINC `($__internal_28_$__cuda_sm70_shflsync_idx_p) ;  /* 0x0000008000007944 */ /* 0x01afea0003c00000 */
[----:B------:R-:W-:Y:S01]  /*f270*/  MOV R12, R198 ;  /* 0x000000c6000c7202 */ /* 0x000fe20000000f00 */
[----:B------:R-:W-:Y:S05]  /*f280*/  BRA `(.L_x_1953) ;  /* 0xffffd6b000007947 */ /* 0x000fea000383ffff */
        .weak           $__internal_27_$__cuda_sm70_shflsync_bfly_p
        .type           $__internal_27_$__cuda_sm70_shflsync_bfly_p,@function
        .size           $__internal_27_$__cuda_sm70_shflsync_bfly_p,($__internal_28_$__cuda_sm70_shflsync_idx_p - $__internal_27_$__cuda_sm70_shflsync_bfly_p)
$__internal_27_$__cuda_sm70_shflsync_bfly_p:
[----:B------:R-:W-:Y:S02]  /*f290*/  MOV R158, 0x1f ;  /* 0x0000001f009e7802 */ /* 0x000fe40000000f00 */
[----:B------:R-:W-:-:S04]  /*f2a0*/  MOV R159, 0xffffffff ;  /* 0xffffffff009f7802 */ /* 0x000fc80000000f00 */
[----:B------:R-:W-:Y:S04]  /*f2b0*/  WARPSYNC R159 ;  /* 0x0000009f00007348 */ /* 0x000fe80003800000 */
[----:B------:R1:W2:Y:S02]  /*f2c0*/  SHFL.BFLY PT, R158, R116, R3, R158 ;  /* 0x0c000003749e7389 */ /* 0x0002a400000e009e */
[----:B-1----:R-:W-:-:S04]  /*f2d0*/  MOV R3, 0x0 ;  /* 0x0000000000037802 */ /* 0x002fc80000000f00 */
[----:B--2---:R-:W-:Y:S05]  /*f2e0*/  RET.REL.NODEC R2 `(_ZN7cutlass13device_kernelIN5flash19enable_sm80_to_sm89INS1_16FlashAttnFwdSm80INS1_25CollectiveMainloopFwdSm80ILi4ELi1ELb0EN4cute5tupleIJNS5_1CILi128EEENS7_ILi48EEENS7_ILi96EEEEEELi96ENS_6half_tEfNS_4arch4Sm80ELb0ELb0ELb0ELb1ELb1ELb0ELb1ELb1EEENS1_21CollectiveEpilogueFwdINS6_IJS8_SA_S9_EEENS6_IJNS7_ILi1EEESI_SI_EEESC_SE_Li128ELb1ELb1ELb1ELb0EEENS1_36VarlenDynamicPersistentTileSchedulerILi128ELi48ELi128ELi128ELb1ELb1ELb0ELb0ELb1ELb1EEEEEEEEEvNT_6ParamsE) ;  /* 0xffff0d1002007950 */ /* 0x004fea0003c3ffff */
        .weak           $__internal_28_$__cuda_sm70_shflsync_idx_p
        .type           $__internal_28_$__cuda_sm70_shflsync_idx_p,@function
        .size           $__internal_28_$__cuda_sm70_shflsync_idx_p,($__internal_29_$__cuda_sm70_shflsync_up_p - $__internal_28_$__cuda_sm70_shflsync_idx_p)
$__internal_28_$__cuda_sm70_shflsync_idx_p:
[----:B------:R-:W-:-:S04]  /*f2f0*/  MOV R202, 0xffffffff ;  /* 0xffffffff00ca7802 */ /* 0x000fc80000000f00 */
[----:B------:R-:W-:Y:S04]  /*f300*/  WARPSYNC R202 ;  /* 0x000000ca00007348 */ /* 0x000fe80003800000 */
[----:B------:R1:W2:Y:S02]  /*f310*/  SHFL.IDX PT, R198, R199, R198, R3 ;  /* 0x000000c6c7c67389 */ /* 0x0002a400000e0003 */
[----:B-1----:R-:W-:-:S04]  /*f320*/  MOV R3, 0x0 ;  /* 0x0000000000037802 */ /* 0x002fc80000000f00 */
[----:B--2---:R-:W-:Y:S05]  /*f330*/  RET.REL.NODEC R2 `(_ZN7cutlass13device_kernelIN5flash19enable_sm80_to_sm89INS1_16FlashAttnFwdSm80INS1_25CollectiveMainloopFwdSm80ILi4ELi1ELb0EN4cute5tupleIJNS5_1CILi128EEENS7_ILi48EEENS7_ILi96EEEEEELi96ENS_6half_tEfNS_4arch4Sm80ELb0ELb0ELb0ELb1ELb1ELb0ELb1ELb1EEENS1_21CollectiveEpilogueFwdINS6_IJS8_SA_S9_EEENS6_IJNS7_ILi1EEESI_SI_EEESC_SE_Li128ELb1ELb1ELb1ELb0EEENS1_36VarlenDynamicPersistentTileSchedulerILi128ELi48ELi128ELi128ELb1ELb1ELb0ELb0ELb1ELb1EEEEEEEEEvNT_6ParamsE) ;  /* 0xffff0cc002007950 */ /* 0x004fea0003c3ffff */
        .weak           $__internal_29_$__cuda_sm70_shflsync_up_p
        .type           $__internal_29_$__cuda_sm70_shflsync_up_p,@function
        .size           $__internal_29_$__cuda_sm70_shflsync_up_p,($__internal_30_$__cuda_sm70_votesync_ballot - $__internal_29_$__cuda_sm70_shflsync_up_p)
$__internal_29_$__cuda_sm70_shflsync_up_p:
[----:B------:R-:W-:Y:S02]  /*f340*/  IMAD.MOV.U32 R4, RZ, RZ, RZ ;  /* 0x000000ffff047224 */ /* 0x000fe400078e00ff */
[----:B------:R-:W-:-:S04]  /*f350*/  IMAD.MOV.U32 R10, RZ, RZ, -0x1 ;  /* 0xffffffffff0a7424 */ /* 0x000fc800078e00ff */
[----:B------:R-:W-:Y:S04]  /*f360*/  WARPSYNC R10 ;  /* 0x0000000a00007348 */ /* 0x000fe80003800000 */
[----:B------:R1:W2:Y:S02]  /*f370*/  SHFL.UP PT, R4, R0, R2, R4 ;  /* 0x0400000200047389 */ /* 0x0002a400000e0004 */
[----:B-1----:R-:W-:Y:S02]  /*f380*/  MOV R2, R3 ;  /* 0x0000000300027202 */ /* 0x002fe40000000f00 */
[----:B------:R-:W-:-:S04]  /*f390*/  MOV R3, 0x0 ;  /* 0x0000000000037802 */ /* 0x000fc80000000f00 */
[----:B--2---:R-:W-:Y:S05]  /*f3a0*/  RET.REL.NODEC R2 `(_ZN7cutlass13device_kernelIN5flash19enable_sm80_to_sm89INS1_16FlashAttnFwdSm80INS1_25CollectiveMainloopFwdSm80ILi4ELi1ELb0EN4cute5tupleIJNS5_1CILi128EEENS7_ILi48EEENS7_ILi96EEEEEELi96ENS_6half_tEfNS_4arch4Sm80ELb0ELb0ELb0ELb1ELb1ELb0ELb1ELb1EEENS1_21CollectiveEpilogueFwdINS6_IJS8_SA_S9_EEENS6_IJNS7_ILi1EEESI_SI_EEESC_SE_Li128ELb1ELb1ELb1ELb0EEENS1_36VarlenDynamicPersistentTileSchedulerILi128ELi48ELi128ELi128ELb1ELb1ELb0ELb0ELb1ELb1EEEEEEEEEvNT_6ParamsE) ;  /* 0xffff0c5002007950 */ /* 0x004fea0003c3ffff */
        .weak           $__internal_30_$__cuda_sm70_votesync_ballot
        .type           $__internal_30_$__cuda_sm70_votesync_ballot,@function
        .size           $__internal_30_$__cuda_sm70_votesync_ballot,(.L_x_3665 - $__internal_30_$__cuda_sm70_votesync_ballot)
$__internal_30_$__cuda_sm70_votesync_ballot:
[----:B------:R-:W-:Y:S01]  /*f3b0*/  ISETP.NE.U32.AND P0, PT, R0, 0x1, PT ;  /* 0x000000010000780c */ /* 0x000fe20003f05070 */
[----:B------:R-:W-:-:S04]  /*f3c0*/  IMAD.MOV.U32 R3, RZ, RZ, -0x1 ;  /* 0xffffffffff037424 */ /* 0x000fc800078e00ff */
[----:B------:R-:W-:Y:S08]  /*f3d0*/  WARPSYNC R3 ;  /* 0x0000000300007348 */ /* 0x000ff00003800000 */
[----:B------:R-:W-:-:S04]  /*f3e0*/  VOTE.ANY R0, PT, !P0 ;  /* 0x0000000000007806 */ /* 0x000fc800040e0100 */
[----:B------:R-:W-:Y:S01]  /*f3f0*/  LOP3.LUT R0, R0, R3, RZ, 0xc0, !PT ;  /* 0x0000000300007212 */ /* 0x000fe200078ec0ff */
[----:B------:R-:W-:-:S04]  /*f400*/  IMAD.MOV.U32 R3, RZ, RZ, 0x0 ;  /* 0x00000000ff037424 */ /* 0x000fc800078e00ff */
[----:B------:R-:W-:Y:S05]  /*f410*/  RET.REL.NODEC R2 `(_ZN7cutlass13device_kernelIN5flash19enable_sm80_to_sm89INS1_16FlashAttnFwdSm80INS1_25CollectiveMainloopFwdSm80ILi4ELi1ELb0EN4cute5tupleIJNS5_1CILi128EEENS7_ILi48EEENS7_ILi96EEEEEELi96ENS_6half_tEfNS_4arch4Sm80ELb0ELb0ELb0ELb1ELb1ELb0ELb1ELb1EEENS1_21CollectiveEpilogueFwdINS6_IJS8_SA_S9_EEENS6_IJNS7_ILi1EEESI_SI_EEESC_SE_Li128ELb1ELb1ELb1ELb0EEENS1_36VarlenDynamicPersistentTileSchedulerILi128ELi48ELi128ELi128ELb1ELb1ELb0ELb0ELb1ELb1EEEEEEEEEvNT_6ParamsE) ;  /* 0xffff0be002007950 */ /* 0x000fea0003c3ffff */
.L_x_2008:
        /* <DEDUP_REMOVED lines=14> */
.L_x_3665:


//--------------------- .text._ZN7cutlass13device_kernelIN5flash19enable_sm80_to_sm89INS1_16FlashAttnFwdSm80INS1_25CollectiveMainloopFwdSm80ILi4ELi1ELb0EN4cute5tupleIJNS5_1CILi128EEENS7_ILi48EEENS7_ILi96EEEEEELi96ENS_6half_tEfNS_4arch4Sm80ELb0ELb0ELb0ELb1ELb1ELb1ELb1ELb1EEENS1_21CollectiveEpilogueFwdINS6_IJS8_SA_S9_EEENS6_IJNS7_ILi1EEESI_SI_EEESC_SE_Li128ELb1ELb1ELb1ELb0EEENS1_36VarlenDynamicPersistentTileSchedulerILi128ELi48ELi128ELi128ELb1ELb1ELb0ELb0ELb1ELb1EEEEEEEEEvNT_6ParamsE --------------------------
	.section	.text._ZN7cutlass13device_kernelIN5flash19enable_sm80_to_sm89INS1_16FlashAttnFwdSm80INS1_25CollectiveMainloopFwdSm80ILi4ELi1ELb0EN4cute5tupleIJNS5_1CILi128EEENS7_ILi48EEENS7_ILi96EEEEEELi96ENS_6half_tEfNS_4arch4Sm80ELb0ELb0ELb0ELb1ELb1ELb1ELb1ELb1EEENS1_21CollectiveEpilogueFwdINS6_IJS8_SA_S9_EEENS6_IJNS7_ILi1EEESI_SI_EEESC_SE_Li128ELb1ELb1ELb1ELb0EEENS1_36VarlenDynamicPersistentTileSchedulerILi128ELi48ELi128ELi128ELb1ELb1ELb0ELb0ELb1ELb1EEEEEEEEEvNT_6ParamsE,"ax",@progbits
	.sectioninfo	@"SHI_REGISTERS=255"
	.align	128
.text._ZN7cutlass13device_kernelIN5flash19enable_sm80_to_sm89INS1_16FlashAttnFwdSm80INS1_25CollectiveMainloopFwdSm80ILi4ELi1ELb0EN4cute5tupleIJNS5_1CILi128EEENS7_ILi48EEENS7_ILi96EEEEEELi96ENS_6half_tEfNS_4arch4Sm80ELb0ELb0ELb0ELb1ELb1ELb1ELb1ELb1EEENS1_21CollectiveEpilogueFwdINS6_IJS8_SA_S9_EEENS6_IJNS7_ILi1EEESI_SI_EEESC_SE_Li128ELb1ELb1ELb1ELb0EEENS1_36VarlenDynamicPersistentTileSchedulerILi128ELi48ELi128ELi128ELb1ELb1ELb0ELb0ELb1ELb1EEEEEEEEEvNT_6ParamsE:
        .type           _ZN7cutlass13device_kernelIN5flash19enable_sm80_to_sm89INS1_16FlashAttnFwdSm80INS1_25CollectiveMainloopFwdSm80ILi4ELi1ELb0EN4cute5tupleIJNS5_1CILi128EEENS7_ILi48EEENS7_ILi96EEEEEELi96ENS_6half_tEfNS_4arch4Sm80ELb0ELb0ELb0ELb1ELb1ELb1ELb1ELb1EEENS1_21CollectiveEpilogueFwdINS6_IJS8_SA_S9_EEENS6_IJNS7_ILi1EEESI_SI_EEESC_SE_Li128ELb1ELb1ELb1ELb0EEENS1_36VarlenDynamicPersistentTileSchedulerILi128ELi48ELi128ELi128ELb1ELb1ELb0ELb0ELb1ELb1EEEEEEEEEvNT_6ParamsE,@function
        .size           _ZN7cutlass13device_kernelIN5flash19enable_sm80_to_sm89INS1_16FlashAttnFwdSm80INS1_25CollectiveMainloopFwdSm80ILi4ELi1ELb0EN4cute5tupleIJNS5_1CILi128EEENS7_ILi48EEENS7_ILi96EEEEEELi96ENS_6half_tEfNS_4arch4Sm80ELb0ELb0ELb0ELb1ELb1ELb1ELb1ELb1EEENS1_21CollectiveEpilogueFwdINS6_IJS8_SA_S9_EEENS6_IJNS7_ILi1EEESI_SI_EEESC_SE_Li128ELb1ELb1ELb1ELb0EEENS1_36VarlenDynamicPersistentTileSchedulerILi128ELi48ELi128ELi128ELb1ELb1ELb0ELb0ELb1ELb1EEEEEEEEEvNT_6ParamsE,(.L_x_3670 - _ZN7cutlass13device_kernelIN5flash19enable_sm80_to_sm89INS1_16FlashAttnFwdSm80INS1_25CollectiveMainloopFwdSm80ILi4ELi1ELb0EN4cute5tupleIJNS5_1CILi128EEENS7_ILi48EEENS7_ILi96EEEEEELi96ENS_6half_tEfNS_4arch4Sm80ELb0ELb0ELb0ELb1ELb1ELb1ELb1ELb1EEENS1_21CollectiveEpilogueFwdINS6_IJS8_SA_S9_EEENS6_IJNS7_ILi1EEESI_SI_EEESC_SE_Li128ELb1ELb1ELb1ELb0EEENS1_36VarlenDynamicPersistentTileSchedulerILi128ELi48ELi128ELi128ELb1ELb1ELb0ELb0ELb1ELb1EEEEEEEEEvNT_6ParamsE)
        .other          _ZN7cutlass13device_kernelIN5flash19enable_sm80_to_sm89INS1_16FlashAttnFwdSm80INS1_25CollectiveMainloopFwdSm80ILi4ELi1ELb0EN4cute5tupleIJNS5_1CILi128EEENS7_ILi48EEENS7_ILi96EEEEEELi96ENS_6half_tEfNS_4arch4Sm80ELb0ELb0ELb0ELb1ELb1ELb1ELb1ELb1EEENS1_21CollectiveEpilogueFwdINS6_IJS8_SA_S9_EEENS6_IJNS7_ILi1EEESI_SI_EEESC_SE_Li128ELb1ELb1ELb1ELb0EEENS1_36VarlenDynamicPersistentTileSchedulerILi128ELi48ELi128ELi128ELb1ELb1ELb0ELb0ELb1ELb1EEEEEEEEEvNT_6ParamsE,@"STO_CUDA_ENTRY STV_DEFAULT"
_ZN7cutlass13device_kernelIN5flash19enable_sm80_to_sm89INS1_16FlashAttnFwdSm80INS1_25CollectiveMainloopFwdSm80ILi4ELi1ELb0EN4cute5tupleIJNS5_1CILi128EEENS7_ILi48EEENS7_ILi96EEEEEELi96ENS_6half_tEfNS_4arch4Sm80ELb0ELb0ELb0ELb1ELb1ELb1ELb1ELb1EEENS1_21CollectiveEpilogueFwdINS6_IJS8_SA_S9_EEENS6_IJNS7_ILi1EEESI_SI_EEESC_SE_Li128ELb1ELb1ELb1ELb0EEENS1_36VarlenDynamicPersistentTileSchedulerILi128ELi48ELi128ELi128ELb1ELb1ELb0ELb0ELb1ELb1EEEEEEEEEvNT_6ParamsE:
        /* <DEDUP_REMOVED lines=54> */
.L_x_2014:
        /* <DEDUP_REMOVED lines=17> */
.L_x_2200:
        /* <DEDUP_REMOVED lines=16> */
.L_x_2201:
[----:B--2---:R-:W-:-:S05]  /*0570*/  IMAD R0, R0, c[0x0][0x538], RZ ;  /* 0x00014e0000007a24 */ /* 0x004fca00078e02ff */
[----:B------:R-:W-:-:S04]  /*0580*/  IADD3 R6, R0, R6, RZ ;  /* 0x0000000600067210 */ /* 0x000fc80007ffe0ff */
[----:B------:R-:W-:-:S13]  /*0590*/  ISETP.GT.AND P0, PT, R6, UR4, PT ;  /* 0x0000000406007c0c */ /* 0x000fda000bf04270 */
[----:B-1----:R-:W-:Y:S05]  /*05a0*/  @!P0 BRA `(.L_x_2014) ;  /* 0xfffffdb000008947 */ /* 0x002fea000383ffff */
.L_x_2010:
[----:B------:R-:W-:-:S05]  /*05b0*/  IADD3 R12, -R0, R6, RZ ;  /* 0x00000006000c7210 */ /* 0x000fca0007ffe1ff */
[----:B------:R-:W-:-:S05]  /*05c0*/  IMAD R0, R4, c[0x0][0x538], R12 ;  /* 0x00014e0004007a24 */ /* 0x000fca00078e020c */
[----:B------:R-:W-:Y:S01]  /*05d0*/  ISETP.GT.AND P0, PT, R0, UR4, PT ;  /* 0x0000000400007c0c */ /* 0x000fe2000bf04270 */
[----:B------:R-:W-:-:S12]  /*05e0*/  BRA.DIV ~URZ, `(.L_x_2015) ;  /* 0x000187e27f007947 */ /* 0x000fd8000b800000 */
[----:B------:R-:W-:-:S04]  /*05f0*/  VOTE.ANY R0, PT, !P0 ;  /* 0x0000000000007806 */ /* 0x000fc800040e0100 */
.L_x_2202:
[----:B------:R1:W2:Y:S01]  /*0600*/  POPC R13, R0 ;  /* 0x00000000000d7309 */ /* 0x0002a20000000000 */
[----:B------:R-:W-:Y:S05]  /*0610*/  BRA.DIV ~URZ, `(.L_x_2016) ;  /* 0x000187f27f007947 */ /* 0x000fea000b800000 */
[----:B--2---:R2:W3:Y:S01]  /*0620*/  SHFL.IDX PT, R11, R8, R13, 0x1f ;  /* 0x00001f0d080b7589 */ /* 0x0044e200000e0000 */
[----:B------:R-:W-:-:S03]  /*0630*/  MOV R6, RZ ;  /* 0x000000ff00067202 */ /* 0x000fc60000000f00 */
[----:B------:R2:W4:Y:S04]  /*0640*/  SHFL.IDX PT, R10, R7, R13, 0x1f ;  /* 0x00001f0d070a7589 */ /* 0x00052800000e0000 */
.L_x_2203:
[----:B------:R-:W-:Y:S01]  /*0650*/  ISETP.NE.AND P0, PT, R0, RZ, PT ;  /* 0x000000ff0000720c */ /* 0x000fe20003f05270 */
[----:B------:R-:W-:-:S12]  /*0660*/  BSSY B0, `(.L_x_2017) ;  /* 0x0000005000007945 */ /* 0x000fd80003800000 */
[----:B------:R-:W-:Y:S05]  /*0670*/  @!P0 BRA `(.L_x_2018) ;  /* 0x0000003000008947 */ /* 0x000fea0003800000 */
[----:B------:R-:W-:Y:S01]  /*0680*/  IADD3 R211, R13, -0x1, RZ ;  /* 0xffffffff0dd37810 */ /* 0x000fe20007ffe0ff */
[----:B------:R-:W-:Y:S05]  /*0690*/  BRA.DIV ~URZ, `(.L_x_2019) ;  /* 0x000188527f007947 */ /* 0x000fea000b800000 */
[----:B------:R1:W2:Y:S02]  /*06a0*/  SHFL.IDX PT, R6, R4, R211, 0x1f ;  /* 0x00001fd304067589 */ /* 0x0002a400000e0000 */
.L_x_2018:
[----:B------:R-:W-:Y:S05]  /*06b0*/  BSYNC B0 ;  /* 0x0000000000007941 */ /* 0x000fea0003800000 */
.L_x_2017:
[----:B-1-3--:R-:W-:Y:S01]  /*06c0*/  IABS R0, R11 ;  /* 0x0000000b00007213 */ /* 0x00afe20000000000 */
[----:B--2---:R-:W-:-:S04]  /*06d0*/  IMAD R4, R6, c[0x0][0x538], R12 ;  /* 0x00014e0006047a24 */ /* 0x004fc800078e020c */
        /* <DEDUP_REMOVED lines=67> */
.L_x_2011:
[----:B------:R-:W-:Y:S01]  /*0b10*/  MOV R0, UR4 ;  /* 0x0000000400007c02 */ /* 0x000fe20008000f00 */
[----:B------:R-:W-:Y:S04]  /*0b20*/  STL [R1+0x54], RZ ;  /* 0x000054ff01007387 */ /* 0x000fe80000100800 */
[----:B------:R-:W-:Y:S04]  /*0b30*/  STL [R1+0x58], RZ ;  /* 0x000058ff01007387 */ /* 0x000fe80000100800 */
[----:B------:R1:W-:Y:S02]  /*0b40*/  STL [R1+0x50], R0 ;  /* 0x0000500001007387 */ /* 0x0003e40000100800 */
[----:B-1----:R-:W-:-:S05]  /*0b50*/  MOV R0, c[0x0][0x53c] ;  /* 0x00014f0000007a02 */ /* 0x002fca0000000f00 */
[----:B------:R1:W-:Y:S02]  /*0b60*/  STL [R1+0x5c], R0 ;  /* 0x00005c0001007387 */ /* 0x0003e40000100800 */
.L_x_2020:
        /* <DEDUP_REMOVED lines=8> */
.L_x_2009:
        /* <DEDUP_REMOVED lines=162> */
[----:B------:R-:W-:-:S02]  /*1610*/  SHF.R.U32.HI R3, RZ, 0x3, R3 ;  /* 0x00000003ff037819 */ /* 0x000fc40000011603 */
[----:B------:R-:W-:Y:S02]  /*1620*/  LOP3.LUT R2, R2, 0xfffff000, RZ, 0xc0, !PT ;  /* 0xfffff00002027812 */ /* 0x000fe400078ec0ff */
        /* <DEDUP_REMOVED lines=47> */
[C---:B------:R-:W-:Y:S02]  /*1920*/  IADD3 R206, R198.reuse, 0x400, RZ ;  /* 0x00000400c6ce7810 */ /* 0x040fe40007ffe0ff */
        /* <DEDUP_REMOVED lines=12> */
[----:B-1----:R-:W-:-:S02]  /*19f0*/  SHF.L.U64.HI R17, R167, 0x1, R9 ;  /* 0x00000001a7117819 */ /* 0x002fc40000010209 */
        /* <DEDUP_REMOVED lines=14> */
[----:B--2---:R-:W-:-:S02]  /*1ae0*/  IADD3 R18, R10, 0x38, RZ ;  /* 0x000000380a127810 */ /* 0x004fc40007ffe0ff */
        /* <DEDUP_REMOVED lines=11> */
[----:B------:R2:W-:Y:S02]  /*1ba0*/  STL [R1+0x8], R4 ;  /* 0x0000080401007387 */ /* 0x0005e40000100800 */
[C---:B------:R-:W-:Y:S02]  /*1bb0*/  IADD3 R245, R244.reuse, 0x20, RZ ;  /* 0x00000020f4f57810 */ /* 0x040fe40007ffe0ff */
[----:B------:R-:W-:Y:S02]  /*1bc0*/  @P0 IADD3 R245, R244, -0x20, RZ ;  /* 0xffffffe0f4f50810 */ /* 0x000fe40007ffe0ff */
[----:B-1----:R-:W-:-:S04]  /*1bd0*/  LOP3.LUT R6, R28, 0x18, R104, 0xf8, !PT ;  /* 0x000000181c067812 */ /* 0x002fc800078ef868 */
[----:B------:R-:W-:Y:S02]  /*1be0*/  LOP3.LUT R9, R6, R26, RZ, 0x3c, !PT ;  /* 0x0000001a06097212 */ /* 0x000fe400078e3cff */
[C---:B------:R-:W-:Y:S02]  /*1bf0*/  IADD3 R26, R10.reuse, 0x10, RZ ;  /* 0x000000100a1a7810 */ /* 0x040fe40007ffe0ff */
[----:B--2---:R-:W-:Y:S01]  /*1c00*/  LOP3.LUT R4, R5, R27, RZ, 0x3c, !PT ;  /* 0x0000001b05047212 */ /* 0x004fe200078e3cff */
[----:B------:R-:W-:Y:S01]  /*1c10*/  IMAD.IADD R9, R7, 0x1, R9 ;  /* 0x0000000107097824 */ /* 0x000fe200078e0209 */
[----:B------:R-:W-:Y:S02]  /*1c20*/  SHF.R.S32.HI R5, RZ, 0x3, R13 ;  /* 0x00000003ff057819 */ /* 0x000fe4000001140d */
[C---:B------:R-:W-:Y:S01]  /*1c30*/  IADD3 R27, R10.reuse, 0x8, RZ ;  /* 0x000000080a1b7810 */ /* 0x040fe20007ffe0ff */
[----:B------:R-:W-:Y:S01]  /*1c40*/  IMAD.IADD R6, R25, 0x1, R4 ;  /* 0x0000000119067824 */ /* 0x000fe200078e0204 */
[C---:B------:R-:W-:Y:S01]  /*1c50*/  IADD3 R25, R10.reuse, 0x18, RZ ;  /* 0x000000180a197810 */ /* 0x040fe20007ffe0ff */
[----:B------:R1:W-:Y:S01]  /*1c60*/  STL [R1+0x4], R5 ;  /* 0x0000040501007387 */ /* 0x0003e20000100800 */
[----:B------:R-:W-:-:S02]  /*1c70*/  IADD3 R13, R10, 0x50, RZ ;  /* 0x000000500a0d7810 */ /* 0x000fc40007ffe0ff */
[----:B------:R-:W-:Y:S01]  /*1c80*/  IADD3 R10, R10, 0x58, RZ ;  /* 0x000000580a0a7810 */ /* 0x000fe20007ffe0ff */
[----:B------:R-:W-:Y:S01]  /*1c90*/  STL [R1+0x98], R27 ;  /* 0x0000981b01007387 */ /* 0x000fe20000100800 */
[----:B------:R-:W-:Y:S02]  /*1ca0*/  SEL R4, R14, 0xffffffe0, !P4 ;  /* 0xffffffe00e047807 */ /* 0x000fe40006000000 */
[----:B------:R-:W-:Y:S01]  /*1cb0*/  SHF.R.S32.HI R8, RZ, 0x1f, R27 ;  /* 0x0000001fff087819 */ /* 0x000fe2000001141b */
[----:B------:R-:W-:Y:S02]  /*1cc0*/  STL [R1+0x94], R26 ;  /* 0x0000941a01007387 */ /* 0x000fe40000100800 */
[----:B------:R-:W-:Y:S02]  /*1cd0*/  IMAD.IADD R197, R196, 0x1, R4 ;  /* 0x00000001c4c57824 */ /* 0x000fe400078e0204 */
[----:B------:R-:W-:Y:S01]  /*1ce0*/  STL [R1+0x90], R25 ;  /* 0x0000901901007387 */ /* 0x000fe20000100800 */
[----:B------:R-:W-:-:S03]  /*1cf0*/  IMAD.IADD R171, R4, 0x1, R170 ;  /* 0x0000000104ab7824 */ /* 0x000fc600078e02aa */
[----:B------:R-:W-:Y:S04]  /*1d00*/  STL [R1+0x8c], R23 ;  /* 0x00008c1701007387 */ /* 0x000fe80000100800 */
[----:B------:R-:W-:Y:S04]  /*1d10*/  STL [R1+0x88], R20 ;  /* 0x0000881401007387 */ /* 0x000fe80000100800 */
[----:B------:R-:W-:Y:S01]  /*1d20*/  STL [R1+0x84], R19 ;  /* 0x0000841301007387 */ /* 0x000fe20000100800 */
[----:B-1----:R-:W-:Y:S02]  /*1d30*/  SEL R5, R14, 0xffffffe0, !P1 ;  /* 0xffffffe00e057807 */ /* 0x002fe40004800000 */
[----:B------:R-:W-:Y:S01]  /*1d40*/  LEA R14, R6, 0x6080, 0x1 ;  /* 0x00006080060e7811 */ /* 0x000fe200078e08ff */
[----:B------:R-:W-:Y:S01]  /*1d50*/  STL [R1+0x80], R18 ;  /* 0x0000801201007387 */ /* 0x000fe20000100800 */
[----:B------:R-:W-:-:S03]  /*1d60*/  SHF.R.S32.HI R6, RZ, 0x1f, R26 ;  /* 0x0000001fff067819 */ /* 0x000fc6000001141a */
        /* <DEDUP_REMOVED lines=38> */
.L_x_2199:
        /* <DEDUP_REMOVED lines=48> */
.L_x_2021:
[----:B------:R-:W-:-:S04]  /*22d0*/  ISETP.NE.U32.AND P0, PT, RZ, c[0x0][0x368], PT ;  /* 0x0000da00ff007a0c */ /* 0x000fc80003f05070 */
[----:B------:R-:W-:-:S13]  /*22e0*/  ISETP.NE.AND.EX P0, PT, RZ, c[0x0][0x36c], PT, P0 ;  /* 0x0000db00ff007a0c */ /* 0x000fda0003f05300 */
[----:B------:R-:W-:Y:S05]  /*22f0*/  @!P0 BRA `(.L_x_2022) ;  /* 0x0000004000008947 */ /* 0x000fea0003800000 */
[----:B-1----:R-:W-:-:S04]  /*2300*/  IADD3 R4, P0, R19, c[0x0][0x368], RZ ;  /* 0x0000da0013047a10 */ /* 0x002fc80007f1e0ff */
[----:B------:R-:W-:-:S05]  /*2310*/  IADD3.X R5, R18, c[0x0][0x36c], RZ, P0, !PT ;  /* 0x0000db0012057a10 */ /* 0x000fca00007fe4ff */
[----:B------:R1:W5:Y:S01]  /*2320*/  LDG.E R12, [R4.64] ;  /* 0x00000008040c7981 */ /* 0x000362000c1e1900 */
[----:B------:R-:W-:Y:S05]  /*2330*/  BRA `(.L_x_2023) ;  /* 0x0000005000007947 */ /* 0x000fea0003800000 */
.L_x_2022:
[----:B------:R-:W-:Y:S01]  /*2340*/  MOV R12, UR6 ;  /* 0x00000006000c7c02 */ /* 0x000fe20008000f00 */
[----:B------:R-:W-:Y:S05]  /*2350*/  @!P5 BRA `(.L_x_2023) ;  /* 0x000000300000d947 */ /* 0x000fea0003800000 */
[----:B------:R-:W2:Y:S04]  /*2360*/  LDG.E R6, [R4.64] ;  /* 0x0000000804067981 */ /* 0x000ea8000c1e1900 */
[----:B------:R-:W2:Y:S02]  /*2370*/  LDG.E R0, [R4.64+0x4] ;  /* 0x0000040804007981 */ /* 0x000ea4000c1e1900 */
[----:B--2---:R-:W-:Y:S02]  /*2380*/  IADD3 R12, -R6, R0, RZ ;  /* 0x00000000060c7210 */ /* 0x004fe40007ffe1ff */
.L_x_2023:
        /* <DEDUP_REMOVED lines=59> */
.L_x_2025:
[----:B------:R-:W-:Y:S05]  /*2740*/  BSYNC B0 ;  /* 0x0000000000007941 */ /* 0x000fea0003800000 */
.L_x_2024:
        /* <DEDUP_REMOVED lines=203> */
.L_x_2053:
        /* <DEDUP_REMOVED lines=107> */
.L_x_2031:
[----:B------:R-:W-:Y:S05]  /*3ab0*/  BSYNC B0 ;  /* 0x0000000000007941 */ /* 0x000fea0003800000 */
.L_x_2030:
        /* <DEDUP_REMOVED lines=93> */
.L_x_2034:
[----:B------:R-:W-:Y:S05]  /*4090*/  BSYNC B0 ;  /* 0x0000000000007941 */ /* 0x000fea0003800000 */
.L_x_2033:
[----:B------:R-:W-:Y:S01]  /*40a0*/  ISETP.GE.AND P0, PT, R30, c[0x0][0x1d4], PT ;  /* 0x000075001e007a0c */ /* 0x000fe20003f06270 */
[----:B------:R-:W-:Y:S01]  /*40b0*/  @!UPT UIADD3 URZ, URZ, URZ, URZ ;  /* 0x0000003f3f3ff290 */ /* 0x000fe2000fffe03f */
[----:B------:R-:W-:Y:S11]  /*40c0*/  BSSY B0, `(.L_x_2035) ;  /* 0x000003a000007945 */ /* 0x000ff60003800000 */
[----:B------:R-:W-:-:S05]  /*40d0*/  @P0 BRA `(.L_x_2036) ;  /* 0x0000038000000947 */ /* 0x000fca0003800000 */
[----:B------:R-:W2:Y:S04]  /*40e0*/  LDL R3, [R1+0x8] ;  /* 0x0000080001037983 */ /* 0x000ea80000100800 */
        /* <DEDUP_REMOVED lines=55> */
.L_x_2036:
[----:B------:R-:W-:Y:S05]  /*4460*/  BSYNC B0 ;  /* 0x0000000000007941 */ /* 0x000fea0003800000 */
.L_x_2035:
[----:B------:R-:W-:Y:S01]  /*4470*/  ISETP.GE.AND P0, PT, R29, c[0x0][0x1d4], PT ;  /* 0x000075001d007a0c */ /* 0x000fe20003f06270 */
[----:B------:R-:W-:Y:S01]  /*4480*/  @!UPT UIADD3 URZ, URZ, URZ, URZ ;  /* 0x0000003f3f3ff290 */ /* 0x000fe2000fffe03f */
[----:B------:R-:W-:Y:S11]  /*4490*/  BSSY B0, `(.L_x_2037) ;  /* 0x000003c000007945 */ /* 0x000ff60003800000 */
[----:B------:R-:W-:-:S05]  /*44a0*/  @P0 BRA `(.L_x_2038) ;  /* 0x000003a000000947 */ /* 0x000fca0003800000 */
[----:B---3--:R-:W-:Y:S01]  /*44b0*/  IMAD.MOV.U32 R5, RZ, RZ, R55 ;  /* 0x000000ffff057224 */ /* 0x008fe200078e0037 */
[----:B----4-:R-:W-:Y:S01]  /*44c0*/  MOV R4, R54 ;  /* 0x0000003600047202 */ /* 0x010fe20000000f00 */
[----:B------:R-:W2:Y:S04]  /*44d0*/  LDL R3, [R1+0x4] ;  /* 0x0000040001037983 */ /* 0x000ea80000100800 */
[----:B------:R-:W3:Y:S01]  /*44e0*/  LDS.128 R8, [R244+0x3000] ;  /* 0x00300000f4087984 */ /* 0x000ee20000000c00 */
[----:B--2---:R-:W-:Y:S04]  /*44f0*/  SHF.L.U32 R3, R3, 0x3, RZ ;  /* 0x0000000303037819 */ /* 0x004fe800000006ff */
[C---:B-1----:R-:W-:Y:S04]  /*4500*/  LEA R36, P0, R3.reuse, R4, 0x1 ;  /* 0x0000000403247211 */ /* 0x042fe800078008ff */
[----:B------:R-:W-:Y:S02]  /*4510*/  LEA.HI.X.SX32 R37, R3, R5, 0x1, P0 ;  /* 0x0000000503257211 */ /* 0x000fe400000f0eff */
[----:B------:R-:W-:Y:S11]  /*4520*/  ISETP.GE.AND P0, PT, R164, c[0x0][0x27c], PT ;  /* 0x00009f00a4007a0c */ /* 0x000ff60003f06270 */
[----:B------:R-:W-:Y:S02]  /*4530*/  @!UPT UIADD3 URZ, URZ, URZ, URZ ;  /* 0x0000003f3f3ff290 */ /* 0x000fe4000fffe03f */
[----:B---3--:R-:W-:Y:S01]  /*4540*/  @!P0 MOV R4, R8 ;  /* 0x0000000800048202 */ /* 0x008fe20000000f00 */
        /* <DEDUP_REMOVED lines=48> */
.L_x_2038:
[----:B------:R-:W-:Y:S05]  /*4850*/  BSYNC B0 ;  /* 0x0000000000007941 */ /* 0x000fea0003800000 */
.L_x_2037:
        /* <DEDUP_REMOVED lines=59> */
.L_x_2040:
[----:B------:R-:W-:Y:S05]  /*4c10*/  BSYNC B0 ;  /* 0x0000000000007941 */ /* 0x000fea0003800000 */
.L_x_2039:
        /* <DEDUP_REMOVED lines=59> */
.L_x_2042:
[----:B------:R-:W-:Y:S05]  /*4fd0*/  BSYNC B0 ;  /* 0x0000000000007941 */ /* 0x000fea0003800000 */
.L_x_2041:
        /* <DEDUP_REMOVED lines=59> */
.L_x_2029:
        /* <DEDUP_REMOVED lines=47> */
.L_x_2044:
[----:B------:R-:W-:Y:S05]  /*5680*/  BSYNC B0 ;  /* 0x0000000000007941 */ /* 0x000fea0003800000 */
.L_x_2043:
        /* <DEDUP_REMOVED lines=159> */
.L_x_2046:
[----:B------:R-:W-:Y:S05]  /*6080*/  BSYNC B0 ;  /* 0x0000000000007941 */ /* 0x000fea0003800000 */
.L_x_2045:
        /* <DEDUP_REMOVED lines=122> */
.L_x_2048:
[----:B------:R-:W-:Y:S05]  /*6830*/  BSYNC B0 ;  /* 0x0000000000007941 */ /* 0x000fea0003800000 */
.L_x_2047:
        /* <DEDUP_REMOVED lines=125> */
.L_x_2028:
        /* <DEDUP_REMOVED lines=45> */
.L_x_2032:
[----:B------:R-:W-:Y:S05]  /*72e0*/  BSYNC B1 ;  /* 0x0000000000017941 */ /* 0x000fea0003800000 */
.L_x_2027:
[----:B------:R-:W-:Y:S01]  /*72f0*/  IMAD.IADD R3, R78, 0x1, -R249 ;  /* 0x000000014e037824 */ /* 0x000fe200078e0af9 */
[----:B------:R-:W-:Y:S01]  /*7300*/  LOP3.LUT P6, RZ, R243, 0x1, RZ, 0xc0, !PT ;  /* 0x00000001f3ff7812 */ /* 0x000fe200078cc0ff */
[----:B-12--5:R-:W-:Y:S01]  /*7310*/  IMAD.WIDE R8, R35, 0x30, R90 ;  /* 0x0000003023087825 */ /* 0x026fe200078e025a */
        /* <DEDUP_REMOVED lines=10> */
[----:B---3--:R-:W-:Y:S01]  /*73c0*/  @P4 MOV R4, R84 ;  /* 0x0000005400044202 */ /* 0x008fe20000000f00 */
        /* <DEDUP_REMOVED lines=49> */
[----:B---3--:R-:W3:Y:S04]  /*76e0*/  LDL R20, [R1+0x8] ;  /* 0x0000080001147983 */ /* 0x008ee80000100800 */
[----:B--2---:R-:W2:Y:S02]  /*76f0*/  LDL R15, [R1+0x4] ;  /* 0x00000400010f7983 */ /* 0x004ea40000100800 */
[CC--:B------:R-:W-:Y:S02]  /*7700*/  @!P0 LEA R8, P4, R104.reuse, R4.reuse, 0x1 ;  /* 0x0000000468088211 */ /* 0x0c0fe400078808ff */
[----:B------:R-:W2:Y:S02]  /*7710*/  LDL R14, [R1+0x14] ;  /* 0x00001400010e7983 */ /* 0x000ea40000100800 */
        /* <DEDUP_REMOVED lines=18> */
[----:B--2---:R-:W-:Y:S04]  /*7840*/  @!P0 IMAD.SHL.U32 R3, R15, 0x8, RZ ;  /* 0x000000080f038824 */ /* 0x004fe800078e00ff */
[----:B-1----:R-:W-:Y:S05]  /*7850*/  @!P0 IMAD.WIDE R8, R3, 0x2, R4 ;  /* 0x0000000203088825 */ /* 0x002fea00078e0204 */
[----:B---3--:R-:W-:Y:S01]  /*7860*/  @!P0 ST.E.128 [R8.64], R20 ;  /* 0x0000001408008985 */ /* 0x008fe2000c101d08 */
        /* <DEDUP_REMOVED lines=9> */
.L_x_2050:
[----:B------:R-:W-:Y:S05]  /*7900*/  BSYNC B0 ;  /* 0x0000000000007941 */ /* 0x000fea0003800000 */
.L_x_2049:
        /* <DEDUP_REMOVED lines=43> */
.L_x_2052:
[----:B------:R-:W-:Y:S05]  /*7bc0*/  BSYNC B0 ;  /* 0x0000000000007941 */ /* 0x000fea0003800000 */
.L_x_2051:
[----:B------:R-:W0:Y:S01]  /*7bd0*/  LDGDEPBAR ;  /* 0x00000000000079af */ /* 0x000e220000000000 */
[----:B------:R-:W-:Y:S01]  /*7be0*/  IADD3 R35, R35, -0x1, RZ ;  /* 0xffffffff23237810 */ /* 0x000fe20007ffe0ff */
[----:B------:R-:W-:-:S05]  /*7bf0*/  @P5 BRA `(.L_x_2053) ;  /* 0xffffb80000005947 */ /* 0x000fca000383ffff */
[----:B------:R-:W-:Y:S01]  /*7c00*/  WARPSYNC 0xffffffff ;  /* 0xffffffff00007948 */ /* 0x000fe20003800000 */
[----:B------:R-:W-:Y:S06]  /*7c10*/  BAR.SYNC.DEFER_BLOCKING 0x0 ;  /* 0x0000000000007b1d */ /* 0x000fec0000010000 */
.L_x_2026:
        /* <DEDUP_REMOVED lines=32> */
.L_x_2055:
[----:B------:R-:W-:Y:S05]  /*7e20*/  BSYNC B0 ;  /* 0x0000000000007941 */ /* 0x000fea0003800000 */
.L_x_2054:
        /* <DEDUP_REMOVED lines=51> */
[----:B-1--4-:R-:W-:-:S04]  /*8160*/  IMAD R3, R2, R0, RZ ;  /* 0x0000000002037224 */ /* 0x012fc800078e02ff */
[--C-:B------:R-:W-:Y:S01]  /*8170*/  IMAD.IADD R2, R3, 0x1, R0.reuse ;  /* 0x0000000103027824 */ /* 0x100fe200078e0200 */
[----:B------:R1:W-:Y:S01]  /*8180*/  STL [R1], R3 ;  /* 0x0000000301007387 */ /* 0x0003e20000100800 */
[----:B------:R-:W-:-:S03]  /*8190*/  PRMT R0, RZ, 0x7610, R0 ;  /* 0x00007610ff007816 */ /* 0x000fc60000000000 */
        /* <DEDUP_REMOVED lines=64> */
.L_x_2204:
[----:B------:R-:W-:Y:S05]  /*85a0*/  BRA.DIV ~URZ, `(.L_x_2058) ;  /* 0x00010a127f007947 */ /* 0x000fea000b800000 */
[----:B------:R3:W4:Y:S02]  /*85b0*/  SHFL.IDX PT, R0, R12, RZ, 0x1c1f ;  /* 0x001c1fff0c007589 */ /* 0x00072400000e0000 */
.L_x_2205:
        /* <DEDUP_REMOVED lines=17> */
.L_x_2060:
[----:B------:R-:W-:Y:S05]  /*86d0*/  BSYNC B0 ;  /* 0x0000000000007941 */ /* 0x000fea0003800000 */
.L_x_2059:
[----:B------:R-:W-:Y:S05]  /*86e0*/  BRA.DIV ~URZ, `(.L_x_2061) ;  /* 0x000109427f007947 */ /* 0x000fea000b800000 */
[----:B--2---:R2:W1:Y:S04]  /*86f0*/  SHFL.IDX PT, R4, R6, 0x1, 0x1c1f ;  /* 0x003c1f0006047f89 */ /* 0x00446800000e0000 */
[----:B----4-:R2:W4:Y:S02]  /*8700*/  SHFL.IDX PT, R0, R12, 0x1, 0x1c1f ;  /* 0x003c1f000c007f89 */ /* 0x01052400000e0000 */
.L_x_2206:
        /* <DEDUP_REMOVED lines=17> */
.L_x_2063:
[----:B------:R-:W-:Y:S05]  /*8820*/  BSYNC B0 ;  /* 0x0000000000007941 */ /* 0x000fea0003800000 */
.L_x_2062:
[----:B------:R-:W-:Y:S05]  /*8830*/  BRA.DIV ~URZ, `(.L_x_2064) ;  /* 0x000108c27f007947 */ /* 0x000fea000b800000 */
[----:B-1----:R1:W2:Y:S02]  /*8840*/  SHFL.IDX PT, R4, R6, 0x2, 0x1c1f ;  /* 0x005c1f0006047f89 */ /* 0x0022a400000e0000 */
.L_x_2207:
[----:B------:R-:W-:Y:S05]  /*8850*/  BRA.DIV ~URZ, `(.L_x_2065) ;  /* 0x000109127f007947 */ /* 0x000fea000b800000 */
[----:B----4-:R4:W1:Y:S02]  /*8860*/  SHFL.IDX PT, R0, R12, 0x2, 0x1c1f ;  /* 0x005c1f000c007f89 */ /* 0x01086400000e0000 */
.L_x_2208:
        /* <DEDUP_REMOVED lines=17> */
.L_x_2067:
[----:B------:R-:W-:Y:S05]  /*8980*/  BSYNC B0 ;  /* 0x0000000000007941 */ /* 0x000fea0003800000 */
.L_x_2066:
[----:B------:R-:W-:Y:S05]  /*8990*/  BRA.DIV ~URZ, `(.L_x_2068) ;  /* 0x000108427f007947 */ /* 0x000fea000b800000 */
[----:B-12---:R-:W1:Y:S04]  /*89a0*/  SHFL.IDX PT, R6, R6, 0x3, 0x1c1f ;  /* 0x007c1f0006067f89 */ /* 0x006e6800000e0000 */
[----:B------:R2:W3:Y:S02]  /*89b0*/  SHFL.IDX PT, R2, R12, 0x3, 0x1c1f ;  /* 0x007c1f000c027f89 */ /* 0x0004e400000e0000 */
.L_x_2209:
        /* <DEDUP_REMOVED lines=83> */
[C---:B-1----:R-:W-:Y:S02]  /*8ef0*/  @P0 LEA R10, P6, R228.reuse, R0, 0x1 ;  /* 0x00000000e40a0211 */ /* 0x042fe400078c08ff */
        /* <DEDUP_REMOVED lines=24> */
.L_x_2069:
        /* <DEDUP_REMOVED lines=100> */
.L_x_2073:
[----:B-123--:R-:W-:Y:S05]  /*96c0*/  BSYNC B0 ;  /* 0x0000000000007941 */ /* 0x00efea0003800000 */
.L_x_2072:
        /* <DEDUP_REMOVED lines=133> */
.L_x_2077:
[----:B------:R-:W-:Y:S05]  /*9f20*/  BSYNC B0 ;  /* 0x0000000000007941 */ /* 0x000fea0003800000 */
.L_x_2076:
        /* <DEDUP_REMOVED lines=41> */
.L_x_2079:
[----:B------:R-:W-:Y:S05]  /*a1c0*/  BSYNC B0 ;  /* 0x0000000000007941 */ /* 0x000fea0003800000 */
.L_x_2078:
        /* <DEDUP_REMOVED lines=41> */
.L_x_2081:
[----:B------:R-:W-:Y:S05]  /*a460*/  BSYNC B0 ;  /* 0x0000000000007941 */ /* 0x000fea0003800000 */
.L_x_2080:
        /* <DEDUP_REMOVED lines=41> */
.L_x_2083:
[----:B------:R-:W-:Y:S05]  /*a700*/  BSYNC B0 ;  /* 0x0000000000007941 */ /* 0x000fea0003800000 */
.L_x_2082:
        /* <DEDUP_REMOVED lines=41> */
.L_x_2085:
[----:B------:R-:W-:Y:S05]  /*a9a0*/  BSYNC B0 ;  /* 0x0000000000007941 */ /* 0x000fea0003800000 */
.L_x_2084:
        /* <DEDUP_REMOVED lines=40> */
.L_x_2075:
[----:B------:R-:W-:Y:S05]  /*ac30*/  BSYNC B1 ;  /* 0x0000000000017941 */ /* 0x000fea0003800000 */
.L_x_2074:
        /* <DEDUP_REMOVED lines=44> */
.L_x_2088:
[----:B------:R-:W-:Y:S05]  /*af00*/  BSYNC B0 ;  /* 0x0000000000007941 */ /* 0x000fea0003800000 */
.L_x_2087:
        /* <DEDUP_REMOVED lines=41> */
.L_x_2090:
[----:B------:R-:W-:Y:S05]  /*b1a0*/  BSYNC B0 ;  /* 0x0000000000007941 */ /* 0x000fea0003800000 */
.L_x_2089:
        /* <DEDUP_REMOVED lines=41> */
.L_x_2092:
[----:B------:R-:W-:Y:S05]  /*b440*/  BSYNC B0 ;  /* 0x0000000000007941 */ /* 0x000fea0003800000 */
.L_x_2091:
        /* <DEDUP_REMOVED lines=41> */
.L_x_2094:
[----:B------:R-:W-:Y:S05]  /*b6e0*/  BSYNC B0 ;  /* 0x0000000000007941 */ /* 0x000fea0003800000 */
.L_x_2093:
        /* <DEDUP_REMOVED lines=41> */
.L_x_2096:
[----:B------:R-:W-:Y:S05]  /*b980*/  BSYNC B0 ;  /* 0x0000000000007941 */ /* 0x000fea0003800000 */
.L_x_2095:
        /* <DEDUP_REMOVED lines=41> */
.L_x_2071:
        /* <DEDUP_REMOVED lines=20> */
[----:B------:R-:W3:Y:S01]  /*bd60*/  LDL R37, [R1+0x4] ;  /* 0x0000040001257983 */ /* 0x000ee20000100800 */
        /* <DEDUP_REMOVED lines=21> */
[----:B------:R1:W5:Y:S01]  /*bec0*/  @!P0 LD.E.128 R20, [R34.64] ;  /* 0x0000000822148980 */ /* 0x000362000c101d00 */
[----:B--2---:R-:W-:-:S04]  /*bed0*/  @!P2 IMAD.SHL.U32 R6, R38, 0x8, RZ ;  /* 0x000000082606a824 */ /* 0x004fc800078e00ff */
[----:B------:R-:W-:Y:S01]  /*bee0*/  @!P2 IMAD.WIDE R10, R6, 0x2, R4 ;  /* 0x00000002060aa825 */ /* 0x000fe200078e0204 */
[----:B---3--:R-:W-:-:S03]  /*bef0*/  @!P1 SHF.L.U32 R0, R37, 0x3, RZ ;  /* 0x0000000325009819 */ /* 0x008fc600000006ff */
        /* <DEDUP_REMOVED lines=10> */
.L_x_2098:
[----:B-123--:R-:W-:Y:S05]  /*bfa0*/  BSYNC B0 ;  /* 0x0000000000007941 */ /* 0x00efea0003800000 */
.L_x_2097:
        /* <DEDUP_REMOVED lines=176> */
.L_x_2102:
[----:B------:R-:W-:Y:S05]  /*cab0*/  BSYNC B0 ;  /* 0x0000000000007941 */ /* 0x000fea0003800000 */
.L_x_2101:
[----:B------:R-:W-:Y:S01]  /*cac0*/  IADD3 R0, R104, 0x10, RZ ;  /* 0x0000001068007810 */ /* 0x000fe20007ffe0ff */
[----:B------:R-:W-:Y:S03]  /*cad0*/  BSSY B0, `(.L_x_2103) ;  /* 0x000005c000007945 */ /* 0x000fe60003800000 */
[----:B------:R-:W-:-:S13]  /*cae0*/  ISETP.GE.AND P0, PT, R0, c[0x0][0x27c], PT ;  /* 0x00009f0000007a0c */ /* 0x000fda0003f06270 */
[----:B------:R-:W-:Y:S05]  /*caf0*/  @P0 BRA `(.L_x_2104) ;  /* 0x0000059000000947 */ /* 0x000fea0003800000 */
[----:B------:R-:W3:Y:S04]  /*cb00*/  LDL R2, [R1+0x8] ;  /* 0x0000080001027983 */ /* 0x000ee80000100800 */
        /* <DEDUP_REMOVED lines=88> */
.L_x_2104:
[----:B------:R-:W-:Y:S05]  /*d090*/  BSYNC B0 ;  /* 0x0000000000007941 */ /* 0x000fea0003800000 */
.L_x_2103:
[----:B------:R-:W-:-:S04]  /*d0a0*/  IADD3 R0, R104, 0x20, RZ ;  /* 0x0000002068007810 */ /* 0x000fc80007ffe0ff */
        /* <DEDUP_REMOVED lines=40> */
[--C-:B------:R-:W-:Y:S01]  /*d330*/  HADD2.F32 R0, -RZ, R59.reuse.H0_H0 ;  /* 0x2000003bff007230 */ /* 0x100fe20000004100 */
[----:B------:R-:W-:Y:S01]  /*d340*/  FFMA.FTZ R39, R4, R13, R8 ;  /* 0x0000000d04277223 */ /* 0x000fe20000010008 */
[----:B------:R-:W-:Y:S01]  /*d350*/  HADD2.F32 R8, -RZ, R62.H1_H1 ;  /* 0x3000003eff087230 */ /* 0x000fe20000004100 */
[-C--:B------:R-:W-:Y:S01]  /*d360*/  FFMA.FTZ R38, R3, R12.reuse, R2 ;  /* 0x0000000c03267223 */ /* 0x080fe20000010002 */
[----:B------:R-:W-:Y:S01]  /*d370*/  HADD2.F32 R2, -RZ, R58.H1_H1 ;  /* 0x3000003aff027230 */ /* 0x000fe20000004100 */
        /* <DEDUP_REMOVED lines=46> */
.L_x_2100:
[----:B------:R-:W-:Y:S05]  /*d660*/  BSYNC B1 ;  /* 0x0000000000017941 */ /* 0x000fea0003800000 */
.L_x_2099:
        /* <DEDUP_REMOVED lines=97> */
.L_x_2106:
[----:B------:R-:W-:Y:S05]  /*dc80*/  BSYNC B0 ;  /* 0x0000000000007941 */ /* 0x000fea0003800000 */
.L_x_2105:
[----:B------:R-:W-:Y:S01]  /*dc90*/  IADD3 R0, R104, 0x10, RZ ;  /* 0x0000001068007810 */ /* 0x000fe20007ffe0ff */
[----:B------:R-:W-:Y:S03]  /*dca0*/  BSSY B0, `(.L_x_2107) ;  /* 0x000005c000007945 */ /* 0x000fe60003800000 */
[----:B------:R-:W-:-:S13]  /*dcb0*/  ISETP.GE.AND P0, PT, R0, c[0x0][0x27c], PT ;  /* 0x00009f0000007a0c */ /* 0x000fda0003f06270 */
[----:B------:R-:W-:Y:S05]  /*dcc0*/  @P0 BRA `(.L_x_2108) ;  /* 0x0000059000000947 */ /* 0x000fea0003800000 */
[----:B------:R-:W4:Y:S04]  /*dcd0*/  LDL R2, [R1+0x8] ;  /* 0x0000080001027983 */ /* 0x000f280000100800 */
        /* <DEDUP_REMOVED lines=88> */
.L_x_2108:
[----:B------:R-:W-:Y:S05]  /*e260*/  BSYNC B0 ;  /* 0x0000000000007941 */ /* 0x000fea0003800000 */
.L_x_2107:
[----:B------:R-:W-:-:S04]  /*e270*/  IADD3 R0, R104, 0x20, RZ ;  /* 0x0000002068007810 */ /* 0x000fc80007ffe0ff */
        /* <DEDUP_REMOVED lines=40> */
[--C-:B------:R-:W-:Y:S01]  /*e500*/  HADD2.F32 R0, -RZ, R59.reuse.H0_H0 ;  /* 0x2000003bff007230 */ /* 0x100fe20000004100 */
[----:B------:R-:W-:Y:S01]  /*e510*/  FFMA.FTZ R39, R13, R4, R8 ;  /* 0x000000040d277223 */ /* 0x000fe20000010008 */
[----:B------:R-:W-:Y:S01]  /*e520*/  HADD2.F32 R8, -RZ, R62.H1_H1 ;  /* 0x3000003eff087230 */ /* 0x000fe20000004100 */
[C---:B------:R-:W-:Y:S01]  /*e530*/  FFMA.FTZ R38, R12.reuse, R3, R2 ;  /* 0x000000030c267223 */ /* 0x040fe20000010002 */
        /* <DEDUP_REMOVED lines=47> */
.L_x_2086:
[----:B------:R-:W-:Y:S05]  /*e830*/  BSYNC B2 ;  /* 0x0000000000027941 */ /* 0x000fea0003800000 */
.L_x_2070:
[----:B--2---:R-:W-:Y:S01]  /*e840*/  IMAD R0, R66, c[0x0][0x208], RZ ;  /* 0x0000820042007a24 */ /* 0x004fe200078e02ff */
[----:B------:R-:W-:-:S04]  /*e850*/  DEPBAR.LE SB0, 0x0 ;  /* 0x000080000000791a */ /* 0x000fc80000000000 */
[----:B------:R-:W-:Y:S01]  /*e860*/  IMAD.WIDE.U32 R2, R210, c[0x0][0x208], RZ ;  /* 0x00008200d2027a25 */ /* 0x000fe200078e00ff */
[----:B------:R-:W-:Y:S01]  /*e870*/  BAR.SYNC.DEFER_BLOCKING 0x0 ;  /* 0x0000000000007b1d */ /* 0x000fe20000010000 */
[----:B------:R-:W-:Y:S02]  /*e880*/  ISETP.GE.AND P6, PT, R228, c[0x0][0x1d4], PT ;  /* 0x00007500e4007a0c */ /* 0x000fe40003fc6270 */
[----:B------:R-:W-:Y:S01]  /*e890*/  IMAD R0, R210, c[0x0][0x20c], R0 ;  /* 0x00008300d2007a24 */ /* 0x000fe200078e0200 */
[----:B------:R-:W-:Y:S01]  /*e8a0*/  ISETP.GE.AND P2, PT, R235, c[0x0][0x1d4], PT ;  /* 0x00007500eb007a0c */ /* 0x000fe20003f46270 */
[----:B-1----:R-:W-:Y:S01]  /*e8b0*/  IMAD.WIDE.U32 R8, R65, c[0x0][0x210], RZ ;  /* 0x0000840041087a25 */ /* 0x002fe200078e00ff */
[----:B------:R-:W1:Y:S01]  /*e8c0*/  S2R R27, SR_TID.X ;  /* 0x00000000001b7919 */ /* 0x000e620000002100 */
[----:B------:R-:W-:Y:S02]  /*e8d0*/  BSSY B0, `(.L_x_2109) ;  /* 0x000003e000007945 */ /* 0x000fe40003800000 */
        /* <DEDUP_REMOVED lines=9> */
[----:B------:R-:W-:Y:S01]  /*e970*/  STL [R1+0x28], R5 ;  /* 0x0000280501007387 */ /* 0x000fe20000100800 */
[----:B------:R-:W-:-:S03]  /*e980*/  LEA R26, P0, R0, c[0x0][0x1f8], 0x1 ;  /* 0x00007e00001a7a11 */ /* 0x000fc600078008ff */
[----:B------:R-:W-:Y:S01]  /*e990*/  LDSM.16.M88.4 R16, [R196] ;  /* 0x00000000c410783b */ /* 0x000fe20000000200 */
[----:B------:R-:W-:Y:S01]  /*e9a0*/  LEA.HI.X R6, R0, c[0x0][0x1fc], R2, 0x1, P0 ;  /* 0x00007f0000067a11 */ /* 0x000fe200000f0c02 */
[----:B------:R-:W-:Y:S02]  /*e9b0*/  IMAD.IADD R0, R138, 0x1, -R249 ;  /* 0x000000018a007824 */ /* 0x000fe400078e0af9 */
[----:B------:R-:W2:Y:S03]  /*e9c0*/  SHFL.IDX PT, R2, R26, RZ, 0x1c1f ;  /* 0x001c1fff1a027589 */ /* 0x000ea600000e0000 */
[----:B------:R-:W-:Y:S01]  /*e9d0*/  ISETP.LT.OR P1, PT, R0, 0x1, P6 ;  /* 0x000000010000780c */ /* 0x000fe20003721670 */
[----:B------:R-:W4:Y:S04]  /*e9e0*/  SHFL.IDX PT, R3, R6, RZ, 0x1c1f ;  /* 0x001c1fff06037589 */ /* 0x000f2800000e0000 */
[----:B------:R3:W1:Y:S04]  /*e9f0*/  LDSM.16.M88.4 R12, [R196+0x1000] ;  /* 0x00100000c40c783b */ /* 0x0006680000000200 */
[----:B------:R3:W1:Y:S04]  /*ea00*/  LDSM.16.M88.4 R36, [R169] ;  /* 0x00000000a924783b */ /* 0x0006680000000200 */
[----:B------:R3:W1:Y:S04]  /*ea10*/  LDSM.16.M88.4 R32, [R169+0x400] ;  /* 0x00040000a920783b */ /* 0x0006680000000200 */
[----:B------:R3:W1:Y:S01]  /*ea20*/  LDSM.16.M88.4 R28, [R169+0x800] ;  /* 0x00080000a91c783b */ /* 0x0006620000000200 */
[----:B--2---:R-:W-:-:S03]  /*ea30*/  LEA R24, P0, R228, R2, 0x1 ;  /* 0x00000002e4187211 */ /* 0x004fc600078008ff */
[----:B------:R3:W2:Y:S01]  /*ea40*/  LDSM.16.M88.4 R20, [R197] ;  /* 0x00000000c514783b */ /* 0x0006a20000000200 */
[----:B----4-:R-:W-:-:S03]  /*ea50*/  LEA.HI.X R25, R228, R3, R229, 0x1, P0 ;  /* 0x00000003e4197211 */ /* 0x010fc600000f0ce5 */
[----:B------:R3:W4:Y:S01]  /*ea60*/  LDSM.16.M88.4 R8, [R197+0x1000] ;  /* 0x00100000c508783b */ /* 0x0007220000000200 */
[----:B------:R-:W-:-:S03]  /*ea70*/  LEA R4, P0, R235, R2, 0x1 ;  /* 0x00000002eb047211 */ /* 0x000fc600078008ff */
[----:B------:R3:W2:Y:S01]  /*ea80*/  LDSM.16.M88.4 R44, [R198] ;  /* 0x00000000c62c783b */ /* 0x0006a20000000200 */
[----:B------:R-:W-:Y:S02]  /*ea90*/  LEA.HI.X R5, R235, R3, R252, 0x1, P0 ;  /* 0x00000003eb057211 */ /* 0x000fe400000f0cfc */
[----:B------:R-:W-:Y:S01]  /*eaa0*/  ISETP.LT.OR P0, PT, R0, 0x1, P2 ;  /* 0x000000010000780c */ /* 0x000fe20001701670 */
[----:B------:R3:W2:Y:S04]  /*eab0*/  LDSM.16.M88.4 R52, [R206] ;  /* 0x00000000ce34783b */ /* 0x0006a80000000200 */
[----:B-----5:R3:W2:Y:S04]  /*eac0*/  LDSM.16.M88.4 R68, [R205] ;  /* 0x00000000cd44783b */ /* 0x0206a80000000200 */
[----:B------:R-:W-:Y:S01]  /*ead0*/  @!PT LDS RZ, [RZ] ;  /* 0x00000000fffff984 */ /* 0x000fe20000000800 */
[----:B------:R-:W-:Y:S01]  /*eae0*/  @!PT LDS RZ, [RZ] ;  /* 0x00000000fffff984 */ /* 0x000fe20000000800 */
[----:B------:R-:W-:Y:S01]  /*eaf0*/  @!PT LDS RZ, [RZ] ;  /* 0x00000000fffff984 */ /* 0x000fe20000000800 */
[----:B------:R3:W-:Y:S01]  /*eb00*/  LDGSTS.E.BYPASS.LTC128B.128 [R207+0x1880], [R24.64], !P1 ;  /* 0x0188000018cf7fae */ /* 0x0007e2000c901d48 */
[----:B------:R-:W-:-:S03]  /*eb10*/  ISETP.GE.AND P1, PT, R227, c[0x0][0x1d4], PT ;  /* 0x00007500e3007a0c */ /* 0x000fc60003f26270 */
[----:B------:R3:W-:Y:S01]  /*eb20*/  LDGSTS.E.BYPASS.LTC128B.128 [R207+0x2480], [R4.64], !P0 ;  /* 0x0248000004cf7fae */ /* 0x0007e2000c101d48 */
[----:B------:R-:W-:-:S04]  /*eb30*/  LEA R2, P0, R227, R2, 0x1 ;  /* 0x00000002e3027211 */ /* 0x000fc800078008ff */
[----:B------:R-:W-:Y:S02]  /*eb40*/  LEA.HI.X R3, R227, R3, R251, 0x1, P0 ;  /* 0x00000003e3037211 */ /* 0x000fe400000f0cfb */
[----:B------:R-:W-:-:S13]  /*eb50*/  ISETP.LT.OR P0, PT, R0, 0x1, P1 ;  /* 0x000000010000780c */ /* 0x000fda0000f01670 */
[----:B------:R3:W-:Y:S01]  /*eb60*/  LDGSTS.E.BYPASS.LTC128B.128 [R207+0x3080], [R2.64], !P0 ;  /* 0x0308000002cf7fae */ /* 0x0007e2000c101d48 */
[----:B-1----:R-:W-:-:S13]  /*eb70*/  ISETP.GT.AND P0, PT, R27, 0x3f, PT ;  /* 0x0000003f1b00780c */ /* 0x002fda0003f04270 */
[----:B------:R-:W-:Y:S05]  /*eb80*/  @P0 BRA `(.L_x_2110) ;  /* 0x0000012000000947 */ /* 0x000fea0003800000 */
[----:B--2-4-:R-:W-:Y:S05]  /*eb90*/  BRA.DIV ~URZ, `(.L_x_2111) ;  /* 0x0000a7127f007947 */ /* 0x014fea000b800000 */
[----:B---3--:R1:W2:Y:S04]  /*eba0*/  SHFL.IDX PT, R4, R6, 0x1, 0x1c1f ;  /* 0x003c1f0006047f89 */ /* 0x0082a800000e0000 */
[----:B------:R1:W3:Y:S02]  /*ebb0*/  SHFL.IDX PT, R2, R26, 0x1, 0x1c1f ;  /* 0x003c1f001a027f89 */ /* 0x0002e400000e0000 */
.L_x_2210:
[----:B---3--:R-:W-:Y:S02]  /*ebc0*/  LEA R24, P0, R228, R2, 0x1 ;  /* 0x00000002e4187211 */ /* 0x008fe400078008ff */
[----:B------:R-:W-:Y:S02]  /*ebd0*/  ISETP.LT.OR P2, PT, R0, 0x21, P2 ;  /* 0x000000210000780c */ /* 0x000fe40001741670 */
[----:B--2---:R-:W-:Y:S02]  /*ebe0*/  LEA.HI.X R25, R228, R4, R229, 0x1, P0 ;  /* 0x00000004e4197211 */ /* 0x004fe400000f0ce5 */
[----:B------:R-:W-:-:S02]  /*ebf0*/  ISETP.LT.OR P0, PT, R0, 0x21, P6 ;  /* 0x000000210000780c */ /* 0x000fc40003701670 */
[----:B------:R-:W-:-:S11]  /*ec00*/  ISETP.LT.OR P1, PT, R0, 0x21, P1 ;  /* 0x000000210000780c */ /* 0x000fd60000f21670 */
        /* <DEDUP_REMOVED lines=10> */
.L_x_2110:
[----:B--2-4-:R-:W-:Y:S05]  /*ecb0*/  BSYNC B0 ;  /* 0x0000000000007941 */ /* 0x014fea0003800000 */
.L_x_2109:
[----:B------:R-:W2:Y:S04]  /*ecc0*/  LDL R0, [R1] ;  /* 0x0000000001007983 */ /* 0x000ea80000100800 */
[----:B------:R-:W0:Y:S01]  /*ecd0*/  LDGDEPBAR ;  /* 0x00000000000079af */ /* 0x000e220000000000 */
[----:B------:R-:W-:Y:S01]  /*ece0*/  WARPSYNC 0xffffffff ;  /* 0xffffffff00007948 */ /* 0x000fe20003800000 */
[C---:B------:R-:W-:Y:S01]  /*ecf0*/  HMMA.16816.F32 R60, R12.reuse, R36, RZ ;  /* 0x000000240c3c723c */ /* 0x040fe200000018ff */
[----:B------:R-:W-:Y:S07]  /*ed00*/  BSSY B1, `(.L_x_2112) ;  /* 0x00000b0000017945 */ /* 0x000fee0003800000 */
[C---:B------:R-:W-:Y:S08]  /*ed10*/  HMMA.16816.F32 R48, R12.reuse, R32, RZ ;  /* 0x000000200c30723c */ /* 0x040ff000000018ff */
[C---:B-1-3--:R-:W-:Y:S08]  /*ed20*/  HMMA.16816.F32 R24, R12.reuse, R28, RZ ;  /* 0x0000001c0c18723c */ /* 0x04aff000000018ff */
[C---:B------:R-:W-:Y:S08]  /*ed30*/  HMMA.16816.F32 R56, R12.reuse, R38, RZ ;  /* 0x000000260c38723c */ /* 0x040ff000000018ff */
[C---:B------:R-:W-:Y:S08]  /*ed40*/  HMMA.16816.F32 R40, R12.reuse, R34, RZ ;  /* 0x000000220c28723c */ /* 0x040ff000000018ff */
[----:B------:R-:W-:Y:S08]  /*ed50*/  HMMA.16816.F32 R12, R12, R30, RZ ;  /* 0x0000001e0c0c723c */ /* 0x000ff000000018ff */
[C---:B------:R-:W-:Y:S08]  /*ed60*/  HMMA.16816.F32 R64, R16.reuse, R36, RZ ;  /* 0x000000241040723c */ /* 0x040ff000000018ff */
[C---:B------:R-:W-:Y:S01]  /*ed70*/  HMMA.16816.F32 R88, R16.reuse, R38, RZ ;  /* 0x000000261058723c */ /* 0x040fe200000018ff */
[----:B------:R-:W-:Y:S07]  /*ed80*/  LDSM.16.M88.4 R36, [R169+0xc00] ;  /* 0x000c0000a924783b */ /* 0x000fee0000000200 */
[C---:B------:R-:W-:Y:S08]  /*ed90*/  HMMA.16816.F32 R76, R16.reuse, R32, RZ ;  /* 0x00000020104c723c */ /* 0x040ff000000018ff */
[C---:B------:R-:W-:Y:S08]  /*eda0*/  HMMA.16816.F32 R84, R16.reuse, R28, RZ ;  /* 0x0000001c1054723c */ /* 0x040ff000000018ff */
[C---:B------:R-:W-:Y:S01]  /*edb0*/  HMMA.16816.F32 R92, R16.reuse, R34, RZ ;  /* 0x00000022105c723c */ /* 0x040fe200000018ff */
[----:B------:R-:W-:Y:S07]  /*edc0*/  LDSM.16.M88.4 R32, [R169+0x1000] ;  /* 0x00100000a920783b */ /* 0x000fee0000000200 */
[----:B------:R-:W-:Y:S01]  /*edd0*/  HMMA.16816.F32 R28, R16, R30, RZ ;  /* 0x0000001e101c723c */ /* 0x000fe200000018ff */
[----:B------:R-:W-:Y:S07]  /*ede0*/  LDSM.16.M88.4 R16, [R169+0x1400] ;  /* 0x00140000a910783b */ /* 0x000fee0000000200 */
[C---:B------:R-:W-:Y:S01]  /*edf0*/  HMMA.16816.F32 R80, R8.reuse, R70, R12 ;  /* 0x000000460850723c */ /* 0x040fe2000000180c */
[----:B------:R-:W1:Y:S07]  /*ee00*/  LDSM.16.M88.4 R12, [R196+0x2000] ;  /* 0x00200000c40c783b */ /* 0x000e6e0000000200 */
[C---:B------:R-:W-:Y:S01]  /*ee10*/  HMMA.16816.F32 R120, R8.reuse, R44, R60 ;  /* 0x0000002c0878723c */ /* 0x040fe2000000183c */
[----:B------:R-:W-:Y:S07]  /*ee20*/  LDSM.16.M88.4 R60, [R202] ;  /* 0x00000000ca3c783b */ /* 0x000fee0000000200 */
[C---:B------:R-:W-:Y:S08]  /*ee30*/  HMMA.16816.F32 R116, R8.reuse, R52, R48 ;  /* 0x000000340874723c */ /* 0x040ff00000001830 */
[C---:B------:R-:W-:Y:S01]  /*ee40*/  HMMA.16816.F32 R108, R8.reuse, R68, R24 ;  /* 0x00000044086c723c */ /* 0x040fe20000001818 */
[----:B------:R-:W-:Y:S07]  /*ee50*/  LDSM.16.M88.4 R24, [R197+0x3000] ;  /* 0x00300000c518783b */ /* 0x000fee0000000200 */
[C---:B------:R-:W-:Y:S01]  /*ee60*/  HMMA.16816.F32 R100, R8.reuse, R46, R56 ;  /* 0x0000002e0864723c */ /* 0x040fe20000001838 */
[----:B------:R-:W-:Y:S07]  /*ee70*/  LDSM.16.M88.4 R56, [R204] ;  /* 0x00000000cc38783b */ /* 0x000fee0000000200 */
[----:B------:R-:W-:Y:S01]  /*ee80*/  HMMA.16816.F32 R96, R8, R54, R40 ;  /* 0x000000360860723c */ /* 0x000fe20000001828 */
[----:B------:R-:W3:Y:S07]  /*ee90*/  LDSM.16.M88.4 R8, [R196+0x3000] ;  /* 0x00300000c408783b */ /* 0x000eee0000000200 */
[C---:B------:R-:W-:Y:S08]  /*eea0*/  HMMA.16816.F32 R72, R20.reuse, R44, R64 ;  /* 0x0000002c1448723c */ /* 0x040ff00000001840 */
[C---:B------:R-:W-:Y:S08]  /*eeb0*/  HMMA.16816.F32 R44, R20.reuse, R46, R88 ;  /* 0x0000002e142c723c */ /* 0x040ff00000001858 */
[C---:B------:R-:W-:Y:S08]  /*eec0*/  HMMA.16816.F32 R48, R20.reuse, R52, R76 ;  /* 0x000000341430723c */ /* 0x040ff0000000184c */
[C---:B------:R-:W-:Y:S08]  /*eed0*/  HMMA.16816.F32 R64, R20.reuse, R68, R84 ;  /* 0x000000441440723c */ /* 0x040ff00000001854 */
[C---:B------:R-:W-:Y:S01]  /*eee0*/  HMMA.16816.F32 R40, R20.reuse, R54, R92 ;  /* 0x000000361428723c */ /* 0x040fe2000000185c */
[----:B------:R-:W4:Y:S07]  /*eef0*/  LDSM.16.M88.4 R52, [R203] ;  /* 0x00000000cb34783b */ /* 0x000f2e0000000200 */
[----:B------:R-:W-:Y:S01]  /*ef00*/  HMMA.16816.F32 R20, R20, R70, R28 ;  /* 0x000000461414723c */ /* 0x000fe2000000181c */
[----:B------:R-:W5:Y:S07]  /*ef10*/  LDSM.16.M88.4 R28, [R197+0x2000] ;  /* 0x00200000c51c783b */ /* 0x000f6e0000000200 */
[-C--:B-1----:R-:W-:Y:S08]  /*ef20*/  HMMA.16816.F32 R76, R12, R36.reuse, R72 ;  /* 0x000000240c4c723c */ /* 0x082ff00000001848 */
[C---:B---3--:R-:W-:Y:S08]  /*ef30*/  HMMA.16816.F32 R68, R8.reuse, R36, R120 ;  /* 0x000000240844723c */ /* 0x048ff00000001878 */
[C---:B------:R-:W-:Y:S08]  /*ef40*/  HMMA.16816.F32 R116, R8.reuse, R32, R116 ;  /* 0x000000200874723c */ /* 0x040ff00000001874 */
[C---:B------:R-:W-:Y:S08]  /*ef50*/  HMMA.16816.F32 R108, R8.reuse, R16, R108 ;  /* 0x00000010086c723c */ /* 0x040ff0000000186c */
[-C--:B------:R-:W-:Y:S08]  /*ef60*/  HMMA.16816.F32 R100, R8, R38.reuse, R100 ;  /* 0x000000260864723c */ /* 0x080ff00000001864 */
[----:B------:R-:W-:Y:S01]  /*ef70*/  HMMA.16816.F32 R72, R12, R38, R44 ;  /* 0x000000260c48723c */ /* 0x000fe2000000182c */
[----:B------:R-:W-:Y:S07]  /*ef80*/  LDSM.16.M88.4 R44, [R169+0x1c00] ;  /* 0x001c0000a92c783b */ /* 0x000fee0000000200 */
[C---:B------:R-:W-:Y:S08]  /*ef90*/  HMMA.16816.F32 R96, R8.reuse, R34, R96 ;  /* 0x000000220860723c */ /* 0x040ff00000001860 */
[----:B------:R-:W-:Y:S08]  /*efa0*/  HMMA.16816.F32 R80, R8, R18, R80 ;  /* 0x000000120850723c */ /* 0x000ff00000001850 */
[C---:B------:R-:W-:Y:S01]  /*efb0*/  HMMA.16816.F32 R36, R12.reuse, R32, R48 ;  /* 0x000000200c24723c */ /* 0x040fe20000001830 */
[----:B------:R-:W-:Y:S07]  /*efc0*/  LDSM.16.M88.4 R48, [R169+0x1800] ;  /* 0x00180000a930783b */ /* 0x000fee0000000200 */
[C---:B------:R-:W-:Y:S01]  /*efd0*/  HMMA.16816.F32 R32, R12.reuse, R34, R40 ;  /* 0x000000220c20723c */ /* 0x040fe20000001828 */
[----:B------:R-:W-:Y:S07]  /*efe0*/  LDSM.16.M88.4 R40, [R169+0x2000] ;  /* 0x00200000a928783b */ /* 0x000fee0000000200 */
[C---:B------:R-:W-:Y:S08]  /*eff0*/  HMMA.16816.F32 R8, R12.reuse, R16, R64 ;  /* 0x000000100c08723c */ /* 0x040ff00000001840 */
[----:B------:R-:W-:Y:S01]  /*f000*/  HMMA.16816.F32 R12, R12, R18, R20 ;  /* 0x000000120c0c723c */ /* 0x000fe20000001814 */
[----:B------:R-:W1:Y:S04]  /*f010*/  LDSM.16.M88.4 R16, [R196+0x5000] ;  /* 0x00500000c410783b */ /* 0x000e680000000200 */
[----:B------:R-:W3:Y:S03]  /*f020*/  LDSM.16.M88.4 R20, [R196+0x4000] ;  /* 0x00400000c414783b */ /* 0x000ee60000000200 */
[----:B------:R-:W-:Y:S01]  /*f030*/  HMMA.16816.F32 R68, R24, R56, R68 ;  /* 0x000000381844723c */ /* 0x000fe20000001844 */
[----:B--2---:R-:W-:-:S07]  /*f040*/  ISETP.GT.AND P0, PT, R128, R0, PT ;  /* 0x000000008000720c */ /* 0x004fce0003f04270 */
[C---:B------:R-:W-:Y:S08]  /*f050*/  HMMA.16816.F32 R64, R24.reuse, R58, R100 ;  /* 0x0000003a1840723c */ /* 0x040ff00000001864 */
[C---:B----4-:R-:W-:Y:S08]  /*f060*/  HMMA.16816.F32 R120, R24.reuse, R52, R116 ;  /* 0x000000341878723c */ /* 0x050ff00000001874 */
[C---:B------:R-:W-:Y:S08]  /*f070*/  HMMA.16816.F32 R124, R24.reuse, R60, R108 ;  /* 0x0000003c187c723c */ /* 0x040ff0000000186c */
[C---:B------:R-:W-:Y:S08]  /*f080*/  HMMA.16816.F32 R116, R24.reuse, R54, R96 ;  /* 0x000000361874723c */ /* 0x040ff00000001860 */
[----:B------:R-:W-:Y:S01]  /*f090*/  HMMA.16816.F32 R108, R24, R62, R80 ;  /* 0x0000003e186c723c */ /* 0x000fe20000001850 */
[----:B------:R-:W-:Y:S07]  /*f0a0*/  LDSM.16.M88.4 R24, [R199] ;  /* 0x00000000c718783b */ /* 0x000fee0000000200 */
[C---:B-----5:R-:W-:Y:S08]  /*f0b0*/  HMMA.16816.F32 R100, R28.reuse, R56, R76 ;  /* 0x000000381c64723c */ /* 0x060ff0000000184c */
[C---:B------:R-:W-:Y:S01]  /*f0c0*/  HMMA.16816.F32 R92, R28.reuse, R52, R36 ;  /* 0x000000341c5c723c */ /* 0x040fe20000001824 */
[----:B------:R-:W-:Y:S07]  /*f0d0*/  LDSM.16.M88.4 R36, [R201] ;  /* 0x00000000c924783b */ /* 0x000fee0000000200 */
[C---:B------:R-:W-:Y:S08]  /*f0e0*/  HMMA.16816.F32 R96, R28.reuse, R58, R72 ;  /* 0x0000003a1c60723c */ /* 0x040ff00000001848 */
[C---:B------:R-:W-:Y:S01]  /*f0f0*/  HMMA.16816.F32 R88, R28.reuse, R54, R32 ;  /* 0x000000361c58723c */ /* 0x040fe20000001820 */
[----:B------:R-:W-:Y:S07]  /*f100*/  LDSM.16.M88.4 R32, [R200] ;  /* 0x00000000c820783b */ /* 0x000fee0000000200 */
[C---:B------:R-:W-:Y:S01]  /*f110*/  HMMA.16816.F32 R84, R28.reuse, R60, R8 ;  /* 0x0000003c1c54723c */ /* 0x040fe20000001808 */
[----:B------:R-:W2:Y:S07]  /*f120*/  LDSM.16.M88.4 R8, [R197+0x5000] ;  /* 0x00500000c508783b */ /* 0x000eae0000000200 */
        /* <DEDUP_REMOVED lines=15> */
[C---:B--2---:R-:W-:Y:S08]  /*f220*/  HMMA.16816.F32 R84, R8.reuse, R24, R60 ;  /* 0x000000180854723c */ /* 0x044ff0000000183c */
[----:B------:R-:W-:Y:S08]  /*f230*/  HMMA.16816.F32 R80, R8, R26, R56 ;  /* 0x0000001a0850723c */ /* 0x000ff00000001838 */
[----:B----4-:R-:W-:Y:S08]  /*f240*/  HMMA.16816.F32 R60, R12, R34, R44 ;  /* 0x000000220c3c723c */ /* 0x010ff0000000182c */
[C---:B------:R-:W-:Y:S08]  /*f250*/  HMMA.16816.F32 R76, R8.reuse, R36, R76 ;  /* 0x00000024084c723c */ /* 0x040ff0000000184c */
[C---:B------:R-:W-:Y:S08]  /*f260*/  HMMA.16816.F32 R72, R8.reuse, R38, R72 ;  /* 0x000000260848723c */ /* 0x040ff00000001848 */
[C---:B------:R-:W-:Y:S08]  /*f270*/  HMMA.16816.F32 R68, R8.reuse, R32, R68 ;  /* 0x000000200844723c */ /* 0x040ff00000001844 */
[----:B------:R-:W-:Y:S08]  /*f280*/  HMMA.16816.F32 R64, R8, R34, R64 ;  /* 0x000000220840723c */ /* 0x000ff00000001840 */
        /* <DEDUP_REMOVED lines=8> */
[----:B------:R-:W2:Y:S04]  /*f310*/  LDL R3, [R1+0x48] ;  /* 0x0000480001037983 */ /* 0x000ea80000100800 */
[----:B------:R-:W3:Y:S04]  /*f320*/  LDL.64 R132, [R1+0x38] ;  /* 0x0000380001847983 */ /* 0x000ee80000100a00 */
[----:B------:R-:W4:Y:S04]  /*f330*/  LDL R4, [R1+0x44] ;  /* 0x0000440001047983 */ /* 0x000f280000100800 */
[----:B------:R-:W1:Y:S04]  /*f340*/  S2R R0, SR_TID.X ;  /* 0x0000000000007919 */ /* 0x000e680000002100 */
[----:B------:R-:W5:Y:S04]  /*f350*/  LDL.64 R130, [R1+0x30] ;  /* 0x0000300001827983 */ /* 0x000f680000100a00 */
[----:B------:R-:W4:Y:S01]  /*f360*/  LDL R8, [R1+0x40] ;  /* 0x0000400001087983 */ /* 0x000f220000100800 */
[----:B-1----:R-:W-:-:S04]  /*f370*/  SHF.R.S32.HI R2, RZ, 0x1f, R0 ;  /* 0x0000001fff027819 */ /* 0x002fc80000011400 */
[----:B------:R-:W-:-:S04]  /*f380*/  LEA.HI R2, R2, R0, RZ, 0x2 ;  /* 0x0000000002027211 */ /* 0x000fc800078f10ff */
[----:B------:R-:W-:-:S05]  /*f390*/  LOP3.LUT R2, R2, 0xfffffffc, RZ, 0xc0, !PT ;  /* 0xfffffffc02027812 */ /* 0x000fca00078ec0ff */
[----:B------:R-:W-:Y:S02]  /*f3a0*/  IMAD.IADD R2, R0, 0x1, -R2 ;  /* 0x0000000100027824 */ /* 0x000fe400078e0a02 */
[----:B------:R-:W-:Y:S02]  /*f3b0*/  IMAD.MOV.U32 R0, RZ, RZ, 0x1 ;  /* 0x00000001ff007424 */ /* 0x000fe400078e00ff */
[----:B------:R-:W-:-:S03]  /*f3c0*/  IMAD R2, R2, 0x20, R249 ;  /* 0x0000002002027824 */ /* 0x000fc600078e02f9 */
[----:B------:R-:W-:Y:S01]  /*f3d0*/  ISETP.NE.AND P0, PT, R0, c[0x0][0x2b8], PT ;  /* 0x0000ae0000007a0c */ /* 0x000fe20003f05270 */
[----:B------:R-:W-:Y:S01]  /*f3e0*/  IMAD.MOV.U32 R208, RZ, RZ, RZ ;  /* 0x000000ffffd07224 */ /* 0x000fe200078e00ff */
[----:B--2---:R-:W-:-:S04]  /*f3f0*/  IADD3 R2, R2, R107, R3 ;  /* 0x0000006b02027210 */ /* 0x004fc80007ffe003 */
[----:B------:R-:W-:-:S07]  /*f400*/  IADD3 R2, R2, -0x30, RZ ;  /* 0xffffffd002027810 */ /* 0x000fce0007ffe0ff */
        /* <DEDUP_REMOVED lines=27> */
.L_x_2211:
[----:B------:R-:W-:Y:S05]  /*f5c0*/  BRA.DIV ~URZ, `(.L_x_2115) ;  /* 0x00009e227f007947 */ /* 0x000fea000b800000 */
[----:B------:R3:W4:Y:S02]  /*f5d0*/  SHFL.IDX PT, R0, R6, RZ, 0x1c1f ;  /* 0x001c1fff06007589 */ /* 0x00072400000e0000 */
.L_x_2212:
[----:B------:R-:W-:Y:S01]  /*f5e0*/  BSSY B0, `(.L_x_2116) ;  /* 0x000000f000007945 */ /* 0x000fe20003800000 */
[----:B------:R-:W-:Y:S05]  /*f5f0*/  @!P0 BRA `(.L_x_2117) ;  /* 0x000000d000008947 */ /* 0x000fea0003800000 */
[----:B------:R-:W-:Y:S02]  /*f600*/  ISETP.NE.AND P6, PT, R106, RZ, PT ;  /* 0x000000ff6a00720c */ /* 0x000fe40003fc5270 */
[CC--:B----4-:R-:W-:Y:S02]  /*f610*/  LEA R10, P2, R228.reuse, R0.reuse, 0x1 ;  /* 0x00000000e40a7211 */ /* 0x0d0fe400078408ff */
        /* <DEDUP_REMOVED lines=11> */
.L_x_2117:
[----:B------:R-:W-:Y:S05]  /*f6d0*/  BSYNC B0 ;  /* 0x0000000000007941 */ /* 0x000fea0003800000 */
.L_x_2116:
[----:B------:R-:W-:Y:S01]  /*f6e0*/  ISETP.GE.AND P0, PT, R12, 0x21, PT ;  /* 0x000000210c00780c */ /* 0x000fe20003f06270 */
[----:B------:R-:W-:Y:S06]  /*f6f0*/  BRA.DIV ~URZ, `(.L_x_2118) ;  /* 0x00009d627f007947 */ /* 0x000fec000b800000 */
[----:B--2---:R2:W1:Y:S04]  /*f700*/  SHFL.IDX PT, R4, R5, 0x1, 0x1c1f ;  /* 0x003c1f0005047f89 */ /* 0x00446800000e0000 */
[----:B----4-:R2:W4:Y:S02]  /*f710*/  SHFL.IDX PT, R0, R6, 0x1, 0x1c1f ;  /* 0x003c1f0006007f89 */ /* 0x01052400000e0000 */
.L_x_2213:
        /* <DEDUP_REMOVED lines=14> */
.L_x_2113:
[----:B------:R-:W-:Y:S05]  /*f800*/  BSYNC B1 ;  /* 0x0000000000017941 */ /* 0x000fea0003800000 */
.L_x_2112:
[----:B----4-:R-:W4:Y:S04]  /*f810*/  LDL R0, [R1+0xa4] ;  /* 0x0000a40001007983 */ /* 0x010f280000100800 */
[----:B------:R-:W0:Y:S01]  /*f820*/  LDGDEPBAR ;  /* 0x00000000000079af */ /* 0x000e220000000000 */
[----:B----4-:R-:W-:-:S05]  /*f830*/  IMAD.IADD R0, R138, 0x1, -R0 ;  /* 0x000000018a007824 */ /* 0x010fca00078e0a00 */
[C---:B------:R-:W-:Y:S02]  /*f840*/  ISETP.GT.AND P1, PT, R0.reuse, RZ, PT ;  /* 0x000000ff0000720c */ /* 0x040fe40003f24270 */
[----:B------:R-:W-:Y:S02]  /*f850*/  ISETP.GT.AND P0, PT, R0, 0x1, PT ;  /* 0x000000010000780c */ /* 0x000fe40003f04270 */
[----:B------:R-:W-:Y:S02]  /*f860*/  FSEL R33, R78, -INF , P1 ;  /* 0xff8000004e217808 */ /* 0x000fe40000800000 */
[----:B------:R-:W-:Y:S02]  /*f870*/  FSEL R24, R76, -INF , P1 ;  /* 0xff8000004c187808 */ /* 0x000fe40000800000 */
[----:B------:R-:W-:Y:S02]  /*f880*/  FSEL R34, R79, -INF , P0 ;  /* 0xff8000004f227808 */ /* 0x000fe40000000000 */
[----:B------:R-:W-:-:S02]  /*f890*/  FSEL R26, R77, -INF , P0 ;  /* 0xff8000004d1a7808 */ /* 0x000fc40000000000 */
[----:B------:R-:W-:Y:S02]  /*f8a0*/  FSEL R17, R54, -INF , P1 ;  /* 0xff80000036117808 */ /* 0x000fe40000800000 */
[----:B-1----:R-:W-:Y:S02]  /*f8b0*/  FSEL R10, R52, -INF , P1 ;  /* 0xff800000340a7808 */ /* 0x002fe40000800000 */
[----:B------:R-:W-:Y:S02]  /*f8c0*/  FSEL R18, R55, -INF , P0 ;  /* 0xff80000037127808 */ /* 0x000fe40000000000 */
[----:B------:R-:W-:Y:S02]  /*f8d0*/  FSEL R11, R53, -INF , P0 ;  /* 0xff800000350b7808 */ /* 0x000fe40000000000 */
        /* <DEDUP_REMOVED lines=91> */
[----:B--2---:R-:W-:-:S02]  /*fe90*/  FMNMX.FTZ R5, R47, R2, !PT ;  /* 0x000000022f057209 */ /* 0x004fc40007810000 */
[----:B---3--:R-:W-:Y:S02]  /*fea0*/  FMNMX.FTZ R6, R73, R3, !PT ;  /* 0x0000000349067209 */ /* 0x008fe40007810000 */
[----:B------:R-:W-:Y:S01]  /*feb0*/  FMNMX.FTZ R8, R85, R8, !PT ;  /* 0x0000000855087209 */ /* 0x000fe20007810000 */
[----:B------:R-:W-:Y:S05]  /*fec0*/  BRA.DIV ~URZ, `(.L_x_2119) ;  /* 0x000096627f007947 */ /* 0x000fea000b800000 */
[----:B------:R1:W2:Y:S02]  /*fed0*/  SHFL.BFLY PT, R0, R4, 0x2, 0x1f ;  /* 0x0c401f0004007f89 */ /* 0x0002a400000e0000 */
.L_x_2214:
        /* <DEDUP_REMOVED lines=15> */
.L_x_2215:
[C---:B------:R-:W-:Y:S01]  /*ffd0*/  FMUL.FTZ R0, R108.reuse, c[0x0][0x2d0] ;  /* 0x0000b4006c007a20 */ /* 0x040fe20000410000 */
[----:B------:R-:W-:Y:S01]  /*ffe0*/  FSETP.NEU.FTZ.AND P0, PT, R108, -INF , PT ;  /* 0xff8000006c00780b */ /* 0x000fe20003f1d000 */
[----:B------:R-:W2:Y:S01]  /*fff0*/  LDL R192, [R1] ;  /* 0x0000000001c07983 */ /* 0x000ea20000100800 */
[----:B------:R-:W-:Y:S01]  /*10000*/  FMUL.FTZ R3, R107, c[0x0][0x2d0] ;  /* 0x0000b4006b037a20 */ /* 0x000fe20000410000 */
[----:B----4-:R-:W-:Y:S01]  /*10010*/  FMNMX.FTZ R6, R9, R8, !PT ;  /* 0x0000000809067209 */ /* 0x010fe20007810000 */
[----:B------:R-:W-:Y:S01]  /*10020*/  WARPSYNC 0xffffffff ;  /* 0xffffffff00007948 */ /* 0x000fe20003800000 */
[----:B------:R-:W-:Y:S01]  /*10030*/  FSEL R4, R0, RZ, P0 ;  /* 0x000000ff00047208 */ /* 0x000fe20000000000 */
[----:B------:R-:W1:Y:S01]  /*10040*/  LDSM.16.MT88.4 R56, [R171] ;  /* 0x00000000ab38783b */ /* 0x000e620000004200 */
[----:B------:R-:W-:-:S02]  /*10050*/  FSETP.NEU.FTZ.AND P0, PT, R107, -INF , PT ;  /* 0xff8000006b00780b */ /* 0x000fc40003f1d000 */
[----:B------:R-:W-:Y:S01]  /*10060*/  IADD3 R209, R209, -0x2, RZ ;  /* 0xfffffffed1d17810 */ /* 0x000fe20007ffe0ff */
[--C-:B------:R-:W-:Y:S01]  /*10070*/  FFMA.FTZ R0, R10, c[0x0][0x2d0], -R4.reuse ;  /* 0x0000b4000a007a23 */ /* 0x100fe20000010804 */
[----:B------:R-:W-:Y:S01]  /*10080*/  FSEL R3, R3, RZ, P0 ;  /* 0x000000ff03037208 */ /* 0x000fe20000000000 */
[----:B------:R-:W-:Y:S01]  /*10090*/  FFMA.FTZ R2, R16, c[0x0][0x2d0], -R4 ;  /* 0x0000b40010027a23 */ /* 0x000fe20000010804 */
[----:B------:R-:W-:Y:S01]  /*100a0*/  FSETP.NEU.FTZ.AND P0, PT, R106, -INF , PT ;  /* 0xff8000006a00780b */ /* 0x000fe20003f1d000 */
[----:B------:R4:W-:Y:S01]  /*100b0*/  MUFU.EX2 R111, R0 ;  /* 0x00000000006f7308 */ /* 0x0009e20000000800 */
[----:B------:R-:W5:Y:S01]  /*100c0*/  LDSM.16.MT88.4 R52, [R170] ;  /* 0x00000000aa34783b */ /* 0x000f620000004200 */
[--C-:B------:R-:W-:Y:S02]  /*100d0*/  FFMA.FTZ R5, R25, c[0x0][0x2d0], -R3.reuse ;  /* 0x0000b40019057a23 */ /* 0x100fe40000010803 */
[--C-:B------:R-:W-:Y:S01]  /*100e0*/  FFMA.FTZ R61, R61, c[0x0][0x2d0], -R3.reuse ;  /* 0x0000b4003d3d7a23 */ /* 0x100fe20000010803 */
[----:B------:R-:W-:Y:S01]  /*100f0*/  LDSM.16.MT88.4 R88, [R170+0xc00] ;  /* 0x000c0000aa58783b */ /* 0x000fe20000004200 */
[----:B------:R-:W-:-:S02]  /*10100*/  FFMA.FTZ R60, R60, c[0x0][0x2d0], -R3 ;  /* 0x0000b4003c3c7a23 */ /* 0x000fc40000010803 */
[----:B------:R3:W-:Y:S01]  /*10110*/  MUFU.EX2 R147, R2 ;  /* 0x0000000200937308 */ /* 0x0007e20000000800 */
[----:B------:R-:W1:Y:S01]  /*10120*/  LDSM.16.MT88.4 R76, [R171+0x400] ;  /* 0x00040000ab4c783b */ /* 0x000e620000004200 */
[--C-:B------:R-:W-:Y:S02]  /*10130*/  FFMA.FTZ R63, R45, c[0x0][0x2d0], -R4.reuse ;  /* 0x0000b4002d3f7a23 */ /* 0x100fe40000010804 */
[--C-:B------:R-:W-:Y:S01]  /*10140*/  FFMA.FTZ R62, R44, c[0x0][0x2d0], -R4.reuse ;  /* 0x0000b4002c3e7a23 */ /* 0x100fe20000010804 */
[----:B------:R-:W1:Y:S01]  /*10150*/  LDSM.16.MT88.4 R64, [R170+0x400] ;  /* 0x00040000aa40783b */ /* 0x000e620000004200 */
[----:B----4-:R-:W-:Y:S02]  /*10160*/  FFMA.FTZ R0, R11, c[0x0][0x2d0], -R4 ;  /* 0x0000b4000b007a23 */ /* 0x010fe40000010804 */
[----:B------:R4:W-:Y:S01]  /*10170*/  MUFU.EX2 R145, R5 ;  /* 0x0000000500917308 */ /* 0x0009e20000000800 */
[----:B------:R-:W1:Y:S04]  /*10180*/  LDSM.16.MT88.4 R80, [R170+0x1000] ;  /* 0x00100000aa50783b */ /* 0x000e680000004200 */
[----:B------:R-:W1:Y:S01]  /*10190*/  LDSM.16.MT88.4 R68, [R171+0xc00] ;  /* 0x000c0000ab44783b */ /* 0x000e620000004200 */
[----:B---3--:R-:W-:-:S02]  /*101a0*/  FMUL.FTZ R2, R106, c[0x0][0x2d0] ;  /* 0x0000b4006a027a20 */ /* 0x008fc40000410000 */
[----:B------:R3:W-:Y:S03]  /*101b0*/  MUFU.EX2 R110, R0 ;  /* 0x00000000006e7308 */ /* 0x0007e60000000800 */
[----:B------:R-:W-:Y:S02]  /*101c0*/  FSEL R2, R2, RZ, P0 ;  /* 0x000000ff02027208 */ /* 0x000fe40000000000 */
[----:B------:R-:W-:-:S03]  /*101d0*/  FSETP.NEU.FTZ.AND P0, PT, R6, -INF , PT ;  /* 0xff8000000600780b */ /* 0x000fc60003f1d000 */
[----:B------:R-:W-:Y:S01]  /*101e0*/  MUFU.EX2 R63, R63 ;  /* 0x0000003f003f7308 */ /* 0x000fe20000000800 */
[----:B----4-:R-:W-:Y:S02]  /*101f0*/  FFMA.FTZ R5, R32, c[0x0][0x2d0], -R2 ;  /* 0x0000b40020057a23 */ /* 0x010fe40000010802 */
[----:B---3--:R-:W-:-:S05]  /*10200*/  FFMA.FTZ R0, R12, c[0x0][0x2d0], -R4 ;  /* 0x0000b4000c007a23 */ /* 0x008fca0000010804 */
[----:B------:R3:W-:Y:S08]  /*10210*/  MUFU.EX2 R134, R5 ;  /* 0x0000000500867308 */ /* 0x0007f00000000800 */
[----:B------:R4:W-:Y:S01]  /*10220*/  MUFU.EX2 R117, R0 ;  /* 0x0000000000757308 */ /* 0x0009e20000000800 */
[----:B---3--:R-:W-:-:S07]  /*10230*/  FFMA.FTZ R5, R35, c[0x0][0x2d0], -R2 ;  /* 0x0000b40023057a23 */ /* 0x008fce0000010802 */
[----:B------:R-:W-:Y:S01]  /*10240*/  MUFU.EX2 R62, R62 ;  /* 0x0000003e003e7308 */ /* 0x000fe20000000800 */
[----:B----4-:R-:W-:-:S07]  /*10250*/  FFMA.FTZ R0, R13, c[0x0][0x2d0], -R4 ;  /* 0x0000b4000d007a23 */ /* 0x010fce0000010804 */
[----:B------:R-:W-:Y:S08]  /*10260*/  MUFU.EX2 R135, R5 ;  /* 0x0000000500877308 */ /* 0x000ff00000000800 */
[----:B------:R3:W-:Y:S02]  /*10270*/  MUFU.EX2 R132, R0 ;  /* 0x0000000000847308 */ /* 0x0007e40000000800 */
[----:B---3--:R-:W-:-:S06]  /*10280*/  FFMA.FTZ R0, R14, c[0x0][0x2d0], -R4 ;  /* 0x0000b4000e007a23 */ /* 0x008fcc0000010804 */
[----:B------:R3:W-:Y:S02]  /*10290*/  MUFU.EX2 R133, R0 ;  /* 0x0000000000857308 */ /* 0x0007e40000000800 */
[----:B---3--:R-:W-:-:S06]  /*102a0*/  FFMA.FTZ R0, R15, c[0x0][0x2d0], -R4 ;  /* 0x0000b4000f007a23 */ /* 0x008fcc0000010804 */
[----:B------:R3:W4:Y:S02]  /*102b0*/  MUFU.EX2 R144, R0 ;  /* 0x0000000000907308 */ /* 0x0007240000000800 */
[----:B---3--:R-:W-:Y:S01]  /*102c0*/  FFMA.FTZ R0, R19, c[0x0][0x2d0], -R4 ;  /* 0x0000b40013007a23 */ /* 0x008fe20000010804 */
[----:B----4-:R-:W-:-:S05]  /*102d0*/  F2FP.PACK_AB R12, R144, R133 ;  /* 0x00000085900c723e */ /* 0x010fca00000000ff */
[----:B------:R3:W4:Y:S02]  /*102e0*/  MUFU.EX2 R152, R0 ;  /* 0x0000000000987308 */ /* 0x0007240000000800 */
[----:B---3--:R-:W-:Y:S01]  /*102f0*/  FFMA.FTZ R0, R17, c[0x0][0x2d0], -R3 ;  /* 0x0000b40011007a23 */ /* 0x008fe20000010803 */
[----:B----4-:R-:W-:-:S05]  /*10300*/  F2FP.PACK_AB R14, R152, R147 ;  /* 0x00000093980e723e */ /* 0x010fca00000000ff */
[----:B------:R3:W-:Y:S02]  /*10310*/  MUFU.EX2 R102, R0 ;  /* 0x0000000000667308 */ /* 0x0007e40000000800 */
[----:B---3--:R-:W-:-:S06]  /*10320*/  FFMA.FTZ R0, R18, c[0x0][0x2d0], -R3 ;  /* 0x0000b40012007a23 */ /* 0x008fcc0000010803 */
[----:B------:R3:W4:Y:S02]  /*10330*/  MUFU.EX2 R101, R0 ;  /* 0x0000000000657308 */ /* 0x0007240000000800 */
[----:B---3--:R-:W-:Y:S01]  /*10340*/  FFMA.FTZ R0, R20, c[0x0][0x2d0], -R3 ;  /* 0x0000b40014007a23 */ /* 0x008fe20000010803 */
[----:B------:R-:W-:-:S05]  /*10350*/  F2FP.PACK_AB R20, R110, R111 ;  /* 0x0000006f6e14723e */ /* 0x000fca00000000ff */
[----:B------:R3:W-:Y:S02]  /*10360*/  MUFU.EX2 R103, R0 ;  /* 0x0000000000677308 */ /* 0x0007e40000000800 */
[----:B---3--:R-:W-:Y:S01]  /*10370*/  FFMA.FTZ R0, R21, c[0x0][0x2d0], -R3 ;  /* 0x0000b40015007a23 */ /* 0x008fe20000010803 */
[----:B----4-:R-:W-:-:S05]  /*10380*/  F2FP.PACK_AB R21, R101, R102 ;  /* 0x000000666515723e */ /* 0x010fca00000000ff */
[----:B------:R3:W4:Y:S02]  /*10390*/  MUFU.EX2 R118, R0 ;  /* 0x0000000000767308 */ /* 0x0007240000000800 */
[----:B---3--:R-:W-:Y:S01]  /*103a0*/  FFMA.FTZ R0, R22, c[0x0][0x2d0], -R3 ;  /* 0x0000b40016007a23 */ /* 0x008fe20000010803 */
[----:B------:R-:W-:-:S05]  /*103b0*/  F2FP.PACK_AB R22, R132, R117 ;  /* 0x000000758416723e */ /* 0x000fca00000000ff */
[----:B------:R3:W-:Y:S02]  /*103c0*/  MUFU.EX2 R119, R0 ;  /* 0x0000000000777308 */ /* 0x0007e40000000800 */
[----:B---3--:R-:W-:Y:S01]  /*103d0*/  FFMA.FTZ R0, R23, c[0x0][0x2d0], -R3 ;  /* 0x0000b40017007a23 */ /* 0x008fe20000010803 */
[----:B----4-:R-:W-:-:S05]  /*103e0*/  F2FP.PACK_AB R23, R118, R103 ;  /* 0x000000677617723e */ /* 0x010fca00000000ff */
[----:B------:R3:W4:Y:S02]  /*103f0*/  MUFU.EX2 R127, R0 ;  /* 0x00000000007f7308 */ /* 0x0007240000000800 */
[C---:B-1----:R-:W-:Y:S08]  /*10400*/  HMMA.16816.F32 R40, R20.reuse, R56, RZ ;  /* 0x000000381428723c */ /* 0x042ff000000018ff */
[----:B-----5:R-:W-:Y:S01]  /*10410*/  HMMA.16816.F32 R8, R20, R52, RZ ;  /* 0x000000341408723c */ /* 0x020fe200000018ff */
[----:B---3--:R-:W-:Y:S01]  /*10420*/  FFMA.FTZ R0, R27, c[0x0][0x2d0], -R3 ;  /* 0x0000b4001b007a23 */ /* 0x008fe20000010803 */
[----:B----4-:R-:W-:-:S03]  /*10430*/  F2FP.PACK_AB R13, R127, R119 ;  /* 0x000000777f0d723e */ /* 0x010fc600000000ff */
[----:B------:R1:W3:Y:S02]  /*10440*/  MUFU.EX2 R146, R0 ;  /* 0x0000000000927308 */ /* 0x0002e40000000800 */
[----:B-1----:R-:W-:Y:S01]  /*10450*/  FFMA.FTZ R0, R24, c[0x0][0x2d0], -R2 ;  /* 0x0000b40018007a23 */ /* 0x002fe20000010802 */
[----:B---3--:R-:W-:-:S05]  /*10460*/  F2FP.PACK_AB R15, R146, R145 ;  /* 0x00000091920f723e */ /* 0x008fca00000000ff */
[----:B------:R1:W-:Y:S03]  /*10470*/  MUFU.EX2 R96, R0 ;  /* 0x0000000000607308 */ /* 0x0003e60000000800 */
[C---:B------:R-:W-:Y:S01]  /*10480*/  HMMA.16816.F32 R148, R12.reuse, R76, R40 ;  /* 0x0000004c0c94723c */ /* 0x040fe20000001828 */
[----:B------:R-:W3:Y:S07]  /*10490*/  LDSM.16.MT88.4 R40, [R171+0x1000] ;  /* 0x00100000ab28783b */ /* 0x000eee0000004200 */
[----:B------:R-:W-:Y:S01]  /*104a0*/  HMMA.16816.F32 R140, R12, R64, R8 ;  /* 0x000000400c8c723c */ /* 0x000fe20000001808 */
[----:B-1----:R-:W-:-:S06]  /*104b0*/  FFMA.FTZ R0, R26, c[0x0][0x2d0], -R2 ;  /* 0x0000b4001a007a23 */ /* 0x002fcc0000010802 */
[----:B------:R-:W-:Y:S01]  /*104c0*/  F2FP.PACK_AB R10, R135, R134 ;  /* 0x00000086870a723e */ /* 0x000fe200000000ff */
[----:B------:R1:W4:Y:S02]  /*104d0*/  MUFU.EX2 R95, R0 ;  /* 0x00000000005f7308 */ /* 0x0003240000000800 */
[----:B-1----:R-:W-:Y:S01]  /*104e0*/  FFMA.FTZ R0, R28, c[0x0][0x2d0], -R2 ;  /* 0x0000b4001c007a23 */ /* 0x002fe20000010802 */
[----:B----4-:R-:W-:-:S05]  /*104f0*/  F2FP.PACK_AB R16, R95, R96 ;  /* 0x000000605f10723e */ /* 0x010fca00000000ff */
[----:B------:R1:W-:Y:S02]  /*10500*/  MUFU.EX2 R98, R0 ;  /* 0x0000000000627308 */ /* 0x0003e40000000800 */
[----:B-1----:R-:W-:-:S06]  /*10510*/  FFMA.FTZ R0, R29, c[0x0][0x2d0], -R2 ;  /* 0x0000b4001d007a23 */ /* 0x002fcc0000010802 */
[----:B------:R1:W4:Y:S02]  /*10520*/  MUFU.EX2 R100, R0 ;  /* 0x0000000000647308 */ /* 0x0003240000000800 */
[----:B-1----:R-:W-:Y:S01]  /*10530*/  FFMA.FTZ R0, R30, c[0x0][0x2d0], -R2 ;  /* 0x0000b4001e007a23 */ /* 0x002fe20000010802 */
[----:B----4-:R-:W-:-:S05]  /*10540*/  F2FP.PACK_AB R18, R100, R98 ;  /* 0x000000626412723e */ /* 0x010fca00000000ff */
[----:B------:R1:W-:Y:S02]  /*10550*/  MUFU.EX2 R109, R0 ;  /* 0x00000000006d7308 */ /* 0x0003e40000000800 */
[----:B-1----:R-:W-:-:S06]  /*10560*/  FFMA.FTZ R0, R31, c[0x0][0x2d0], -R2 ;  /* 0x0000b4001f007a23 */ /* 0x002fcc0000010802 */
[----:B------:R1:W4:Y:S02]  /*10570*/  MUFU.EX2 R116, R0 ;  /* 0x0000000000747308 */ /* 0x0003240000000800 */
[----:B-1----:R-:W-:Y:S01]  /*10580*/  FMUL.FTZ R0, R6, c[0x0][0x2d0] ;  /* 0x0000b40006007a20 */ /* 0x002fe20000410000 */
[----:B----4-:R-:W-:-:S04]  /*10590*/  F2FP.PACK_AB R8, R116, R109 ;  /* 0x0000006d7408723e */ /* 0x010fc800000000ff */
[----:B------:R-:W-:Y:S02]  /*105a0*/  FSEL R0, R0, RZ, P0 ;  /* 0x000000ff00007208 */ /* 0x000fe40000000000 */
[----:B--2---:R-:W-:-:S03]  /*105b0*/  ISETP.GE.AND P0, PT, R209, R192, PT ;  /* 0x000000c0d100720c */ /* 0x004fc60003f06270 */
        /* <DEDUP_REMOVED lines=12> */
[C---:B------:R-:W-:Y:S07]  /*10680*/  HMMA.16816.F32 R28, R16.reuse, R56, RZ ;  /* 0x00000038101c723c */ /* 0x040fee00000018ff */
[--C-:B------:R-:W-:Y:S01]  /*10690*/  FFMA.FTZ R57, R51, c[0x0][0x2d0], -R3.reuse ;  /* 0x0000b40033397a23 */ /* 0x100fe20000010803 */
[----:B------:R-:W-:Y:S01]  /*106a0*/  HMMA.16816.F32 R24, R16, R88, RZ ;  /* 0x000000581018723c */ /* 0x000fe200000018ff */
[----:B------:R-:W-:-:S02]  /*106b0*/  FFMA.FTZ R56, R47, c[0x0][0x2d0], -R3 ;  /* 0x0000b4002f387a23 */ /* 0x000fc40000010803 */
[----:B------:R-:W-:Y:S02]  /*106c0*/  FADD.FTZ R3, R111, R110 ;  /* 0x0000006e6f037221 */ /* 0x000fe40000010000 */
[----:B-1----:R-:W-:Y:S01]  /*106d0*/  FFMA.FTZ R5, R39, c[0x0][0x2d0], -R0 ;  /* 0x0000b40027057a23 */ /* 0x002fe20000010800 */
[----:B------:R-:W-:Y:S01]  /*106e0*/  MUFU.EX2 R57, R57 ;  /* 0x0000003900397308 */ /* 0x000fe20000000800 */
[----:B------:R-:W-:Y:S01]  /*106f0*/  FADD.FTZ R3, R117, R3 ;  /* 0x0000000375037221 */ /* 0x000fe20000010000 */
[----:B------:R-:W-:Y:S03]  /*10700*/  HMMA.16816.F32 R36, R20, R88, RZ ;  /* 0x000000581424723c */ /* 0x000fe600000018ff */
[----:B------:R-:W-:-:S03]  /*10710*/  FADD.FTZ R3, R132, R3 ;  /* 0x0000000384037221 */ /* 0x000fc60000010000 */
[----:B------:R1:W2:Y:S01]  /*10720*/  MUFU.EX2 R125, R5 ;  /* 0x00000005007d7308 */ /* 0x0002a20000000800 */
[----:B------:R-:W-:Y:S01]  /*10730*/  FADD.FTZ R3, R133, R3 ;  /* 0x0000000385037221 */ /* 0x000fe20000010000 */
[----:B------:R-:W-:Y:S06]  /*10740*/  HMMA.16816.F32 R32, R16, R52, RZ ;  /* 0x000000341020723c */ /* 0x000fec00000018ff */
[----:B------:R-:W-:Y:S01]  /*10750*/  MUFU.EX2 R56, R56 ;  /* 0x0000003800387308 */ /* 0x000fe20000000800 */
[--C-:B------:R-:W-:Y:S02]  /*10760*/  FFMA.FTZ R53, R74, c[0x0][0x2d0], -R2.reuse ;  /* 0x0000b4004a357a23 */ /* 0x100fe40000010802 */
[----:B------:R-:W-:-:S02]  /*10770*/  FFMA.FTZ R52, R75, c[0x0][0x2d0], -R2 ;  /* 0x0000b4004b347a23 */ /* 0x000fc40000010802 */
[----:B-1----:R-:W-:Y:S01]  /*10780*/  FFMA.FTZ R5, R48, c[0x0][0x2d0], -R0 ;  /* 0x0000b40030057a23 */ /* 0x002fe20000010800 */
[----:B--2---:R-:W-:-:S04]  /*10790*/  F2FP.PACK_AB R9, R125, R99 ;  /* 0x000000637d09723e */ /* 0x004fc800000000ff */
[----:B------:R-:W-:Y:S01]  /*107a0*/  HMMA.16816.F32 R156, R12, R80, R36 ;  /* 0x000000500c9c723c */ /* 0x000fe20000001824 */
[----:B------:R-:W1:Y:S01]  /*107b0*/  LDSM.16.MT88.4 R36, [R170+0x1800] ;  /* 0x00180000aa24783b */ /* 0x000e620000004200 */
        /* <DEDUP_REMOVED lines=12> */
[----:B---3--:R-:W-:Y:S01]  /*10880*/  HMMA.16816.F32 R188, R12, R40, R28 ;  /* 0x000000280cbc723c */ /* 0x008fe2000000181c */
[----:B------:R-:W2:Y:S01]  /*10890*/  LDSM.16.MT88.4 R28, [R170+0x1c00] ;  /* 0x001c0000aa1c783b */ /* 0x000ea20000004200 */
[----:B------:R-:W-:-:S02]  /*108a0*/  FFMA.FTZ R64, R46, c[0x0][0x2d0], -R4 ;  /* 0x0000b4002e407a23 */ /* 0x000fc40000010804 */
[----:B------:R-:W-:-:S04]  /*108b0*/  FADD.FTZ R4, R93, R92 ;  /* 0x0000005c5d047221 */ /* 0x000fc80000010000 */
[----:B------:R-:W-:Y:S01]  /*108c0*/  HMMA.16816.F32 R24, R16, R68, RZ ;  /* 0x000000441018723c */ /* 0x000fe200000018ff */
[----:B------:R-:W-:-:S06]  /*108d0*/  FADD.FTZ R4, R94, R4 ;  /* 0x000000045e047221 */ /* 0x000fcc0000010000 */
[--C-:B------:R-:W-:Y:S01]  /*108e0*/  FFMA.FTZ R68, R86, c[0x0][0x2d0], -R0.reuse ;  /* 0x0000b40056447a23 */ /* 0x100fe20000010800 */
[----:B-1----:R-:W-:Y:S01]  /*108f0*/  HMMA.16816.F32 R32, R20, R36, RZ ;  /* 0x000000241420723c */ /* 0x002fe200000018ff */
        /* <DEDUP_REMOVED lines=10> */
[----:B--2---:R-:W-:Y:S01]  /*109a0*/  HMMA.16816.F32 R176, R12, R28, R32 ;  /* 0x0000001c0cb0723c */ /* 0x004fe20000001820 */
        /* <DEDUP_REMOVED lines=116> */
.L_x_2133:
        /* <DEDUP_REMOVED lines=34> */
.L_x_2216:
        /* <DEDUP_REMOVED lines=19> */
.L_x_2217:
        /* <DEDUP_REMOVED lines=12> */
.L_x_2124:
[----:B------:R-:W-:Y:S05]  /*11500*/  BSYNC B0 ;  /* 0x0000000000007941 */ /* 0x000fea0003800000 */
.L_x_2123:
[----:B------:R-:W0:Y:S01]  /*11510*/  LDGDEPBAR ;  /* 0x00000000000079af */ /* 0x000e220000000000 */
[----:B------:R-:W-:Y:S01]  /*11520*/  WARPSYNC 0xffffffff ;  /* 0xffffffff00007948 */ /* 0x000fe20003800000 */
[-C--:B-12---:R-:W-:Y:S01]  /*11530*/  HMMA.16816.F32 R8, R52, R20.reuse, RZ ;  /* 0x000000143408723c */ /* 0x086fe200000018ff */
[----:B------:R-:W-:Y:S05]  /*11540*/  BSSY B0, `(.L_x_2126) ;  /* 0x00000ab000007945 */ /* 0x000fea0003800000 */
[----:B------:R-:W2:Y:S02]  /*11550*/  LDL R0, [R1] ;  /* 0x0000000001007983 */ /* 0x000ea40000100800 */
        /* <DEDUP_REMOVED lines=45> */
[----:B------:R-:W1:Y:S04]  /*11830*/  LDSM.16.M88.4 R188, [R202] ;  /* 0x00000000cabc783b */ /* 0x000e680000000200 */
[----:B--2---:R-:W-:Y:S03]  /*11840*/  ISETP.GT.AND P0, PT, R209, R0, PT ;  /* 0x00000000d100720c */ /* 0x004fe60003f04270 */
        /* <DEDUP_REMOVED lines=49> */
[----:B------:R-:W-:Y:S01]  /*11b60*/  IMAD.MOV.U32 R208, RZ, RZ, RZ ;  /* 0x000000ffffd07224 */ /* 0x000fe200078e00ff */
[----:B------:R-:W2:Y:S04]  /*11b70*/  LDL R2, [R1+0x48] ;  /* 0x0000480001027983 */ /* 0x000ea80000100800 */
        /* <DEDUP_REMOVED lines=8> */
[----:B------:R-:W-:Y:S02]  /*11c00*/  IMAD.IADD R3, R0, 0x1, -R3 ;  /* 0x0000000100037824 */ /* 0x000fe400078e0a03 */
[----:B------:R-:W-:Y:S05]  /*11c10*/  IMAD.MOV.U32 R0, RZ, RZ, 0x1 ;  /* 0x00000001ff007424 */ /* 0x000fea00078e00ff */
[----:B------:R-:W-:Y:S01]  /*11c20*/  ISETP.NE.AND P0, PT, R0, c[0x0][0x2b8], PT ;  /* 0x0000ae0000007a0c */ /* 0x000fe20003f05270 */
        /* <DEDUP_REMOVED lines=30> */
.L_x_2218:
[----:B------:R-:W-:-:S05]  /*11e10*/  BRA.DIV ~URZ, `(.L_x_2129) ;  /* 0x00007b327f007947 */ /* 0x000fca000b800000 */
[----:B------:R3:W4:Y:S02]  /*11e20*/  SHFL.IDX PT, R0, R175, RZ, 0x1c1f ;  /* 0x001c1fffaf007589 */ /* 0x00072400000e0000 */
.L_x_2219:
        /* <DEDUP_REMOVED lines=16> */
.L_x_2220:
        /* <DEDUP_REMOVED lines=12> */
.L_x_2127:
[----:B------:R-:W-:Y:S05]  /*11ff0*/  BSYNC B0 ;  /* 0x0000000000007941 */ /* 0x000fea0003800000 */
.L_x_2126:
[----:B------:R-:W-:Y:S01]  /*12000*/  FMNMX.FTZ R4, R8, R108, !PT ;  /* 0x0000006c08047209 */ /* 0x000fe20007810000 */
[----:B------:R-:W0:Y:S01]  /*12010*/  LDGDEPBAR ;  /* 0x00000000000079af */ /* 0x000e220000000000 */
[----:B---3--:R-:W-:Y:S02]  /*12020*/  FMNMX.FTZ R3, R10, R107, !PT ;  /* 0x0000006b0a037209 */ /* 0x008fe40007810000 */
        /* <DEDUP_REMOVED lines=47> */
[----:B------:R1:W3:Y:S02]  /*12320*/  SHFL.BFLY PT, R0, R4, 0x2, 0x1f ;  /* 0x0c401f0004007f89 */ /* 0x0002e400000e0000 */
.L_x_2221:
[----:B-1-3--:R-:W-:Y:S01]  /*12330*/  FMNMX.FTZ R4, R4, R0, !PT ;  /* 0x0000000004047209 */ /* 0x00afe20007810000 */
        /* <DEDUP_REMOVED lines=13> */
[----:B------:R1:W3:Y:S02]  /*12410*/  SHFL.BFLY PT, R0, R4, 0x1, 0x1f ;  /* 0x0c201f0004007f89 */ /* 0x0002e400000e0000 */
.L_x_2222:
[----:B------:R-:W-:Y:S01]  /*12420*/  FMUL.FTZ R2, R108, c[0x0][0x2d0] ;  /* 0x0000b4006c027a20 */ /* 0x000fe20000410000 */
[----:B---3--:R-:W-:Y:S01]  /*12430*/  FMNMX.FTZ R5, R0, R4, !PT ;  /* 0x0000000400057209 */ /* 0x008fe20007810000 */
[----:B------:R-:W-:Y:S01]  /*12440*/  FADD.FTZ R0, -R108, R109 ;  /* 0x0000006d6c007221 */ /* 0x000fe20000010100 */
[----:B------:R-:W-:Y:S01]  /*12450*/  WARPSYNC 0xffffffff ;  /* 0xffffffff00007948 */ /* 0x000fe20003800000 */
[--C-:B------:R-:W-:Y:S02]  /*12460*/  FFMA.FTZ R3, R9, c[0x0][0x2d0], -R2.reuse ;  /* 0x0000b40009037a23 */ /* 0x100fe40000010802 */
[----:B------:R-:W-:Y:S02]  /*12470*/  FMUL.FTZ R0, R0, c[0x0][0x2d0] ;  /* 0x0000b40000007a20 */ /* 0x000fe40000410000 */
[--C-:B------:R-:W-:Y:S02]  /*12480*/  FFMA.FTZ R8, R8, c[0x0][0x2d0], -R2.reuse ;  /* 0x0000b40008087a23 */ /* 0x100fe40000010802 */
[--C-:B------:R-:W-:Y:S01]  /*12490*/  FFMA.FTZ R222, R40, c[0x0][0x2d0], -R2.reuse ;  /* 0x0000b40028de7a23 */ /* 0x100fe20000010802 */
        /* <DEDUP_REMOVED lines=11> */
[----:B------:R1:W3:Y:S10]  /*12550*/  MUFU.EX2 R2, R8 ;  /* 0x0000000800027308 */ /* 0x0002f40000000800 */
[----:B------:R-:W-:Y:S01]  /*12560*/  MUFU.EX2 R109, R109 ;  /* 0x0000006d006d7308 */ /* 0x000fe20000000800 */
[----:B-1----:R-:W-:Y:S04]  /*12570*/  FMUL.FTZ R8, R106, c[0x0][0x2d0] ;  /* 0x0000b4006a087a20 */ /* 0x002fe80000410000 */
[--C-:B------:R-:W-:Y:S02]  /*12580*/  FFMA.FTZ R180, R28, c[0x0][0x2d0], -R8.reuse ;  /* 0x0000b4001cb47a23 */ /* 0x100fe40000010808 */
[--C-:B------:R-:W-:Y:S02]  /*12590*/  FFMA.FTZ R179, R29, c[0x0][0x2d0], -R8.reuse ;  /* 0x0000b4001db37a23 */ /* 0x100fe40000010808 */
[----:B------:R-:W-:Y:S02]  /*125a0*/  FFMA.FTZ R178, R32, c[0x0][0x2d0], -R8 ;  /* 0x0000b40020b27a23 */ /* 0x000fe40000010808 */
[----:B---3--:R-:W-:Y:S01]  /*125b0*/  FFMA.FTZ R0, R4, R214, R2 ;  /* 0x000000d604007223 */ /* 0x008fe20000010002 */
[----:B------:R-:W-:Y:S01]  /*125c0*/  F2FP.PACK_AB R172, R3, R2 ;  /* 0x0000000203ac723e */ /* 0x000fe200000000ff */
[----:B------:R-:W-:Y:S01]  /*125d0*/  FMUL.FTZ R2, R107, c[0x0][0x2d0] ;  /* 0x0000b4006b027a20 */ /* 0x000fe20000410000 */
[----:B------:R-:W-:Y:S01]  /*125e0*/  MUFU.EX2 R234, R179 ;  /* 0x000000b300ea7308 */ /* 0x000fe20000000800 */
[----:B------:R-:W-:Y:S02]  /*125f0*/  FADD.FTZ R25, R3, R0 ;  /* 0x0000000003197221 */ /* 0x000fe40000010000 */
[----:B------:R-:W-:Y:S02]  /*12600*/  FADD.FTZ R0, -R107, R110 ;  /* 0x0000006e6b007221 */ /* 0x000fe40000010100 */
[--C-:B------:R-:W-:Y:S02]  /*12610*/  FFMA.FTZ R10, R10, c[0x0][0x2d0], -R2.reuse ;  /* 0x0000b4000a0a7a23 */ /* 0x100fe40000010802 */
[----:B------:R-:W-:Y:S02]  /*12620*/  FMUL.FTZ R0, R0, c[0x0][0x2d0] ;  /* 0x0000b40000007a20 */ /* 0x000fe40000410000 */
[--C-:B------:R-:W-:Y:S01]  /*12630*/  FFMA.FTZ R11, R11, c[0x0][0x2d0], -R2.reuse ;  /* 0x0000b4000b0b7a23 */ /* 0x100fe20000010802 */
[----:B------:R-:W-:Y:S01]  /*12640*/  MUFU.EX2 R110, R189 ;  /* 0x000000bd006e7308 */ /* 0x000fe20000000800 */
[--C-:B------:R-:W-:Y:S02]  /*12650*/  FFMA.FTZ R24, R22, c[0x0][0x2d0], -R2.reuse ;  /* 0x0000b40016187a23 */ /* 0x100fe40000010802 */
[--C-:B------:R-:W-:Y:S02]  /*12660*/  FFMA.FTZ R217, R42, c[0x0][0x2d0], -R2.reuse ;  /* 0x0000b4002ad97a23 */ /* 0x100fe40000010802 */
[--C-:B------:R-:W-:Y:S02]  /*12670*/  FFMA.FTZ R216, R43, c[0x0][0x2d0], -R2.reuse ;  /* 0x0000b4002bd87a23 */ /* 0x100fe40000010802 */
[--C-:B------:R-:W-:Y:S01]  /*12680*/  FFMA.FTZ R36, R23, c[0x0][0x2d0], -R2.reuse ;  /* 0x0000b40017247a23 */ /* 0x100fe20000010802 */
[----:B------:R-:W-:Y:S01]  /*12690*/  LDSM.16.MT88.4 R40, [R171] ;  /* 0x00000000ab28783b */ /* 0x000fe20000004200 */
[--C-:B------:R-:W-:Y:S01]  /*126a0*/  FFMA.FTZ R187, R26, c[0x0][0x2d0], -R2.reuse ;  /* 0x0000b4001abb7a23 */ /* 0x100fe20000010802 */
[----:B------:R-:W1:Y:S01]  /*126b0*/  MUFU.EX2 R3, R0 ;  /* 0x0000000000037308 */ /* 0x000e620000000800 */
[--C-:B------:R-:W-:Y:S02]  /*126c0*/  FFMA.FTZ R186, R27, c[0x0][0x2d0], -R2.reuse ;  /* 0x0000b4001bba7a23 */ /* 0x100fe40000010802 */
[--C-:B------:R-:W-:Y:S02]  /*126d0*/  FFMA.FTZ R184, R39, c[0x0][0x2d0], -R2.reuse ;  /* 0x0000b40027b87a23 */ /* 0x100fe40000010802 */
[--C-:B------:R-:W-:Y:S02]  /*126e0*/  FFMA.FTZ R215, R54, c[0x0][0x2d0], -R2.reuse ;  /* 0x0000b40036d77a23 */ /* 0x100fe40000010802 */
[--C-:B------:R-:W-:Y:S02]  /*126f0*/  FFMA.FTZ R214, R55, c[0x0][0x2d0], -R2.reuse ;  /* 0x0000b40037d67a23 */ /* 0x100fe40000010802 */
[----:B------:R-:W-:Y:S01]  /*12700*/  FFMA.FTZ R185, R38, c[0x0][0x2d0], -R2 ;  /* 0x0000b40026b97a23 */ /* 0x000fe20000010802 */
[----:B------:R-:W3:Y:S01]  /*12710*/  MUFU.EX2 R10, R10 ;  /* 0x0000000a000a7308 */ /* 0x000ee20000000800 */
[--C-:B------:R-:W-:Y:S02]  /*12720*/  FFMA.FTZ R23, R16, c[0x0][0x2d0], -R8.reuse ;  /* 0x0000b40010177a23 */ /* 0x100fe40000010808 */
[--C-:B------:R-:W-:Y:S02]  /*12730*/  FFMA.FTZ R22, R17, c[0x0][0x2d0], -R8.reuse ;  /* 0x0000b40011167a23 */ /* 0x100fe40000010808 */
[--C-:B------:R-:W-:Y:S02]  /*12740*/  FFMA.FTZ R176, R33, c[0x0][0x2d0], -R8.reuse ;  /* 0x0000b40021b07a23 */ /* 0x100fe40000010808 */
[--C-:B------:R-:W-:Y:S02]  /*12750*/  FFMA.FTZ R194, R44, c[0x0][0x2d0], -R8.reuse ;  /* 0x0000b4002cc27a23 */ /* 0x100fe40000010808 */
[--C-:B------:R-:W-:Y:S01]  /*12760*/  FFMA.FTZ R193, R45, c[0x0][0x2d0], -R8.reuse ;  /* 0x0000b4002dc17a23 */ /* 0x100fe20000010808 */
[----:B------:R-:W4:Y:S01]  /*12770*/  MUFU.EX2 R2, R11 ;  /* 0x0000000b00027308 */ /* 0x000f220000000800 */
[--C-:B------:R-:W-:Y:S02]  /*12780*/  FFMA.FTZ R192, R48, c[0x0][0x2d0], -R8.reuse ;  /* 0x0000b40030c07a23 */ /* 0x100fe40000010808 */
[----:B------:R-:W-:Y:S02]  /*12790*/  FFMA.FTZ R211, R49, c[0x0][0x2d0], -R8 ;  /* 0x0000b40031d37a23 */ /* 0x000fe40000010808 */
[C---:B-1----:R-:W-:Y:S02]  /*127a0*/  FMUL.FTZ R39, R3.reuse, R155 ;  /* 0x0000009b03277220 */ /* 0x042fe40000410000 */
[C---:B------:R-:W-:Y:S02]  /*127b0*/  FMUL.FTZ R52, R4.reuse, R160 ;  /* 0x000000a004347220 */ /* 0x040fe40000410000 */
[C---:B------:R-:W-:Y:S01]  /*127c0*/  FMUL.FTZ R53, R4.reuse, R161 ;  /* 0x000000a104357220 */ /* 0x040fe20000410000 */
[----:B------:R1:W-:Y:S01]  /*127d0*/  MUFU.EX2 R26, R9 ;  /* 0x00000009001a7308 */ /* 0x0003e20000000800 */
[C---:B------:R-:W-:Y:S02]  /*127e0*/  FMUL.FTZ R54, R3.reuse, R162 ;  /* 0x000000a203367220 */ /* 0x040fe40000410000 */
[C---:B------:R-:W-:Y:S02]  /*127f0*/  FMUL.FTZ R55, R3.reuse, R163 ;  /* 0x000000a303377220 */ /* 0x040fe40000410000 */
[C---:B---3--:R-:W-:Y:S01]  /*12800*/  FFMA.FTZ R0, R3.reuse, R213, R10 ;  /* 0x000000d503007223 */ /* 0x048fe2000001000a */
[----:B------:R-:W-:Y:S01]  /*12810*/  LDSM.16.MT88.4 R160, [R170+0x1400] ;  /* 0x00140000aaa0783b */ /* 0x000fe20000004200 */
[C---:B------:R-:W-:Y:S02]  /*12820*/  FMUL.FTZ R56, R4.reuse, R56 ;  /* 0x0000003804387220 */ /* 0x040fe40000410000 */
[----:B------:R-:W-:Y:S01]  /*12830*/  FMUL.FTZ R57, R4, R57 ;  /* 0x0000003904397220 */ /* 0x000fe20000410000 */
[----:B------:R-:W3:Y:S01]  /*12840*/  MUFU.EX2 R27, R20 ;  /* 0x00000014001b7308 */ /* 0x000ee20000000800 */
[C---:B------:R-:W-:Y:S02]  /*12850*/  FMUL.FTZ R58, R3.reuse, R58 ;  /* 0x0000003a033a7220 */ /* 0x040fe40000410000 */
[----:B------:R-:W-:Y:S01]  /*12860*/  FMUL.FTZ R59, R3, R59 ;  /* 0x0000003b033b7220 */ /* 0x000fe20000410000 */
[C---:B----4-:R-:W-:Y:S01]  /*12870*/  F2FP.PACK_AB R173, R2.reuse, R10 ;  /* 0x0000000a02ad723e */ /* 0x050fe200000000ff */
[----:B------:R-:W-:Y:S02]  /*12880*/  FADD.FTZ R37, R2, R0 ;  /* 0x0000000002257221 */ /* 0x000fe40000010000 */
[----:B------:R-:W-:Y:S02]  /*12890*/  FADD.FTZ R0, -R106, R111 ;  /* 0x0000006f6a007221 */ /* 0x000fe40000010100 */
[--C-:B------:R-:W-:Y:S01]  /*128a0*/  FFMA.FTZ R10, R12, c[0x0][0x2d0], -R8.reuse ;  /* 0x0000b4000c0a7a23 */ /* 0x100fe20000010808 */
[----:B------:R4:W-:Y:S01]  /*128b0*/  MUFU.EX2 R226, R36 ;  /* 0x0000002400e27308 */ /* 0x0009e20000000800 */
[----:B------:R-:W-:Y:S02]  /*128c0*/  FMUL.FTZ R0, R0, c[0x0][0x2d0] ;  /* 0x0000b40000007a20 */ /* 0x000fe40000410000 */
[C---:B------:R-:W-:Y:S02]  /*128d0*/  FMUL.FTZ R68, R4.reuse, R68 ;  /* 0x0000004404447220 */ /* 0x040fe40000410000 */
[----:B-1----:R-:W-:Y:S02]  /*128e0*/  FFMA.FTZ R9, R13, c[0x0][0x2d0], -R8 ;  /* 0x0000b4000d097a23 */ /* 0x002fe40000010808 */
[----:B------:R-:W-:Y:S02]  /*128f0*/  FMUL.FTZ R8, R5, c[0x0][0x2d0] ;  /* 0x0000b40005087a20 */ /* 0x000fe40000410000 */
[----:B------:R-:W-:Y:S01]  /*12900*/  FMUL.FTZ R69, R4, R69 ;  /* 0x0000004504457220 */ /* 0x000fe20000410000 */
[----:B------:R1:W5:Y:S01]  /*12910*/  MUFU.EX2 R2, R0 ;  /* 0x0000000000027308 */ /* 0x0003620000000800 */
[--C-:B------:R-:W-:Y:S02]  /*12920*/  FFMA.FTZ R21, R15, c[0x0][0x2d0], -R8.reuse ;  /* 0x0000b4000f157a23 */ /* 0x100fe40000010808 */
[--C-:B------:R-:W-:Y:S01]  /*12930*/  FFMA.FTZ R11, R19, c[0x0][0x2d0], -R8.reuse ;  /* 0x0000b400130b7a23 */ /* 0x100fe20000010808 */
[----:B--23--:R-:W-:Y:S01]  /*12940*/  F2FP.PACK_AB R174, R26, R27 ;  /* 0x0000001b1aae723e */ /* 0x00cfe200000000ff */
        /* <DEDUP_REMOVED lines=9> */
[----:B------:R-:W3:Y:S01]  /*129e0*/  MUFU.EX2 R9, R9 ;  /* 0x0000000900097308 */ /* 0x000ee20000000800 */
[----:B------:R-:W-:Y:S02]  /*129f0*/  FFMA.FTZ R218, R51, c[0x0][0x2d0], -R8 ;  /* 0x0000b40033da7a23 */ /* 0x000fe40000010808 */
[----:B----4-:R-:W-:Y:S02]  /*12a00*/  FMUL.FTZ R36, R4, R152 ;  /* 0x0000009804247220 */ /* 0x010fe40000410000 */
[----:B-1----:R-:W-:Y:S02]  /*12a10*/  FADD.FTZ R0, -R5, R6 ;  /* 0x0000000605007221 */ /* 0x002fe40000010100 */
[----:B------:R-:W-:Y:S02]  /*12a20*/  FADD.FTZ R6, R27, R25 ;  /* 0x000000191b067221 */ /* 0x000fe40000010000 */
[----:B------:R-:W-:Y:S01]  /*12a30*/  FMUL.FTZ R0, R0, c[0x0][0x2d0] ;  /* 0x0000b40000007a20 */ /* 0x000fe20000410000 */
[----:B------:R-:W-:Y:S01]  /*12a40*/  MUFU.EX2 R242, R11 ;  /* 0x0000000b00f27308 */ /* 0x000fe20000000800 */
[----:B------:R-:W-:Y:S02]  /*12a50*/  FADD.FTZ R188, R26, R6 ;  /* 0x000000061abc7221 */ /* 0x000fe40000010000 */
[----:B-----5:R-:W-:Y:S02]  /*12a60*/  FMUL.FTZ R16, R2, R132 ;  /* 0x0000008402107220 */ /* 0x020fe40000410000 */
[----:B--2---:R-:W-:Y:S02]  /*12a70*/  FFMA.FTZ R10, R14, c[0x0][0x2d0], -R8 ;  /* 0x0000b4000e0a7a23 */ /* 0x004fe40000010808 */
        /* <DEDUP_REMOVED lines=9> */
[C---:B---3--:R-:W-:Y:S02]  /*12b10*/  FFMA.FTZ R6, R2.reuse, R223, R38 ;  /* 0x000000df02067223 */ /* 0x048fe40000010026 */
[C---:B------:R-:W-:Y:S01]  /*12b20*/  FMUL.FTZ R48, R2.reuse, R116 ;  /* 0x0000007402307220 */ /* 0x040fe20000410000 */
[----:B------:R-:W-:Y:S01]  /*12b30*/  F2FP.PACK_AB R116, R9, R38 ;  /* 0x000000260974723e */ /* 0x000fe200000000ff */
        /* <DEDUP_REMOVED lines=18> */
[C---:B-1----:R-:W-:Y:S02]  /*12c60*/  FMUL.FTZ R18, R0.reuse, R134 ;  /* 0x0000008600127220 */ /* 0x042fe40000410000 */
[C---:B------:R-:W-:Y:S02]  /*12c70*/  FMUL.FTZ R19, R0.reuse, R135 ;  /* 0x0000008700137220 */ /* 0x040fe40000410000 */
[C---:B------:R-:W-:Y:S01]  /*12c80*/  FMUL.FTZ R30, R0.reuse, R130 ;  /* 0x00000082001e7220 */ /* 0x040fe20000410000 */
[----:B------:R-:W1:Y:S01]  /*12c90*/  MUFU.EX2 R2, R10 ;  /* 0x0000000a00027308 */ /* 0x000e620000000800 */
        /* <DEDUP_REMOVED lines=10> */
[C---:B------:R-:W-:Y:S01]  /*12d40*/  FMUL.FTZ R50, R0.reuse, R118 ;  /* 0x0000007600327220 */ /* 0x040fe20000410000 */
[----:B--2---:R-:W-:Y:S01]  /*12d50*/  F2FP.PACK_AB R118, R241, R225 ;  /* 0x000000e1f176723e */ /* 0x004fe200000000ff */
[C---:B------:R-:W-:Y:S01]  /*12d60*/  FMUL.FTZ R51, R0.reuse, R119 ;  /* 0x0000007700337220 */ /* 0x040fe20000410000 */
[----:B------:R-:W-:Y:S01]  /*12d70*/  LDSM.16.MT88.4 R120, [R170+0xc00] ;  /* 0x000c0000aa78783b */ /* 0x000fe20000004200 */
[C---:B------:R-:W-:Y:S02]  /*12d80*/  FMUL.FTZ R62, R0.reuse, R62 ;  /* 0x0000003e003e7220 */ /* 0x040fe40000410000 */
[C---:B------:R-:W-:Y:S01]  /*12d90*/  FMUL.FTZ R63, R0.reuse, R63 ;  /* 0x0000003f003f7220 */ /* 0x040fe20000410000 */
[----:B------:R-:W-:Y:S01]  /*12da0*/  MUFU.EX2 R139, R187 ;  /* 0x000000bb008b7308 */ /* 0x000fe20000000800 */
[C---:B------:R-:W-:Y:S01]  /*12db0*/  FMUL.FTZ R66, R0.reuse, R66 ;  /* 0x0000004200427220 */ /* 0x040fe20000410000 */
[----:B-1----:R-:W-:Y:S01]  /*12dc0*/  F2FP.PACK_AB R117, R223, R2 ;  /* 0x00000002df75723e */ /* 0x002fe200000000ff */
[C---:B------:R-:W-:Y:S01]  /*12dd0*/  FMUL.FTZ R67, R0.reuse, R67 ;  /* 0x0000004300437220 */ /* 0x040fe20000410000 */
        /* <DEDUP_REMOVED lines=12> */
[----:B------:R-:W-:Y:S02]  /*12ea0*/  FADD.FTZ R137, R9, R6 ;  /* 0x0000000609897221 */ /* 0x000fe40000010000 */
[C---:B------:R-:W-:Y:S02]  /*12eb0*/  FMUL.FTZ R8, R4.reuse, R140 ;  /* 0x0000008c04087220 */ /* 0x040fe40000410000 */
[C---:B------:R-:W-:Y:S02]  /*12ec0*/  FMUL.FTZ R9, R4.reuse, R141 ;  /* 0x0000008d04097220 */ /* 0x040fe40000410000 */
[C---:B------:R-:W-:Y:S01]  /*12ed0*/  FMUL.FTZ R10, R3.reuse, R142 ;  /* 0x0000008e030a7220 */ /* 0x040fe20000410000 */
[----:B------:R1:W2:Y:S01]  /*12ee0*/  MUFU.EX2 R0, R24 ;  /* 0x0000001800007308 */ /* 0x0002a20000000800 */
        /* <DEDUP_REMOVED lines=11> */
[----:B------:R-:W4:Y:S01]  /*12fa0*/  MUFU.EX2 R6, R191 ;  /* 0x000000bf00067308 */ /* 0x000f220000000800 */
[C---:B------:R-:W-:Y:S02]  /*12fb0*/  FMUL.FTZ R75, R3.reuse, R75 ;  /* 0x0000004b034b7220 */ /* 0x040fe40000410000 */
[----:B------:R-:W-:Y:S01]  /*12fc0*/  FMUL.FTZ R84, R4, R84 ;  /* 0x0000005404547220 */ /* 0x000fe20000410000 */
[----:B-1----:R-:W1:Y:S01]  /*12fd0*/  LDSM.16.MT88.4 R24, [R170] ;  /* 0x00000000aa18783b */ /* 0x002e620000004200 */
[----:B--2---:R-:W-:Y:S01]  /*12fe0*/  F2FP.PACK_AB R175, R226, R0 ;  /* 0x00000000e2af723e */ /* 0x004fe200000000ff */
[----:B------:R-:W-:Y:S02]  /*12ff0*/  FADD.FTZ R136, R0, R37 ;  /* 0x0000002500887221 */ /* 0x000fe40000010000 */
[C---:B------:R-:W-:Y:S02]  /*13000*/  FMUL.FTZ R37, R4.reuse, R153 ;  /* 0x0000009904257220 */ /* 0x040fe40000410000 */
[----:B------:R-:W-:Y:S01]  /*13010*/  FMUL.FTZ R85, R4, R85 ;  /* 0x0000005504557220 */ /* 0x000fe20000410000 */
[----:B------:R-:W2:Y:S01]  /*13020*/  MUFU.EX2 R2, R190 ;  /* 0x000000be00027308 */ /* 0x000ea20000000800 */
[----:B------:R-:W-:Y:S01]  /*13030*/  LDSM.16.MT88.4 R152, [R171+0x800] ;  /* 0x00080000ab98783b */ /* 0x000fe20000004200 */
[C---:B------:R-:W-:Y:S01]  /*13040*/  FMUL.FTZ R86, R3.reuse, R86 ;  /* 0x0000005603567220 */ /* 0x040fe20000410000 */
[----:B---3--:R-:W-:Y:S01]  /*13050*/  F2FP.PACK_AB R119, R242, R224 ;  /* 0x000000e0f277723e */ /* 0x008fe200000000ff */
[C---:B------:R-:W-:Y:S02]  /*13060*/  FMUL.FTZ R20, R4.reuse, R144 ;  /* 0x0000009004147220 */ /* 0x040fe40000410000 */
[C---:B------:R-:W-:Y:S02]  /*13070*/  FMUL.FTZ R87, R3.reuse, R87 ;  /* 0x0000005703577220 */ /* 0x040fe40000410000 */
[C---:B------:R-:W-:Y:S01]  /*13080*/  FMUL.FTZ R100, R4.reuse, R100 ;  /* 0x0000006404647220 */ /* 0x040fe20000410000 */
[----:B------:R-:W-:Y:S01]  /*13090*/  LDSM.16.MT88.4 R144, [R170+0x800] ;  /* 0x00080000aa90783b */ /* 0x000fe20000004200 */
[----:B------:R-:W-:Y:S01]  /*130a0*/  MUFU.EX2 R238, R178 ;  /* 0x000000b200ee7308 */ /* 0x000fe20000000800 */
[----:B------:R-:W-:Y:S02]  /*130b0*/  FMUL.FTZ R101, R4, R101 ;  /* 0x0000006504657220 */ /* 0x000fe40000410000 */
[C---:B------:R-:W-:Y:S02]  /*130c0*/  FMUL.FTZ R102, R3.reuse, R102 ;  /* 0x0000006603667220 */ /* 0x040fe40000410000 */
[C---:B------:R-:W-:Y:S02]  /*130d0*/  FMUL.FTZ R103, R3.reuse, R103 ;  /* 0x0000006703677220 */ /* 0x040fe40000410000 */
[----:B----4-:R-:W-:Y:S02]  /*130e0*/  FADD.FTZ R0, R6, R188 ;  /* 0x000000bc06007221 */ /* 0x010fe40000010000 */
[C---:B------:R-:W-:Y:S01]  /*130f0*/  FMUL.FTZ R88, R4.reuse, R88 ;  /* 0x0000005804587220 */ /* 0x040fe20000410000 */
[----:B------:R-:W-:Y:S01]  /*13100*/  MUFU.EX2 R239, R176 ;  /* 0x000000b000ef7308 */ /* 0x000fe20000000800 */
[----:B------:R-:W-:Y:S02]  /*13110*/  FMUL.FTZ R89, R4, R89 ;  /* 0x0000005904597220 */ /* 0x000fe40000410000 */
[C---:B------:R-:W-:Y:S02]  /*13120*/  FMUL.FTZ R90, R3.reuse, R90 ;  /* 0x0000005a035a7220 */ /* 0x040fe40000410000 */
[----:B--2---:R-:W-:Y:S02]  /*13130*/  FADD.FTZ R0, R2, R0 ;  /* 0x0000000002007221 */ /* 0x004fe40000010000 */
[C---:B------:R-:W-:Y:S02]  /*13140*/  FMUL.FTZ R91, R3.reuse, R91 ;  /* 0x0000005b035b7220 */ /* 0x040fe40000410000 */
[----:B------:R-:W-:Y:S01]  /*13150*/  FADD.FTZ R0, R110, R0 ;  /* 0x000000006e007221 */ /* 0x000fe20000010000 */
[----:B------:R-:W-:Y:S01]  /*13160*/  MUFU.EX2 R233, R177 ;  /* 0x000000b100e97308 */ /* 0x000fe20000000800 */
[-C--:B-1----:R-:W-:Y:S09]  /*13170*/  HMMA.16816.F32 R8, R172, R24.reuse, R8 ;  /* 0x00000018ac08723c */ /* 0x082ff20000001808 */
[----:B------:R-:W-:Y:S01]  /*13180*/  MUFU.EX2 R232, R181 ;  /* 0x000000b500e87308 */ /* 0x000fe20000000800 */
[C---:B------:R-:W-:Y:S07]  /*13190*/  HMMA.16816.F32 R12, R116.reuse, R24, R12 ;  /* 0x00000018740c723c */ /* 0x040fee000000180c */
        /* <DEDUP_REMOVED lines=17> */
[----:B------:R-:W-:Y:S04]  /*132b0*/  MUFU.EX2 R191, R214 ;  /* 0x000000d600bf7308 */ /* 0x000fe80000000800 */
[C---:B------:R-:W-:Y:S02]  /*132c0*/  FMUL.FTZ R42, R3.reuse, R158 ;  /* 0x0000009e032a7220 */ /* 0x040fe40000410000 */
[----:B------:R-:W-:Y:S03]  /*132d0*/  FMUL.FTZ R43, R3, R159 ;  /* 0x0000009f032b7220 */ /* 0x000fe60000410000 */
[----:B------:R-:W-:Y:S01]  /*132e0*/  FADD.FTZ R3, R226, R136 ;  /* 0x00000088e2037221 */ /* 0x000fe20000010000 */
[----:B------:R-:W-:Y:S03]  /*132f0*/  MUFU.EX2 R186, R194 ;  /* 0x000000c200ba7308 */ /* 0x000fe60000000800 */
[-C--:B------:R-:W-:Y:S07]  /*13300*/  HMMA.16816.F32 R40, R172, R120.reuse, R40 ;  /* 0x00000078ac28723c */ /* 0x080fee0000001828 */
[----:B------:R-:W-:Y:S01]  /*13310*/  MUFU.EX2 R136, R220 ;  /* 0x000000dc00887308 */ /* 0x000fe20000000800 */
[C---:B------:R-:W-:Y:S08]  /*13320*/  HMMA.16816.F32 R44, R116.reuse, R120, R44 ;  /* 0x00000078742c723c */ /* 0x040ff0000000182c */
        /* <DEDUP_REMOVED lines=11> */
[----:B------:R-:W-:Y:S01]  /*133e0*/  MUFU.EX2 R181, R213 ;  /* 0x000000d500b57308 */ /* 0x000fe20000000800 */
[C---:B------:R-:W-:Y:S09]  /*133f0*/  HMMA.16816.F32 R60, R116.reuse, R120, R60 ;  /* 0x00000078743c723c */ /* 0x040ff2000000183c */
[----:B------:R-:W2:Y:S01]  /*13400*/  MUFU.EX2 R180, R218 ;  /* 0x000000da00b47308 */ /* 0x000ea20000000800 */
[-C--:B------:R-:W-:Y:S03]  /*13410*/  HMMA.16816.F32 R64, R116, R122.reuse, R64 ;  /* 0x0000007a7440723c */ /* 0x080fe60000001840 */
[----:B-1----:R-:W-:Y:S05]  /*13420*/  F2FP.PACK_AB R177, R182, R183 ;  /* 0x000000b7b6b1723e */ /* 0x002fea00000000ff */
[C---:B------:R-:W-:Y:S01]  /*13430*/  HMMA.16816.F32 R68, R172.reuse, R122, R68 ;  /* 0x0000007aac44723c */ /* 0x040fe20000001844 */
[----:B------:R-:W1:Y:S03]  /*13440*/  LDSM.16.MT88.4 R120, [R170+0x1800] ;  /* 0x00180000aa78783b */ /* 0x000e660000004200 */
[----:B--2---:R-:W-:Y:S04]  /*13450*/  F2FP.PACK_AB R179, R180, R181 ;  /* 0x000000b5b4b3723e */ /* 0x004fe800000000ff */
        /* <DEDUP_REMOVED lines=17> */
[----:B------:R-:W2:Y:S01]  /*13570*/  LDL R223, [R1] ;  /* 0x0000000001df7983 */ /* 0x000ea20000100800 */
        /* <DEDUP_REMOVED lines=12> */
[----:B-1----:R-:W-:Y:S02]  /*13640*/  FADD.FTZ R0, R110, R2 ;  /* 0x000000026e007221 */ /* 0x002fe40000010000 */
[----:B------:R-:W-:Y:S02]  /*13650*/  FADD.FTZ R2, R242, R4 ;  /* 0x00000004f2027221 */ /* 0x000fe40000010000 */
[C---:B------:R-:W-:Y:S01]  /*13660*/  HMMA.16816.F32 R20, R116.reuse, R126, R20 ;  /* 0x0000007e7414723c */ /* 0x040fe20000001814 */
[----:B------:R-:W1:Y:S03]  /*13670*/  LDSM.16.MT88.4 R124, [R171+0x1000] ;  /* 0x00100000ab7c783b */ /* 0x000e660000004200 */
[----:B------:R-:W-:Y:S01]  /*13680*/  FADD.FTZ R4, R139, R3 ;  /* 0x000000038b047221 */ /* 0x000fe20000010000 */
[C---:B---3--:R-:W-:Y:S01]  /*13690*/  F2FP.PACK_AB R172, R109.reuse, R110 ;  /* 0x0000006e6dac723e */ /* 0x048fe200000000ff */
[----:B------:R-:W-:Y:S02]  /*136a0*/  FADD.FTZ R0, R109, R0 ;  /* 0x000000006d007221 */ /* 0x000fe40000010000 */
        /* <DEDUP_REMOVED lines=8> */
[----:B------:R-:W-:Y:S01]  /*13730*/  FADD.FTZ R3, R138, R0 ;  /* 0x000000008a037221 */ /* 0x000fe20000010000 */
[----:B------:R-:W-:Y:S01]  /*13740*/  MOV R6, R5 ;  /* 0x0000000500067202 */ /* 0x000fe20000000f00 */
        /* <DEDUP_REMOVED lines=32> */
[----:B------:R-:W-:Y:S04]  /*13950*/  FADD.FTZ R224, R180, R2 ;  /* 0x00000002b4e07221 */ /* 0x000fe80000010000 */
        /* <DEDUP_REMOVED lines=23> */
[----:B--2---:R-:W-:Y:S01]  /*13ad0*/  ISETP.GT.AND P0, PT, R209, R223, PT ;  /* 0x000000dfd100720c */ /* 0x004fe20003f04270 */
[----:B------:R-:W-:Y:S04]  /*13ae0*/  FADD.FTZ R223, R184, R3 ;  /* 0x00000003b8df7221 */ /* 0x000fe80000010000 */
        /* <DEDUP_REMOVED lines=14> */
.L_x_2121:
        /* <DEDUP_REMOVED lines=16> */
.L_x_2223:
        /* <DEDUP_REMOVED lines=62> */
[----:B------:R-:W-:Y:S02]  /*140b0*/  FMUL.FTZ R41, R2, R65 ;  /* 0x0000004102297220 */ /* 0x000fe40000410000 */
        /* <DEDUP_REMOVED lines=71> */
.L_x_2056:
[----:B------:R4:W5:Y:S04]  /*14530*/  LDL R6, [R1+0x50] ;  /* 0x0000500001067983 */ /* 0x0009680000100800 */
[----:B------:R-:W1:Y:S01]  /*14540*/  S2R R2, SR_TID.X ;  /* 0x0000000000027919 */ /* 0x000e620000002100 */
[----:B------:R-:W-:Y:S01]  /*14550*/  BSSY B0, `(.L_x_2135) ;  /* 0x0000011000007945 */ /* 0x000fe20003800000 */
[----:B-1----:R-:W-:-:S13]  /*14560*/  LOP3.LUT P0, RZ, R2, 0x7f, RZ, 0xc0, !PT ;  /* 0x0000007f02ff7812 */ /* 0x002fda000780c0ff */
[----:B------:R-:W-:Y:S05]  /*14570*/  @P0 BRA `(.L_x_2136) ;  /* 0x000000e000000947 */ /* 0x000fea0003800000 */
[----:B--2-4-:R-:W1:Y:S01]  /*14580*/  S2R R4, SR_LANEID ;  /* 0x0000000000047919 */ /* 0x014e620000000000 */
        /* <DEDUP_REMOVED lines=13> */
.L_x_2136:
[----:B----4-:R-:W-:Y:S05]  /*14660*/  BSYNC B0 ;  /* 0x0000000000007941 */ /* 0x010fea0003800000 */
.L_x_2135:
[----:B------:R-:W-:Y:S01]  /*14670*/  PRMT R0, R0, 0x9910, RZ ;  /* 0x0000991000007816 */ /* 0x000fe200000000ff */
[----:B------:R-:W-:Y:S01]  /*14680*/  BSSY B1, `(.L_x_2137) ;  /* 0x000038a000017945 */ /* 0x000fe20003800000 */
[----:B-----5:R-:W-:Y:S02]  /*14690*/  IMAD.MOV.U32 R80, RZ, RZ, R6 ;  /* 0x000000ffff507224 */ /* 0x020fe400078e0006 */
[----:B------:R-:W-:-:S13]  /*146a0*/  ISETP.NE.AND P0, PT, R0, RZ, PT ;  /* 0x000000ff0000720c */ /* 0x000fda0003f05270 */
[----:B------:R-:W-:Y:S05]  /*146b0*/  @!P0 BRA `(.L_x_2138) ;  /* 0x00002ba000008947 */ /* 0x000fea0003800000 */
[----:B-1----:R-:W4:Y:S04]  /*146c0*/  LDL R6, [R1+0x68] ;  /* 0x0000680001067983 */ /* 0x002f280000100800 */
        /* <DEDUP_REMOVED lines=109> */
[----:B------:R-:W-:Y:S01]  /*14da0*/  STS [R13+0x5280], R2 ;  /* 0x005280020d007388 */ /* 0x000fe20000000800 */
[----:B-1----:R-:W-:-:S05]  /*14db0*/  F2FP.PACK_AB R0, R27, R26 ;  /* 0x0000001a1b00723e */ /* 0x002fca00000000ff */
[----:B------:R-:W-:Y:S04]  /*14dc0*/  STS [R11+0x5000], R0 ;  /* 0x005000000b007388 */ /* 0x000fe80000000800 */
[----:B------:R1:W-:Y:S04]  /*14dd0*/  STS [R11+0x5200], R3 ;  /* 0x005200030b007388 */ /* 0x0003e80000000800 */
[----:B------:R-:W-:Y:S01]  /*14de0*/  BAR.SYNC.DEFER_BLOCKING 0x1, 0x80 ;  /* 0x0042000000007b1d */ /* 0x000fe20000010000 */
[----:B-1----:R-:W-:-:S05]  /*14df0*/  IMAD.MOV.U32 R3, RZ, RZ, RZ ;  /* 0x000000ffff037224 */ /* 0x002fca00078e00ff */
[----:B------:R1:W5:Y:S04]  /*14e00*/  @P2 LDG.E R12, [R8.64] ;  /* 0x00000008080c2981 */ /* 0x000368000c1e1900 */
[----:B------:R1:W5:Y:S01]  /*14e10*/  @P3 LDG.E R3, [R4.64] ;  /* 0x0000000804033981 */ /* 0x000362000c1e1900 */
[----:B--2---:R-:W-:-:S04]  /*14e20*/  ISETP.NE.AND P0, PT, R6, RZ, PT ;  /* 0x000000ff0600720c */ /* 0x004fc80003f05270 */
[----:B------:R-:W-:Y:S01]  /*14e30*/  SEL R0, R6, c[0x0][0x3d4], P0 ;  /* 0x0000f50006007a07 */ /* 0x000fe20000000000 */
[----:B------:R-:W-:Y:S05]  /*14e40*/  @P2 BRA `(.L_x_2139) ;  /* 0x0000004000002947 */ /* 0x000fea0003800000 */
[----:B-1----:R-:W-:Y:S05]  /*14e50*/  @!P3 BRA `(.L_x_2139) ;  /* 0x000000300000b947 */ /* 0x002fea0003800000 */
[----:B-----5:R1:W2:Y:S04]  /*14e60*/  LDG.E R12, [R4.64] ;  /* 0x00000008040c7981 */ /* 0x0202a8000c1e1900 */
[----:B-1----:R-:W2:Y:S02]  /*14e70*/  LDG.E R4, [R4.64+0x4] ;  /* 0x0000040804047981 */ /* 0x002ea4000c1e1900 */
[----:B--2---:R-:W-:Y:S02]  /*14e80*/  IADD3 R12, -R12, R4, RZ ;  /* 0x000000040c0c7210 */ /* 0x004fe40007ffe1ff */
.L_x_2139:
[----:B-1----:R-:W2:Y:S04]  /*14e90*/  LDL.LU R2, [R1+0x64] ;  /* 0x0000640001027983 */ /* 0x002ea80000300800 */
        /* <DEDUP_REMOVED lines=20> */
[----:B--2---:R-:W-:-:S05]  /*14fe0*/  SEL R2, R2, RZ, !P0 ;  /* 0x000000ff02027207 */ /* 0x004fca0004000000 */
[----:B-1----:R-:W-:Y:S01]  /*14ff0*/  IMAD R0, R9, R2, RZ ;  /* 0x0000000209007224 */ /* 0x002fe200078e02ff */
[----:B----4-:R-:W-:Y:S02]  /*15000*/  SEL R6, R6, RZ, !P0 ;  /* 0x000000ff06067207 */ /* 0x010fe40004000000 */
        /* <DEDUP_REMOVED lines=69> */
[----:B------:R-:W-:Y:S01]  /*15460*/  SHF.R.S32.HI R4, RZ, 0x1f, R2 ;  /* 0x0000001fff047819 */ /* 0x000fe20000011402 */
[----:B-1----:R-:W-:-:S04]  /*15470*/  IMAD.WIDE.U32 R8, R3, c[0x0][0x3a0], RZ ;  /* 0x0000e80003087a25 */ /* 0x002fc800078e00ff */
[----:B------:R-:W-:Y:S02]  /*15480*/  IMAD R3, R3, c[0x0][0x3a4], R16 ;  /* 0x0000e90003037a24 */ /* 0x000fe400078e0210 */
[----:B------:R-:W-:-:S03]  /*15490*/  IMAD R10, R4, c[0x0][0x3f0], RZ ;  /* 0x0000fc00040a7a24 */ /* 0x000fc600078e02ff */
[----:B------:R-:W-:Y:S01]  /*154a0*/  IADD3 R9, R9, R3, RZ ;  /* 0x0000000309097210 */ /* 0x000fe20007ffe0ff */
[----:B------:R-:W-:-:S04]  /*154b0*/  IMAD R10, R2, c[0x0][0x3f4], R10 ;  /* 0x0000fd00020a7a24 */ /* 0x000fc800078e020a */
[----:B------:R-:W-:-:S04]  /*154c0*/  IMAD.WIDE.U32 R8, R5, c[0x0][0x3e8], R8 ;  /* 0x0000fa0005087a25 */ /* 0x000fc800078e0008 */
[----:B------:R-:W-:Y:S01]  /*154d0*/  IMAD R5, R5, c[0x0][0x3ec], R9 ;  /* 0x0000fb0005057a24 */ /* 0x000fe200078e0209 */
[----:B------:R-:W-:Y:S01]  /*154e0*/  MOV R4, R8 ;  /* 0x0000000800047202 */ /* 0x000fe20000000f00 */
[----:B------:R-:W-:Y:S01]  /*154f0*/  IMAD.SHL.U32 R9, R250, 0x2, RZ ;  /* 0x00000002fa097824 */ /* 0x000fe200078e00ff */
[----:B--2---:R-:W-:-:S03]  /*15500*/  SHF.R.S32.HI R82, RZ, 0x1f, R83 ;  /* 0x0000001fff527819 */ /* 0x004fc60000011453 */
[----:B------:R-:W-:Y:S01]  /*15510*/  IMAD.WIDE.U32 R4, R2, c[0x0][0x3f0], R4 ;  /* 0x0000fc0002047a25 */ /* 0x000fe200078e0004 */
[-C--:B------:R-:W-:Y:S01]  /*15520*/  LEA.HI R82, R82, R83.reuse, RZ, 0x2 ;  /* 0x0000005352527211 */ /* 0x080fe200078f10ff */
[----:B------:R1:W2:Y:S02]  /*15530*/  LDS.128 R24, [R9+0x80] ;  /* 0x0000800009187984 */ /* 0x0002a40000000c00 */
[----:B------:R-:W-:Y:S01]  /*15540*/  IMAD.IADD R5, R5, 0x1, R10 ;  /* 0x0000000105057824 */ /* 0x000fe200078e020a */
[----:B------:R-:W-:Y:S01]  /*15550*/  LOP3.LUT R82, R82, 0xfffffffc, RZ, 0xc0, !PT ;  /* 0xfffffffc52527812 */ /* 0x000fe200078ec0ff */
[----:B------:R1:W3:Y:S03]  /*15560*/  LDS.128 R36, [R9+0x880] ;  /* 0x0008800009247984 */ /* 0x0002e60000000c00 */
[----:B------:R-:W-:Y:S01]  /*15570*/  IADD3 R82, -R82, R83, RZ ;  /* 0x0000005352527210 */ /* 0x000fe20007ffe1ff */
[----:B------:R1:W4:Y:S03]  /*15580*/  LDS.128 R48, [R9+0x1080] ;  /* 0x0010800009307984 */ /* 0x0003260000000c00 */
[----:B------:R-:W-:Y:S01]  /*15590*/  LEA R6, R82, R249, 0x5 ;  /* 0x000000f952067211 */ /* 0x000fe200078e28ff */
[----:B------:R1:W1:Y:S03]  /*155a0*/  LDS.128 R60, [R9+0x1880] ;  /* 0x00188000093c7984 */ /* 0x0002660000000c00 */
[----:B------:R-:W-:Y:S01]  /*155b0*/  LEA R6, R81, R6, 0x7 ;  /* 0x0000000651067211 */ /* 0x000fe200078e38ff */
[----:B------:R1:W1:Y:S03]  /*155c0*/  LDS.128 R20, [R9+0x2080] ;  /* 0x0020800009147984 */ /* 0x0002660000000c00 */
[----:B------:R-:W-:Y:S01]  /*155d0*/  MOV R3, R6 ;  /* 0x0000000600037202 */ /* 0x000fe20000000f00 */
[----:B------:R-:W-:Y:S01]  /*155e0*/  @P5 IMAD.HI.U32 R11, R6, c[0x0][0x4ec], RZ ;  /* 0x00013b00060b5a27 */ /* 0x000fe200078e00ff */
[----:B------:R1:W1:Y:S04]  /*155f0*/  LDS.128 R32, [R9+0x2880] ;  /* 0x0028800009207984 */ /* 0x0002680000000c00 */
[----:B------:R1:W1:Y:S01]  /*15600*/  LDS.128 R44, [R9+0x3080] ;  /* 0x00308000092c7984 */ /* 0x0002620000000c00 */
[----:B------:R-:W-:-:S03]  /*15610*/  @P5 SHF.R.U32.HI R3, RZ, c[0x0][0x4f0], R11 ;  /* 0x00013c00ff035a19 */ /* 0x000fc6000001160b */
[----:B------:R1:W1:Y:S01]  /*15620*/  LDS.128 R56, [R9+0x3880] ;  /* 0x0038800009387984 */ /* 0x0002620000000c00 */
[----:B------:R-:W-:Y:S02]  /*15630*/  SHF.R.S32.HI R8, RZ, 0x1f, R3 ;  /* 0x0000001fff087819 */ /* 0x000fe40000011403 */
[C---:B------:R-:W-:Y:S01]  /*15640*/  IADD3 R2, -R3.reuse, RZ, RZ ;  /* 0x000000ff03027210 */ /* 0x040fe20007ffe1ff */
[----:B------:R1:W1:Y:S02]  /*15650*/  LDS.128 R16, [R9+0x4080] ;  /* 0x0040800009107984 */ /* 0x0002640000000c00 */
[----:B------:R-:W-:Y:S02]  /*15660*/  IMAD R8, R8, c[0x0][0x3e0], RZ ;  /* 0x0000f80008087a24 */ /* 0x000fe400078e02ff */
[----:B------:R1:W1:Y:S01]  /*15670*/  LDS.128 R28, [R9+0x4880] ;  /* 0x00488000091c7984 */ /* 0x0002620000000c00 */
[----:B------:R-:W-:Y:S02]  /*15680*/  IMAD R6, R2, c[0x0][0x4e8], R6 ;  /* 0x00013a0002067a24 */ /* 0x000fe400078e0206 */
[C---:B------:R-:W-:Y:S01]  /*15690*/  IMAD R8, R3.reuse, c[0x0][0x3e4], R8 ;  /* 0x0000f90003087a24 */ /* 0x040fe200078e0208 */
[----:B------:R1:W1:Y:S01]  /*156a0*/  LDS.128 R40, [R9+0x5080] ;  /* 0x0050800009287984 */ /* 0x0002620000000c00 */
[----:B------:R-:W-:Y:S01]  /*156b0*/  IMAD.WIDE.U32 R2, R3, c[0x0][0x3e0], R4 ;  /* 0x0000f80003027a25 */ /* 0x000fe200078e0004 */
[----:B------:R-:W-:-:S02]  /*156c0*/  SHF.R.S32.HI R4, RZ, 0x1f, R6 ;  /* 0x0000001fff047819 */ /* 0x000fc40000011406 */
[----:B------:R1:W1:Y:S01]  /*156d0*/  LDS.128 R52, [R9+0x5880] ;  /* 0x0058800009347984 */ /* 0x0002620000000c00 */
[----:B------:R-:W-:Y:S02]  /*156e0*/  LEA R5, R81, R249, 0x7 ;  /* 0x000000f951057211 */ /* 0x000fe400078e38ff */
        /* <DEDUP_REMOVED lines=8> */
[----:B--234-:R2:W3:Y:S02]  /*15770*/  SHFL.IDX PT, R4, R6, RZ, 0x1c1f ;  /* 0x001c1fff06047589 */ /* 0x01c4e400000e0000 */
.L_x_2224:
[----:B------:R-:W-:Y:S05]  /*15780*/  BRA.DIV ~URZ, `(.L_x_2142) ;  /* 0x000048127f007947 */ /* 0x000fea000b800000 */
[----:B------:R4:W2:Y:S02]  /*15790*/  SHFL.IDX PT, R2, R12, RZ, 0x1c1f ;  /* 0x001c1fff0c027589 */ /* 0x0008a400000e0000 */
.L_x_2225:
[----:B------:R-:W-:Y:S01]  /*157a0*/  ISETP.GE.AND P0, PT, R5, R0, PT ;  /* 0x000000000500720c */ /* 0x000fe20003f06270 */
[----:B------:R-:W-:-:S12]  /*157b0*/  BSSY B0, `(.L_x_2143) ;  /* 0x000000e000007945 */ /* 0x000fd80003800000 */
[----:B------:R-:W-:Y:S05]  /*157c0*/  @P0 BRA `(.L_x_2144) ;  /* 0x000000c000000947 */ /* 0x000fea0003800000 */
[----:B------:R-:W-:Y:S02]  /*157d0*/  ISETP.GE.AND P2, PT, R228, c[0x0][0x3c8], PT ;  /* 0x0000f200e4007a0c */ /* 0x000fe40003f46270 */
[----:B------:R-:W-:Y:S02]  /*157e0*/  ISETP.GE.AND P1, PT, R235, c[0x0][0x3c8], PT ;  /* 0x0000f200eb007a0c */ /* 0x000fe40003f26270 */
[----:B------:R-:W-:-:S09]  /*157f0*/  ISETP.GE.AND P0, PT, R227, c[0x0][0x3c8], PT ;  /* 0x0000f200e3007a0c */ /* 0x000fd20003f06270 */
[CC--:B--2---:R-:W-:Y:S02]  /*15800*/  @!P2 LEA R10, P5, R228.reuse, R2.reuse, 0x1 ;  /* 0x00000002e40aa211 */ /* 0x0c4fe400078a08ff */
[-C--:B------:R-:W-:Y:S02]  /*15810*/  @!P1 LEA R8, P4, R235, R2.reuse, 0x1 ;  /* 0x00000002eb089211 */ /* 0x080fe400078808ff */
[----:B------:R-:W-:Y:S02]  /*15820*/  @!P0 LEA R2, P3, R227, R2, 0x1 ;  /* 0x00000002e3028211 */ /* 0x000fe400078608ff */
[-C--:B---3--:R-:W-:Y:S02]  /*15830*/  @!P2 LEA.HI.X R11, R228, R4.reuse, R229, 0x1, P5 ;  /* 0x00000004e40ba211 */ /* 0x088fe400028f0ce5 */
[-C--:B-1----:R-:W-:Y:S02]  /*15840*/  @!P1 LEA.HI.X R9, R235, R4.reuse, R252, 0x1, P4 ;  /* 0x00000004eb099211 */ /* 0x082fe400020f0cfc */
[----:B------:R-:W-:Y:S01]  /*15850*/  @!P0 LEA.HI.X R3, R227, R4, R251, 0x1, P3 ;  /* 0x00000004e3038211 */ /* 0x000fe200018f0cfb */
[----:B------:R1:W-:Y:S04]  /*15860*/  @!P2 ST.E.128 [R10.64], R24 ;  /* 0x000000180a00a985 */ /* 0x0003e8000c101d08 */
[----:B------:R1:W-:Y:S04]  /*15870*/  @!P1 ST.E.128 [R8.64], R20 ;  /* 0x0000001408009985 */ /* 0x0003e8000c101d08 */
[----:B------:R1:W-:Y:S02]  /*15880*/  @!P0 ST.E.128 [R2.64], R16 ;  /* 0x0000001002008985 */ /* 0x0003e4000c101d08 */
.L_x_2144:
[----:B------:R-:W-:Y:S05]  /*15890*/  BSYNC B0 ;  /* 0x0000000000007941 */ /* 0x000fea0003800000 */
.L_x_2143:
[----:B------:R-:W-:Y:S05]  /*158a0*/  BRA.DIV ~URZ, `(.L_x_2145) ;  /* 0x000047627f007947 */ /* 0x000fea000b800000 */
[----:B---3--:R3:W4:Y:S04]  /*158b0*/  SHFL.IDX PT, R4, R6, 0x1, 0x1c1f ;  /* 0x003c1f0006047f89 */ /* 0x00872800000e0000 */
[----:B-12---:R3:W1:Y:S02]  /*158c0*/  SHFL.IDX PT, R2, R12, 0x1, 0x1c1f ;  /* 0x003c1f000c027f89 */ /* 0x00666400000e0000 */
.L_x_2226:
[----:B------:R-:W-:Y:S01]  /*158d0*/  IADD3 R3, R5, 0x20, RZ ;  /* 0x0000002005037810 */ /* 0x000fe20007ffe0ff */
[----:B------:R-:W-:Y:S03]  /*158e0*/  BSSY B0, `(.L_x_2146) ;  /* 0x000000f000007945 */ /* 0x000fe60003800000 */
[----:B------:R-:W-:-:S13]  /*158f0*/  ISETP.GE.AND P0, PT, R3, R0, PT ;  /* 0x000000000300720c */ /* 0x000fda0003f06270 */
[----:B------:R-:W-:Y:S05]  /*15900*/  @P0 BRA `(.L_x_2147) ;  /* 0x000000c000000947 */ /* 0x000fea0003800000 */
[----:B------:R-:W-:Y:S02]  /*15910*/  ISETP.GE.AND P2, PT, R228, c[0x0][0x3c8], PT ;  /* 0x0000f200e4007a0c */ /* 0x000fe40003f46270 */
[----:B------:R-:W-:Y:S02]  /*15920*/  ISETP.GE.AND P1, PT, R235, c[0x0][0x3c8], PT ;  /* 0x0000f200eb007a0c */ /* 0x000fe40003f26270 */
[----:B------:R-:W-:-:S09]  /*15930*/  ISETP.GE.AND P0, PT, R227, c[0x0][0x3c8], PT ;  /* 0x0000f200e3007a0c */ /* 0x000fd20003f06270 */
[CC--:B-1----:R-:W-:Y:S02]  /*15940*/  @!P2 LEA R10, P5, R228.reuse, R2.reuse, 0x1 ;  /* 0x00000002e40aa211 */ /* 0x0c2fe400078a08ff */
[-C--:B------:R-:W-:Y:S02]  /*15950*/  @!P1 LEA R8, P4, R235, R2.reuse, 0x1 ;  /* 0x00000002eb089211 */ /* 0x080fe400078808ff */
[----:B------:R-:W-:Y:S02]  /*15960*/  @!P0 LEA R2, P3, R227, R2, 0x1 ;  /* 0x00000002e3028211 */ /* 0x000fe400078608ff */
[-C--:B----4-:R-:W-:Y:S02]  /*15970*/  @!P2 LEA.HI.X R11, R228, R4.reuse, R229, 0x1, P5 ;  /* 0x00000004e40ba211 */ /* 0x090fe400028f0ce5 */
[-C--:B------:R-:W-:Y:S02]  /*15980*/  @!P1 LEA.HI.X R9, R235, R4.reuse, R252, 0x1, P4 ;  /* 0x00000004eb099211 */ /* 0x080fe400020f0cfc */
[----:B------:R-:W-:Y:S01]  /*15990*/  @!P0 LEA.HI.X R3, R227, R4, R251, 0x1, P3 ;  /* 0x00000004e3038211 */ /* 0x000fe200018f0cfb */
[----:B------:R1:W-:Y:S04]  /*159a0*/  @!P2 ST.E.128 [R10.64], R36 ;  /* 0x000000240a00a985 */ /* 0x0003e8000c101d08 */
[----:B------:R1:W-:Y:S04]  /*159b0*/  @!P1 ST.E.128 [R8.64], R32 ;  /* 0x0000002008009985 */ /* 0x0003e8000c101d08 */
[----:B------:R1:W-:Y:S02]  /*159c0*/  @!P0 ST.E.128 [R2.64], R28 ;  /* 0x0000001c02008985 */ /* 0x0003e4000c101d08 */
.L_x_2147:
[----:B------:R-:W-:Y:S05]  /*159d0*/  BSYNC B0 ;  /* 0x0000000000007941 */ /* 0x000fea0003800000 */
.L_x_2146:
[----:B------:R-:W-:Y:S05]  /*159e0*/  BRA.DIV ~URZ, `(.L_x_2148) ;  /* 0x000046f27f007947 */ /* 0x000fea000b800000 */
[----:B----4-:R2:W4:Y:S02]  /*159f0*/  SHFL.IDX PT, R4, R6, 0x2, 0x1c1f ;  /* 0x005c1f0006047f89 */ /* 0x01052400000e0000 */
.L_x_2227:
[----:B------:R-:W-:Y:S05]  /*15a00*/  BRA.DIV ~URZ, `(.L_x_2149) ;  /* 0x000047427f007947 */ /* 0x000fea000b800000 */
[----:B-1----:R1:W2:Y:S02]  /*15a10*/  SHFL.IDX PT, R2, R12, 0x2, 0x1c1f ;  /* 0x005c1f000c027f89 */ /* 0x0022a400000e0000 */
.L_x_2228:
[----:B------:R-:W-:Y:S01]  /*15a20*/  IADD3 R3, R5, 0x40, RZ ;  /* 0x0000004005037810 */ /* 0x000fe20007ffe0ff */
[----:B------:R-:W-:Y:S03]  /*15a30*/  BSSY B0, `(.L_x_2150) ;  /* 0x000000f000007945 */ /* 0x000fe60003800000 */
[----:B------:R-:W-:-:S13]  /*15a40*/  ISETP.GE.AND P0, PT, R3, R0, PT ;  /* 0x000000000300720c */ /* 0x000fda0003f06270 */
[----:B------:R-:W-:Y:S05]  /*15a50*/  @P0 BRA `(.L_x_2151) ;  /* 0x000000c000000947 */ /* 0x000fea0003800000 */
[----:B------:R-:W-:Y:S02]  /*15a60*/  ISETP.GE.AND P2, PT, R228, c[0x0][0x3c8], PT ;  /* 0x0000f200e4007a0c */ /* 0x000fe40003f46270 */
[----:B------:R-:W-:Y:S02]  /*15a70*/  ISETP.GE.AND P1, PT, R235, c[0x0][0x3c8], PT ;  /* 0x0000f200eb007a0c */ /* 0x000fe40003f26270 */
[----:B------:R-:W-:-:S09]  /*15a80*/  ISETP.GE.AND P0, PT, R227, c[0x0][0x3c8], PT ;  /* 0x0000f200e3007a0c */ /* 0x000fd20003f06270 */
[CC--:B--2---:R-:W-:Y:S02]  /*15a90*/  @!P2 LEA R10, P5, R228.reuse, R2.reuse, 0x1 ;  /* 0x00000002e40aa211 */ /* 0x0c4fe400078a08ff */
        /* <DEDUP_REMOVED lines=8> */
.L_x_2151:
[----:B------:R-:W-:Y:S05]  /*15b20*/  BSYNC B0 ;  /* 0x0000000000007941 */ /* 0x000fea0003800000 */
.L_x_2150:
[----:B------:R-:W-:Y:S05]  /*15b30*/  BRA.DIV ~URZ, `(.L_x_2152) ;  /* 0x000046827f007947 */ /* 0x000fea000b800000 */
[----:B--23--:R-:W2:Y:S04]  /*15b40*/  SHFL.IDX PT, R6, R6, 0x3, 0x1c1f ;  /* 0x007c1f0006067f89 */ /* 0x00cea800000e0000 */
[----:B------:R3:W1:Y:S02]  /*15b50*/  SHFL.IDX PT, R2, R12, 0x3, 0x1c1f ;  /* 0x007c1f000c027f89 */ /* 0x00066400000e0000 */
.L_x_2229:
[----:B------:R-:W-:-:S04]  /*15b60*/  IADD3 R3, R5, 0x60, RZ ;  /* 0x0000006005037810 */ /* 0x000fc80007ffe0ff */
[----:B------:R-:W-:-:S13]  /*15b70*/  ISETP.GE.AND P0, PT, R3, R0, PT ;  /* 0x000000000300720c */ /* 0x000fda0003f06270 */
[----:B------:R-:W-:Y:S05]  /*15b80*/  @P0 BRA `(.L_x_2153) ;  /* 0x0000239000000947 */ /* 0x000fea0003800000 */
[----:B------:R-:W-:Y:S02]  /*15b90*/  ISETP.GE.AND P1, PT, R228, c[0x0][0x3c8], PT ;  /* 0x0000f200e4007a0c */ /* 0x000fe40003f26270 */
[----:B------:R-:W-:-:S11]  /*15ba0*/  ISETP.GE.AND P0, PT, R235, c[0x0][0x3c8], PT ;  /* 0x0000f200eb007a0c */ /* 0x000fd60003f06270 */
[CC--:B-1----:R-:W-:Y:S02]  /*15bb0*/  @!P1 LEA R8, P3, R228.reuse, R2.reuse, 0x1 ;  /* 0x00000002e4089211 */ /* 0x0c2fe400078608ff */
[C---:B----4-:R-:W-:Y:S02]  /*15bc0*/  @!P0 LEA R4, P2, R235.reuse, R2, 0x1 ;  /* 0x00000002eb048211 */ /* 0x050fe400078408ff */
[-C--:B--2---:R-:W-:Y:S02]  /*15bd0*/  @!P1 LEA.HI.X R9, R228, R6.reuse, R229, 0x1, P3 ;  /* 0x00000006e4099211 */ /* 0x084fe400018f0ce5 */
[----:B------:R-:W-:-:S03]  /*15be0*/  @!P0 LEA.HI.X R5, R235, R6, R252, 0x1, P2 ;  /* 0x00000006eb058211 */ /* 0x000fc600010f0cfc */
[----:B------:R1:W-:Y:S04]  /*15bf0*/  @!P1 ST.E.128 [R8.64], R60 ;  /* 0x0000003c08009985 */ /* 0x0003e8000c101d08 */
[----:B------:R1:W-:Y:S01]  /*15c00*/  @!P0 ST.E.128 [R4.64], R56 ;  /* 0x0000003804008985 */ /* 0x0003e2000c101d08 */
[----:B------:R-:W-:-:S13]  /*15c10*/  ISETP.GE.AND P0, PT, R227, c[0x0][0x3c8], PT ;  /* 0x0000f200e3007a0c */ /* 0x000fda0003f06270 */
[----:B------:R-:W-:Y:S05]  /*15c20*/  @P0 BRA `(.L_x_2153) ;  /* 0x000022f000000947 */ /* 0x000fea0003800000 */
[----:B------:R-:W-:-:S04]  /*15c30*/  LEA R2, P0, R227, R2, 0x1 ;  /* 0x00000002e3027211 */ /* 0x000fc800078008ff */
[----:B------:R-:W-:-:S05]  /*15c40*/  LEA.HI.X R3, R227, R6, R251, 0x1, P0 ;  /* 0x00000006e3037211 */ /* 0x000fca00000f0cfb */
[----:B------:R2:W-:Y:S01]  /*15c50*/  ST.E.128 [R2.64], R52 ;  /* 0x0000003402007985 */ /* 0x0005e2000c101d08 */
[----:B------:R-:W-:Y:S05]  /*15c60*/  BRA `(.L_x_2153) ;  /* 0x000022b000007947 */ /* 0x000fea0003800000 */
.L_x_2140:
        /* <DEDUP_REMOVED lines=33> */
.L_x_2230:
[----:B------:R-:W-:Y:S05]  /*15e80*/  BRA.DIV ~URZ, `(.L_x_2155) ;  /* 0x000044727f007947 */ /* 0x000fea000b800000 */
[----:B------:R3:W4:Y:S02]  /*15e90*/  SHFL.IDX PT, R0, R6, RZ, 0x1c1f ;  /* 0x001c1fff06007589 */ /* 0x00072400000e0000 */
.L_x_2231:
        /* <DEDUP_REMOVED lines=74> */
.L_x_2157:
[----:B------:R-:W-:Y:S05]  /*16340*/  BSYNC B0 ;  /* 0x0000000000007941 */ /* 0x000fea0003800000 */
.L_x_2156:
[----:B------:R-:W-:Y:S05]  /*16350*/  BRA.DIV ~URZ, `(.L_x_2158) ;  /* 0x000040127f007947 */ /* 0x000fea000b800000 */
[----:B--2---:R2:W1:Y:S04]  /*16360*/  SHFL.IDX PT, R4, R5, 0x1, 0x1c1f ;  /* 0x003c1f0005047f89 */ /* 0x00446800000e0000 */
[----:B----4-:R2:W4:Y:S02]  /*16370*/  SHFL.IDX PT, R0, R6, 0x1, 0x1c1f ;  /* 0x003c1f0006007f89 */ /* 0x01052400000e0000 */
.L_x_2232:
        /* <DEDUP_REMOVED lines=74> */
.L_x_2160:
[----:B------:R-:W-:Y:S05]  /*16820*/  BSYNC B0 ;  /* 0x0000000000007941 */ /* 0x000fea0003800000 */
.L_x_2159:
[----:B------:R-:W-:Y:S05]  /*16830*/  BRA.DIV ~URZ, `(.L_x_2161) ;  /* 0x00003c027f007947 */ /* 0x000fea000b800000 */
[----:B-1----:R1:W2:Y:S02]  /*16840*/  SHFL.IDX PT, R4, R5, 0x2, 0x1c1f ;  /* 0x005c1f0005047f89 */ /* 0x0022a400000e0000 */
.L_x_2233:
[----:B------:R-:W-:Y:S05]  /*16850*/  BRA.DIV ~URZ, `(.L_x_2162) ;  /* 0x00003c527f007947 */ /* 0x000fea000b800000 */
[----:B----4-:R4:W1:Y:S02]  /*16860*/  SHFL.IDX PT, R0, R6, 0x2, 0x1c1f ;  /* 0x005c1f0006007f89 */ /* 0x01086400000e0000 */
.L_x_2234:
        /* <DEDUP_REMOVED lines=40> */
[-C--:B-1----:R-:W-:Y:S02]  /*16af0*/  @!P4 LEA R8, P5, R70, R0.reuse, 0x2 ;  /* 0x000000004608c211 */ /* 0x082fe400078a10ff */
[----:B--2---:R-:W-:Y:S02]  /*16b00*/  @!P3 LEA R2, P2, R10, R0, 0x2 ;  /* 0x000000000a02b211 */ /* 0x004fe400078410ff */
        /* <DEDUP_REMOVED lines=33> */
.L_x_2164:
[----:B------:R-:W-:Y:S05]  /*16d20*/  BSYNC B0 ;  /* 0x0000000000007941 */ /* 0x000fea0003800000 */
.L_x_2163:
[----:B------:R-:W-:Y:S05]  /*16d30*/  BRA.DIV ~URZ, `(.L_x_2165) ;  /* 0x000037e27f007947 */ /* 0x000fea000b800000 */
[----:B--2---:R2:W3:Y:S04]  /*16d40*/  SHFL.IDX PT, R4, R5, 0x3, 0x1c1f ;  /* 0x007c1f0005047f89 */ /* 0x0044e800000e0000 */
[----:B-1----:R2:W1:Y:S02]  /*16d50*/  SHFL.IDX PT, R0, R6, 0x3, 0x1c1f ;  /* 0x007c1f0006007f89 */ /* 0x00246400000e0000 */
.L_x_2235:
[----:B------:R-:W-:-:S13]  /*16d60*/  LOP3.LUT P0, RZ, R243, 0x2, RZ, 0xc0, !PT ;  /* 0x00000002f3ff7812 */ /* 0x000fda000780c0ff */
        /* <DEDUP_REMOVED lines=21> */
[----:B-----5:R-:W-:-:S02]  /*16ec0*/  ISETP.GE.AND P4, PT, R14, c[0x0][0x3c8], PT ;  /* 0x0000f2000e007a0c */ /* 0x020fc40003f86270 */
[----:B--2---:R-:W-:Y:S02]  /*16ed0*/  ISETP.GE.AND P3, PT, R10, c[0x0][0x3c8], PT ;  /* 0x0000f2000a007a0c */ /* 0x004fe40003f66270 */
[----:B----4-:R-:W-:-:S09]  /*16ee0*/  ISETP.GE.AND P2, PT, R5, c[0x0][0x3c8], PT ;  /* 0x0000f20005007a0c */ /* 0x010fd20003f46270 */
[----:B-1----:R-:W-:Y:S02]  /*16ef0*/  @!P4 IMAD.MOV.U32 R8, RZ, RZ, R0 ;  /* 0x000000ffff08c224 */ /* 0x002fe400078e0000 */
[----:B------:R-:W-:Y:S01]  /*16f00*/  @!P4 IMAD.MOV.U32 R9, RZ, RZ, R4 ;  /* 0x000000ffff09c224 */ /* 0x000fe200078e0004 */
[----:B------:R-:W-:-:S03]  /*16f10*/  @!P3 LEA R2, P5, R10, R0, 0x2 ;  /* 0x000000000a02b211 */ /* 0x000fc600078a10ff */
[----:B------:R-:W-:Y:S01]  /*16f20*/  @!P4 IMAD.WIDE R8, R14, 0x4, R8 ;  /* 0x000000040e08c825 */ /* 0x000fe200078e0208 */
[----:B---3--:R-:W-:Y:S01]  /*16f30*/  @!P3 LEA.HI.X R3, R10, R4, R11, 0x2, P5 ;  /* 0x000000040a03b211 */ /* 0x008fe200028f140b */
        /* <DEDUP_REMOVED lines=50> */
.L_x_2138:
[----:B------:R-:W4:Y:S04]  /*17260*/  LDL.LU R0, [R1+0x4c] ;  /* 0x00004c0001007983 */ /* 0x000f280000300800 */
[----:B---3--:R-:W3:Y:S01]  /*17270*/  LDL.LU R8, [R1+0x60] ;  /* 0x0000600001087983 */ /* 0x008ee20000300800 */
[----:B------:R-:W-:Y:S02]  /*17280*/  ISETP.NE.U32.AND P0, PT, RZ, c[0x0][0x508], PT ;  /* 0x00014200ff007a0c */ /* 0x000fe40003f05070 */
[----:B------:R-:W-:Y:S01]  /*17290*/  ISETP.NE.U32.AND P3, PT, RZ, c[0x0][0x500], PT ;  /* 0x00014000ff007a0c */ /* 0x000fe20003f65070 */
[----:B-12---:R-:W2:Y:S01]  /*172a0*/  LDL.LU R6, [R1+0xac] ;  /* 0x0000ac0001067983 */ /* 0x006ea20000300800 */
        /* <DEDUP_REMOVED lines=17> */
.L_x_2166:
        /* <DEDUP_REMOVED lines=60> */
.L_x_2168:
[----:B------:R-:W-:Y:S05]  /*17780*/  BSYNC B0 ;  /* 0x0000000000007941 */ /* 0x000fea0003800000 */
.L_x_2167:
        /* <DEDUP_REMOVED lines=43> */
.L_x_2236:
[----:B------:R-:W-:Y:S05]  /*17a40*/  BRA.DIV ~URZ, `(.L_x_2170) ;  /* 0x00002c127f007947 */ /* 0x000fea000b800000 */
[----:B------:R3:W4:Y:S02]  /*17a50*/  SHFL.IDX PT, R0, R13, RZ, 0x1c1f ;  /* 0x001c1fff0d007589 */ /* 0x00072400000e0000 */
.L_x_2237:
[----:B------:R-:W-:Y:S01]  /*17a60*/  IMAD R6, R20, c[0x0][0x4e8], RZ ;  /* 0x00013a0014067a24 */ /* 0x000fe200078e02ff */
[----:B------:R-:W-:Y:S04]  /*17a70*/  BSSY B0, `(.L_x_2171) ;  /* 0x000000f000007945 */ /* 0x000fe80003800000 */
[----:B------:R-:W-:-:S13]  /*17a80*/  ISETP.GE.AND P0, PT, R12, R6, PT ;  /* 0x000000060c00720c */ /* 0x000fda0003f06270 */
[----:B------:R-:W-:Y:S05]  /*17a90*/  @P0 BRA `(.L_x_2172) ;  /* 0x000000c000000947 */ /* 0x000fea0003800000 */
[----:B------:R-:W-:Y:S02]  /*17aa0*/  ISETP.GE.AND P2, PT, R228, c[0x0][0x3c8], PT ;  /* 0x0000f200e4007a0c */ /* 0x000fe40003f46270 */
[----:B------:R-:W-:Y:S02]  /*17ab0*/  ISETP.GE.AND P1, PT, R235, c[0x0][0x3c8], PT ;  /* 0x0000f200eb007a0c */ /* 0x000fe40003f26270 */
[----:B------:R-:W-:-:S09]  /*17ac0*/  ISETP.GE.AND P0, PT, R227, c[0x0][0x3c8], PT ;  /* 0x0000f200e3007a0c */ /* 0x000fd20003f06270 */
[CC--:B----4-:R-:W-:Y:S02]  /*17ad0*/  @!P2 LEA R10, P5, R228.reuse, R0.reuse, 0x1 ;  /* 0x00000000e40aa211 */ /* 0x0d0fe400078a08ff */
        /* <DEDUP_REMOVED lines=8> */
.L_x_2172:
[----:B------:R-:W-:Y:S05]  /*17b60*/  BSYNC B0 ;  /* 0x0000000000007941 */ /* 0x000fea0003800000 */
.L_x_2171:
[----:B------:R-:W-:Y:S05]  /*17b70*/  BRA.DIV ~URZ, `(.L_x_2173) ;  /* 0x00002b527f007947 */ /* 0x000fea000b800000 */
[----:B--2---:R2:W1:Y:S04]  /*17b80*/  SHFL.IDX PT, R4, R5, 0x1, 0x1c1f ;  /* 0x003c1f0005047f89 */ /* 0x00446800000e0000 */
[----:B----4-:R2:W4:Y:S02]  /*17b90*/  SHFL.IDX PT, R0, R13, 0x1, 0x1c1f ;  /* 0x003c1f000d007f89 */ /* 0x01052400000e0000 */
.L_x_2238:
[----:B------:R-:W-:Y:S01]  /*17ba0*/  IADD3 R2, R12, 0x20, RZ ;  /* 0x000000200c027810 */ /* 0x000fe20007ffe0ff */
[----:B------:R-:W-:Y:S03]  /*17bb0*/  BSSY B0, `(.L_x_2174) ;  /* 0x000000f000007945 */ /* 0x000fe60003800000 */
        /* <DEDUP_REMOVED lines=14> */
.L_x_2175:
[----:B------:R-:W-:Y:S05]  /*17ca0*/  BSYNC B0 ;  /* 0x0000000000007941 */ /* 0x000fea0003800000 */
.L_x_2174:
[----:B------:R-:W-:Y:S05]  /*17cb0*/  BRA.DIV ~URZ, `(.L_x_2176) ;  /* 0x00002ae27f007947 */ /* 0x000fea000b800000 */
[----:B-1----:R1:W2:Y:S02]  /*17cc0*/  SHFL.IDX PT, R4, R5, 0x2, 0x1c1f ;  /* 0x005c1f0005047f89 */ /* 0x0022a400000e0000 */
.L_x_2239:
[----:B------:R-:W-:Y:S05]  /*17cd0*/  BRA.DIV ~URZ, `(.L_x_2177) ;  /* 0x00002b327f007947 */ /* 0x000fea000b800000 */
[----:B----4-:R4:W1:Y:S02]  /*17ce0*/  SHFL.IDX PT, R0, R13, 0x2, 0x1c1f ;  /* 0x005c1f000d007f89 */ /* 0x01086400000e0000 */
.L_x_2240:
        /* <DEDUP_REMOVED lines=16> */
.L_x_2179:
[----:B------:R-:W-:Y:S05]  /*17df0*/  BSYNC B0 ;  /* 0x0000000000007941 */ /* 0x000fea0003800000 */
.L_x_2178:
[----:B------:R-:W-:Y:S05]  /*17e00*/  BRA.DIV ~URZ, `(.L_x_2180) ;  /* 0x00002a727f007947 */ /* 0x000fea000b800000 */
[----:B--2---:R2:W3:Y:S04]  /*17e10*/  SHFL.IDX PT, R4, R5, 0x3, 0x1c1f ;  /* 0x007c1f0005047f89 */ /* 0x0044e800000e0000 */
[----:B-1----:R2:W1:Y:S02]  /*17e20*/  SHFL.IDX PT, R0, R13, 0x3, 0x1c1f ;  /* 0x007c1f000d007f89 */ /* 0x00246400000e0000 */
.L_x_2241:
[----:B------:R-:W-:-:S04]  /*17e30*/  IADD3 R12, R12, 0x60, RZ ;  /* 0x000000600c0c7810 */ /* 0x000fc80007ffe0ff */
        /* <DEDUP_REMOVED lines=14> */
.L_x_2153:
[----:B------:R-:W-:Y:S05]  /*17f20*/  BSYNC B1 ;  /* 0x0000000000017941 */ /* 0x000fea0003800000 */
.L_x_2137:
        /* <DEDUP_REMOVED lines=14> */
[----:B------:R1:W4:Y:S02]  /*18010*/  SHFL.IDX PT, R10, R80, RZ, 0x1f ;  /* 0x00001fff500a7589 */ /* 0x00032400000e0000 */
.L_x_2242:
[----:B------:R-:W-:Y:S05]  /*18020*/  BRA.DIV ~URZ, `(.L_x_2183) ;  /* 0x000029927f007947 */ /* 0x000fea000b800000 */
[----:B------:R1:W4:Y:S02]  /*18030*/  SHFL.IDX PT, R9, R80, 0x1, 0x1f ;  /* 0x00201f0050097f89 */ /* 0x00032400000e0000 */
.L_x_2243:
[----:B------:R-:W5:Y:S01]  /*18040*/  LDL R0, [R1+0x5c] ;  /* 0x00005c0001007983 */ /* 0x000f620000100800 */
[----:B--234-:R-:W-:Y:S02]  /*18050*/  IMAD.MOV.U32 R6, RZ, RZ, RZ ;  /* 0x000000ffff067224 */ /* 0x01cfe400078e00ff */
[----:B-----5:R-:W-:-:S05]  /*18060*/  IMAD.IADD R0, R0, 0x1, R14 ;  /* 0x0000000100007824 */ /* 0x020fca00078e020e */
[----:B------:R-:W-:-:S13]  /*18070*/  ISETP.GE.OR P0, PT, R0, c[0x0][0x53c], !P6 ;  /* 0x00014f0000007a0c */ /* 0x000fda0007706670 */
[----:B------:R-:W-:Y:S01]  /*18080*/  @!P0 MOV R2, 0x4 ;  /* 0x0000000400028802 */ /* 0x000fe20000000f00 */
[----:B------:R-:W-:-:S04]  /*18090*/  @!P0 IMAD.MOV.U32 R4, RZ, RZ, 0x4 ;  /* 0x00000004ff048424 */ /* 0x000fc800078e00ff */
        /* <DEDUP_REMOVED lines=13> */
.L_x_2244:
        /* <DEDUP_REMOVED lines=16> */
.L_x_2245:
[----:B---3--:R-:W-:Y:S01]  /*18270*/  IMAD R0, R0, c[0x0][0x538], RZ ;  /* 0x00014e0000007a24 */ /* 0x008fe200078e02ff */
[----:B------:R-:W-:Y:S04]  /*18280*/  BSSY B1, `(.L_x_2186) ;  /* 0x0000084000017945 */ /* 0x000fe80003800000 */
[----:B------:R-:W-:-:S04]  /*18290*/  IADD3 R9, R0, R9, RZ ;  /* 0x0000000900097210 */ /* 0x000fc80007ffe0ff */
[----:B------:R-:W-:-:S13]  /*182a0*/  ISETP.GT.AND P0, PT, R9, R10, PT ;  /* 0x0000000a0900720c */ /* 0x000fda0003f04270 */
[----:B------:R-:W-:Y:S05]  /*182b0*/  @P0 BRA `(.L_x_2187) ;  /* 0x0000026000000947 */ /* 0x000fea0003800000 */
.L_x_2191:
        /* <DEDUP_REMOVED lines=18> */
.L_x_2246:
        /* <DEDUP_REMOVED lines=16> */
.L_x_2247:
[----:B---3--:R-:W-:-:S05]  /*184e0*/  IMAD R0, R0, c[0x0][0x538], RZ ;  /* 0x00014e0000007a24 */ /* 0x008fca00078e02ff */
[----:B------:R-:W-:-:S04]  /*184f0*/  IADD3 R9, R0, R9, RZ ;  /* 0x0000000900097210 */ /* 0x000fc80007ffe0ff */
[----:B------:R-:W-:-:S13]  /*18500*/  ISETP.GT.AND P0, PT, R9, R10, PT ;  /* 0x0000000a0900720c */ /* 0x000fda0003f04270 */
[----:B-12---:R-:W-:Y:S05]  /*18510*/  @!P0 BRA `(.L_x_2191) ;  /* 0xfffffda000008947 */ /* 0x006fea000383ffff */
.L_x_2187:
[----:B------:R-:W-:-:S05]  /*18520*/  IADD3 R12, -R0, R9, RZ ;  /* 0x00000009000c7210 */ /* 0x000fca0007ffe1ff */
[----:B------:R-:W-:-:S05]  /*18530*/  IMAD R0, R4, c[0x0][0x538], R12 ;  /* 0x00014e0004007a24 */ /* 0x000fca00078e020c */
[----:B------:R-:W-:Y:S01]  /*18540*/  ISETP.GT.AND P0, PT, R0, R10, PT ;  /* 0x0000000a0000720c */ /* 0x000fe20003f04270 */
[----:B------:R-:W-:-:S12]  /*18550*/  BRA.DIV ~URZ, `(.L_x_2192) ;  /* 0x000028c27f007947 */ /* 0x000fd8000b800000 */
[----:B------:R-:W-:-:S04]  /*18560*/  VOTE.ANY R0, PT, !P0 ;  /* 0x0000000000007806 */ /* 0x000fc800040e0100 */
.L_x_2248:
[----:B------:R3:W4:Y:S01]  /*18570*/  POPC R11, R0 ;  /* 0x00000000000b7309 */ /* 0x0007220000000000 */
[----:B------:R-:W-:Y:S05]  /*18580*/  BRA.DIV ~URZ, `(.L_x_2193) ;  /* 0x000028d27f007947 */ /* 0x000fea000b800000 */
[----:B----4-:R4:W1:Y:S04]  /*18590*/  SHFL.IDX PT, R6, R6, R11, 0x1f ;  /* 0x00001f0b06067589 */ /* 0x01086800000e0000 */
[----:B------:R4:W2:Y:S02]  /*185a0*/  SHFL.IDX PT, R5, R8, R11, 0x1f ;  /* 0x00001f0b08057589 */ /* 0x0008a400000e0000 */
.L_x_2249:
[----:B------:R-:W-:Y:S01]  /*185b0*/  ISETP.NE.AND P0, PT, R0, RZ, PT ;  /* 0x000000ff0000720c */ /* 0x000fe20003f05270 */
[----:B------:R-:W-:-:S12]  /*185c0*/  BSSY B0, `(.L_x_2194) ;  /* 0x0000005000007945 */ /* 0x000fd80003800000 */
[----:B------:R-:W-:Y:S05]  /*185d0*/  @!P0 BRA `(.L_x_2195) ;  /* 0x0000003000008947 */ /* 0x000fea0003800000 */
[----:B---3--:R-:W-:Y:S01]  /*185e0*/  IADD3 R0, R11, -0x1, RZ ;  /* 0xffffffff0b007810 */ /* 0x008fe20007ffe0ff */
[----:B------:R-:W-:Y:S05]  /*185f0*/  BRA.DIV ~URZ, `(.L_x_2196) ;  /* 0x000029327f007947 */ /* 0x000fea000b800000 */
[----:B------:R3:W4:Y:S02]  /*18600*/  SHFL.IDX PT, R13, R4, R0, 0x1f ;  /* 0x00001f00040d7589 */ /* 0x00072400000e0000 */
.L_x_2195:
[----:B------:R-:W-:Y:S05]  /*18610*/  BSYNC B0 ;  /* 0x0000000000007941 */ /* 0x000fea0003800000 */
.L_x_2194:
        /* <DEDUP_REMOVED lines=69> */
.L_x_2188:
[----:B------:R-:W-:Y:S01]  /*18a70*/  MOV R0, c[0x0][0x53c] ;  /* 0x00014f0000007a02 */ /* 0x000fe20000000f00 */
[----:B------:R3:W-:Y:S04]  /*18a80*/  STL [R1+0x50], R10 ;  /* 0x0000500a01007387 */ /* 0x0007e80000100800 */
[----:B------:R3:W-:Y:S04]  /*18a90*/  STL [R1+0x54], RZ ;  /* 0x000054ff01007387 */ /* 0x0007e80000100800 */
[----:B------:R3:W-:Y:S04]  /*18aa0*/  STL [R1+0x58], RZ ;  /* 0x000058ff01007387 */ /* 0x0007e80000100800 */
[----:B------:R3:W-:Y:S02]  /*18ab0*/  STL [R1+0x5c], R0 ;  /* 0x00005c0001007387 */ /* 0x0007e40000100800 */
.L_x_2197:
[----:B------:R-:W-:Y:S05]  /*18ac0*/  BSYNC B1 ;  /* 0x0000000000017941 */ /* 0x000fea0003800000 */
.L_x_2186:
        /* <DEDUP_REMOVED lines=9> */
.L_x_2181:
[----:B-1----:R-:W5:Y:S02]  /*18b60*/  LDL R0, [R1+0x5c] ;  /* 0x00005c0001007983 */ /* 0x002f640000100800 */
[----:B-----5:R-:W-:-:S13]  /*18b70*/  ISETP.GE.AND P0, PT, R0, c[0x0][0x53c], PT ;  /* 0x00014f0000007a0c */ /* 0x020fda0003f06270 */
[----:B--234-:R-:W-:Y:S01]  /*18b80*/  @P0 CALL.REL.NOINC `(.L_x_2198) ;  /* 0x0000001000000944 */ /* 0x01cfe20003c00000 */
[----:B------:R-:W-:Y:S05]  /*18b90*/  BRA `(.L_x_2199) ;  /* 0xfffe943000007947 */ /* 0x000fea000383ffff */
.L_x_2198:
[----:B------:R-:W-:Y:S05]  /*18ba0*/  EXIT ;  /* 0x000000000000794d */ /* 0x000fea0003800000 */
.L_x_2012:
[----:B------:R-:W-:Y:S01]  /*18bb0*/  IMAD.MOV.U32 R0, RZ, RZ, R5 ;  /* 0x000000ffff007224 */ /* 0x000fe200078e0005 */
[----:B------:R-:W-:Y:S02]  /*18bc0*/  MOV R3, 0x1 ;  /* 0x0000000100037802 */ /* 0x000fe40000000f00 */
[----:B------:R-:W-:Y:S02]  /*18bd0*/  MOV R2, 0x18bf0 ;  /* 0x00018bf000027802 */ /* 0x000fe40000000f00 */
[----:B------:R-:W-:Y:S05]  /*18be0*/  CALL.REL.NOINC `($__internal_33_$__cuda_sm70_shflsync_up_p) ;  /* 0x0000246000007944 */ /* 0x000fea0003c00000 */
[----:B------:R-:W-:Y:S01]  /*18bf0*/  MOV R0, R4 ;  /* 0x0000000400007202 */ /* 0x000fe20000000f00 */
[----:B------:R-:W-:Y:S05]  /*18c00*/  BRA `(.L_x_2200) ;  /* 0xfffe786000007947 */ /* 0x000fea000383ffff */
.L_x_2013:
[----:B------:R-:W-:Y:S01]  /*18c10*/  IMAD.MOV.U32 R0, RZ, RZ, R5 ;  /* 0x000000ffff007224 */ /* 0x000fe200078e0005 */
[----:B------:R-:W-:Y:S02]  /*18c20*/  MOV R3, 0x2 ;  /* 0x0000000200037802 */ /* 0x000fe40000000f00 */
[----:B------:R-:W-:Y:S02]  /*18c30*/  MOV R2, 0x18c50 ;  /* 0x00018c5000027802 */ /* 0x000fe40000000f00 */
[----:B------:R-:W-:Y:S05]  /*18c40*/  CALL.REL.NOINC `($__internal_33_$__cuda_sm70_shflsync_up_p) ;  /* 0x0000240000007944 */ /* 0x000fea0003c00000 */
[----:B------:R-:W-:Y:S01]  /*18c50*/  SEL R4, R4, RZ, P4 ;  /* 0x000000ff04047207 */ /* 0x000fe20002000000 */
[----:B------:R-:W-:Y:S01]  /*18c60*/  IMAD.MOV.U32 R3, RZ, RZ, 0x4 ;  /* 0x00000004ff037424 */ /* 0x000fe200078e00ff */
[----:B------:R-:W-:-:S03]  /*18c70*/  MOV R2, 0x18ca0 ;  /* 0x00018ca000027802 */ /* 0x000fc60000000f00 */
[----:B------:R-:W-:Y:S02]  /*18c80*/  IMAD.IADD R0, R5, 0x1, R4 ;  /* 0x0000000105007824 */ /* 0x000fe400078e0204 */
        /* <DEDUP_REMOVED lines=13> */
[----:B------:R-:W-:Y:S02]  /*18d60*/  MOV R3, 0x1f ;  /* 0x0000001f00037802 */ /* 0x000fe40000000f00 */
[----:B------:R-:W-:Y:S01]  /*18d70*/  MOV R2, 0x18db0 ;  /* 0x00018db000027802 */ /* 0x000fe20000000f00 */
[----:B------:R-:W-:-:S04]  /*18d80*/  IMAD.IADD R4, R0, 0x1, R4 ;  /* 0x0000000100047824 */ /* 0x000fc800078e0204 */
[----:B------:R-:W-:Y:S02]  /*18d90*/  IMAD.MOV.U32 R212, RZ, RZ, R4 ;  /* 0x000000ffffd47224 */ /* 0x000fe400078e0004 */
[----:B------:R-:W-:Y:S05]  /*18da0*/  CALL.REL.NOINC `($__internal_32_$__cuda_sm70_shflsync_idx_p) ;  /* 0x0000225000007944 */ /* 0x000fea0003c00000 */
[----:B------:R-:W-:Y:S01]  /*18db0*/  MOV R0, R211 ;  /* 0x000000d300007202 */ /* 0x000fe20000000f00 */
[----:B------:R-:W-:Y:S05]  /*18dc0*/  BRA `(.L_x_2201) ;  /* 0xfffe77a000007947 */ /* 0x000fea000383ffff */
.L_x_2015:
[----:B------:R-:W-:Y:S02]  /*18dd0*/  SEL R0, RZ, 0x1, P0 ;  /* 0x00000001ff007807 */ /* 0x000fe40000000000 */
[----:B------:R-:W-:Y:S02]  /*18de0*/  MOV R2, 0x18e00 ;  /* 0x00018e0000027802 */ /* 0x000fe40000000f00 */
[----:B------:R-:W-:Y:S05]  /*18df0*/  CALL.REL.NOINC `($__internal_34_$__cuda_sm70_votesync_ballot) ;  /* 0x000022b000007944 */ /* 0x000fea0003c00000 */
[----:B------:R-:W-:Y:S05]  /*18e00*/  BRA `(.L_x_2202) ;  /* 0xfffe77f000007947 */ /* 0x000fea000383ffff */
.L_x_2016:
[----:B------:R-:W-:Y:S01]  /*18e10*/  IMAD.MOV.U32 R212, RZ, RZ, R8 ;  /* 0x000000ffffd47224 */ /* 0x000fe200078e0008 */
[----:B--2---:R-:W-:Y:S01]  /*18e20*/  MOV R211, R13 ;  /* 0x0000000d00d37202 */ /* 0x004fe20000000f00 */
[----:B------:R-:W-:Y:S01]  /*18e30*/  IMAD.MOV.U32 R3, RZ, RZ, 0x1f ;  /* 0x0000001fff037424 */ /* 0x000fe200078e00ff */
[----:B------:R-:W-:Y:S02]  /*18e40*/  MOV R2, 0x18e60 ;  /* 0x00018e6000027802 */ /* 0x000fe40000000f00 */
[----:B-1----:R-:W-:Y:S05]  /*18e50*/  CALL.REL.NOINC `($__internal_32_$__cuda_sm70_shflsync_idx_p) ;  /* 0x000021a000007944 */ /* 0x002fea0003c00000 */
[----:B------:R-:W-:Y:S01]  /*18e60*/  IMAD.MOV.U32 R11, RZ, RZ, R211 ;  /* 0x000000ffff0b7224 */ /* 0x000fe200078e00d3 */
[----:B------:R-:W-:Y:S01]  /*18e70*/  MOV R212, R7 ;  /* 0x0000000700d47202 */ /* 0x000fe20000000f00 */
[----:B------:R-:W-:Y:S01]  /*18e80*/  IMAD.MOV.U32 R6, RZ, RZ, RZ ;  /* 0x000000ffff067224 */ /* 0x000fe200078e00ff */
[----:B------:R-:W-:Y:S01]  /*18e90*/  MOV R211, R13 ;  /* 0x0000000d00d37202 */ /* 0x000fe20000000f00 */
[----:B------:R-:W-:Y:S01]  /*18ea0*/  IMAD.MOV.U32 R3, RZ, RZ, 0x1f ;  /* 0x0000001fff037424 */ /* 0x000fe200078e00ff */
[----:B------:R-:W-:-:S02]  /*18eb0*/  MOV R2, 0x18ed0 ;  /* 0x00018ed000027802 */ /* 0x000fc40000000f00 */
[----:B------:R-:W-:Y:S05]  /*18ec0*/  CALL.REL.NOINC `($__internal_32_$__cuda_sm70_shflsync_idx_p) ;  /* 0x0000213000007944 */ /* 0x000fea0003c00000 */
[----:B------:R-:W-:Y:S01]  /*18ed0*/  MOV R10, R211 ;  /* 0x000000d3000a7202 */ /* 0x000fe20000000f00 */
[----:B------:R-:W-:Y:S05]  /*18ee0*/  BRA `(.L_x_2203) ;  /* 0xfffe776000007947 */ /* 0x000fea000383ffff */
.L_x_2019:
[----:B------:R-:W-:Y:S01]  /*18ef0*/  IMAD.MOV.U32 R212, RZ, RZ, R4 ;  /* 0x000000ffffd47224 */ /* 0x000fe200078e0004 */
[----:B------:R-:W-:-:S02]  /*18f00*/  MOV R3, 0x1f ;  /* 0x0000001f00037802 */ /* 0x000fc40000000f00 */
[----:B------:R-:W-:Y:S02]  /*18f10*/  MOV R2, 0x18f30 ;  /* 0x00018f3000027802 */ /* 0x000fe40000000f00 */
[----:B-1234-:R-:W-:Y:S05]  /*18f20*/  CALL.REL.NOINC `($__internal_32_$__cuda_sm70_shflsync_idx_p) ;  /* 0x000020d000007944 */ /* 0x01efea0003c00000 */
[----:B------:R-:W-:Y:S01]  /*18f30*/  MOV R6, R211 ;  /* 0x000000d300067202 */ /* 0x000fe20000000f00 */
[----:B------:R-:W-:Y:S05]  /*18f40*/  BRA `(.L_x_2018) ;  /* 0xfffe776000007947 */ /* 0x000fea000383ffff */
.L_x_2057:
[----:B------:R-:W-:Y:S01]  /*18f50*/  IMAD.MOV.U32 R212, RZ, RZ, R6 ;  /* 0x000000ffffd47224 */ /* 0x000fe200078e0006 */
[----:B------:R-:W-:Y:S01]  /*18f60*/  MOV R211, RZ ;  /* 0x000000ff00d37202 */ /* 0x000fe20000000f00 */
[----:B------:R-:W-:Y:S01]  /*18f70*/  IMAD.MOV.U32 R3, RZ, RZ, 0x1c1f ;  /* 0x00001c1fff037424 */ /* 0x000fe200078e00ff */
[----:B------:R-:W-:Y:S02]  /*18f80*/  MOV R2, 0x18fa0 ;  /* 0x00018fa000027802 */ /* 0x000fe40000000f00 */
[----:B-----5:R-:W-:Y:S05]  /*18f90*/  CALL.REL.NOINC `($__internal_32_$__cuda_sm70_shflsync_idx_p) ;  /* 0x0000206000007944 */ /* 0x020fea0003c00000 */
[----:B------:R-:W-:Y:S01]  /*18fa0*/  MOV R4, R211 ;  /* 0x000000d300047202 */ /* 0x000fe20000000f00 */
[----:B------:R-:W-:Y:S05]  /*18fb0*/  BRA `(.L_x_2204) ;  /* 0xfffef5e000007947 */ /* 0x000fea000383ffff */
.L_x_2058:
[----:B------:R-:W-:Y:S01]  /*18fc0*/  IMAD.MOV.U32 R212, RZ, RZ, R12 ;  /* 0x000000ffffd47224 */ /* 0x000fe200078e000c */
[----:B------:R-:W-:Y:S01]  /*18fd0*/  MOV R211, RZ ;  /* 0x000000ff00d37202 */ /* 0x000fe20000000f00 */
[----:B------:R-:W-:Y:S01]  /*18fe0*/  IMAD.MOV.U32 R3, RZ, RZ, 0x1c1f ;  /* 0x00001c1fff037424 */ /* 0x000fe200078e00ff */
[----:B------:R-:W-:Y:S02]  /*18ff0*/  MOV R2, 0x19010 ;  /* 0x0001901000027802 */ /* 0x000fe40000000f00 */
[----:B-12--5:R-:W-:Y:S05]  /*19000*/  CALL.REL.NOINC `($__internal_32_$__cuda_sm70_shflsync_idx_p) ;  /* 0x00001ff000007944 */ /* 0x026fea0003c00000 */
[----:B------:R-:W-:Y:S01]  /*19010*/  MOV R0, R211 ;  /* 0x000000d300007202 */ /* 0x000fe20000000f00 */
[----:B------:R-:W-:Y:S05]  /*19020*/  BRA `(.L_x_2205) ;  /* 0xfffef59000007947 */ /* 0x000fea000383ffff */
.L_x_2061:
[----:B------:R-:W-:Y:S01]  /*19030*/  IMAD.MOV.U32 R212, RZ, RZ, R6 ;  /* 0x000000ffffd47224 */ /* 0x000fe200078e0006 */
[----:B------:R-:W-:Y:S01]  /*19040*/  MOV R211, 0x1 ;  /* 0x0000000100d37802 */ /* 0x000fe20000000f00 */
[----:B--2---:R-:W-:Y:S01]  /*19050*/  IMAD.MOV.U32 R3, RZ, RZ, 0x1c1f ;  /* 0x00001c1fff037424 */ /* 0x004fe200078e00ff */
[----:B------:R-:W-:-:S02]  /*19060*/  MOV R2, 0x19080 ;  /* 0x0001908000027802 */ /* 0x000fc40000000f00 */
[----:B-1-345:R-:W-:Y:S05]  /*19070*/  CALL.REL.NOINC `($__internal_32_$__cuda_sm70_shflsync_idx_p) ;  /* 0x00001f8000007944 */ /* 0x03afea0003c00000 */
[----:B------:R-:W-:Y:S01]  /*19080*/  IMAD.MOV.U32 R4, RZ, RZ, R211 ;  /* 0x000000ffff047224 */ /* 0x000fe200078e00d3 */
[----:B------:R-:W-:Y:S01]  /*19090*/  MOV R211, 0x1 ;  /* 0x0000000100d37802 */ /* 0x000fe20000000f00 */
[----:B------:R-:W-:Y:S01]  /*190a0*/  IMAD.MOV.U32 R212, RZ, RZ, R12 ;  /* 0x000000ffffd47224 */ /* 0x000fe200078e000c */
[----:B------:R-:W-:-:S02]  /*190b0*/  MOV R3, 0x1c1f ;  /* 0x00001c1f00037802 */ /* 0x000fc40000000f00 */
[----:B------:R-:W-:Y:S02]  /*190c0*/  MOV R2, 0x190e0 ;  /* 0x000190e000027802 */ /* 0x000fe40000000f00 */
[----:B------:R-:W-:Y:S05]  /*190d0*/  CALL.REL.NOINC `($__internal_32_$__cuda_sm70_shflsync_idx_p) ;  /* 0x00001f2000007944 */ /* 0x000fea0003c00000 */
[----:B------:R-:W-:Y:S01]  /*190e0*/  MOV R0, R211 ;  /* 0x000000d300007202 */ /* 0x000fe20000000f00 */
[----:B------:R-:W-:Y:S05]  /*190f0*/  BRA `(.L_x_2206) ;  /* 0xfffef61000007947 */ /* 0x000fea000383ffff */
.L_x_2064:
[----:B------:R-:W-:Y:S01]  /*19100*/  IMAD.MOV.U32 R212, RZ, RZ, R6 ;  /* 0x000000ffffd47224 */ /* 0x000fe200078e0006 */
[----:B------:R-:W-:Y:S01]  /*19110*/  MOV R211, 0x2 ;  /* 0x0000000200d37802 */ /* 0x000fe20000000f00 */
[----:B-1----:R-:W-:Y:S01]  /*19120*/  IMAD.MOV.U32 R3, RZ, RZ, 0x1c1f ;  /* 0x00001c1fff037424 */ /* 0x002fe200078e00ff */
[----:B------:R-:W-:Y:S02]  /*19130*/  MOV R2, 0x19150 ;  /* 0x0001915000027802 */ /* 0x000fe40000000f00 */
[----:B--2345:R-:W-:Y:S05]  /*19140*/  CALL.REL.NOINC `($__internal_32_$__cuda_sm70_shflsync_idx_p) ;  /* 0x00001eb000007944 */ /* 0x03cfea0003c00000 */
[----:B------:R-:W-:Y:S01]  /*19150*/  MOV R4, R211 ;  /* 0x000000d300047202 */ /* 0x000fe20000000f00 */
[----:B------:R-:W-:Y:S05]  /*19160*/  BRA `(.L_x_2207) ;  /* 0xfffef6e000007947 */ /* 0x000fea000383ffff */
.L_x_2065:
[----:B------:R-:W-:Y:S01]  /*19170*/  IMAD.MOV.U32 R212, RZ, RZ, R12 ;  /* 0x000000ffffd47224 */ /* 0x000fe200078e000c */
[----:B------:R-:W-:Y:S01]  /*19180*/  MOV R211, 0x2 ;  /* 0x0000000200d37802 */ /* 0x000fe20000000f00 */
[----:B------:R-:W-:Y:S01]  /*19190*/  IMAD.MOV.U32 R3, RZ, RZ, 0x1c1f ;  /* 0x00001c1fff037424 */ /* 0x000fe200078e00ff */
[----:B------:R-:W-:Y:S02]  /*191a0*/  MOV R2, 0x191c0 ;  /* 0x000191c000027802 */ /* 0x000fe40000000f00 */
[----:B-12345:R-:W-:Y:S05]  /*191b0*/  CALL.REL.NOINC `($__internal_32_$__cuda_sm70_shflsync_idx_p) ;  /* 0x00001e4000007944 */ /* 0x03efea0003c00000 */
[----:B------:R-:W-:Y:S01]  /*191c0*/  MOV R0, R211 ;  /* 0x000000d300007202 */ /* 0x000fe20000000f00 */
[----:B------:R-:W-:Y:S05]  /*191d0*/  BRA `(.L_x_2208) ;  /* 0xfffef69000007947 */ /* 0x000fea000383ffff */
.L_x_2068:
[----:B------:R-:W-:Y:S01]  /*191e0*/  IMAD.MOV.U32 R212, RZ, RZ, R6 ;  /* 0x000000ffffd47224 */ /* 0x000fe200078e0006 */
[----:B------:R-:W-:Y:S01]  /*191f0*/  MOV R211, 0x3 ;  /* 0x0000000300d37802 */ /* 0x000fe20000000f00 */
[----:B-1----:R-:W-:Y:S01]  /*19200*/  IMAD.MOV.U32 R3, RZ, RZ, 0x1c1f ;  /* 0x00001c1fff037424 */ /* 0x002fe200078e00ff */
[----:B------:R-:W-:-:S02]  /*19210*/  MOV R2, 0x19230 ;  /* 0x0001923000027802 */ /* 0x000fc40000000f00 */
[----:B--2345:R-:W-:Y:S05]  /*19220*/  CALL.REL.NOINC `($__internal_32_$__cuda_sm70_shflsync_idx_p) ;  /* 0x00001dd000007944 */ /* 0x03cfea0003c00000 */
        /* <DEDUP_REMOVED lines=8> */
.L_x_2111:
[----:B------:R-:W-:Y:S01]  /*192b0*/  IMAD.MOV.U32 R212, RZ, RZ, R6 ;  /* 0x000000ffffd47224 */ /* 0x000fe200078e0006 */
[----:B------:R-:W-:Y:S01]  /*192c0*/  MOV R211, 0x1 ;  /* 0x0000000100d37802 */ /* 0x000fe20000000f00 */
[----:B---3--:R-:W-:Y:S01]  /*192d0*/  IMAD.MOV.U32 R3, RZ, RZ, 0x1c1f ;  /* 0x00001c1fff037424 */ /* 0x008fe200078e00ff */
[----:B------:R-:W-:Y:S02]  /*192e0*/  MOV R2, 0x19300 ;  /* 0x0001930000027802 */ /* 0x000fe40000000f00 */
[----:B------:R-:W-:Y:S05]  /*192f0*/  CALL.REL.NOINC `($__internal_32_$__cuda_sm70_shflsync_idx_p) ;  /* 0x00001d0000007944 */ /* 0x000fea0003c00000 */
[----:B------:R-:W-:Y:S01]  /*19300*/  IMAD.MOV.U32 R4, RZ, RZ, R211 ;  /* 0x000000ffff047224 */ /* 0x000fe200078e00d3 */
[----:B------:R-:W-:Y:S01]  /*19310*/  MOV R211, 0x1 ;  /* 0x0000000100d37802 */ /* 0x000fe20000000f00 */
[----:B------:R-:W-:Y:S01]  /*19320*/  IMAD.MOV.U32 R212, RZ, RZ, R26 ;  /* 0x000000ffffd47224 */ /* 0x000fe200078e001a */
[----:B------:R-:W-:Y:S02]  /*19330*/  MOV R3, 0x1c1f ;  /* 0x00001c1f00037802 */ /* 0x000fe40000000f00 */
[----:B------:R-:W-:Y:S02]  /*19340*/  MOV R2, 0x19360 ;  /* 0x0001936000027802 */ /* 0x000fe40000000f00 */
[----:B------:R-:W-:Y:S05]  /*19350*/  CALL.REL.NOINC `($__internal_32_$__cuda_sm70_shflsync_idx_p) ;  /* 0x00001ca000007944 */ /* 0x000fea0003c00000 */
[----:B------:R-:W-:Y:S01]  /*19360*/  MOV R2, R211 ;  /* 0x000000d300027202 */ /* 0x000fe20000000f00 */
[----:B------:R-:W-:Y:S05]  /*19370*/  BRA `(.L_x_2210) ;  /* 0xffff584000007947 */ /* 0x000fea000383ffff */
.L_x_2114:
[----:B------:R-:W-:Y:S01]  /*19380*/  IMAD.MOV.U32 R212, RZ, RZ, R5 ;  /* 0x000000ffffd47224 */ /* 0x000fe200078e0005 */
[----:B------:R-:W-:Y:S01]  /*19390*/  MOV R211, RZ ;  /* 0x000000ff00d37202 */ /* 0x000fe20000000f00 */
[----:B------:R-:W-:Y:S01]  /*193a0*/  IMAD.MOV.U32 R3, RZ, RZ, 0x1c1f ;  /* 0x00001c1fff037424 */ /* 0x000fe200078e00ff */
[----:B------:R-:W-:-:S02]  /*193b0*/  MOV R2, 0x193d0 ;  /* 0x000193d000027802 */ /* 0x000fc40000000f00 */
[----:B------:R-:W-:Y:S05]  /*193c0*/  CALL.REL.NOINC `($__internal_32_$__cuda_sm70_shflsync_idx_p) ;  /* 0x00001c3000007944 */ /* 0x000fea0003c00000 */
[----:B------:R-:W-:Y:S01]  /*193d0*/  MOV R4, R211 ;  /* 0x000000d300047202 */ /* 0x000fe20000000f00 */
[----:B------:R-:W-:Y:S05]  /*193e0*/  BRA `(.L_x_2211) ;  /* 0xffff61d000007947 */ /* 0x000fea000383ffff */
.L_x_2115:
[----:B------:R-:W-:Y:S01]  /*193f0*/  IMAD.MOV.U32 R212, RZ, RZ, R6 ;  /* 0x000000ffffd47224 */ /* 0x000fe200078e0006 */
[----:B------:R-:W-:Y:S01]  /*19400*/  MOV R211, RZ ;  /* 0x000000ff00d37202 */ /* 0x000fe20000000f00 */
[----:B------:R-:W-:Y:S01]  /*19410*/  IMAD.MOV.U32 R3, RZ, RZ, 0x1c1f ;  /* 0x00001c1fff037424 */ /* 0x000fe200078e00ff */
[----:B------:R-:W-:-:S02]  /*19420*/  MOV R2, 0x19440 ;  /* 0x0001944000027802 */ /* 0x000fc40000000f00 */
[----:B-12---:R-:W-:Y:S05]  /*19430*/  CALL.REL.NOINC `($__internal_32_$__cuda_sm70_shflsync_idx_p) ;  /* 0x00001bc000007944 */ /* 0x006fea0003c00000 */
[----:B------:R-:W-:Y:S01]  /*19440*/  MOV R0, R211 ;  /* 0x000000d300007202 */ /* 0x000fe20000000f00 */
[----:B------:R-:W-:Y:S05]  /*19450*/  BRA `(.L_x_2212) ;  /* 0xffff618000007947 */ /* 0x000fea000383ffff */
.L_x_2118:
[----:B------:R-:W-:Y:S01]  /*19460*/  IMAD.MOV.U32 R212, RZ, RZ, R5 ;  /* 0x000000ffffd47224 */ /* 0x000fe200078e0005 */
[----:B------:R-:W-:Y:S01]  /*19470*/  MOV R211, 0x1 ;  /* 0x0000000100d37802 */ /* 0x000fe20000000f00 */
[----:B--2---:R-:W-:Y:S01]  /*19480*/  IMAD.MOV.U32 R3, RZ, RZ, 0x1c1f ;  /* 0x00001c1fff037424 */ /* 0x004fe200078e00ff */
[----:B------:R-:W-:-:S03]  /*19490*/  MOV R2, 0x194b0 ;  /* 0x000194b000027802 */ /* 0x000fc60000000f00 */
[----:B-1-34-:R-:W-:Y:S05]  /*194a0*/  CALL.REL.NOINC `($__internal_32_$__cuda_sm70_shflsync_idx_p) ;  /* 0x00001b5000007944 */ /* 0x01afea0003c00000 */
        /* <DEDUP_REMOVED lines=8> */
.L_x_2119:
[----:B------:R-:W-:Y:S02]  /*19530*/  MOV R0, 0x2 ;  /* 0x0000000200007802 */ /* 0x000fe40000000f00 */
[----:B------:R-:W-:Y:S02]  /*19540*/  MOV R2, 0x19560 ;  /* 0x0001956000027802 */ /* 0x000fe40000000f00 */
[----:B------:R-:W-:Y:S05]  /*19550*/  CALL.REL.NOINC `($__internal_31_$__cuda_sm70_shflsync_bfly_p) ;  /* 0x00001a4000007944 */ /* 0x000fea0003c00000 */
[----:B------:R-:W-:Y:S05]  /*19560*/  BRA `(.L_x_2214) ;  /* 0xffff697000007947 */ /* 0x000fea000383ffff */
.L_x_2120:
[----:B------:R-:W-:Y:S02]  /*19570*/  MOV R0, 0x1 ;  /* 0x0000000100007802 */ /* 0x000fe40000000f00 */
[----:B------:R-:W-:Y:S02]  /*19580*/  MOV R2, 0x195a0 ;  /* 0x000195a000027802 */ /* 0x000fe40000000f00 */
[----:B------:R-:W-:Y:S05]  /*19590*/  CALL.REL.NOINC `($__internal_31_$__cuda_sm70_shflsync_bfly_p) ;  /* 0x00001a0000007944 */ /* 0x000fea0003c00000 */
[----:B------:R-:W-:Y:S01]  /*195a0*/  FMNMX.FTZ R108, R4, R0, !PT ;  /* 0x00000000046c7209 */ /* 0x000fe20007810000 */
[----:B------:R-:W-:Y:S01]  /*195b0*/  IMAD.MOV.U32 R4, RZ, RZ, R5 ;  /* 0x000000ffff047224 */ /* 0x000fe200078e0005 */
[----:B------:R-:W-:Y:S01]  /*195c0*/  MOV R2, 0x195f0 ;  /* 0x000195f000027802 */ /* 0x000fe20000000f00 */
[----:B------:R-:W-:Y:S02]  /*195d0*/  IMAD.MOV.U32 R0, RZ, RZ, 0x2 ;  /* 0x00000002ff007424 */ /* 0x000fe400078e00ff */
[----:B------:R-:W-:Y:S05]  /*195e0*/  CALL.REL.NOINC `($__internal_31_$__cuda_sm70_shflsync_bfly_p) ;  /* 0x000019b000007944 */ /* 0x000fea0003c00000 */
[----:B------:R-:W-:Y:S01]  /*195f0*/  FMNMX.FTZ R5, R5, R0, !PT ;  /* 0x0000000005057209 */ /* 0x000fe20007810000 */
[----:B------:R-:W-:Y:S01]  /*19600*/  IMAD.MOV.U32 R0, RZ, RZ, 0x1 ;  /* 0x00000001ff007424 */ /* 0x000fe200078e00ff */
[----:B------:R-:W-:-:S03]  /*19610*/  MOV R2, 0x19640 ;  /* 0x0001964000027802 */ /* 0x000fc60000000f00 */
[----:B------:R-:W-:Y:S02]  /*19620*/  IMAD.MOV.U32 R4, RZ, RZ, R5 ;  /* 0x000000ffff047224 */ /* 0x000fe400078e0005 */
        /* <DEDUP_REMOVED lines=21> */
[----:B------:R-:W-:Y:S01]  /*19780*/  MOV R9, R0 ;  /* 0x0000000000097202 */ /* 0x000fe20000000f00 */
[----:B------:R-:W-:Y:S05]  /*19790*/  BRA `(.L_x_2215) ;  /* 0xffff683000007947 */ /* 0x000fea000383ffff */
.L_x_2122:
[----:B-1--4-:R-:W-:Y:S01]  /*197a0*/  MOV R211, RZ ;  /* 0x000000ff00d37202 */ /* 0x012fe20000000f00 */
[----:B------:R-:W-:Y:S01]  /*197b0*/  IMAD.MOV.U32 R212, RZ, RZ, R8 ;  /* 0x000000ffffd47224 */ /* 0x000fe200078e0008 */
[----:B------:R-:W-:Y:S01]  /*197c0*/  MOV R2, 0x197f0 ;  /* 0x000197f000027802 */ /* 0x000fe20000000f00 */
[----:B------:R-:W-:Y:S02]  /*197d0*/  IMAD.MOV.U32 R3, RZ, RZ, 0x1c1f ;  /* 0x00001c1fff037424 */ /* 0x000fe400078e00ff */
[----:B------:R-:W-:Y:S05]  /*197e0*/  CALL.REL.NOINC `($__internal_32_$__cuda_sm70_shflsync_idx_p) ;  /* 0x0000181000007944 */ /* 0x000fea0003c00000 */
[----:B------:R-:W-:Y:S01]  /*197f0*/  MOV R0, R211 ;  /* 0x000000d300007202 */ /* 0x000fe20000000f00 */
[----:B------:R-:W-:-:S05]  /*19800*/  BRA `(.L_x_2216) ;  /* 0xffff7b0000007947 */ /* 0x000fca000383ffff */
.L_x_2125:
[----:B------:R-:W-:Y:S01]  /*19810*/  MOV R211, 0x1 ;  /* 0x0000000100d37802 */ /* 0x000fe20000000f00 */
[----:B------:R-:W-:Y:S01]  /*19820*/  IMAD.MOV.U32 R212, RZ, RZ, R8 ;  /* 0x000000ffffd47224 */ /* 0x000fe200078e0008 */
[----:B--2---:R-:W-:Y:S01]  /*19830*/  MOV R2, 0x19860 ;  /* 0x0001986000027802 */ /* 0x004fe20000000f00 */
[----:B------:R-:W-:Y:S02]  /*19840*/  IMAD.MOV.U32 R3, RZ, RZ, 0x1c1f ;  /* 0x00001c1fff037424 */ /* 0x000fe400078e00ff */
[----:B-1----:R-:W-:Y:S05]  /*19850*/  CALL.REL.NOINC `($__internal_32_$__cuda_sm70_shflsync_idx_p) ;  /* 0x000017a000007944 */ /* 0x002fea0003c00000 */
[----:B------:R-:W-:Y:S01]  /*19860*/  MOV R3, 0x1c1f ;  /* 0x00001c1f00037802 */ /* 0x000fe20000000f00 */
[----:B------:R-:W-:Y:S01]  /*19870*/  IMAD.MOV.U32 R4, RZ, RZ, R211 ;  /* 0x000000ffff047224 */ /* 0x000fe200078e00d3 */
[----:B------:R-:W-:Y:S01]  /*19880*/  MOV R211, 0x1 ;  /* 0x0000000100d37802 */ /* 0x000fe20000000f00 */
[----:B------:R-:W-:Y:S01]  /*19890*/  IMAD.MOV.U32 R212, RZ, RZ, R9 ;  /* 0x000000ffffd47224 */ /* 0x000fe200078e0009 */
[----:B------:R-:W-:Y:S02]  /*198a0*/  MOV R2, 0x198c0 ;  /* 0x000198c000027802 */ /* 0x000fe40000000f00 */
[----:B------:R-:W-:Y:S05]  /*198b0*/  CALL.REL.NOINC `($__internal_32_$__cuda_sm70_shflsync_idx_p) ;  /* 0x0000174000007944 */ /* 0x000fea0003c00000 */
[----:B------:R-:W-:Y:S01]  /*198c0*/  MOV R0, R211 ;  /* 0x000000d300007202 */ /* 0x000fe20000000f00 */
[----:B------:R-:W-:-:S05]  /*198d0*/  BRA `(.L_x_2217) ;  /* 0xffff7b6000007947 */ /* 0x000fca000383ffff */
.L_x_2128:
[----:B------:R-:W-:Y:S01]  /*198e0*/  MOV R211, RZ ;  /* 0x000000ff00d37202 */ /* 0x000fe20000000f00 */
[----:B------:R-:W-:Y:S01]  /*198f0*/  IMAD.MOV.U32 R212, RZ, RZ, R174 ;  /* 0x000000ffffd47224 */ /* 0x000fe200078e00ae */
[----:B------:R-:W-:Y:S01]  /*19900*/  MOV R2, 0x19930 ;  /* 0x0001993000027802 */ /* 0x000fe20000000f00 */
[----:B------:R-:W-:Y:S02]  /*19910*/  IMAD.MOV.U32 R3, RZ, RZ, 0x1c1f ;  /* 0x00001c1fff037424 */ /* 0x000fe400078e00ff */
[----:B------:R-:W-:Y:S05]  /*19920*/  CALL.REL.NOINC `($__internal_32_$__cuda_sm70_shflsync_idx_p) ;  /* 0x000016d000007944 */ /* 0x000fea0003c00000 */
[----:B------:R-:W-:Y:S01]  /*19930*/  MOV R4, R211 ;  /* 0x000000d300047202 */ /* 0x000fe20000000f00 */
[----:B------:R-:W-:-:S05]  /*19940*/  BRA `(.L_x_2218) ;  /* 0xffff84c000007947 */ /* 0x000fca000383ffff */
.L_x_2129:
[----:B------:R-:W-:Y:S01]  /*19950*/  MOV R211, RZ ;  /* 0x000000ff00d37202 */ /* 0x000fe20000000f00 */
[----:B------:R-:W-:Y:S01]  /*19960*/  IMAD.MOV.U32 R212, RZ, RZ, R175 ;  /* 0x000000ffffd47224 */ /* 0x000fe200078e00af */
[----:B------:R-:W-:Y:S01]  /*19970*/  MOV R2, 0x199a0 ;  /* 0x000199a000027802 */ /* 0x000fe20000000f00 */
[----:B------:R-:W-:Y:S02]  /*19980*/  IMAD.MOV.U32 R3, RZ, RZ, 0x1c1f ;  /* 0x00001c1fff037424 */ /* 0x000fe400078e00ff */
[----:B-12---:R-:W-:Y:S05]  /*19990*/  CALL.REL.NOINC `($__internal_32_$__cuda_sm70_shflsync_idx_p) ;  /* 0x0000166000007944 */ /* 0x006fea0003c00000 */
[----:B------:R-:W-:Y:S01]  /*199a0*/  MOV R0, R211 ;  /* 0x000000d300007202 */ /* 0x000fe20000000f00 */
[----:B------:R-:W-:-:S05]  /*199b0*/  BRA `(.L_x_2219) ;  /* 0xffff847000007947 */ /* 0x000fca000383ffff */
.L_x_2130:
[----:B------:R-:W-:Y:S01]  /*199c0*/  MOV R211, 0x1 ;  /* 0x0000000100d37802 */ /* 0x000fe20000000f00 */
[----:B------:R-:W-:Y:S01]  /*199d0*/  IMAD.MOV.U32 R212, RZ, RZ, R174 ;  /* 0x000000ffffd47224 */ /* 0x000fe200078e00ae */
[----:B----4-:R-:W-:Y:S01]  /*199e0*/  MOV R2, 0x19a10 ;  /* 0x00019a1000027802 */ /* 0x010fe20000000f00 */
[----:B------:R-:W-:Y:S03]  /*199f0*/  IMAD.MOV.U32 R3, RZ, RZ, 0x1c1f ;  /* 0x00001c1fff037424 */ /* 0x000fe600078e00ff */
[----:B-1-3--:R-:W-:Y:S05]  /*19a00*/  CALL.REL.NOINC `($__internal_32_$__cuda_sm70_shflsync_idx_p) ;  /* 0x000015f000007944 */ /* 0x00afea0003c00000 */
        /* <DEDUP_REMOVED lines=8> */
.L_x_2131:
[----:B------:R-:W-:Y:S02]  /*19a90*/  MOV R0, 0x2 ;  /* 0x0000000200007802 */ /* 0x000fe40000000f00 */
[----:B------:R-:W-:Y:S02]  /*19aa0*/  MOV R2, 0x19ac0 ;  /* 0x00019ac000027802 */ /* 0x000fe40000000f00 */
[----:B--2---:R-:W-:Y:S05]  /*19ab0*/  CALL.REL.NOINC `($__internal_31_$__cuda_sm70_shflsync_bfly_p) ;  /* 0x000014e000007944 */ /* 0x004fea0003c00000 */
[----:B------:R-:W-:-:S05]  /*19ac0*/  BRA `(.L_x_2221) ;  /* 0xffff886000007947 */ /* 0x000fca000383ffff */
.L_x_2132:
[----:B------:R-:W-:Y:S02]  /*19ad0*/  MOV R0, 0x1 ;  /* 0x0000000100007802 */ /* 0x000fe40000000f00 */
[----:B------:R-:W-:Y:S02]  /*19ae0*/  MOV R2, 0x19b00 ;  /* 0x00019b0000027802 */ /* 0x000fe40000000f00 */
[----:B--2---:R-:W-:Y:S05]  /*19af0*/  CALL.REL.NOINC `($__internal_31_$__cuda_sm70_shflsync_bfly_p) ;  /* 0x000014a000007944 */ /* 0x004fea0003c00000 */
[----:B------:R-:W-:Y:S01]  /*19b00*/  FMNMX.FTZ R108, R4, R0, !PT ;  /* 0x00000000046c7209 */ /* 0x000fe20007810000 */
[----:B------:R-:W-:Y:S01]  /*19b10*/  IMAD.MOV.U32 R4, RZ, RZ, R5 ;  /* 0x000000ffff047224 */ /* 0x000fe200078e0005 */
[----:B------:R-:W-:Y:S01]  /*19b20*/  MOV R2, 0x19b50 ;  /* 0x00019b5000027802 */ /* 0x000fe20000000f00 */
[----:B------:R-:W-:Y:S02]  /*19b30*/  IMAD.MOV.U32 R0, RZ, RZ, 0x2 ;  /* 0x00000002ff007424 */ /* 0x000fe400078e00ff */
[----:B------:R-:W-:Y:S05]  /*19b40*/  CALL.REL.NOINC `($__internal_31_$__cuda_sm70_shflsync_bfly_p) ;  /* 0x0000145000007944 */ /* 0x000fea0003c00000 */
[----:B------:R-:W-:Y:S01]  /*19b50*/  FMNMX.FTZ R4, R5, R0, !PT ;  /* 0x0000000005047209 */ /* 0x000fe20007810000 */
[----:B------:R-:W-:Y:S01]  /*19b60*/  IMAD.MOV.U32 R0, RZ, RZ, 0x1 ;  /* 0x00000001ff007424 */ /* 0x000fe200078e00ff */
        /* <DEDUP_REMOVED lines=20> */
[----:B------:R-:W-:-:S05]  /*19cb0*/  BRA `(.L_x_2222) ;  /* 0xffff876000007947 */ /* 0x000fca000383ffff */
.L_x_2134:
[----:B------:R-:W-:Y:S01]  /*19cc0*/  IMAD.MOV.U32 R4, RZ, RZ, R214 ;  /* 0x000000ffff047224 */ /* 0x000fe200078e00d6 */
[----:B------:R-:W-:-:S02]  /*19cd0*/  MOV R0, 0x2 ;  /* 0x0000000200007802 */ /* 0x000fc40000000f00 */
[----:B------:R-:W-:Y:S02]  /*19ce0*/  MOV R2, 0x19d00 ;  /* 0x00019d0000027802 */ /* 0x000fe40000000f00 */
[----:B------:R-:W-:Y:S05]  /*19cf0*/  CALL.REL.NOINC `($__internal_31_$__cuda_sm70_shflsync_bfly_p) ;  /* 0x000012a000007944 */ /* 0x000fea0003c00000 */
[----:B------:R-:W-:Y:S01]  /*19d00*/  FADD.FTZ R4, R214, R0 ;  /* 0x00000000d6047221 */ /* 0x000fe20000010000 */
[----:B------:R-:W-:Y:S02]  /*19d10*/  MOV R0, 0x1 ;  /* 0x0000000100007802 */ /* 0x000fe40000000f00 */
[----:B------:R-:W-:Y:S02]  /*19d20*/  MOV R2, 0x19d40 ;  /* 0x00019d4000027802 */ /* 0x000fe40000000f00 */
[----:B------:R-:W-:Y:S05]  /*19d30*/  CALL.REL.NOINC `($__internal_31_$__cuda_sm70_shflsync_bfly_p) ;  /* 0x0000126000007944 */ /* 0x000fea0003c00000 */
[----:B------:R-:W-:Y:S01]  /*19d40*/  FADD.FTZ R9, R4, R0 ;  /* 0x0000000004097221 */ /* 0x000fe20000010000 */
[----:B------:R-:W-:Y:S02]  /*19d50*/  MOV R4, R213 ;  /* 0x000000d500047202 */ /* 0x000fe40000000f00 */
[----:B------:R-:W-:Y:S02]  /*19d60*/  MOV R0, 0x2 ;  /* 0x0000000200007802 */ /* 0x000fe40000000f00 */
[----:B------:R-:W-:Y:S02]  /*19d70*/  MOV R2, 0x19d90 ;  /* 0x00019d9000027802 */ /* 0x000fe40000000f00 */
[----:B------:R-:W-:Y:S05]  /*19d80*/  CALL.REL.NOINC `($__internal_31_$__cuda_sm70_shflsync_bfly_p) ;  /* 0x0000121000007944 */ /* 0x000fea0003c00000 */
[----:B------:R-:W-:Y:S01]  /*19d90*/  FADD.FTZ R8, R213, R0 ;  /* 0x00000000d5087221 */ /* 0x000fe20000010000 */
[----:B------:R-:W-:Y:S02]  /*19da0*/  MOV R0, 0x1 ;  /* 0x0000000100007802 */ /* 0x000fe40000000f00 */
[----:B------:R-:W-:-:S02]  /*19db0*/  MOV R2, 0x19de0 ;  /* 0x00019de000027802 */ /* 0x000fc40000000f00 */
[----:B------:R-:W-:Y:S02]  /*19dc0*/  MOV R4, R8 ;  /* 0x0000000800047202 */ /* 0x000fe40000000f00 */
        /* <DEDUP_REMOVED lines=8> */
[----:B------:R-:W-:Y:S02]  /*19e50*/  MOV R2, 0x19e80 ;  /* 0x00019e8000027802 */ /* 0x000fe40000000f00 */
[----:B------:R-:W-:-:S02]  /*19e60*/  MOV R4, R5 ;  /* 0x0000000500047202 */ /* 0x000fc40000000f00 */
[----:B------:R-:W-:Y:S05]  /*19e70*/  CALL.REL.NOINC `($__internal_31_$__cuda_sm70_shflsync_bfly_p) ;  /* 0x0000112000007944 */ /* 0x000fea0003c00000 */
[----:B------:R-:W-:Y:S01]  /*19e80*/  FADD.FTZ R5, R5, R0 ;  /* 0x0000000005057221 */ /* 0x000fe20000010000 */
[----:B------:R-:W-:-:S02]  /*19e90*/  MOV R4, R224 ;  /* 0x000000e000047202 */ /* 0x000fc40000000f00 */
[----:B------:R-:W-:Y:S02]  /*19ea0*/  MOV R0, 0x2 ;  /* 0x0000000200007802 */ /* 0x000fe40000000f00 */
[----:B------:R-:W-:Y:S02]  /*19eb0*/  MOV R2, 0x19ed0 ;  /* 0x00019ed000027802 */ /* 0x000fe40000000f00 */
[----:B------:R-:W-:Y:S05]  /*19ec0*/  CALL.REL.NOINC `($__internal_31_$__cuda_sm70_shflsync_bfly_p) ;  /* 0x000010d000007944 */ /* 0x000fea0003c00000 */
[----:B------:R-:W-:Y:S01]  /*19ed0*/  FADD.FTZ R4, R224, R0 ;  /* 0x00000000e0047221 */ /* 0x000fe20000010000 */
[----:B------:R-:W-:Y:S02]  /*19ee0*/  MOV R0, 0x1 ;  /* 0x0000000100007802 */ /* 0x000fe40000000f00 */
[----:B------:R-:W-:Y:S02]  /*19ef0*/  MOV R2, 0x19f10 ;  /* 0x00019f1000027802 */ /* 0x000fe40000000f00 */
[----:B------:R-:W-:Y:S05]  /*19f00*/  CALL.REL.NOINC `($__internal_31_$__cuda_sm70_shflsync_bfly_p) ;  /* 0x0000109000007944 */ /* 0x000fea0003c00000 */
[----:B------:R-:W-:Y:S01]  /*19f10*/  MOV R11, R0 ;  /* 0x00000000000b7202 */ /* 0x000fe20000000f00 */
[----:B------:R-:W-:Y:S05]  /*19f20*/  BRA `(.L_x_2223) ;  /* 0xffff9da000007947 */ /* 0x000fea000383ffff */
.L_x_2141:
[----:B--234-:R-:W-:Y:S01]  /*19f30*/  IMAD.MOV.U32 R212, RZ, RZ, R6 ;  /* 0x000000ffffd47224 */ /* 0x01cfe200078e0006 */
[----:B------:R-:W-:Y:S01]  /*19f40*/  MOV R211, RZ ;  /* 0x000000ff00d37202 */ /* 0x000fe20000000f00 */
[----:B------:R-:W-:Y:S01]  /*19f50*/  IMAD.MOV.U32 R3, RZ, RZ, 0x1c1f ;  /* 0x00001c1fff037424 */ /* 0x000fe200078e00ff */
[----:B------:R-:W-:Y:S02]  /*19f60*/  MOV R2, 0x19f80 ;  /* 0x00019f8000027802 */ /* 0x000fe40000000f00 */
[----:B-1----:R-:W-:Y:S05]  /*19f70*/  CALL.REL.NOINC `($__internal_32_$__cuda_sm70_shflsync_idx_p) ;  /* 0x0000108000007944 */ /* 0x002fea0003c00000 */
[----:B------:R-:W-:Y:S01]  /*19f80*/  MOV R4, R211 ;  /* 0x000000d300047202 */ /* 0x000fe20000000f00 */
[----:B------:R-:W-:Y:S05]  /*19f90*/  BRA `(.L_x_2224) ;  /* 0xffffb7e000007947 */ /* 0x000fea000383ffff */
.L_x_2142:
[----:B------:R-:W-:Y:S01]  /*19fa0*/  IMAD.MOV.U32 R212, RZ, RZ, R12 ;  /* 0x000000ffffd47224 */ /* 0x000fe200078e000c */
[----:B------:R-:W-:Y:S01]  /*19fb0*/  MOV R211, RZ ;  /* 0x000000ff00d37202 */ /* 0x000fe20000000f00 */
[----:B------:R-:W-:Y:S01]  /*19fc0*/  IMAD.MOV.U32 R3, RZ, RZ, 0x1c1f ;  /* 0x00001c1fff037424 */ /* 0x000fe200078e00ff */
[----:B------:R-:W-:-:S02]  /*19fd0*/  MOV R2, 0x19ff0 ;  /* 0x00019ff000027802 */ /* 0x000fc40000000f00 */
[----:B-123--:R-:W-:Y:S05]  /*19fe0*/  CALL.REL.NOINC `($__internal_32_$__cuda_sm70_shflsync_idx_p) ;  /* 0x0000101000007944 */ /* 0x00efea0003c00000 */
[----:B------:R-:W-:Y:S01]  /*19ff0*/  MOV R2, R211 ;  /* 0x000000d300027202 */ /* 0x000fe20000000f00 */
[----:B------:R-:W-:Y:S05]  /*1a000*/  BRA `(.L_x_2225) ;  /* 0xffffb79000007947 */ /* 0x000fea000383ffff */
.L_x_2145:
[----:B------:R-:W-:Y:S01]  /*1a010*/  IMAD.MOV.U32 R212, RZ, RZ, R6 ;  /* 0x000000ffffd47224 */ /* 0x000fe200078e0006 */
[----:B------:R-:W-:Y:S01]  /*1a020*/  MOV R211, 0x1 ;  /* 0x0000000100d37802 */ /* 0x000fe20000000f00 */
[----:B-1----:R-:W-:Y:S01]  /*1a030*/  IMAD.MOV.U32 R3, RZ, RZ, 0x1c1f ;  /* 0x00001c1fff037424 */ /* 0x002fe200078e00ff */
[----:B--2---:R-:W-:-:S02]  /*1a040*/  MOV R2, 0x1a060 ;  /* 0x0001a06000027802 */ /* 0x004fc40000000f00 */
[----:B---34-:R-:W-:Y:S05]  /*1a050*/  CALL.REL.NOINC `($__internal_32_$__cuda_sm70_shflsync_idx_p) ;  /* 0x00000fa000007944 */ /* 0x018fea0003c00000 */
        /* <DEDUP_REMOVED lines=8> */
.L_x_2148:
[----:B------:R-:W-:Y:S01]  /*1a0e0*/  IMAD.MOV.U32 R212, RZ, RZ, R6 ;  /* 0x000000ffffd47224 */ /* 0x000fe200078e0006 */
[----:B------:R-:W-:Y:S01]  /*1a0f0*/  MOV R211, 0x2 ;  /* 0x0000000200d37802 */ /* 0x000fe20000000f00 */
[----:B-1----:R-:W-:Y:S01]  /*1a100*/  IMAD.MOV.U32 R3, RZ, RZ, 0x1c1f ;  /* 0x00001c1fff037424 */ /* 0x002fe200078e00ff */
[----:B------:R-:W-:Y:S02]  /*1a110*/  MOV R2, 0x1a130 ;  /* 0x0001a13000027802 */ /* 0x000fe40000000f00 */
[----:B---34-:R-:W-:Y:S05]  /*1a120*/  CALL.REL.NOINC `($__internal_32_$__cuda_sm70_shflsync_idx_p) ;  /* 0x00000ed000007944 */ /* 0x018fea0003c00000 */
[----:B------:R-:W-:Y:S01]  /*1a130*/  MOV R4, R211 ;  /* 0x000000d300047202 */ /* 0x000fe20000000f00 */
[----:B------:R-:W-:Y:S05]  /*1a140*/  BRA `(.L_x_2227) ;  /* 0xffffb8b000007947 */ /* 0x000fea000383ffff */
.L_x_2149:
[----:B------:R-:W-:Y:S01]  /*1a150*/  IMAD.MOV.U32 R212, RZ, RZ, R12 ;  /* 0x000000ffffd47224 */ /* 0x000fe200078e000c */
[----:B------:R-:W-:Y:S01]  /*1a160*/  MOV R211, 0x2 ;  /* 0x0000000200d37802 */ /* 0x000fe20000000f00 */
[----:B-1----:R-:W-:Y:S01]  /*1a170*/  IMAD.MOV.U32 R3, RZ, RZ, 0x1c1f ;  /* 0x00001c1fff037424 */ /* 0x002fe200078e00ff */
[----:B------:R-:W-:Y:S02]  /*1a180*/  MOV R2, 0x1a1a0 ;  /* 0x0001a1a000027802 */ /* 0x000fe40000000f00 */
[----:B--234-:R-:W-:Y:S05]  /*1a190*/  CALL.REL.NOINC `($__internal_32_$__cuda_sm70_shflsync_idx_p) ;  /* 0x00000e6000007944 */ /* 0x01cfea0003c00000 */
[----:B------:R-:W-:Y:S01]  /*1a1a0*/  MOV R2, R211 ;  /* 0x000000d300027202 */ /* 0x000fe20000000f00 */
[----:B------:R-:W-:Y:S05]  /*1a1b0*/  BRA `(.L_x_2228) ;  /* 0xffffb86000007947 */ /* 0x000fea000383ffff */
.L_x_2152:
[----:B------:R-:W-:Y:S01]  /*1a1c0*/  IMAD.MOV.U32 R212, RZ, RZ, R6 ;  /* 0x000000ffffd47224 */ /* 0x000fe200078e0006 */
[----:B------:R-:W-:Y:S01]  /*1a1d0*/  MOV R211, 0x3 ;  /* 0x0000000300d37802 */ /* 0x000fe20000000f00 */
[----:B--2---:R-:W-:Y:S01]  /*1a1e0*/  IMAD.MOV.U32 R3, RZ, RZ, 0x1c1f ;  /* 0x00001c1fff037424 */ /* 0x004fe200078e00ff */
[----:B------:R-:W-:-:S02]  /*1a1f0*/  MOV R2, 0x1a210 ;  /* 0x0001a21000027802 */ /* 0x000fc40000000f00 */
        /* <DEDUP_REMOVED lines=9> */
.L_x_2154:
[----:B------:R-:W-:Y:S01]  /*1a290*/  IMAD.MOV.U32 R212, RZ, RZ, R5 ;  /* 0x000000ffffd47224 */ /* 0x000fe200078e0005 */
[----:B------:R-:W-:Y:S01]  /*1a2a0*/  MOV R211, RZ ;  /* 0x000000ff00d37202 */ /* 0x000fe20000000f00 */
[----:B------:R-:W-:Y:S01]  /*1a2b0*/  IMAD.MOV.U32 R3, RZ, RZ, 0x1c1f ;  /* 0x00001c1fff037424 */ /* 0x000fe200078e00ff */
[----:B------:R-:W-:Y:S02]  /*1a2c0*/  MOV R2, 0x1a2e0 ;  /* 0x0001a2e000027802 */ /* 0x000fe40000000f00 */
[----:B------:R-:W-:Y:S05]  /*1a2d0*/  CALL.REL.NOINC `($__internal_32_$__cuda_sm70_shflsync_idx_p) ;  /* 0x00000d2000007944 */ /* 0x000fea0003c00000 */
[----:B------:R-:W-:Y:S01]  /*1a2e0*/  MOV R4, R211 ;  /* 0x000000d300047202 */ /* 0x000fe20000000f00 */
[----:B------:R-:W-:Y:S05]  /*1a2f0*/  BRA `(.L_x_2230) ;  /* 0xffffbb8000007947 */ /* 0x000fea000383ffff */
.L_x_2155:
[----:B------:R-:W-:Y:S01]  /*1a300*/  IMAD.MOV.U32 R212, RZ, RZ, R6 ;  /* 0x000000ffffd47224 */ /* 0x000fe200078e0006 */
[----:B------:R-:W-:Y:S01]  /*1a310*/  MOV R211, RZ ;  /* 0x000000ff00d37202 */ /* 0x000fe20000000f00 */
[----:B------:R-:W-:Y:S01]  /*1a320*/  IMAD.MOV.U32 R3, RZ, RZ, 0x1c1f ;  /* 0x00001c1fff037424 */ /* 0x000fe200078e00ff */
[----:B------:R-:W-:Y:S02]  /*1a330*/  MOV R2, 0x1a350 ;  /* 0x0001a35000027802 */ /* 0x000fe40000000f00 */
[----:B-12---:R-:W-:Y:S05]  /*1a340*/  CALL.REL.NOINC `($__internal_32_$__cuda_sm70_shflsync_idx_p) ;  /* 0x00000cb000007944 */ /* 0x006fea0003c00000 */
[----:B------:R-:W-:Y:S01]  /*1a350*/  MOV R0, R211 ;  /* 0x000000d300007202 */ /* 0x000fe20000000f00 */
[----:B------:R-:W-:Y:S05]  /*1a360*/  BRA `(.L_x_2231) ;  /* 0xffffbb3000007947 */ /* 0x000fea000383ffff */
.L_x_2158:
        /* <DEDUP_REMOVED lines=13> */
.L_x_2161:
[----:B------:R-:W-:Y:S01]  /*1a440*/  IMAD.MOV.U32 R212, RZ, RZ, R5 ;  /* 0x000000ffffd47224 */ /* 0x000fe200078e0005 */
[----:B------:R-:W-:Y:S01]  /*1a450*/  MOV R211, 0x2 ;  /* 0x0000000200d37802 */ /* 0x000fe20000000f00 */
[----:B-1----:R-:W-:Y:S01]  /*1a460*/  IMAD.MOV.U32 R3, RZ, RZ, 0x1c1f ;  /* 0x00001c1fff037424 */ /* 0x002fe200078e00ff */
[----:B------:R-:W-:Y:S02]  /*1a470*/  MOV R2, 0x1a490 ;  /* 0x0001a49000027802 */ /* 0x000fe40000000f00 */
[----:B--234-:R-:W-:Y:S05]  /*1a480*/  CALL.REL.NOINC `($__internal_32_$__cuda_sm70_shflsync_idx_p) ;  /* 0x00000b7000007944 */ /* 0x01cfea0003c00000 */
[----:B------:R-:W-:Y:S01]  /*1a490*/  MOV R4, R211 ;  /* 0x000000d300047202 */ /* 0x000fe20000000f00 */
[----:B------:R-:W-:Y:S05]  /*1a4a0*/  BRA `(.L_x_2233) ;  /* 0xffffc3a000007947 */ /* 0x000fea000383ffff */
.L_x_2162:
[----:B------:R-:W-:Y:S01]  /*1a4b0*/  IMAD.MOV.U32 R212, RZ, RZ, R6 ;  /* 0x000000ffffd47224 */ /* 0x000fe200078e0006 */
[----:B------:R-:W-:Y:S01]  /*1a4c0*/  MOV R211, 0x2 ;  /* 0x0000000200d37802 */ /* 0x000fe20000000f00 */
[----:B------:R-:W-:Y:S01]  /*1a4d0*/  IMAD.MOV.U32 R3, RZ, RZ, 0x1c1f ;  /* 0x00001c1fff037424 */ /* 0x000fe200078e00ff */
[----:B------:R-:W-:Y:S02]  /*1a4e0*/  MOV R2, 0x1a500 ;  /* 0x0001a50000027802 */ /* 0x000fe40000000f00 */
[----:B-1234-:R-:W-:Y:S05]  /*1a4f0*/  CALL.REL.NOINC `($__internal_32_$__cuda_sm70_shflsync_idx_p) ;  /* 0x00000b0000007944 */ /* 0x01efea0003c00000 */
[----:B------:R-:W-:Y:S01]  /*1a500*/  MOV R0, R211 ;  /* 0x000000d300007202 */ /* 0x000fe20000000f00 */
[----:B------:R-:W-:Y:S05]  /*1a510*/  BRA `(.L_x_2234) ;  /* 0xffffc35000007947 */ /* 0x000fea000383ffff */
.L_x_2165:
        /* <DEDUP_REMOVED lines=13> */
.L_x_2169:
[----:B------:R-:W-:Y:S01]  /*1a5f0*/  IMAD.MOV.U32 R212, RZ, RZ, R5 ;  /* 0x000000ffffd47224 */ /* 0x000fe200078e0005 */
[----:B------:R-:W-:Y:S01]  /*1a600*/  MOV R211, RZ ;  /* 0x000000ff00d37202 */ /* 0x000fe20000000f00 */
[----:B------:R-:W-:Y:S01]  /*1a610*/  IMAD.MOV.U32 R3, RZ, RZ, 0x1c1f ;  /* 0x00001c1fff037424 */ /* 0x000fe200078e00ff */
[----:B------:R-:W-:Y:S02]  /*1a620*/  MOV R2, 0x1a640 ;  /* 0x0001a64000027802 */ /* 0x000fe40000000f00 */
[----:B------:R-:W-:Y:S05]  /*1a630*/  CALL.REL.NOINC `($__internal_32_$__cuda_sm70_shflsync_idx_p) ;  /* 0x000009c000007944 */ /* 0x000fea0003c00000 */
[----:B------:R-:W-:Y:S01]  /*1a640*/  MOV R4, R211 ;  /* 0x000000d300047202 */ /* 0x000fe20000000f00 */
[----:B------:R-:W-:Y:S05]  /*1a650*/  BRA `(.L_x_2236) ;  /* 0xffffd3e000007947 */ /* 0x000fea000383ffff */
.L_x_2170:
[----:B------:R-:W-:Y:S01]  /*1a660*/  IMAD.MOV.U32 R212, RZ, RZ, R13 ;  /* 0x000000ffffd47224 */ /* 0x000fe200078e000d */
[----:B------:R-:W-:Y:S01]  /*1a670*/  MOV R211, RZ ;  /* 0x000000ff00d37202 */ /* 0x000fe20000000f00 */
[----:B------:R-:W-:Y:S01]  /*1a680*/  IMAD.MOV.U32 R3, RZ, RZ, 0x1c1f ;  /* 0x00001c1fff037424 */ /* 0x000fe200078e00ff */
[----:B------:R-:W-:Y:S02]  /*1a690*/  MOV R2, 0x1a6b0 ;  /* 0x0001a6b000027802 */ /* 0x000fe40000000f00 */
[----:B-12---:R-:W-:Y:S05]  /*1a6a0*/  CALL.REL.NOINC `($__internal_32_$__cuda_sm70_shflsync_idx_p) ;  /* 0x0000095000007944 */ /* 0x006fea0003c00000 */
[----:B------:R-:W-:Y:S01]  /*1a6b0*/  MOV R0, R211 ;  /* 0x000000d300007202 */ /* 0x000fe20000000f00 */
[----:B------:R-:W-:Y:S05]  /*1a6c0*/  BRA `(.L_x_2237) ;  /* 0xffffd39000007947 */ /* 0x000fea000383ffff */
.L_x_2173:
        /* <DEDUP_REMOVED lines=13> */
.L_x_2176:
[----:B------:R-:W-:Y:S01]  /*1a7a0*/  IMAD.MOV.U32 R212, RZ, RZ, R5 ;  /* 0x000000ffffd47224 */ /* 0x000fe200078e0005 */
[----:B------:R-:W-:Y:S01]  /*1a7b0*/  MOV R211, 0x2 ;  /* 0x0000000200d37802 */ /* 0x000fe20000000f00 */
[----:B-1----:R-:W-:Y:S01]  /*1a7c0*/  IMAD.MOV.U32 R3, RZ, RZ, 0x1c1f ;  /* 0x00001c1fff037424 */ /* 0x002fe200078e00ff */
[----:B------:R-:W-:Y:S02]  /*1a7d0*/  MOV R2, 0x1a7f0 ;  /* 0x0001a7f000027802 */ /* 0x000fe40000000f00 */
[----:B--234-:R-:W-:Y:S05]  /*1a7e0*/  CALL.REL.NOINC `($__internal_32_$__cuda_sm70_shflsync_idx_p) ;  /* 0x0000081000007944 */ /* 0x01cfea0003c00000 */
[----:B------:R-:W-:Y:S01]  /*1a7f0*/  MOV R4, R211 ;  /* 0x000000d300047202 */ /* 0x000fe20000000f00 */
[----:B------:R-:W-:Y:S05]  /*1a800*/  BRA `(.L_x_2239) ;  /* 0xffffd4c000007947 */ /* 0x000fea000383ffff */
.L_x_2177:
[----:B------:R-:W-:Y:S01]  /*1a810*/  IMAD.MOV.U32 R212, RZ, RZ, R13 ;  /* 0x000000ffffd47224 */ /* 0x000fe200078e000d */
[----:B------:R-:W-:Y:S01]  /*1a820*/  MOV R211, 0x2 ;  /* 0x0000000200d37802 */ /* 0x000fe20000000f00 */
[----:B------:R-:W-:Y:S01]  /*1a830*/  IMAD.MOV.U32 R3, RZ, RZ, 0x1c1f ;  /* 0x00001c1fff037424 */ /* 0x000fe200078e00ff */
[----:B------:R-:W-:Y:S02]  /*1a840*/  MOV R2, 0x1a860 ;  /* 0x0001a86000027802 */ /* 0x000fe40000000f00 */
[----:B-1234-:R-:W-:Y:S05]  /*1a850*/  CALL.REL.NOINC `($__internal_32_$__cuda_sm70_shflsync_idx_p) ;  /* 0x000007a000007944 */ /* 0x01efea0003c00000 */
[----:B------:R-:W-:Y:S01]  /*1a860*/  MOV R0, R211 ;  /* 0x000000d300007202 */ /* 0x000fe20000000f00 */
[----:B------:R-:W-:Y:S05]  /*1a870*/  BRA `(.L_x_2240) ;  /* 0xffffd47000007947 */ /* 0x000fea000383ffff */
.L_x_2180:
[----:B------:R-:W-:Y:S01]  /*1a880*/  IMAD.MOV.U32 R212, RZ, RZ, R5 ;  /* 0x000000ffffd47224 */ /* 0x000fe200078e0005 */
[----:B------:R-:W-:Y:S01]  /*1a890*/  MOV R211, 0x3 ;  /* 0x0000000300d37802 */ /* 0x000fe20000000f00 */
[----:B-1----:R-:W-:Y:S01]  /*1a8a0*/  IMAD.MOV.U32 R3, RZ, RZ, 0x1c1f ;  /* 0x00001c1fff037424 */ /* 0x002fe200078e00ff */
[----:B------:R-:W-:-:S02]  /*1a8b0*/  MOV R2, 0x1a8d0 ;  /* 0x0001a8d000027802 */ /* 0x000fc40000000f00 */
[----:B--234-:R-:W-:Y:S05]  /*1a8c0*/  CALL.REL.NOINC `($__internal_32_$__cuda_sm70_shflsync_idx_p) ;  /* 0x0000073000007944 */ /* 0x01cfea0003c00000 */
        /* <DEDUP_REMOVED lines=8> */
.L_x_2182:
[----:B------:R-:W-:Y:S01]  /*1a950*/  IMAD.MOV.U32 R212, RZ, RZ, R80 ;  /* 0x000000ffffd47224 */ /* 0x000fe200078e0050 */
[----:B------:R-:W-:Y:S01]  /*1a960*/  MOV R211, RZ ;  /* 0x000000ff00d37202 */ /* 0x000fe20000000f00 */
[----:B--2---:R-:W-:Y:S01]  /*1a970*/  IMAD.MOV.U32 R3, RZ, RZ, 0x1f ;  /* 0x0000001fff037424 */ /* 0x004fe200078e00ff */
[----:B------:R-:W-:Y:S02]  /*1a980*/  MOV R2, 0x1a9a0 ;  /* 0x0001a9a000027802 */ /* 0x000fe40000000f00 */
[----:B---34-:R-:W-:Y:S05]  /*1a990*/  CALL.REL.NOINC `($__internal_32_$__cuda_sm70_shflsync_idx_p) ;  /* 0x0000066000007944 */ /* 0x018fea0003c00000 */
[----:B------:R-:W-:Y:S01]  /*1a9a0*/  MOV R10, R211 ;  /* 0x000000d3000a7202 */ /* 0x000fe20000000f00 */
[----:B------:R-:W-:Y:S05]  /*1a9b0*/  BRA `(.L_x_2242) ;  /* 0xffffd66000007947 */ /* 0x000fea000383ffff */
.L_x_2183:
[----:B------:R-:W-:Y:S01]  /*1a9c0*/  IMAD.MOV.U32 R212, RZ, RZ, R80 ;  /* 0x000000ffffd47224 */ /* 0x000fe200078e0050 */
[----:B------:R-:W-:Y:S01]  /*1a9d0*/  MOV R211, 0x1 ;  /* 0x0000000100d37802 */ /* 0x000fe20000000f00 */
[----:B--2---:R-:W-:Y:S01]  /*1a9e0*/  IMAD.MOV.U32 R3, RZ, RZ, 0x1f ;  /* 0x0000001fff037424 */ /* 0x004fe200078e00ff */
[----:B------:R-:W-:Y:S02]  /*1a9f0*/  MOV R2, 0x1aa10 ;  /* 0x0001aa1000027802 */ /* 0x000fe40000000f00 */
[----:B-1-34-:R-:W-:Y:S05]  /*1aa00*/  CALL.REL.NOINC `($__internal_32_$__cuda_sm70_shflsync_idx_p) ;  /* 0x000005f000007944 */ /* 0x01afea0003c00000 */
[----:B------:R-:W-:Y:S01]  /*1aa10*/  MOV R9, R211 ;  /* 0x000000d300097202 */ /* 0x000fe20000000f00 */
[----:B------:R-:W-:Y:S05]  /*1aa20*/  BRA `(.L_x_2243) ;  /* 0xffffd61000007947 */ /* 0x000fea000383ffff */
.L_x_2184:
[----:B------:R-:W-:Y:S02]  /*1aa30*/  MOV R3, 0x1 ;  /* 0x0000000100037802 */ /* 0x000fe40000000f00 */
[----:B------:R-:W-:-:S02]  /*1aa40*/  MOV R2, 0x1aa60 ;  /* 0x0001aa6000027802 */ /* 0x000fc40000000f00 */
[----:B-1----:R-:W-:Y:S05]  /*1aa50*/  CALL.REL.NOINC `($__internal_33_$__cuda_sm70_shflsync_up_p) ;  /* 0x000005f000007944 */ /* 0x002fea0003c00000 */
[----:B------:R-:W-:Y:S05]  /*1aa60*/  BRA `(.L_x_2244) ;  /* 0xffffd70000007947 */ /* 0x000fea000383ffff */
.L_x_2185:
[----:B------:R-:W-:Y:S02]  /*1aa70*/  MOV R3, 0x2 ;  /* 0x0000000200037802 */ /* 0x000fe40000000f00 */
[----:B------:R-:W-:-:S02]  /*1aa80*/  MOV R2, 0x1aaa0 ;  /* 0x0001aaa000027802 */ /* 0x000fc40000000f00 */
[----:B-1----:R-:W-:Y:S05]  /*1aa90*/  CALL.REL.NOINC `($__internal_33_$__cuda_sm70_shflsync_up_p) ;  /* 0x000005b000007944 */ /* 0x002fea0003c00000 */
        /* <DEDUP_REMOVED lines=24> */
.L_x_2189:
[----:B------:R-:W-:Y:S02]  /*1ac20*/  MOV R3, 0x1 ;  /* 0x0000000100037802 */ /* 0x000fe40000000f00 */
[----:B------:R-:W-:Y:S02]  /*1ac30*/  MOV R2, 0x1ac50 ;  /* 0x0001ac5000027802 */ /* 0x000fe40000000f00 */
[----:B-1----:R-:W-:Y:S05]  /*1ac40*/  CALL.REL.NOINC `($__internal_33_$__cuda_sm70_shflsync_up_p) ;  /* 0x0000040000007944 */ /* 0x002fea0003c00000 */
[----:B------:R-:W-:Y:S01]  /*1ac50*/  MOV R2, R4 ;  /* 0x0000000400027202 */ /* 0x000fe20000000f00 */
[----:B------:R-:W-:Y:S05]  /*1ac60*/  BRA `(.L_x_2246) ;  /* 0xffffd77000007947 */ /* 0x000fea000383ffff */
.L_x_2190:
[----:B------:R-:W-:Y:S02]  /*1ac70*/  MOV R3, 0x2 ;  /* 0x0000000200037802 */ /* 0x000fe40000000f00 */
[----:B------:R-:W-:Y:S02]  /*1ac80*/  MOV R2, 0x1aca0 ;  /* 0x0001aca000027802 */ /* 0x000fe40000000f00 */
        /* <DEDUP_REMOVED lines=25> */
.L_x_2192:
[----:B------:R-:W-:Y:S02]  /*1ae20*/  SEL R0, RZ, 0x1, P0 ;  /* 0x00000001ff007807 */ /* 0x000fe40000000000 */
[----:B------:R-:W-:Y:S02]  /*1ae30*/  MOV R2, 0x1ae50 ;  /* 0x0001ae5000027802 */ /* 0x000fe40000000f00 */
[----:B-12---:R-:W-:Y:S05]  /*1ae40*/  CALL.REL.NOINC `($__internal_34_$__cuda_sm70_votesync_ballot) ;  /* 0x0000026000007944 */ /* 0x006fea0003c00000 */
[----:B------:R-:W-:Y:S05]  /*1ae50*/  BRA `(.L_x_2248) ;  /* 0xffffd71000007947 */ /* 0x000fea000383ffff */
.L_x_2193:
[----:B------:R-:W-:Y:S01]  /*1ae60*/  IMAD.MOV.U32 R212, RZ, RZ, R6 ;  /* 0x000000ffffd47224 */ /* 0x000fe200078e0006 */
[----:B----4-:R-:W-:Y:S01]  /*1ae70*/  MOV R211, R11 ;  /* 0x0000000b00d37202 */ /* 0x010fe20000000f00 */
[----:B------:R-:W-:Y:S01]  /*1ae80*/  IMAD.MOV.U32 R3, RZ, RZ, 0x1f ;  /* 0x0000001fff037424 */ /* 0x000fe200078e00ff */
[----:B------:R-:W-:Y:S02]  /*1ae90*/  MOV R2, 0x1aeb0 ;  /* 0x0001aeb000027802 */ /* 0x000fe40000000f00 */
[----:B-123--:R-:W-:Y:S05]  /*1aea0*/  CALL.REL.NOINC `($__internal_32_$__cuda_sm70_shflsync_idx_p) ;  /* 0x0000015000007944 */ /* 0x00efea0003c00000 */
[----:B------:R-:W-:Y:S01]  /*1aeb0*/  IMAD.MOV.U32 R6, RZ, RZ, R211 ;  /* 0x000000ffff067224 */ /* 0x000fe200078e00d3 */
[----:B------:R-:W-:Y:S01]  /*1aec0*/  MOV R211, R11 ;  /* 0x0000000b00d37202 */ /* 0x000fe20000000f00 */
[----:B------:R-:W-:Y:S01]  /*1aed0*/  IMAD.MOV.U32 R212, RZ, RZ, R8 ;  /* 0x000000ffffd47224 */ /* 0x000fe200078e0008 */
[----:B------:R-:W-:Y:S02]  /*1aee0*/  MOV R3, 0x1f ;  /* 0x0000001f00037802 */ /* 0x000fe40000000f00 */
[----:B------:R-:W-:-:S02]  /*1aef0*/  MOV R2, 0x1af10 ;  /* 0x0001af1000027802 */ /* 0x000fc40000000f00 */
[----:B------:R-:W-:Y:S05]  /*1af00*/  CALL.REL.NOINC `($__internal_32_$__cuda_sm70_shflsync_idx_p) ;  /* 0x000000f000007944 */ /* 0x000fea0003c00000 */
[----:B------:R-:W-:Y:S01]  /*1af10*/  MOV R5, R211 ;  /* 0x000000d300057202 */ /* 0x000fe20000000f00 */
[----:B------:R-:W-:Y:S05]  /*1af20*/  BRA `(.L_x_2249) ;  /* 0xffffd68000007947 */ /* 0x000fea000383ffff */
.L_x_2196:
[----:B------:R-:W-:Y:S01]  /*1af30*/  IMAD.MOV.U32 R212, RZ, RZ, R4 ;  /* 0x000000ffffd47224 */ /* 0x000fe200078e0004 */
[----:B------:R-:W-:Y:S01]  /*1af40*/  MOV R211, R0 ;  /* 0x0000000000d37202 */ /* 0x000fe20000000f00 */
[----:B------:R-:W-:Y:S01]  /*1af50*/  IMAD.MOV.U32 R3, RZ, RZ, 0x1f ;  /* 0x0000001fff037424 */ /* 0x000fe200078e00ff */
[----:B------:R-:W-:-:S02]  /*1af60*/  MOV R2, 0x1af80 ;  /* 0x0001af8000027802 */ /* 0x000fc40000000f00 */
[----:B-12-4-:R-:W-:Y:S05]  /*1af70*/  CALL.REL.NOINC `($__internal_32_$__cuda_sm70_shflsync_idx_p) ;  /* 0x0000008000007944 */ /* 0x016fea0003c00000 */
[----:B------:R-:W-:Y:S01]  /*1af80*/  MOV R13, R211 ;  /* 0x000000d3000d7202 */ /* 0x000fe20000000f00 */
[----:B------:R-:W-:Y:S05]  /*1af90*/  BRA `(.L_x_2195) ;  /* 0xffffd67000007947 */ /* 0x000fea000383ffff */
        .weak           $__internal_31_$__cuda_sm70_shflsync_bfly_p
        .type           $__internal_31_$__cuda_sm70_shflsync_bfly_p,@function
        .size           $__internal_31_$__cuda_sm70_shflsync_bfly_p,($__internal_32_$__cuda_sm70_shflsync_idx_p - $__internal_31_$__cuda_sm70_shflsync_bfly_p)
$__internal_31_$__cuda_sm70_shflsync_bfly_p:
[----:B------:R-:W-:Y:S02]  /*1afa0*/  MOV R173, 0xffffffff ;  /* 0xffffffff00ad7802 */ /* 0x000fe40000000f00 */
[----:B------:R-:W-:-:S02]  /*1afb0*/  MOV R3, 0x1f ;  /* 0x0000001f00037802 */ /* 0x000fc40000000f00 */
[----:B------:R-:W-:Y:S04]  /*1afc0*/  WARPSYNC R173 ;  /* 0x000000ad00007348 */ /* 0x000fe80003800000 */
[----:B------:R1:W2:Y:S02]  /*1afd0*/  SHFL.BFLY PT, R0, R4, R0, R3 ;  /* 0x0c00000004007389 */ /* 0x0002a400000e0003 */
[----:B-1----:R-:W-:-:S04]  /*1afe0*/  MOV R3, 0x0 ;  /* 0x0000000000037802 */ /* 0x002fc80000000f00 */
[----:B--2---:R-:W-:Y:S05]  /*1aff0*/  RET.REL.NODEC R2 `(_ZN7cutlass13device_kernelIN5flash19enable_sm80_to_sm89INS1_16FlashAttnFwdSm80INS1_25CollectiveMainloopFwdSm80ILi4ELi1ELb0EN4cute5tupleIJNS5_1CILi128EEENS7_ILi48EEENS7_ILi96EEEEEELi96ENS_6half_tEfNS_4arch4Sm80ELb0ELb0ELb0ELb1ELb1ELb1ELb1ELb1EEENS1_21CollectiveEpilogueFwdINS6_IJS8_SA_S9_EEENS6_IJNS7_ILi1EEESI_SI_EEESC_SE_Li128ELb1ELb1ELb1ELb0EEENS1_36VarlenDynamicPersistentTileSchedulerILi128ELi48ELi128ELi128ELb1ELb1ELb0ELb0ELb1ELb1EEEEEEEEEvNT_6ParamsE) ;  /* 0xfffe500002007950 */ /* 0x004fea0003c3ffff */
        .weak           $__internal_32_$__cuda_sm70_shflsync_idx_p
        .type           $__internal_32_$__cuda_sm70_shflsync_idx_p,@function
        .size           $__internal_32_$__cuda_sm70_shflsync_idx_p,($__internal_33_$__cuda_sm70_shflsync_up_p - $__internal_32_$__cuda_sm70_shflsync_idx_p)
$__internal_32_$__cuda_sm70_shflsync_idx_p:
[----:B------:R-:W-:-:S04]  /*1b000*/  MOV R215, 0xffffffff ;  /* 0xffffffff00d77802 */ /* 0x000fc80000000f00 */
[----:B------:R-:W-:Y:S04]  /*1b010*/  WARPSYNC R215 ;  /* 0x000000d700007348 */ /* 0x000fe80003800000 */
[----:B------:R1:W2:Y:S02]  /*1b020*/  SHFL.IDX PT, R211, R212, R211, R3 ;  /* 0x000000d3d4d37389 */ /* 0x0002a400000e0003 */
[----:B-1----:R-:W-:-:S04]  /*1b030*/  MOV R3, 0x0 ;  /* 0x0000000000037802 */ /* 0x002fc80000000f00 */
[----:B--2---:R-:W-:Y:S05]  /*1b040*/  RET.REL.NODEC R2 `(_ZN7cutlass13device_kernelIN5flash19enable_sm80_to_sm89INS1_16FlashAttnFwdSm80INS1_25CollectiveMainloopFwdSm80ILi4ELi1ELb0EN4cute5tupleIJNS5_1CILi128EEENS7_ILi48EEENS7_ILi96EEEEEELi96ENS_6half_tEfNS_4arch4Sm80ELb0ELb0ELb0ELb1ELb1ELb1ELb1ELb1EEENS1_21CollectiveEpilogueFwdINS6_IJS8_SA_S9_EEENS6_IJNS7_ILi1EEESI_SI_EEESC_SE_Li128ELb1ELb1ELb1ELb0EEENS1_36VarlenDynamicPersistentTileSchedulerILi128ELi48ELi128ELi128ELb1ELb1ELb0ELb0ELb1ELb1EEEEEEEEEvNT_6ParamsE) ;  /* 0xfffe4fb002007950 */ /* 0x004fea0003c3ffff */
        .weak           $__internal_33_$__cuda_sm70_shflsync_up_p
        .type           $__internal_33_$__cuda_sm70_shflsync_up_p,@function
        .size           $__internal_33_$__cuda_sm70_shflsync_up_p,($__internal_34_$__cuda_sm70_votesync_ballot - $__internal_33_$__cuda_sm70_shflsync_up_p)
$__internal_33_$__cuda_sm70_shflsync_up_p:
[----:B------:R-:W-:Y:S02]  /*1b050*/  MOV R4, RZ ;  /* 0x000000ff00047202 */ /* 0x000fe40000000f00 */
[----:B------:R-:W-:-:S04]  /*1b060*/  MOV R11, 0xffffffff ;  /* 0xffffffff000b7802 */ /* 0x000fc80000000f00 */
[----:B------:R-:W-:Y:S04]  /*1b070*/  WARPSYNC R11 ;  /* 0x0000000b00007348 */ /* 0x000fe80003800000 */
[----:B------:R1:W2:Y:S02]  /*1b080*/  SHFL.UP PT, R4, R0, R3, R4 ;  /* 0x0400000300047389 */ /* 0x0002a400000e0004 */
[----:B-1----:R-:W-:-:S04]  /*1b090*/  MOV R3, 0x0 ;  /* 0x0000000000037802 */ /* 0x002fc80000000f00 */
[----:B--2---:R-:W-:Y:S05]  /*1b0a0*/  RET.REL.NODEC R2 `(_ZN7cutlass13device_kernelIN5flash19enable_sm80_to_sm89INS1_16FlashAttnFwdSm80INS1_25CollectiveMainloopFwdSm80ILi4ELi1ELb0EN4cute5tupleIJNS5_1CILi128EEENS7_ILi48EEENS7_ILi96EEEEEELi96ENS_6half_tEfNS_4arch4Sm80ELb0ELb0ELb0ELb1ELb1ELb1ELb1ELb1EEENS1_21CollectiveEpilogueFwdINS6_IJS8_SA_S9_EEENS6_IJNS7_ILi1EEESI_SI_EEESC_SE_Li128ELb1ELb1ELb1ELb0EEENS1_36VarlenDynamicPersistentTileSchedulerILi128ELi48ELi128ELi128ELb1ELb1ELb0ELb0ELb1ELb1EEEEEEEEEvNT_6ParamsE) ;  /* 0xfffe4f5002007950 */ /* 0x004fea0003c3ffff */
        .weak           $__internal_34_$__cuda_sm70_votesync_ballot
        .type           $__internal_34_$__cuda_sm70_votesync_ballot,@function
        .size           $__internal_34_$__cuda_sm70_votesync_ballot,(.L_x_3670 - $__internal_34_$__cuda_sm70_votesync_ballot)
$__internal_34_$__cuda_sm70_votesync_ballot:
[----:B------:R-:W-:Y:S01]  /*1b0b0*/  ISETP.NE.U32.AND P0, PT, R0, 0x1, PT ;  /* 0x000000010000780c */ /* 0x000fe20003f05070 */
[----:B------:R-:W-:-:S04]  /*1b0c0*/  IMAD.MOV.U32 R3, RZ, RZ, -0x1 ;  /* 0xffffffffff037424 */ /* 0x000fc800078e00ff */
[----:B------:R-:W-:Y:S08]  /*1b0d0*/  WARPSYNC R3 ;  /* 0x0000000300007348 */ /* 0x000ff00003800000 */
[----:B------:R-:W-:-:S04]  /*1b0e0*/  VOTE.ANY R0, PT, !P0 ;  /* 0x0000000000007806 */ /* 0x000fc800040e0100 */
[----:B------:R-:W-:Y:S01]  /*1b0f0*/  LOP3.LUT R0, R0, R3, RZ, 0xc0, !PT ;  /* 0x0000000300007212 */ /* 0x000fe200078ec0ff */
[----:B------:R-:W-:-:S04]  /*1b100*/  IMAD.MOV.U32 R3, RZ, RZ, 0x0 ;  /* 0x00000000ff037424 */ /* 0x000fc800078e00ff */
[----:B------:R-:W-:Y:S05]  /*1b110*/  RET.REL.NODEC R2 `(_ZN7cutlass13device_kernelIN5flash19enable_sm80_to_sm89INS1_16FlashAttnFwdSm80INS1_25CollectiveMainloopFwdSm80ILi4ELi1ELb0EN4cute5tupleIJNS5_1CILi128EEENS7_ILi48EEENS7_ILi96EEEEEELi96ENS_6half_tEfNS_4arch4Sm80ELb0ELb0ELb0ELb1ELb1ELb1ELb1ELb1EEENS1_21CollectiveEpilogueFwdINS6_IJS8_SA_S9_EEENS6_IJNS7_ILi1EEESI_SI_EEESC_SE_Li128ELb1ELb1ELb1ELb0EEENS1_36VarlenDynamicPersistentTileSchedulerILi128ELi48ELi128ELi128ELb1ELb1ELb0ELb0ELb1ELb1EEEEEEEEEvNT_6ParamsE) ;  /* 0xfffe4ee002007950 */ /* 0x000fea0003c3ffff */
.L_x_2250:
        /* <DEDUP_REMOVED lines=14> */
.L_x_3670:


//--------------------- .text._ZN7cutlass13device_kernelIN5flash19enable_sm80_to_sm89INS1_16FlashAttnFwdSm80INS1_25CollectiveMainloopFwdSm80ILi4ELi1ELb0EN4cute5tupleIJNS5_1CILi128EEENS7_ILi48EEENS7_ILi96EEEEEELi96ENS_6half_tEfNS_4arch4Sm80ELb0ELb1ELb0ELb0ELb1ELb0ELb1ELb1EEENS1_21CollectiveEpilogueFwdINS6_IJS8_SA_S9_EEENS6_IJNS7_ILi1EEESI_SI_EEESC_SE_Li128ELb0ELb1ELb1ELb0EEENS1_19SingleTileSchedulerILb0ELb1ELb1ELi128EEEEEEEEEvNT_6ParamsE --------------------------
	.section	.text._ZN7cutlass13device_kernelIN5flash19enable_sm80_to_sm89INS1_16FlashAttnFwdSm80INS1_25CollectiveMainloopFwdSm80ILi4ELi1ELb0EN4cute5tupleIJNS5_1CILi128EEENS7_ILi48EEENS7_ILi96EEEEEELi96ENS_6half_tEfNS_4arch4Sm80ELb0ELb1ELb0ELb0ELb1ELb0ELb1ELb1EEENS1_21CollectiveEpilogueFwdINS6_IJS8_SA_S9_EEENS6_IJNS7_ILi1EEESI_SI_EEESC_SE_Li128ELb0ELb1ELb1ELb0EEENS1_19SingleTileSchedulerILb0ELb1ELb1ELi128EEEEEEEEEvNT_6ParamsE,"ax",@progbits
	.sectioninfo	@"SHI_REGISTERS=255"
	.align	128
.text._ZN7cutlass13device_kernelIN5flash19enable_sm80_to_sm89INS1_16FlashAttnFwdSm80INS1_25CollectiveMainloopFwdSm80ILi4ELi1ELb0EN4cute5tupleIJNS5_1CILi128EEENS7_ILi48EEENS7_ILi96EEEEEELi96ENS_6half_tEfNS_4arch4Sm80ELb0ELb1ELb0ELb0ELb1ELb0ELb1ELb1EEENS1_21CollectiveEpilogueFwdINS6_IJS8_SA_S9_EEENS6_IJNS7_ILi1EEESI_SI_EEESC_SE_Li128ELb0ELb1ELb1ELb0EEENS1_19SingleTileSchedulerILb0ELb1ELb1ELi128EEEEEEEEEvNT_6ParamsE:
        .type           _ZN7cutlass13device_kernelIN5flash19enable_sm80_to_sm89INS1_16FlashAttnFwdSm80INS1_25CollectiveMainloopFwdSm80ILi4ELi1ELb0EN4cute5tupleIJNS5_1CILi128EEENS7_ILi48EEENS7_ILi96EEEEEELi96ENS_6half_tEfNS_4arch4Sm80ELb0ELb1ELb0ELb0ELb1ELb0ELb1ELb1EEENS1_21CollectiveEpilogueFwdINS6_IJS8_SA_S9_EEENS6_IJNS7_ILi1EEESI_SI_EEESC_SE_Li128ELb0ELb1ELb1ELb0EEENS1_19SingleTileSchedulerILb0ELb1ELb1ELi128EEEEEEEEEvNT_6ParamsE,@function
        .size           _ZN7cutlass13device_kernelIN5flash19enable_sm80_to_sm89INS1_16FlashAttnFwdSm80INS1_25CollectiveMainloopFwdSm80ILi4ELi1ELb0EN4cute5tupleIJNS5_1CILi128EEENS7_ILi48EEENS7_ILi96EEEEEELi96ENS_6half_tEfNS_4arch4Sm80ELb0ELb1ELb0ELb0ELb1ELb0ELb1ELb1EEENS1_21CollectiveEpilogueFwdINS6_IJS8_SA_S9_EEENS6_IJNS7_ILi1EEESI_SI_EEESC_SE_Li128ELb0ELb1ELb1ELb0EEENS1_19SingleTileSchedulerILb0ELb1ELb1ELi128EEEEEEEEEvNT_6ParamsE,(.L_x_3675 - _ZN7cutlass13device_kernelIN5flash19enable_sm80_to_sm89INS1_16FlashAttnFwdSm80INS1_25CollectiveMainloopFwdSm80ILi4ELi1ELb0EN4cute5tupleIJNS5_1CILi128EEENS7_ILi48EEENS7_ILi96EEEEEELi96ENS_6half_tEfNS_4arch4Sm80ELb0ELb1ELb0ELb0ELb1ELb0ELb1ELb1EEENS1_21CollectiveEpilogueFwdINS6_IJS8_SA_S9_EEENS6_IJNS7_ILi1EEESI_SI_EEESC_SE_Li128ELb0ELb1ELb1ELb0EEENS1_19SingleTileSchedulerILb0ELb1ELb1ELi128EEEEEEEEEvNT_6ParamsE)
        .other          _ZN7cutlass13device_kernelIN5flash19enable_sm80_to_sm89INS1_16FlashAttnFwdSm80INS1_25CollectiveMainloopFwdSm80ILi4ELi1ELb0EN4cute5tupleIJNS5_1CILi128EEENS7_ILi48EEENS7_ILi96EEEEEELi96ENS_6half_tEfNS_4arch4Sm80ELb0ELb1ELb0ELb0ELb1ELb0ELb1ELb1EEENS1_21CollectiveEpilogueFwdINS6_IJS8_SA_S9_EEENS6_IJNS7_ILi1EEESI_SI_EEESC_SE_Li128ELb0ELb1ELb1ELb0EEENS1_19SingleTileSchedulerILb0ELb1ELb1ELi128EEEEEEEEEvNT_6ParamsE,@"STO_CUDA_ENTRY STV_DEFAULT"
_ZN7cutlass13device_kernelIN5flash19enable_sm80_to_sm89INS1_16FlashAttnFwdSm80INS1_25CollectiveMainloopFwdSm80ILi4ELi1ELb0EN4cute5tupleIJNS5_1CILi128EEENS7_ILi48EEENS7_ILi96EEEEEELi96ENS_6half_tEfNS_4arch4Sm80ELb0ELb1ELb0ELb0ELb1ELb0ELb1ELb1EEENS1_21CollectiveEpilogueFwdINS6_IJS8_SA_S9_EEENS6_IJNS7_ILi1EEESI_SI_EEESC_SE_Li128ELb0ELb1ELb1ELb0EEENS1_19SingleTileSchedulerILb0ELb1ELb1ELi128EEEEEEEEEvNT_6ParamsE:
        /* <DEDUP_REMOVED lines=17> */
.L_x_2251:
[----:B------:R-:W-:Y:S02]  /*0110*/  ULDC.64 UR4, c[0x0][0x550] ;  /* 0x0001540000047ab9 */ /* 0x000fe40000000a00 */
[----:B------:R-:W-:Y:S02]  /*0120*/  UISETP.NE.AND UP0, UPT, UR4, 0x1, UPT ;  /* 0x000000010400788c */ /* 0x000fe4000bf05270 */
[----:B------:R-:W-:-:S02]  /*0130*/  UIMAD.WIDE.U32 UR10, UR7, UR5, URZ ;  /* 0x00000005070a72a5 */ /* 0x000fc4000f8e003f */
[----:B------:R-:W-:Y:S02]  /*0140*/  ULDC UR4, c[0x0][0x558] ;  /* 0x0001560000047ab9 */ /* 0x000fe40000000800 */
[----:B------:R-:W-:-:S05]  /*0150*/  UMOV UR8, UR7 ;  /* 0x0000000700087c82 */ /* 0x000fca0008000000 */
[----:B------:R-:W-:-:S03]  /*0160*/  @UP0 USHF.R.U32.HI UR8, URZ, UR4, UR11 ;  /* 0x000000043f080299 */ /* 0x000fc6000801160b */
.L_x_2252:
        /* <DEDUP_REMOVED lines=51> */
.L_x_2254:
[----:B------:R-:W-:Y:S02]  /*04a0*/  ULDC UR4, c[0x0][0x32c] ;  /* 0x0000cb0000047ab9 */ /* 0x000fe40000000800 */
[----:B------:R-:W-:-:S03]  /*04b0*/  UISETP.NE.AND UP0, UPT, UR11, UR4, UPT ;  /* 0x000000040b00728c */ /* 0x000fc6000bf05270 */
[----:B------:R-:W-:Y:S02]  /*04c0*/  ULDC.64 UR4, c[0x0][0x330] ;  /* 0x0000cc0000047ab9 */ /* 0x000fe40000000a00 */
[----:B------:R-:W-:-:S07]  /*04d0*/  UIMAD.WIDE.U32 UR16, UR14, UR4, URZ ;  /* 0x000000040e1072a5 */ /* 0x000fce000f8e003f */
[----:B------:R-:W-:Y:S02]  /*04e0*/  @UP0 UMOV UR11, UR17 ;  /* 0x00000011000b0c82 */ /* 0x000fe40008000000 */
[----:B------:R-:W-:Y:S02]  /*04f0*/  @UP0 USHF.R.U32.HI UR14, URZ, UR5, UR11 ;  /* 0x000000053f0e0299 */ /* 0x000fe4000801160b */
.L_x_2255:
[----:B------:R-:W-:Y:S02]  /*0500*/  ULDC UR4, c[0x0][0x32c] ;  /* 0x0000cb0000047ab9 */ /* 0x000fe40000000800 */
[----:B------:R-:W-:-:S04]  /*0510*/  UIMAD UR4, UR14, UR4, UR4 ;  /* 0x000000040e0472a4 */ /* 0x000fc8000f8e0204 */
[----:B------:R-:W-:-:S04]  /*0520*/  UISETP.LT.AND UP0, UPT, UR10, UR4, UPT ;  /* 0x000000040a00728c */ /* 0x000fc8000bf01270 */
[----:B------:R-:W-:Y:S02]  /*0530*/  USEL UR10, UR10, UR4, UP0 ;  /* 0x000000040a0a7287 */ /* 0x000fe40008000000 */
.L_x_2253:
        /* <DEDUP_REMOVED lines=33> */
.L_x_2257:
[----:B------:R-:W-:-:S04]  /*0750*/  MOV R0, c[0x0][0x32c] ;  /* 0x0000cb0000007a02 */ /* 0x000fc80000000f00 */
[----:B------:R-:W-:-:S13]  /*0760*/  ISETP.NE.AND P0, PT, R0, 0x1, PT ;  /* 0x000000010000780c */ /* 0x000fda0003f05270 */
[----:B------:R-:W-:-:S05]  /*0770*/  @P0 IMAD.HI.U32 R0, R3, c[0x0][0x330], RZ ;  /* 0x0000cc0003000a27 */ /* 0x000fca00078e00ff */
[----:B------:R-:W-:-:S05]  /*0780*/  @P0 SHF.R.U32.HI R3, RZ, c[0x0][0x334], R0 ;  /* 0x0000cd00ff030a19 */ /* 0x000fca0000011600 */
.L_x_2258:
[----:B------:R-:W-:-:S05]  /*0790*/  IMAD R3, R3, c[0x0][0x32c], RZ ;  /* 0x0000cb0003037a24 */ /* 0x000fca00078e02ff */
[----:B------:R-:W-:-:S05]  /*07a0*/  IMNMX R2, R2, R3, !PT ;  /* 0x0000000302027217 */ /* 0x000fca0007800200 */
.L_x_2256:
        /* <DEDUP_REMOVED lines=39> */
.L_x_2259:
        /* <DEDUP_REMOVED lines=72> */
[CC--:B------:R-:W-:Y:S01]  /*0ea0*/  LEA.HI R238, R11.reuse, R224.reuse, RZ, 0x2 ;  /* 0x000000e00bee7211 */ /* 0x0c0fe200078f10ff */
        /* <DEDUP_REMOVED lines=12> */
[C---:B------:R-:W-:Y:S01]  /*0f70*/  IMAD R227, R93.reuse, 0x20, R238 ;  /* 0x000000205de37824 */ /* 0x040fe200078e02ee */
[----:B------:R-:W-:Y:S01]  /*0f80*/  UIMAD UR10, UR10, UR4, URZ ;  /* 0x000000040a0a72a4 */ /* 0x000fe2000f8e023f */
[----:B------:R-:W-:Y:S01]  /*0f90*/  SHF.R.S32.HI R14, RZ, 0x3, R15 ;  /* 0x00000003ff0e7819 */ /* 0x000fe2000001140f */
[----:B------:R-:W-:Y:S01]  /*0fa0*/  UIMAD.WIDE.U32 UR16, UR6, UR4, UR16 ;  /* 0x00000004061072a5 */ /* 0x000fe2000f8e0010 */
[----:B------:R-:W-:Y:S01]  /*0fb0*/  IMAD.SHL.U32 R230, R93, 0x8, RZ ;  /* 0x000000085de67824 */ /* 0x000fe200078e00ff */
[----:B------:R-:W-:Y:S01]  /*0fc0*/  UIMAD UR5, UR6, UR5, UR10 ;  /* 0x00000005060572a4 */ /* 0x000fe2000f8e020a */
[----:B------:R-:W-:Y:S01]  /*0fd0*/  LEA.HI R96, R11, R224, RZ, 0x5 ;  /* 0x000000e00b607211 */ /* 0x000fe200078f28ff */
[----:B------:R-:W-:Y:S01]  /*0fe0*/  ULDC UR4, c[0x0][0x168] ;  /* 0x00005a0000047ab9 */ /* 0x000fe20000000800 */
[----:B------:R-:W-:Y:S01]  /*0ff0*/  BSSY B0, `(.L_x_2261) ;  /* 0x000004a000007945 */ /* 0x000fe20003800000 */
[----:B------:R-:W-:Y:S01]  /*1000*/  UIADD3 UR5, UR17, UR5, URZ ;  /* 0x0000000511057290 */ /* 0x000fe2000fffe03f */
[----:B------:R-:W-:Y:S01]  /*1010*/  IMAD.U32 R13, RZ, RZ, UR17 ;  /* 0x00000011ff0d7e24 */ /* 0x000fe2000f8e00ff */
[----:B-1----:R-:W-:Y:S01]  /*1020*/  IADD3 R2, R227, UR15, RZ ;  /* 0x0000000fe3027c10 */ /* 0x002fe2000fffe0ff */
[----:B------:R-:W-:Y:S01]  /*1030*/  IMAD.U32 R12, RZ, RZ, UR16 ;  /* 0x00000010ff0c7e24 */ /* 0x000fe2000f8e00ff */
[----:B------:R-:W-:Y:S01]  /*1040*/  SHF.R.S32.HI R95, RZ, 0x5, R96 ;  /* 0x00000005ff5f7819 */ /* 0x000fe20000011460 */
[----:B------:R-:W-:Y:S01]  /*1050*/  IMAD.MOV.U32 R223, RZ, RZ, -0x1 ;  /* 0xffffffffffdf7424 */ /* 0x000fe200078e00ff */
[----:B------:R-:W-:Y:S01]  /*1060*/  IADD3 R229, R230, 0x20, RZ ;  /* 0x00000020e6e57810 */ /* 0x000fe20007ffe0ff */
[----:B------:R-:W-:Y:S01]  /*1070*/  @P1 IMAD.HI.U32 R3, R2, c[0x0][0x2c8], RZ ;  /* 0x0000b20002031a27 */ /* 0x000fe200078e00ff */
[----:B------:R-:W-:-:S02]  /*1080*/  IADD3 R228, R230, 0x40, RZ ;  /* 0x00000040e6e47810 */ /* 0x000fc40007ffe0ff */
[----:B------:R-:W-:Y:S01]  /*1090*/  ISETP.GE.AND P4, PT, R229, c[0x0][0x198], PT ;  /* 0x00006600e5007a0c */ /* 0x000fe20003f86270 */
[----:B------:R-:W-:Y:S01]  /*10a0*/  IMAD.MOV.U32 R4, RZ, RZ, R2 ;  /* 0x000000ffff047224 */ /* 0x000fe200078e0002 */
[----:B------:R-:W-:Y:S01]  /*10b0*/  @P0 SHF.R.U32.HI R4, RZ, c[0x0][0x2cc], R3 ;  /* 0x0000b300ff040a19 */ /* 0x000fe20000011603 */
[----:B------:R-:W-:Y:S01]  /*10c0*/  IMAD.U32 R13, RZ, RZ, UR5 ;  /* 0x00000005ff0d7e24 */ /* 0x000fe2000f8e00ff */
[----:B------:R-:W-:Y:S01]  /*10d0*/  ULDC UR5, c[0x0][0x2c4] ;  /* 0x0000b10000057ab9 */ /* 0x000fe20000000800 */
[----:B------:R-:W-:Y:S01]  /*10e0*/  ISETP.GE.AND P3, PT, R228, c[0x0][0x198], PT ;  /* 0x00006600e4007a0c */ /* 0x000fe20003f66270 */
[----:B------:R-:W-:Y:S01]  /*10f0*/  UIMAD UR4, UR5, UR4, URZ ;  /* 0x00000004050472a4 */ /* 0x000fe2000f8e023f */
[--C-:B------:R-:W-:Y:S01]  /*1100*/  IMAD.MOV R5, RZ, RZ, -R4.reuse ;  /* 0x000000ffff057224 */ /* 0x100fe200078e0a04 */
[----:B------:R-:W-:Y:S01]  /*1110*/  SHF.R.S32.HI R3, RZ, 0x1f, R4 ;  /* 0x0000001fff037819 */ /* 0x000fe20000011404 */
[----:B------:R-:W-:-:S04]  /*1120*/  IMAD.WIDE.U32 R12, R4, c[0x0][0x1b0], R12 ;  /* 0x00006c00040c7a25 */ /* 0x000fc800078e000c */
[----:B------:R-:W-:Y:S02]  /*1130*/  IMAD R2, R5, c[0x0][0x2c4], R2 ;  /* 0x0000b10005027a24 */ /* 0x000fe400078e0202 */
[----:B------:R-:W-:Y:S02]  /*1140*/  IMAD R3, R3, c[0x0][0x1b0], RZ ;  /* 0x00006c0003037a24 */ /* 0x000fe400078e02ff */
[----:B------:R-:W-:Y:S01]  /*1150*/  IMAD.SHL.U32 R5, R14, 0x40, RZ ;  /* 0x000000400e057824 */ /* 0x000fe200078e00ff */
[----:B------:R-:W-:Y:S01]  /*1160*/  SHF.R.S32.HI R9, RZ, 0x1f, R2 ;  /* 0x0000001fff097819 */ /* 0x000fe20000011402 */
[----:B------:R-:W-:-:S03]  /*1170*/  IMAD R3, R4, c[0x0][0x1b4], R3 ;  /* 0x00006d0004037a24 */ /* 0x000fc600078e0203 */
[----:B------:R-:W-:Y:S01]  /*1180*/  LOP3.LUT R5, R5, 0xc0, RZ, 0xc0, !PT ;  /* 0x000000c005057812 */ /* 0x000fe200078ec0ff */
[----:B------:R-:W-:Y:S02]  /*1190*/  IMAD R9, R9, c[0x0][0x1a8], RZ ;  /* 0x00006a0009097a24 */ /* 0x000fe400078e02ff */
[----:B------:R-:W-:Y:S01]  /*11a0*/  IMAD.IADD R13, R13, 0x1, R3 ;  /* 0x000000010d0d7824 */ /* 0x000fe200078e0203 */
[----:B------:R-:W-:Y:S01]  /*11b0*/  SHF.R.U32.HI R6, RZ, 0x3, R5 ;  /* 0x00000003ff067819 */ /* 0x000fe20000011605 */
[C---:B------:R-:W-:Y:S01]  /*11c0*/  IMAD R9, R2.reuse, c[0x0][0x1ac], R9 ;  /* 0x00006b0002097a24 */ /* 0x040fe200078e0209 */
[----:B------:R-:W-:Y:S01]  /*11d0*/  LOP3.LUT R5, R5, 0x18, R230, 0xf8, !PT ;  /* 0x0000001805057812 */ /* 0x000fe200078ef8e6 */
[----:B------:R-:W-:Y:S01]  /*11e0*/  IMAD.WIDE.U32 R2, R2, c[0x0][0x1a8], R12 ;  /* 0x00006a0002027a25 */ /* 0x000fe200078e000c */
[----:B------:R-:W-:-:S03]  /*11f0*/  LOP3.LUT R13, R7, 0xfffffff0, RZ, 0xc0, !PT ;  /* 0xfffffff0070d7812 */ /* 0x000fc600078ec0ff */
[----:B------:R-:W-:Y:S01]  /*1200*/  IMAD.IADD R4, R3, 0x1, R9 ;  /* 0x0000000103047824 */ /* 0x000fe200078e0209 */
[----:B------:R-:W-:Y:S01]  /*1210*/  LEA R8, P0, R2, c[0x0][0x160], 0x1 ;  /* 0x0000580002087a11 */ /* 0x000fe200078008ff */
[----:B------:R-:W-:Y:S01]  /*1220*/  IMAD.IADD R10, R224, 0x1, -R13 ;  /* 0x00000001e00a7824 */ /* 0x000fe200078e0a0d */
[----:B------:R-:W-:Y:S02]  /*1230*/  LOP3.LUT R3, R5, R6, RZ, 0x3c, !PT ;  /* 0x0000000605037212 */ /* 0x000fe400078e3cff */
[----:B------:R-:W-:Y:S01]  /*1240*/  LEA.HI.X R4, R2, c[0x0][0x164], R4, 0x1, P0 ;  /* 0x0000590002047a11 */ /* 0x000fe200000f0c04 */
[----:B------:R1:W3:Y:S01]  /*1250*/  SHFL.IDX PT, R16, R8, RZ, 0x1c1f ;  /* 0x001c1fff08107589 */ /* 0x0002e200000e0000 */
[----:B------:R-:W-:Y:S02]  /*1260*/  LEA.HI R97, R10, R10, RZ, 0x1 ;  /* 0x0000000a0a617211 */ /* 0x000fe400078f08ff */
[----:B------:R-:W-:Y:S01]  /*1270*/  IADD3 R2, R238, UR15, RZ ;  /* 0x0000000fee027c10 */ /* 0x000fe2000fffe0ff */
[----:B------:R1:W4:Y:S01]  /*1280*/  SHFL.IDX PT, R17, R4, RZ, 0x1c1f ;  /* 0x001c1fff04117589 */ /* 0x00032200000e0000 */
[----:B------:R-:W-:-:S02]  /*1290*/  SHF.R.S32.HI R9, RZ, 0x1, R97 ;  /* 0x00000001ff097819 */ /* 0x000fc40000011461 */
[----:B------:R-:W-:Y:S02]  /*12a0*/  SHF.R.S32.HI R12, RZ, 0x1f, R97 ;  /* 0x0000001fff0c7819 */ /* 0x000fe40000011461 */
[----:B------:R-:W-:Y:S02]  /*12b0*/  LEA.HI R5, R238, R238, RZ, 0x1 ;  /* 0x000000eeee057211 */ /* 0x000fe400078f08ff */
[----:B------:R-:W-:Y:S02]  /*12c0*/  LEA.HI R12, R12, R9, RZ, 0x2 ;  /* 0x000000090c0c7211 */ /* 0x000fe400078f10ff */
[----:B------:R-:W-:Y:S02]  /*12d0*/  ISETP.GE.AND P0, PT, R2, UR4, PT ;  /* 0x0000000402007c0c */ /* 0x000fe4000bf06270 */
[----:B------:R-:W-:Y:S02]  /*12e0*/  LOP3.LUT R12, R12, 0xfffffffc, RZ, 0xc0, !PT ;  /* 0xfffffffc0c0c7812 */ /* 0x000fe400078ec0ff */
[----:B------:R-:W-:-:S03]  /*12f0*/  LOP3.LUT R5, R5, 0x7fffffe, RZ, 0xc0, !PT ;  /* 0x07fffffe05057812 */ /* 0x000fc600078ec0ff */
[----:B------:R-:W-:Y:S02]  /*1300*/  IMAD.IADD R12, R9, 0x1, -R12 ;  /* 0x00000001090c7824 */ /* 0x000fe400078e0a0c */
[----:B------:R-:W-:-:S03]  /*1310*/  IMAD.IADD R220, R238, 0x1, -R5 ;  /* 0x00000001eedc7824 */ /* 0x000fc600078e0a05 */
[----:B------:R-:W-:Y:S01]  /*1320*/  LOP3.LUT P1, RZ, R12, 0x2, RZ, 0xc0, !PT ;  /* 0x000000020cff7812 */ /* 0x000fe2000782c0ff */
[----:B------:R-:W-:-:S04]  /*1330*/  IMAD R220, R95, 0x8, R220 ;  /* 0x000000085fdc7824 */ /* 0x000fc800078e02dc */
        /* <DEDUP_REMOVED lines=8> */
[----:B------:R-:W-:Y:S01]  /*13c0*/  IMAD.WIDE R18, R230, 0x2, R16 ;  /* 0x00000002e6127825 */ /* 0x000fe200078e0210 */
[----:B------:R-:W-:Y:S02]  /*13d0*/  SHF.R.S32.HI R3, RZ, 0x1f, R228 ;  /* 0x0000001fff037819 */ /* 0x000fe400000114e4 */
[----:B------:R-:W-:Y:S01]  /*13e0*/  LEA.HI R5, R6, R229, RZ, 0x3 ;  /* 0x000000e506057211 */ /* 0x000fe200078f18ff */
[----:B------:R-:W-:Y:S01]  /*13f0*/  IMAD.SHL.U32 R6, R220, 0x2, RZ ;  /* 0x00000002dc067824 */ /* 0x000fe200078e00ff */
[----:B------:R-:W-:Y:S02]  /*1400*/  LEA.HI R3, R3, R228, RZ, 0x3 ;  /* 0x000000e403037211 */ /* 0x000fe400078f18ff */
[----:B------:R-:W-:Y:S02]  /*1410*/  LOP3.LUT R5, R5, 0xfffffff8, RZ, 0xc0, !PT ;  /* 0xfffffff805057812 */ /* 0x000fe400078ec0ff */
[----:B------:R-:W-:Y:S01]  /*1420*/  LOP3.LUT R3, R3, 0xfffffff8, RZ, 0xc0, !PT ;  /* 0xfffffff803037812 */ /* 0x000fe200078ec0ff */
[----:B------:R-:W-:Y:S01]  /*1430*/  @!PT LDS RZ, [RZ] ;  /* 0x00000000fffff984 */ /* 0x000fe20000000800 */
[----:B------:R1:W-:Y:S02]  /*1440*/  LDGSTS.E.BYPASS.LTC128B.128 [R6+0x4900], [R18.64], !P2 ;  /* 0x0490000012067fae */ /* 0x0003e4000d101d4c */
[----:B------:R-:W-:-:S04]  /*1450*/  IMAD.WIDE R20, R5, 0x2, R16 ;  /* 0x0000000205147825 */ /* 0x000fc800078e0210 */
[----:B------:R-:W-:Y:S01]  /*1460*/  IMAD.WIDE R16, R3, 0x2, R16 ;  /* 0x0000000203107825 */ /* 0x000fe200078e0210 */
[----:B------:R1:W-:Y:S04]  /*1470*/  LDGSTS.E.BYPASS.LTC128B.128 [R6+0x6900], [R20.64], !P4 ;  /* 0x0690000014067fae */ /* 0x0003e8000e101d4c */
[----:B------:R1:W-:Y:S02]  /*1480*/  LDGSTS.E.BYPASS.LTC128B.128 [R6+0x8900], [R16.64], !P3 ;  /* 0x0890000010067fae */ /* 0x0003e4000d901d4c */
.L_x_2262:
[----:B---34-:R-:W-:Y:S05]  /*1490*/  BSYNC B0 ;  /* 0x0000000000007941 */ /* 0x018fea0003800000 */
.L_x_2261:
[----:B------:R-:W-:Y:S01]  /*14a0*/  IADD3 R3, R2, 0x20, RZ ;  /* 0x0000002002037810 */ /* 0x000fe20007ffe0ff */
[----:B-1----:R1:W2:Y:S01]  /*14b0*/  SHFL.IDX PT, R17, R4, 0x1, 0x1c1f ;  /* 0x003c1f0004117f89 */ /* 0x0022a200000e0000 */
[----:B------:R-:W-:Y:S02]  /*14c0*/  BSSY B0, `(.L_x_2263) ;  /* 0x0000012000007945 */ /* 0x000fe40003800000 */
[----:B------:R-:W-:Y:S01]  /*14d0*/  ISETP.GE.AND P0, PT, R3, UR4, PT ;  /* 0x0000000403007c0c */ /* 0x000fe2000bf06270 */
[----:B------:R1:W3:-:S12]  /*14e0*/  SHFL.IDX PT, R16, R8, 0x1, 0x1c1f ;  /* 0x003c1f0008107f89 */ /* 0x0002d800000e0000 */
[----:B------:R-:W-:Y:S05]  /*14f0*/  @P0 BRA `(.L_x_2264) ;  /* 0x000000e000000947 */ /* 0x000fea0003800000 */
[----:B------:R-:W-:Y:S01]  /*1500*/  SHF.R.S32.HI R6, RZ, 0x1f, R229 ;  /* 0x0000001fff067819 */ /* 0x000fe200000114e5 */
[----:B--23--:R-:W-:Y:S01]  /*1510*/  IMAD.WIDE R18, R230, 0x2, R16 ;  /* 0x00000002e6127825 */ /* 0x00cfe200078e0210 */
        /* <DEDUP_REMOVED lines=12> */
.L_x_2264:
[----:B------:R-:W-:Y:S05]  /*15e0*/  BSYNC B0 ;  /* 0x0000000000007941 */ /* 0x000fea0003800000 */
.L_x_2263:
[----:B------:R-:W-:Y:S01]  /*15f0*/  IADD3 R3, R2, 0x40, RZ ;  /* 0x0000004002037810 */ /* 0x000fe20007ffe0ff */
[----:B--2---:R2:W4:Y:S01]  /*1600*/  SHFL.IDX PT, R17, R4, 0x2, 0x1c1f ;  /* 0x005c1f0004117f89 */ /* 0x00452200000e0000 */
[----:B------:R-:W-:Y:S02]  /*1610*/  BSSY B0, `(.L_x_2265) ;  /* 0x0000012000007945 */ /* 0x000fe40003800000 */
[----:B------:R-:W-:Y:S01]  /*1620*/  ISETP.GE.AND P0, PT, R3, UR4, PT ;  /* 0x0000000403007c0c */ /* 0x000fe2000bf06270 */
[----:B---3--:R2:W3:-:S12]  /*1630*/  SHFL.IDX PT, R16, R8, 0x2, 0x1c1f ;  /* 0x005c1f0008107f89 */ /* 0x0084d800000e0000 */
[----:B------:R-:W-:Y:S05]  /*1640*/  @P0 BRA `(.L_x_2266) ;  /* 0x000000e000000947 */ /* 0x000fea0003800000 */
[----:B------:R-:W-:Y:S01]  /*1650*/  SHF.R.S32.HI R6, RZ, 0x1f, R229 ;  /* 0x0000001fff067819 */ /* 0x000fe200000114e5 */
[----:B---34-:R-:W-:Y:S01]  /*1660*/  IMAD.WIDE R18, R230, 0x2, R16 ;  /* 0x00000002e6127825 */ /* 0x018fe200078e0210 */
        /* <DEDUP_REMOVED lines=12> */
.L_x_2266:
[----:B------:R-:W-:Y:S05]  /*1730*/  BSYNC B0 ;  /* 0x0000000000007941 */ /* 0x000fea0003800000 */
.L_x_2265:
[----:B------:R-:W-:Y:S01]  /*1740*/  IMAD.MOV.U32 R222, RZ, RZ, c[0x0][0x2b8] ;  /* 0x0000ae00ffde7624 */ /* 0x000fe200078e00ff */
[----:B---3--:R-:W-:Y:S01]  /*1750*/  SHFL.IDX PT, R18, R8, 0x3, 0x1c1f ;  /* 0x007c1f0008127f89 */ /* 0x008fe200000e0000 */
[----:B------:R-:W-:Y:S01]  /*1760*/  IMAD.MOV.U32 R3, RZ, RZ, 0x30 ;  /* 0x00000030ff037424 */ /* 0x000fe200078e00ff */
[----:B------:R-:W-:Y:S01]  /*1770*/  IADD3 R2, R2, 0x60, RZ ;  /* 0x0000006002027810 */ /* 0x000fe20007ffe0ff */
[----:B------:R-:W-:Y:S01]  /*1780*/  IMAD.SHL.U32 R220, R220, 0x2, RZ ;  /* 0x00000002dcdc7824 */ /* 0x000fe200078e00ff */
[----:B------:R-:W-:Y:S01]  /*1790*/  ISETP.NE.AND P5, PT, R222, 0x1, PT ;  /* 0x00000001de00780c */ /* 0x000fe20003fa5270 */
[----:B------:R-:W-:Y:S01]  /*17a0*/  IMAD R94, R148, R3, -0x30 ;  /* 0xffffffd0945e7424 */ /* 0x000fe200078e0203 */
[----:B------:R-:W3:Y:S01]  /*17b0*/  SHFL.IDX PT, R19, R4, 0x3, 0x1c1f ;  /* 0x007c1f0004137f89 */ /* 0x000ee200000e0000 */
[----:B------:R-:W-:Y:S01]  /*17c0*/  ISETP.GE.AND P0, PT, R2, UR4, PT ;  /* 0x0000000402007c0c */ /* 0x000fe2000bf06270 */
[----:B------:R-:W-:Y:S01]  /*17d0*/  USHF.R.S32.HI UR6, URZ, 0x1f, UR9 ;  /* 0x0000001f3f067899 */ /* 0x000fe20008011409 */
[----:B------:R-:W-:Y:S01]  /*17e0*/  IMAD.IADD R5, R227, 0x1, R94 ;  /* 0x00000001e3057824 */ /* 0x000fe200078e025e */
[----:B------:R-:W-:Y:S01]  /*17f0*/  SHF.R.S32.HI R6, RZ, 0x1f, R229 ;  /* 0x0000001fff067819 */ /* 0x000fe200000114e5 */
[----:B------:R-:W-:Y:S01]  /*1800*/  ULDC.64 UR4, c[0x0][0x2b0] ;  /* 0x0000ac0000047ab9 */ /* 0x000fe20000000a00 */
[----:B------:R-:W-:Y:S01]  /*1810*/  IMAD.MOV.U32 R225, RZ, RZ, RZ ;  /* 0x000000ffffe17224 */ /* 0x000fe200078e00ff */
[----:B------:R-:W-:Y:S01]  /*1820*/  UIMAD UR6, UR6, UR4, URZ ;  /* 0x00000004060672a4 */ /* 0x000fe2000f8e023f */
[C---:B-----5:R-:W-:Y:S01]  /*1830*/  IMAD.IADD R226, R5.reuse, 0x1, R232 ;  /* 0x0000000105e27824 */ /* 0x060fe200078e02e8 */
[----:B------:R-:W-:Y:S01]  /*1840*/  ISETP.GE.AND P1, PT, R5, UR7, PT ;  /* 0x0000000705007c0c */ /* 0x000fe2000bf26270 */
[----:B------:R-:W-:Y:S01]  /*1850*/  UIMAD.WIDE.U32 UR10, UR9, UR4, URZ ;  /* 0x00000004090a72a5 */ /* 0x000fe2000f8e003f */
[----:B------:R-:W-:Y:S01]  /*1860*/  LEA.HI R219, R6, R229, RZ, 0x3 ;  /* 0x000000e506db7211 */ /* 0x000fe200078f18ff */
[----:B------:R-:W-:Y:S01]  /*1870*/  @P5 IMAD.HI.U32 R5, R226, c[0x0][0x2bc], RZ ;  /* 0x0000af00e2055a27 */ /* 0x000fe200078e00ff */
[----:B------:R-:W-:Y:S01]  /*1880*/  ISETP.GT.OR P1, PT, R227, 0x2f, P1 ;  /* 0x0000002fe300780c */ /* 0x000fe20000f24670 */
[----:B------:R-:W-:Y:S01]  /*1890*/  UIMAD UR6, UR9, UR5, UR6 ;  /* 0x00000005090672a4 */ /* 0x000fe2000f8e0206 */
[----:B------:R-:W-:Y:S01]  /*18a0*/  LOP3.LUT R219, R219, 0xfffffff8, RZ, 0xc0, !PT ;  /* 0xfffffff8dbdb7812 */ /* 0x000fe200078ec0ff */
[----:B------:R-:W-:Y:S01]  /*18b0*/  IMAD.MOV.U32 R2, RZ, RZ, R226 ;  /* 0x000000ffff027224 */ /* 0x000fe200078e00e2 */
[----:B------:R-:W-:Y:S01]  /*18c0*/  @P5 SHF.R.U32.HI R2, RZ, c[0x0][0x2c0], R5 ;  /* 0x0000b000ff025a19 */ /* 0x000fe20000011605 */
[----:B------:R-:W-:Y:S01]  /*18d0*/  UIADD3 UR6, UR11, UR6, URZ ;  /* 0x000000060b067290 */ /* 0x000fe2000fffe03f */
[----:B------:R-:W-:Y:S01]  /*18e0*/  SHF.R.S32.HI R5, RZ, 0x1f, R228 ;  /* 0x0000001fff057819 */ /* 0x000fe200000114e4 */
[----:B------:R-:W-:-:S02]  /*18f0*/  USHF.R.S32.HI UR16, URZ, 0x1f, UR8 ;  /* 0x0000001f3f107899 */ /* 0x000fc40008011408 */
[----:B------:R-:W-:Y:S01]  /*1900*/  ULDC.64 UR4, c[0x0][0x1e8] ;  /* 0x00007a0000047ab9 */ /* 0x000fe20000000a00 */
[----:B------:R-:W-:Y:S01]  /*1910*/  LEA.HI R218, R5, R228, RZ, 0x3 ;  /* 0x000000e405da7211 */ /* 0x000fe200078f18ff */
[--C-:B-123--:R-:W-:Y:S02]  /*1920*/  @!P0 IMAD.WIDE R8, R230, 0x2, R18.reuse ;  /* 0x00000002e6088825 */ /* 0x10efe400078e0212 */
[----:B------:R-:W-:Y:S02]  /*1930*/  @!P1 IADD3 R6, P5, R2, UR10, RZ ;  /* 0x0000000a02069c10 */ /* 0x000fe4000ffbe0ff */
[----:B------:R-:W-:Y:S01]  /*1940*/  LOP3.LUT R218, R218, 0xfffffff8, RZ, 0xc0, !PT ;  /* 0xfffffff8dada7812 */ /* 0x000fe200078ec0ff */
[--C-:B------:R-:W-:Y:S01]  /*1950*/  @!P0 IMAD.WIDE R20, R219, 0x2, R18.reuse ;  /* 0x00000002db148825 */ /* 0x100fe200078e0212 */
[----:B------:R-:W-:Y:S01]  /*1960*/  @!PT LDS RZ, [RZ] ;  /* 0x00000000fffff984 */ /* 0x000fe20000000800 */
[----:B------:R1:W-:Y:S01]  /*1970*/  @!P0 LDGSTS.E.BYPASS.LTC128B.128 [R220+0x6100], [R8.64], !P2 ;  /* 0x0610000008dc8fae */ /* 0x0003e2000d101d4c */
[----:B------:R-:W-:Y:S02]  /*1980*/  @!P1 LEA.HI.X.SX32 R5, R2, UR6, 0x1, P5 ;  /* 0x0000000602059c11 */ /* 0x000fe4000a8f0eff */
[----:B------:R-:W-:Y:S01]  /*1990*/  @!P0 IMAD.WIDE R18, R218, 0x2, R18 ;  /* 0x00000002da128825 */ /* 0x000fe200078e0212 */
[----:B------:R2:W-:Y:S01]  /*19a0*/  @!P0 LDGSTS.E.BYPASS.LTC128B.128 [R220+0x8100], [R20.64], !P4 ;  /* 0x0810000014dc8fae */ /* 0x0005e2000e101d4c */
[----:B------:R-:W-:-:S03]  /*19b0*/  @!P1 LEA R16, P2, R6, c[0x0][0x2a0], 0x2 ;  /* 0x0000a80006109a11 */ /* 0x000fc600078410ff */
[----:B------:R3:W-:Y:S01]  /*19c0*/  @!P0 LDGSTS.E.BYPASS.LTC128B.128 [R220+0xa100], [R18.64], !P3 ;  /* 0x0a10000012dc8fae */ /* 0x0007e2000d901d4c */
[----:B----4-:R-:W-:-:S03]  /*19d0*/  @!P1 LEA.HI.X R17, R6, c[0x0][0x2a4], R5, 0x2, P2 ;  /* 0x0000a90006119a11 */ /* 0x010fc600010f1405 */
[----:B------:R-:W0:Y:S04]  /*19e0*/  LDGDEPBAR ;  /* 0x00000000000079af */ /* 0x000e280000000000 */
[----:B------:R-:W-:Y:S06]  /*19f0*/  BAR.SYNC.DEFER_BLOCKING 0x0 ;  /* 0x0000000000007b1d */ /* 0x000fec0000010000 */
[----:B------:R-:W4:Y:S01]  /*1a00*/  @!P1 LDG.E R225, [R16.64] ;  /* 0x0000000c10e19981 */ /* 0x000f22000c1e1900 */
[----:B------:R-:W-:Y:S01]  /*1a10*/  IMAD.MOV R5, RZ, RZ, -R2 ;  /* 0x000000ffff057224 */ /* 0x000fe200078e0a02 */
[----:B------:R-:W-:Y:S01]  /*1a20*/  UIMAD UR9, UR16, UR4, URZ ;  /* 0x00000004100972a4 */ /* 0x000fe2000f8e023f */
[----:B------:R-:W-:Y:S01]  /*1a30*/  SHF.R.S32.HI R6, RZ, 0x4, R7 ;  /* 0x00000004ff067819 */ /* 0x000fe20000011407 */
[----:B------:R-:W-:Y:S01]  /*1a40*/  UIMAD.WIDE.U32 UR18, UR8, UR4, URZ ;  /* 0x00000004081272a5 */ /* 0x000fe2000f8e003f */
[----:B------:R-:W-:Y:S01]  /*1a50*/  IMAD R226, R5, c[0x0][0x2b8], R226 ;  /* 0x0000ae0005e27a24 */ /* 0x000fe200078e02e2 */
[----:B------:R-:W-:Y:S01]  /*1a60*/  UIMAD UR9, UR8, UR5, UR9 ;  /* 0x00000005080972a4 */ /* 0x000fe2000f8e0209 */
[----:B------:R-:W-:Y:S01]  /*1a70*/  IMAD R92, R148, -0x30, R3 ;  /* 0xffffffd0945c7824 */ /* 0x000fe200078e0203 */
[----:B------:R-:W-:Y:S01]  /*1a80*/  LEA.HI R7, R7, R6, RZ, 0x1 ;  /* 0x0000000607077211 */ /* 0x000fe200078f08ff */
[----:B--2---:R-:W-:Y:S01]  /*1a90*/  IMAD.WIDE.U32 R20, R226, c[0x0][0x1e0], RZ ;  /* 0x00007800e2147a25 */ /* 0x004fe200078e00ff */
[----:B-1----:R-:W-:Y:S01]  /*1aa0*/  SHF.R.S32.HI R9, RZ, 0x1f, R226 ;  /* 0x0000001fff097819 */ /* 0x002fe200000114e2 */
[----:B------:R-:W-:Y:S01]  /*1ab0*/  UIADD3 UR9, UR19, UR9, URZ ;  /* 0x0000000913097290 */ /* 0x000fe2000fffe03f */
[----:B------:R-:W-:Y:S01]  /*1ac0*/  LOP3.LUT R15, R15, 0xfffffff8, RZ, 0xc0, !PT ;  /* 0xfffffff80f0f7812 */ /* 0x000fe200078ec0ff */
[----:B---3--:R-:W-:Y:S01]  /*1ad0*/  IMAD.MOV.U32 R18, RZ, RZ, R20 ;  /* 0x000000ffff127224 */ /* 0x008fe200078e0014 */
[----:B------:R-:W-:Y:S01]  /*1ae0*/  IADD3 R3, R92, UR7, RZ ;  /* 0x000000075c037c10 */ /* 0x000fe2000fffe0ff */
[----:B------:R-:W-:Y:S01]  /*1af0*/  IMAD R5, R9, c[0x0][0x1e0], RZ ;  /* 0x0000780009057a24 */ /* 0x000fe200078e02ff */
[----:B------:R-:W-:Y:S01]  /*1b00*/  LOP3.LUT R97, R97, 0x7fffffe, RZ, 0xc0, !PT ;  /* 0x07fffffe61617812 */ /* 0x000fe200078ec0ff */
[----:B------:R-:W-:Y:S01]  /*1b10*/  IMAD R9, R9, c[0x0][0x208], RZ ;  /* 0x0000820009097a24 */ /* 0x000fe200078e02ff */
[----:B------:R-:W-:Y:S01]  /*1b20*/  LOP3.LUT R7, R7, 0xfffffffe, RZ, 0xc0, !PT ;  /* 0xfffffffe07077812 */ /* 0x000fe200078ec0ff */
[C---:B------:R-:W-:Y:S01]  /*1b30*/  IMAD R2, R226.reuse, c[0x0][0x1e4], R5 ;  /* 0x00007900e2027a24 */ /* 0x040fe200078e0205 */
[----:B------:R-:W-:Y:S01]  /*1b40*/  SHF.R.S32.HI R5, RZ, 0x1f, R10 ;  /* 0x0000001fff057819 */ /* 0x000fe2000001140a */
[----:B------:R-:W-:Y:S01]  /*1b50*/  IMAD R9, R226, c[0x0][0x20c], R9 ;  /* 0x00008300e2097a24 */ /* 0x000fe200078e0209 */
[----:B------:R-:W-:Y:S01]  /*1b60*/  ULDC.64 UR4, c[0x0][0x210] ;  /* 0x0000840000047ab9 */ /* 0x000fe20000000a00 */
[----:B------:R-:W-:Y:S01]  /*1b70*/  IMAD.IADD R19, R21, 0x1, R2 ;  /* 0x0000000115137824 */ /* 0x000fe200078e0202 */
[----:B------:R-:W-:Y:S01]  /*1b80*/  LEA.HI R5, R5, R10, RZ, 0x3 ;  /* 0x0000000a05057211 */ /* 0x000fe200078f18ff */
[----:B------:R-:W-:Y:S01]  /*1b90*/  IMAD.IADD R15, R224, 0x1, -R15 ;  /* 0x00000001e00f7824 */ /* 0x000fe200078e0a0f */
[----:B------:R-:W-:Y:S01]  /*1ba0*/  UIMAD.WIDE.U32 UR20, UR8, UR4, URZ ;  /* 0x00000004081472a5 */ /* 0x000fe2000f8e003f */
[----:B------:R-:W-:Y:S01]  /*1bb0*/  IMAD.IADD R97, R10, 0x1, -R97 ;  /* 0x000000010a617824 */ /* 0x000fe200078e0a61 */
[----:B------:R-:W-:Y:S01]  /*1bc0*/  UIMAD UR4, UR16, UR4, URZ ;  /* 0x00000004100472a4 */ /* 0x000fe2000f8e023f */
[----:B------:R-:W-:Y:S01]  /*1bd0*/  IMAD.IADD R7, R6, 0x1, -R7 ;  /* 0x0000000106077824 */ /* 0x000fe200078e0a07 */
[----:B------:R-:W-:Y:S01]  /*1be0*/  LEA.HI R6, R15, R15, RZ, 0x1 ;  /* 0x0000000f0f067211 */ /* 0x000fe200078f08ff */
[----:B------:R-:W-:Y:S01]  /*1bf0*/  IMAD.SHL.U32 R216, R14, 0x8, RZ ;  /* 0x000000080ed87824 */ /* 0x000fe200078e00ff */
[----:B------:R-:W-:Y:S01]  /*1c00*/  UIMAD UR4, UR8, UR5, UR4 ;  /* 0x00000005080472a4 */ /* 0x000fe2000f8e0204 */
[----:B------:R-:W-:Y:S01]  /*1c10*/  ISETP.GE.AND P4, PT, R230, c[0x0][0x1d4], PT ;  /* 0x00007500e6007a0c */ /* 0x000fe20003f86270 */
[----:B------:R-:W-:Y:S01]  /*1c20*/  IMAD.SHL.U32 R12, R12, 0x40, RZ ;  /* 0x000000400c0c7824 */ /* 0x000fe200078e00ff */
[----:B------:R-:W-:Y:S01]  /*1c30*/  ISETP.GE.AND P5, PT, R229, c[0x0][0x1d4], PT ;  /* 0x00007500e5007a0c */ /* 0x000fe20003fa6270 */
[----:B------:R-:W-:Y:S01]  /*1c40*/  UIADD3 UR16, UR21, UR4, URZ ;  /* 0x0000000415107290 */ /* 0x000fe2000fffe03f */
[----:B------:R-:W-:Y:S01]  /*1c50*/  ISETP.GE.AND P6, PT, R228, c[0x0][0x1d4], PT ;  /* 0x00007500e4007a0c */ /* 0x000fe20003fc6270 */
[----:B------:R-:W-:Y:S01]  /*1c60*/  IMAD.SHL.U32 R98, R5, 0x20, RZ ;  /* 0x0000002005627824 */ /* 0x000fe200078e00ff */
[----:B------:R-:W-:Y:S01]  /*1c70*/  LOP3.LUT R12, R12, 0xc0, RZ, 0xc0, !PT ;  /* 0x000000c00c0c7812 */ /* 0x000fe200078ec0ff */
[----:B------:R-:W-:Y:S01]  /*1c80*/  BSSY B0, `(.L_x_2267) ;  /* 0x000007a000007945 */ /* 0x000fe20003800000 */
[----:B------:R-:W-:-:S02]  /*1c90*/  ISETP.GE.AND P3, PT, R230, c[0x0][0x1d4], PT ;  /* 0x00007500e6007a0c */ /* 0x000fc40003f66270 */
[----:B------:R-:W-:Y:S02]  /*1ca0*/  LOP3.LUT R98, R98, 0xffffff00, RZ, 0xc0, !PT ;  /* 0xffffff0062627812 */ /* 0x000fe400078ec0ff */
[----:B------:R-:W-:Y:S02]  /*1cb0*/  IADD3 R100, R148, -0x1, RZ ;  /* 0xffffffff94647810 */ /* 0x000fe40007ffe0ff */
[----:B------:R-:W-:Y:S02]  /*1cc0*/  SHF.R.S32.HI R245, RZ, 0x1f, R230 ;  /* 0x0000001ffff57819 */ /* 0x000fe400000114e6 */
[----:B------:R-:W-:Y:S02]  /*1cd0*/  SHF.R.S32.HI R234, RZ, 0x1f, R219 ;  /* 0x0000001fffea7819 */ /* 0x000fe400000114db */
[----:B------:R-:W-:Y:S02]  /*1ce0*/  SHF.R.S32.HI R233, RZ, 0x1f, R218 ;  /* 0x0000001fffe97819 */ /* 0x000fe400000114da */
[----:B----4-:R-:W-:Y:S01]  /*1cf0*/  SHF.R.S32.HI R8, RZ, 0x1f, R225 ;  /* 0x0000001fff087819 */ /* 0x010fe200000114e1 */
[----:B------:R-:W-:-:S04]  /*1d00*/  IMAD.WIDE.U32 R16, R225, c[0x0][0x1f0], R18 ;  /* 0x00007c00e1107a25 */ /* 0x000fc800078e0012 */
[----:B------:R-:W-:Y:S02]  /*1d10*/  IMAD R2, R8, c[0x0][0x1f0], RZ ;  /* 0x00007c0008027a24 */ /* 0x000fe400078e02ff */
[----:B------:R-:W-:-:S04]  /*1d20*/  IMAD.WIDE.U32 R18, R226, c[0x0][0x208], RZ ;  /* 0x00008200e2127a25 */ /* 0x000fc800078e00ff */
[----:B------:R-:W-:Y:S01]  /*1d30*/  IMAD R11, R225, c[0x0][0x1f4], R2 ;  /* 0x00007d00e10b7a24 */ /* 0x000fe200078e0202 */
[----:B------:R-:W-:Y:S01]  /*1d40*/  IADD3 R2, P0, R16, UR18, RZ ;  /* 0x0000001210027c10 */ /* 0x000fe2000ff1e0ff */
[----:B------:R-:W-:Y:S01]  /*1d50*/  IMAD.IADD R19, R19, 0x1, R9 ;  /* 0x0000000113137824 */ /* 0x000fe200078e0209 */
[----:B------:R-:W-:Y:S01]  /*1d60*/  IMNMX R9, R3, 0x30, PT ;  /* 0x0000003003097817 */ /* 0x000fe20003800200 */
[----:B------:R-:W-:Y:S01]  /*1d70*/  IMAD R8, R8, c[0x0][0x218], RZ ;  /* 0x0000860008087a24 */ /* 0x000fe200078e02ff */
[----:B------:R-:W-:Y:S01]  /*1d80*/  IADD3.X R11, R17, UR9, R11, P0, !PT ;  /* 0x00000009110b7c10 */ /* 0x000fe200087fe40b */
[----:B------:R-:W-:Y:S01]  /*1d90*/  IMAD.WIDE.U32 R18, R225, c[0x0][0x218], R18 ;  /* 0x00008600e1127a25 */ /* 0x000fe200078e0012 */
[----:B------:R-:W-:-:S03]  /*1da0*/  LEA R20, P0, R2, c[0x0][0x1c8], 0x1 ;  /* 0x0000720002147a11 */ /* 0x000fc600078008ff */
[----:B------:R-:W-:Y:S01]  /*1db0*/  IMAD.IADD R9, R9, 0x1, -R238 ;  /* 0x0000000109097824 */ /* 0x000fe200078e0aee */
[----:B------:R-:W-:Y:S01]  /*1dc0*/  LEA.HI.X R11, R2, c[0x0][0x1cc], R11, 0x1, P0 ;  /* 0x00007300020b7a11 */ /* 0x000fe200000f0c0b */
[----:B------:R-:W-:Y:S01]  /*1dd0*/  SHFL.IDX PT, R16, R20, RZ, 0x1c1f ;  /* 0x001c1fff14107589 */ /* 0x000fe200000e0000 */
[----:B------:R-:W-:Y:S01]  /*1de0*/  LOP3.LUT R2, R6, 0x3fffffe, RZ, 0xc0, !PT ;  /* 0x03fffffe06027812 */ /* 0x000fe200078ec0ff */
[----:B------:R-:W-:Y:S01]  /*1df0*/  IMAD R13, R225, c[0x0][0x21c], R8 ;  /* 0x00008700e10d7a24 */ /* 0x000fe200078e0208 */
[----:B------:R-:W-:Y:S01]  /*1e00*/  ISETP.GE.AND P1, PT, R9, 0x1, PT ;  /* 0x000000010900780c */ /* 0x000fe20003f26270 */
[----:B------:R-:W1:Y:S01]  /*1e10*/  SHFL.IDX PT, R17, R11, RZ, 0x1c1f ;  /* 0x001c1fff0b117589 */ /* 0x000e6200000e0000 */
[----:B------:R-:W-:Y:S01]  /*1e20*/  SHF.R.S32.HI R6, RZ, 0x1, R6 ;  /* 0x00000001ff067819 */ /* 0x000fe20000011406 */
[----:B------:R-:W-:Y:S01]  /*1e30*/  IMAD.IADD R2, R15, 0x1, -R2 ;  /* 0x000000010f027824 */ /* 0x000fe200078e0a02 */
[----:B------:R-:W-:Y:S01]  /*1e40*/  ISETP.GT.AND P0, PT, R9, 0x20, PT ;  /* 0x000000200900780c */ /* 0x000fe20003f04270 */
[----:B------:R2:W-:Y:S01]  /*1e50*/  SHFL.IDX PT, R10, R20, 0x1, 0x1c1f ;  /* 0x003c1f00140a7f89 */ /* 0x0005e200000e0000 */
[----:B------:R-:W-:Y:S01]  /*1e60*/  IADD3 R8, P2, R18, UR20, RZ ;  /* 0x0000001412087c10 */ /* 0x000fe2000ff5e0ff */
[----:B------:R-:W-:-:S02]  /*1e70*/  IMAD.SHL.U32 R9, R6, 0x40, RZ ;  /* 0x0000004006097824 */ /* 0x000fc400078e00ff */
[----:B------:R-:W3:Y:S01]  /*1e80*/  SHFL.IDX PT, R11, R11, 0x1, 0x1c1f ;  /* 0x003c1f000b0b7f89 */ /* 0x000ee200000e0000 */
[----:B------:R-:W-:Y:S01]  /*1e90*/  IADD3.X R13, R19, UR16, R13, P2, !PT ;  /* 0x00000010130d7c10 */ /* 0x000fe200097fe40d */
[----:B------:R-:W-:Y:S01]  /*1ea0*/  IMAD R5, R7, 0x8, R2 ;  /* 0x0000000807057824 */ /* 0x000fe200078e0202 */
[----:B------:R-:W-:Y:S02]  /*1eb0*/  LOP3.LUT R9, R9, 0xc0, RZ, 0xc0, !PT ;  /* 0x000000c009097812 */ /* 0x000fe400078ec0ff */
[----:B------:R-:W-:Y:S02]  /*1ec0*/  LOP3.LUT P2, RZ, R6, 0x2, RZ, 0xc0, !PT ;  /* 0x0000000206ff7812 */ /* 0x000fe4000784c0ff */
[----:B------:R-:W-:Y:S02]  /*1ed0*/  LOP3.LUT R216, R9, 0x8, R216, 0xf8, !PT ;  /* 0x0000000809d87812 */ /* 0x000fe400078ef8d8 */
[----:B------:R-:W-:-:S04]  /*1ee0*/  SHF.R.U32.HI R15, RZ, 0x3, R9 ;  /* 0x00000003ff0f7819 */ /* 0x000fc80000011609 */
[----:B------:R-:W-:Y:S01]  /*1ef0*/  LOP3.LUT R216, R216, R15, RZ, 0x3c, !PT ;  /* 0x0000000fd8d87212 */ /* 0x000fe200078e3cff */
[----:B-1----:R-:W-:-:S04]  /*1f00*/  @P1 IMAD.WIDE R18, R219, 0x2, R16 ;  /* 0x00000002db121825 */ /* 0x002fc800078e0210 */
[----:B--2---:R-:W-:-:S04]  /*1f10*/  @P1 IMAD.WIDE R20, R230, 0x2, R16 ;  /* 0x00000002e6141825 */ /* 0x004fc800078e0210 */
[----:B------:R-:W-:Y:S01]  /*1f20*/  @P1 IMAD.WIDE R22, R218, 0x2, R16 ;  /* 0x00000002da161825 */ /* 0x000fe200078e0210 */
[----:B------:R1:W-:Y:S03]  /*1f30*/  @P1 LDGSTS.E.BYPASS.LTC128B.128 [R220+0x2500], [R20.64], !P4 ;  /* 0x0250000014dc1fae */ /* 0x0003e6000e101d4c */
[--C-:B---3--:R-:W-:Y:S01]  /*1f40*/  @P0 IMAD.WIDE R16, R230, 0x2, R10.reuse ;  /* 0x00000002e6100825 */ /* 0x108fe200078e020a */
[----:B------:R2:W-:Y:S03]  /*1f50*/  @P1 LDGSTS.E.BYPASS.LTC128B.128 [R220+0x3100], [R18.64], !P5 ;  /* 0x0310000012dc1fae */ /* 0x0005e6000e901d4c */
[----:B------:R-:W-:Y:S01]  /*1f60*/  @P0 IMAD.WIDE R14, R219, 0x2, R10 ;  /* 0x00000002db0e0825 */ /* 0x000fe200078e020a */
[----:B------:R1:W-:Y:S01]  /*1f70*/  @P1 LDGSTS.E.BYPASS.LTC128B.128 [R220+0x3d00], [R22.64], !P6 ;  /* 0x03d0000016dc1fae */ /* 0x0003e2000f101d4c */
[----:B------:R-:W-:-:S02]  /*1f80*/  LEA R9, P1, R8, c[0x0][0x1f8], 0x1 ;  /* 0x00007e0008097a11 */ /* 0x000fc400078208ff */
[----:B------:R-:W-:Y:S01]  /*1f90*/  IMAD.U32 R216, R5, 0x20, R216 ;  /* 0x0000002005d87824 */ /* 0x000fe200078e00d8 */
[----:B------:R1:W-:Y:S01]  /*1fa0*/  @P0 LDGSTS.E.BYPASS.LTC128B.128 [R220+0x2d00], [R16.64], !P4 ;  /* 0x02d0000010dc0fae */ /* 0x0003e2000e101d4c */
[----:B------:R-:W-:Y:S02]  /*1fb0*/  LEA.HI.X R8, R8, c[0x0][0x1fc], R13, 0x1, P1 ;  /* 0x00007f0008087a11 */ /* 0x000fe400008f0c0d */
[----:B------:R-:W-:Y:S01]  /*1fc0*/  IMAD.SHL.U32 R216, R216, 0x2, RZ ;  /* 0x00000002d8d87824 */ /* 0x000fe200078e00ff */
[----:B------:R3:W-:Y:S01]  /*1fd0*/  @P0 LDGSTS.E.BYPASS.LTC128B.128 [R220+0x3900], [R14.64], !P5 ;  /* 0x039000000edc0fae */ /* 0x0007e2000e901d4c */
[----:B------:R-:W-:Y:S02]  /*1fe0*/  ISETP.GE.AND P4, PT, R229, c[0x0][0x1d4], PT ;  /* 0x00007500e5007a0c */ /* 0x000fe40003f86270 */
[----:B------:R-:W-:Y:S01]  /*1ff0*/  ISETP.GE.AND P1, PT, R228, c[0x0][0x1d4], PT ;  /* 0x00007500e4007a0c */ /* 0x000fe20003f26270 */
[----:B------:R-:W-:Y:S01]  /*2000*/  SHFL.IDX PT, R6, R9, RZ, 0x1c1f ;  /* 0x001c1fff09067589 */ /* 0x000fe200000e0000 */
[----:B------:R-:W-:-:S02]  /*2010*/  IADD3 R5, R216, 0x2500, RZ ;  /* 0x00002500d8057810 */ /* 0x000fc40007ffe0ff */
[----:B------:R-:W-:Y:S02]  /*2020*/  IADD3 R215, R216, 0x2520, RZ ;  /* 0x00002520d8d77810 */ /* 0x000fe40007ffe0ff */
[----:B------:R-:W-:Y:S02]  /*2030*/  @P2 IADD3 R215, R5, -0x20, RZ ;  /* 0xffffffe005d72810 */ /* 0x000fe40007ffe0ff */
[----:B------:R-:W-:Y:S02]  /*2040*/  ISETP.GT.AND P2, PT, R227, 0x2f, PT ;  /* 0x0000002fe300780c */ /* 0x000fe40003f44270 */
[C---:B------:R-:W-:Y:S01]  /*2050*/  IADD3 R211, R215.reuse, 0x400, RZ ;  /* 0x00000400d7d37810 */ /* 0x040fe20007ffe0ff */
[----:B--2---:R-:W-:Y:S01]  /*2060*/  @P0 IMAD.WIDE R18, R218, 0x2, R10 ;  /* 0x00000002da120825 */ /* 0x004fe200078e020a */
[----:B------:R-:W-:-:S03]  /*2070*/  IADD3 R210, R215, 0x800, RZ ;  /* 0x00000800d7d27810 */ /* 0x000fc60007ffe0ff */
[----:B------:R-:W-:Y:S01]  /*2080*/  IMAD.SHL.U32 R11, R7, 0x8, RZ ;  /* 0x00000008070b7824 */ /* 0x000fe200078e00ff */
[----:B------:R1:W-:Y:S01]  /*2090*/  @P0 LDGSTS.E.BYPASS.LTC128B.128 [R220+0x4500], [R18.64], !P6 ;  /* 0x0450000012dc0fae */ /* 0x0003e2000f101d4c */
[----:B------:R-:W-:-:S03]  /*20a0*/  IMAD R10, R95, 0x200, R98 ;  /* 0x000002005f0a7824 */ /* 0x000fc600078e0262 */
[----:B------:R-:W0:Y:S01]  /*20b0*/  LDGDEPBAR ;  /* 0x00000000000079af */ /* 0x000e220000000000 */
[----:B------:R-:W-:Y:S01]  /*20c0*/  LOP3.LUT R2, R12, 0x8, R11, 0xf8, !PT ;  /* 0x000000080c027812 */ /* 0x000fe200078ef80b */
[----:B------:R-:W-:Y:S01]  /*20d0*/  IMAD R217, R97, 0x20, R10 ;  /* 0x0000002061d97824 */ /* 0x000fe200078e020a */
[----:B------:R-:W-:Y:S01]  /*20e0*/  SHF.R.U32.HI R11, RZ, 0x3, R12 ;  /* 0x00000003ff0b7819 */ /* 0x000fe2000001160c */
[----:B------:R-:W3:Y:S01]  /*20f0*/  SHFL.IDX PT, R7, R8, RZ, 0x1c1f ;  /* 0x001c1fff08077589 */ /* 0x000ee200000e0000 */
[----:B------:R-:W-:Y:S02]  /*2100*/  IMAD.IADD R12, R3, 0x1, -R238 ;  /* 0x00000001030c7824 */ /* 0x000fe400078e0aee */
[----:B------:R-:W-:-:S03]  /*2110*/  LOP3.LUT R2, R2, R11, RZ, 0x3c, !PT ;  /* 0x0000000b02027212 */ /* 0x000fc600078e3cff */
[----:B------:R-:W-:Y:S02]  /*2120*/  ISETP.LT.OR P0, PT, R12, 0x1, P3 ;  /* 0x000000010c00780c */ /* 0x000fe40001f01670 */
[----:B------:R-:W-:-:S04]  /*2130*/  IMAD.IADD R217, R2, 0x1, R217 ;  /* 0x0000000102d97824 */ /* 0x000fc800078e02d9 */
[----:B------:R-:W-:-:S04]  /*2140*/  IMAD.SHL.U32 R217, R217, 0x2, RZ ;  /* 0x00000002d9d97824 */ /* 0x000fc800078e00ff */
[----:B------:R-:W-:Y:S01]  /*2150*/  IMAD R213, R0, 0x2, R217 ;  /* 0x0000000200d57824 */ /* 0x000fe200078e02d9 */
        /* <DEDUP_REMOVED lines=27> */
[----:B------:R2:W3:Y:S04]  /*2310*/  SHFL.IDX PT, R13, R8, 0x1, 0x1c1f ;  /* 0x003c1f00080d7f89 */ /* 0x0004e800000e0000 */
[----:B------:R2:W4:Y:S02]  /*2320*/  SHFL.IDX PT, R5, R9, 0x1, 0x1c1f ;  /* 0x003c1f0009057f89 */ /* 0x00052400000e0000 */
.L_x_2353:
[----:B--2-4-:R-:W-:-:S04]  /*2330*/  LEA R8, P0, R230, R5, 0x1 ;  /* 0x00000005e6087211 */ /* 0x014fc800078008ff */
[----:B---3--:R-:W-:Y:S02]  /*2340*/  LEA.HI.X R9, R230, R13, R245, 0x1, P0 ;  /* 0x0000000de6097211 */ /* 0x008fe400000f0cf5 */
[----:B-1----:R-:W-:-:S04]  /*2350*/  LEA R6, P0, R219, R5, 0x1 ;  /* 0x00000005db067211 */ /* 0x002fc800078008ff */
        /* <DEDUP_REMOVED lines=12> */
.L_x_2268:
[----:B--234-:R-:W-:Y:S05]  /*2420*/  BSYNC B0 ;  /* 0x0000000000007941 */ /* 0x01cfea0003800000 */
.L_x_2267:
[----:B------:R-:W0:Y:S01]  /*2430*/  LDGDEPBAR ;  /* 0x00000000000079af */ /* 0x000e220000000000 */
[----:B------:R-:W-:Y:S01]  /*2440*/  WARPSYNC 0xffffffff ;  /* 0xffffffff00007948 */ /* 0x000fe20003800000 */
[C---:B-1----:R-:W-:Y:S01]  /*2450*/  HMMA.16816.F32 R20, R48.reuse, R64, RZ ;  /* 0x000000403014723c */ /* 0x042fe200000018ff */
[----:B------:R-:W-:Y:S01]  /*2460*/  ISETP.GT.AND P0, PT, R100, R221, PT ;  /* 0x000000dd6400720c */ /* 0x000fe20003f04270 */
[----:B------:R-:W-:Y:S01]  /*2470*/  LDSM.16.M88.4 R88, [R217+0x7900] ;  /* 0x00790000d958783b */ /* 0x000fe20000000200 */
[----:B------:R-:W-:Y:S01]  /*2480*/  IMAD R97, R97, 0x20, R98 ;  /* 0x0000002061617824 */ /* 0x000fe200078e0262 */
[C---:B------:R-:W-:Y:S02]  /*2490*/  IADD3 R209, R215.reuse, 0xc00, RZ ;  /* 0x00000c00d7d17810 */ /* 0x040fe40007ffe0ff */
[----:B------:R-:W1:Y:S01]  /*24a0*/  LDSM.16.M88.4 R80, [R216+0x3500] ;  /* 0x00350000d850783b */ /* 0x000e620000000200 */
[----:B------:R-:W-:Y:S01]  /*24b0*/  IMAD.IADD R2, R2, 0x1, R97 ;  /* 0x0000000102027824 */ /* 0x000fe200078e0261 */
[----:B------:R-:W-:Y:S01]  /*24c0*/  HMMA.16816.F32 R12, R48, R56, RZ ;  /* 0x00000038300c723c */ /* 0x000fe200000018ff */
[C---:B------:R-:W-:Y:S01]  /*24d0*/  IADD3 R208, R215.reuse, 0x1000, RZ ;  /* 0x00001000d7d07810 */ /* 0x040fe20007ffe0ff */
[----:B------:R-:W2:Y:S01]  /*24e0*/  LDSM.16.M88.4 R84, [R216+0x3100] ;  /* 0x00310000d854783b */ /* 0x000ea20000000200 */
[----:B------:R-:W-:-:S02]  /*24f0*/  IADD3 R207, R215, 0x1400, RZ ;  /* 0x00001400d7cf7810 */ /* 0x000fc40007ffe0ff */
[C---:B------:R-:W-:Y:S01]  /*2500*/  IADD3 R206, R215.reuse, 0x1800, RZ ;  /* 0x00001800d7ce7810 */ /* 0x040fe20007ffe0ff */
[----:B------:R-:W3:Y:S01]  /*2510*/  LDSM.16.M88.4 R76, [R216+0x3900] ;  /* 0x00390000d84c783b */ /* 0x000ee20000000200 */
[C---:B------:R-:W-:Y:S01]  /*2520*/  IADD3 R205, R215.reuse, 0x1c00, RZ ;  /* 0x00001c00d7cd7810 */ /* 0x040fe20007ffe0ff */
[----:B------:R-:W-:Y:S01]  /*2530*/  HMMA.16816.F32 R16, R48, R66, RZ ;  /* 0x000000423010723c */ /* 0x000fe200000018ff */
[----:B------:R-:W-:-:S07]  /*2540*/  IADD3 R204, R215, 0x2000, RZ ;  /* 0x00002000d7cc7810 */ /* 0x000fce0007ffe0ff */
        /* <DEDUP_REMOVED lines=23> */
[----:B------:R-:W-:Y:S07]  /*26c0*/  LDSM.16.M88.4 R32, [R215+0xc00] ;  /* 0x000c0000d720783b */ /* 0x000fee0000000200 */
[----:B------:R-:W-:Y:S01]  /*26d0*/  HMMA.16816.F32 R44, R24, R30, R44 ;  /* 0x0000001e182c723c */ /* 0x000fe2000000182c */
[----:B------:R-:W5:Y:S04]  /*26e0*/  LDSM.16.M88.4 R28, [R215+0x1000] ;  /* 0x00100000d71c783b */ /* 0x000f680000000200 */
        /* <DEDUP_REMOVED lines=13> */
[----:B------:R-:W-:Y:S07]  /*27c0*/  LDSM.16.M88.4 R80, [R216+0x3d00] ;  /* 0x003d0000d850783b */ /* 0x000fee0000000200 */
[C---:B------:R-:W-:Y:S08]  /*27d0*/  HMMA.16816.F32 R52, R72.reuse, R76, R52 ;  /* 0x0000004c4834723c */ /* 0x040ff00000001834 */
[----:B------:R-:W-:Y:S01]  /*27e0*/  HMMA.16816.F32 R44, R72, R78, R44 ;  /* 0x0000004e482c723c */ /* 0x000fe2000000182c */
[----:B------:R-:W1:Y:S04]  /*27f0*/  LDSM.16.M88.4 R76, [R216+0x4100] ;  /* 0x00410000d84c783b */ /* 0x000e680000000200 */
[----:B------:R-:W2:Y:S03]  /*2800*/  LDSM.16.M88.4 R72, [R216+0x4500] ;  /* 0x00450000d848783b */ /* 0x000ea60000000200 */
        /* <DEDUP_REMOVED lines=9> */
[----:B------:R-:W-:Y:S07]  /*28a0*/  LDSM.16.M88.4 R32, [R215+0x1800] ;  /* 0x00180000d720783b */ /* 0x000fee0000000200 */
[C---:B------:R-:W-:Y:S08]  /*28b0*/  HMMA.16816.F32 R60, R24.reuse, R28, R60 ;  /* 0x0000001c183c723c */ /* 0x040ff0000000183c */
[C---:B------:R-:W-:Y:S01]  /*28c0*/  HMMA.16816.F32 R56, R24.reuse, R30, R56 ;  /* 0x0000001e1838723c */ /* 0x040fe20000001838 */
[----:B------:R-:W3:Y:S07]  /*28d0*/  LDSM.16.M88.4 R28, [R215+0x1c00] ;  /* 0x001c0000d71c783b */ /* 0x000eee0000000200 */
[C---:B------:R-:W-:Y:S08]  /*28e0*/  HMMA.16816.F32 R52, R24.reuse, R40, R52 ;  /* 0x000000281834723c */ /* 0x040ff00000001834 */
[----:B------:R-:W-:Y:S01]  /*28f0*/  HMMA.16816.F32 R44, R24, R42, R44 ;  /* 0x0000002a182c723c */ /* 0x000fe2000000182c */
[----:B------:R-:W4:Y:S04]  /*2900*/  LDSM.16.M88.4 R24, [R215+0x2000] ;  /* 0x00200000d718783b */ /* 0x000f280000000200 */
[----:B------:R-:W5:Y:S01]  /*2910*/  LDSM.16.M88.4 R40, [R213+0x8900] ;  /* 0x00890000d528783b */ /* 0x000f620000000200 */
[----:B------:R-:W-:-:S04]  /*2920*/  DEPBAR.LE SB0, 0x0 ;  /* 0x000080000000791a */ /* 0x000fc80000000000 */
[C---:B-1----:R-:W-:Y:S08]  /*2930*/  HMMA.16816.F32 R12, R84.reuse, R76, R12 ;  /* 0x0000004c540c723c */ /* 0x042ff0000000180c */
[C---:B------:R-:W-:Y:S08]  /*2940*/  HMMA.16816.F32 R20, R84.reuse, R80, R20 ;  /* 0x000000505414723c */ /* 0x040ff00000001814 */
[C---:B------:R-:W-:Y:S08]  /*2950*/  HMMA.16816.F32 R16, R84.reuse, R82, R16 ;  /* 0x000000525410723c */ /* 0x040ff00000001810 */
[C---:B------:R-:W-:Y:S08]  /*2960*/  HMMA.16816.F32 R8, R84.reuse, R78, R8 ;  /* 0x0000004e5408723c */ /* 0x040ff00000001808 */
[C---:B--2---:R-:W-:Y:S08]  /*2970*/  HMMA.16816.F32 R4, R84.reuse, R72, R4 ;  /* 0x000000485404723c */ /* 0x044ff00000001804 */
[----:B------:R-:W-:Y:S08]  /*2980*/  HMMA.16816.F32 R48, R84, R74, R48 ;  /* 0x0000004a5430723c */ /* 0x000ff00000001830 */
[C---:B------:R-:W-:Y:S08]  /*2990*/  HMMA.16816.F32 R68, R88.reuse, R80, R68 ;  /* 0x000000505844723c */ /* 0x040ff00000001844 */
        /* <DEDUP_REMOVED lines=9> */
[C---:B----4-:R-:W-:Y:S08]  /*2a30*/  HMMA.16816.F32 R4, R36.reuse, R24, R4 ;  /* 0x000000182404723c */ /* 0x050ff00000001804 */
[----:B------:R-:W-:Y:S08]  /*2a40*/  HMMA.16816.F32 R12, R36, R26, R48 ;  /* 0x0000001a240c723c */ /* 0x000ff00000001830 */
[C---:B-----5:R-:W-:Y:S08]  /*2a50*/  HMMA.16816.F32 R68, R40.reuse, R32, R68 ;  /* 0x000000202844723c */ /* 0x060ff00000001844 */
        /* <DEDUP_REMOVED lines=32> */
[----:B------:R-:W-:Y:S01]  /*2c60*/  IMAD.WIDE.U32 R26, R225, c[0x0][0x1f0], R28 ;  /* 0x00007c00e11a7a25 */ /* 0x000fe200078e001c */
[----:B------:R-:W-:-:S03]  /*2c70*/  IADD3 R28, -R238, 0x30, RZ ;  /* 0x00000030ee1c7810 */ /* 0x000fc60007ffe1ff */
[----:B------:R-:W-:-:S04]  /*2c80*/  IMAD R24, R24, c[0x0][0x1f0], RZ ;  /* 0x00007c0018187a24 */ /* 0x000fc800078e02ff */
[----:B------:R-:W-:Y:S01]  /*2c90*/  IMAD R25, R225, c[0x0][0x1f4], R24 ;  /* 0x00007d00e1197a24 */ /* 0x000fe200078e0218 */
[----:B------:R-:W-:-:S04]  /*2ca0*/  IADD3 R24, P0, R26, UR18, RZ ;  /* 0x000000121a187c10 */ /* 0x000fc8000ff1e0ff */
[----:B------:R-:W-:Y:S02]  /*2cb0*/  IADD3.X R27, R27, UR9, R25, P0, !PT ;  /* 0x000000091b1b7c10 */ /* 0x000fe400087fe419 */
[----:B------:R-:W-:-:S04]  /*2cc0*/  LEA R25, P0, R24, c[0x0][0x1c8], 0x1 ;  /* 0x0000720018197a11 */ /* 0x000fc800078008ff */
[----:B------:R-:W-:Y:S02]  /*2cd0*/  LEA.HI.X R24, R24, c[0x0][0x1cc], R27, 0x1, P0 ;  /* 0x0000730018187a11 */ /* 0x000fe400000f0c1b */
[----:B------:R-:W-:Y:S01]  /*2ce0*/  ISETP.GE.AND P0, PT, R28, 0x1, PT ;  /* 0x000000011c00780c */ /* 0x000fe20003f06270 */
[----:B------:R1:W2:Y:S04]  /*2cf0*/  SHFL.IDX PT, R27, R25, RZ, 0x1c1f ;  /* 0x001c1fff191b7589 */ /* 0x0002a800000e0000 */
[----:B------:R1:W3:Y:S08]  /*2d00*/  SHFL.IDX PT, R26, R24, RZ, 0x1c1f ;  /* 0x001c1fff181a7589 */ /* 0x0002f000000e0000 */
        /* <DEDUP_REMOVED lines=11> */
.L_x_2272:
[----:B------:R-:W-:Y:S05]  /*2dc0*/  BSYNC B0 ;  /* 0x0000000000007941 */ /* 0x000fea0003800000 */
.L_x_2271:
[----:B------:R-:W-:Y:S01]  /*2dd0*/  ISETP.GE.AND P0, PT, R28, 0x21, PT ;  /* 0x000000211c00780c */ /* 0x000fe20003f06270 */
[----:B-1----:R-:W1:Y:S01]  /*2de0*/  SHFL.IDX PT, R24, R24, 0x1, 0x1c1f ;  /* 0x003c1f0018187f89 */ /* 0x002e6200000e0000 */
[----:B------:R-:W-:Y:S03]  /*2df0*/  BSSY B0, `(.L_x_2270) ;  /* 0x000000d000007945 */ /* 0x000fe60003800000 */
[----:B------:R-:W4:Y:S08]  /*2e00*/  SHFL.IDX PT, R25, R25, 0x1, 0x1c1f ;  /* 0x003c1f0019197f89 */ /* 0x000f3000000e0000 */
[----:B------:R-:W-:Y:S05]  /*2e10*/  @!P0 BRA `(.L_x_2273) ;  /* 0x000000a000008947 */ /* 0x000fea0003800000 */
[----:B----4-:R-:W-:-:S04]  /*2e20*/  LEA R28, P0, R230, R25, 0x1 ;  /* 0x00000019e61c7211 */ /* 0x010fc800078008ff */
[----:B-1----:R-:W-:Y:S02]  /*2e30*/  LEA.HI.X R29, R230, R24, R245, 0x1, P0 ;  /* 0x00000018e61d7211 */ /* 0x002fe400000f0cf5 */
[----:B---3--:R-:W-:-:S03]  /*2e40*/  LEA R26, P0, R219, R25, 0x1 ;  /* 0x00000019db1a7211 */ /* 0x008fc600078008ff */
[----:B------:R-:W-:Y:S01]  /*2e50*/  @!PT LDS RZ, [RZ] ;  /* 0x00000000fffff984 */ /* 0x000fe20000000800 */
[----:B------:R1:W-:Y:S01]  /*2e60*/  LDGSTS.E.BYPASS.LTC128B.128 [R220+0x2d00], [R28.64], !P3 ;  /* 0x02d000001cdc7fae */ /* 0x0003e2000d901d4c */
[----:B--2---:R-:W-:Y:S02]  /*2e70*/  LEA.HI.X R27, R219, R24, R234, 0x1, P0 ;  /* 0x00000018db1b7211 */ /* 0x004fe400000f0cea */
[----:B------:R-:W-:-:S03]  /*2e80*/  LEA R30, P0, R218, R25, 0x1 ;  /* 0x00000019da1e7211 */ /* 0x000fc600078008ff */
[----:B------:R1:W-:Y:S01]  /*2e90*/  LDGSTS.E.BYPASS.LTC128B.128 [R220+0x3900], [R26.64], !P2 ;  /* 0x039000001adc7fae */ /* 0x0003e2000d101d4c */
[----:B------:R-:W-:-:S05]  /*2ea0*/  LEA.HI.X R31, R218, R24, R233, 0x1, P0 ;  /* 0x00000018da1f7211 */ /* 0x000fca00000f0ce9 */
[----:B------:R1:W-:Y:S04]  /*2eb0*/  LDGSTS.E.BYPASS.LTC128B.128 [R220+0x4500], [R30.64], !P1 ;  /* 0x045000001edc7fae */ /* 0x0003e8000c901d4c */
.L_x_2273:
[----:B------:R-:W-:Y:S05]  /*2ec0*/  BSYNC B0 ;  /* 0x0000000000007941 */ /* 0x000fea0003800000 */
.L_x_2270:
[----:B----4-:R-:W-:Y:S01]  /*2ed0*/  LOP3.LUT R25, R96, 0xffffffe0, RZ, 0xc0, !PT ;  /* 0xffffffe060197812 */ /* 0x010fe200078ec0ff */
[----:B------:R-:W-:Y:S01]  /*2ee0*/  ULDC UR17, c[0x0][0x324] ;  /* 0x0000c90000117ab9 */ /* 0x000fe20000000800 */
[----:B-12---:R-:W-:Y:S01]  /*2ef0*/  SHF.R.S32.HI R30, RZ, 0x1f, R95 ;  /* 0x0000001fff1e7819 */ /* 0x006fe2000001145f */
[----:B------:R-:W-:Y:S01]  /*2f00*/  ULOP3.LUT UR17, URZ, UR17, URZ, 0x33, !UPT ;  /* 0x000000113f117292 */ /* 0x000fe2000f8e333f */
[----:B---3--:R-:W-:Y:S01]  /*2f10*/  LEA.HI R26, R93, R93, RZ, 0x1 ;  /* 0x0000005d5d1a7211 */ /* 0x008fe200078f08ff */
[----:B------:R-:W-:Y:S01]  /*2f20*/  IMAD.IADD R24, R224, 0x1, -R25 ;  /* 0x00000001e0187824 */ /* 0x000fe200078e0a19 */
[----:B------:R-:W-:Y:S01]  /*2f30*/  LEA.HI R30, R30, R95, RZ, 0x2 ;  /* 0x0000005f1e1e7211 */ /* 0x000fe200078f10ff */
[----:B------:R-:W0:Y:S01]  /*2f40*/  LDGDEPBAR ;  /* 0x00000000000079af */ /* 0x000e220000000000 */
[----:B------:R-:W-:Y:S01]  /*2f50*/  PLOP3.LUT P0, PT, PT, PT, UP2, 0x80, 0x0 ;  /* 0x000000000000781c */ /* 0x000fe20003f0f028 */
[----:B------:R-:W-:Y:S01]  /*2f60*/  IMAD.SHL.U32 R28, R26, 0x20, RZ ;  /* 0x000000201a1c7824 */ /* 0x000fe200078e00ff */
[----:B------:R-:W-:-:S02]  /*2f70*/  SHF.R.S32.HI R25, RZ, 0x1f, R24 ;  /* 0x0000001fff197819 */ /* 0x000fc40000011418 */
[----:B------:R-:W-:Y:S02]  /*2f80*/  LOP3.LUT R30, R30, 0xffffffc, RZ, 0xc0, !PT ;  /* 0x0ffffffc1e1e7812 */ /* 0x000fe400078ec0ff */
[----:B------:R-:W-:Y:S02]  /*2f90*/  LEA.HI R25, R25, R24, RZ, 0x2 ;  /* 0x0000001819197211 */ /* 0x000fe400078f10ff */
[----:B------:R-:W-:Y:S01]  /*2fa0*/  LOP3.LUT R26, R26, 0x1ffffffe, RZ, 0xc0, !PT ;  /* 0x1ffffffe1a1a7812 */ /* 0x000fe200078ec0ff */
[----:B------:R-:W-:Y:S01]  /*2fb0*/  IMAD.IADD R30, R95, 0x1, -R30 ;  /* 0x000000015f1e7824 */ /* 0x000fe200078e0a1e */
[----:B------:R-:W-:Y:S02]  /*2fc0*/  LEA.HI.SX32 R27, R25, UR15, 0x1e ;  /* 0x0000000f191b7c11 */ /* 0x000fe4000f8ff2ff */
[----:B------:R-:W-:Y:S01]  /*2fd0*/  LOP3.LUT R28, R28, 0xffffffc0, RZ, 0xc0, !PT ;  /* 0xffffffc01c1c7812 */ /* 0x000fe200078ec0ff */
[----:B------:R-:W-:Y:S01]  /*2fe0*/  IMAD.IADD R26, R93, 0x1, -R26 ;  /* 0x000000015d1a7824 */ /* 0x000fe200078e0a1a */
[----:B------:R-:W-:Y:S01]  /*2ff0*/  LOP3.LUT R25, R25, 0x7ffffffc, RZ, 0xc0, !PT ;  /* 0x7ffffffc19197812 */ /* 0x000fe200078ec0ff */
[----:B------:R-:W-:-:S04]  /*3000*/  IMAD R27, R30, 0x10, R27 ;  /* 0x000000101e1b7824 */ /* 0x000fc800078e021b */
[----:B------:R-:W-:Y:S02]  /*3010*/  IMAD.IADD R27, R28, 0x1, R27 ;  /* 0x000000011c1b7824 */ /* 0x000fe400078e021b */
[----:B------:R-:W-:Y:S02]  /*3020*/  IMAD.IADD R25, R24, 0x1, -R25 ;  /* 0x0000000118197824 */ /* 0x000fe400078e0a19 */
[----:B------:R-:W-:Y:S02]  /*3030*/  IMAD R231, R26, 0x8, R27 ;  /* 0x000000081ae77824 */ /* 0x000fe400078e021b */
[----:B------:R-:W-:Y:S02]  /*3040*/  IMAD.SHL.U32 R235, R25, 0x2, RZ ;  /* 0x0000000219eb7824 */ /* 0x000fe400078e00ff */
[----:B------:R-:W-:Y:S01]  /*3050*/  @P0 IMAD.HI.U32 R26, R231, c[0x0][0x2c8], RZ ;  /* 0x0000b200e71a0a27 */ /* 0x000fe200078e00ff */
[----:B------:R-:W-:Y:S02]  /*3060*/  PLOP3.LUT P0, PT, PT, PT, UP2, 0x80, 0x0 ;  /* 0x000000000000781c */ /* 0x000fe40003f0f028 */
[----:B------:R-:W-:Y:S01]  /*3070*/  IADD3 R41, -R235, 0x1, R3 ;  /* 0x00000001eb297810 */ /* 0x000fe20007ffe103 */
[----:B------:R-:W-:-:S02]  /*3080*/  IMAD.MOV.U32 R42, RZ, RZ, R231 ;  /* 0x000000ffff2a7224 */ /* 0x000fc400078e00e7 */
[----:B------:R-:W-:Y:S01]  /*3090*/  IMAD.MOV.U32 R25, RZ, RZ, c[0x0][0x2ac] ;  /* 0x0000ab00ff197624 */ /* 0x000fe200078e00ff */
[----:B------:R-:W-:Y:S01]  /*30a0*/  IADD3 R41, R41, -c[0x0][0x168], RZ ;  /* 0x80005a0029297a10 */ /* 0x000fe20007ffe0ff */
[--C-:B------:R-:W-:Y:S02]  /*30b0*/  IMAD.IADD R40, R92, 0x1, -R235.reuse ;  /* 0x000000015c287824 */ /* 0x100fe400078e0aeb */
[----:B------:R-:W-:Y:S01]  /*30c0*/  IMAD R24, R25, c[0x0][0x1d0], R92 ;  /* 0x0000740019187a24 */ /* 0x000fe200078e025c */
[C---:B------:R-:W-:Y:S02]  /*30d0*/  IADD3 R50, R41.reuse, c[0x0][0x328], RZ ;  /* 0x0000ca0029327a10 */ /* 0x040fe40007ffe0ff */
[----:B------:R-:W-:Y:S01]  /*30e0*/  IADD3 R41, R41, UR17, RZ ;  /* 0x0000001129297c10 */ /* 0x000fe2000fffe0ff */
[----:B------:R-:W-:Y:S01]  /*30f0*/  IMAD.IADD R49, R24, 0x1, -R235 ;  /* 0x0000000118317824 */ /* 0x000fe200078e0aeb */
[----:B------:R-:W-:Y:S02]  /*3100*/  @P0 SHF.R.U32.HI R42, RZ, c[0x0][0x2cc], R26 ;  /* 0x0000b300ff2a0a19 */ /* 0x000fe4000001161a */
[----:B------:R-:W-:-:S03]  /*3110*/  PLOP3.LUT P0, PT, PT, PT, UP1, 0x40, 0x0 ;  /* 0x000000000000781c */ /* 0x000fc60003f0e818 */
[----:B------:R-:W1:Y:S02]  /*3120*/  SHFL.IDX PT, R26, R42, RZ, 0x1c1f ;  /* 0x001c1fff2a1a7589 */ /* 0x000e6400000e0000 */
[--C-:B-1----:R-:W-:Y:S02]  /*3130*/  IMAD.IADD R28, R50, 0x1, R26.reuse ;  /* 0x00000001321c7824 */ /* 0x102fe400078e021a */
[----:B------:R-:W-:-:S03]  /*3140*/  IMAD.IADD R24, R41, 0x1, R26 ;  /* 0x0000000129187824 */ /* 0x000fc600078e021a */
[----:B------:R-:W-:-:S03]  /*3150*/  IMNMX R25, R28, R49, PT ;  /* 0x000000311c197217 */ /* 0x000fc60003800200 */
[----:B------:R-:W-:Y:S05]  /*3160*/  @P0 BRA `(.L_x_2274) ;  /* 0x0000015000000947 */ /* 0x000fea0003800000 */
[----:B------:R-:W-:Y:S01]  /*3170*/  IMAD.U32 R3, RZ, RZ, UR7 ;  /* 0x00000007ff037e24 */ /* 0x000fe2000f8e00ff */
        /* <DEDUP_REMOVED lines=11> */
.L_x_2276:
[----:B------:R-:W-:-:S04]  /*3230*/  MOV R3, 0x1 ;  /* 0x0000000100037802 */ /* 0x000fc80000000f00 */
[----:B------:R-:W-:-:S13]  /*3240*/  ISETP.NE.AND P0, PT, R3, c[0x0][0x32c], PT ;  /* 0x0000cb0003007a0c */ /* 0x000fda0003f05270 */
[----:B------:R-:W-:-:S05]  /*3250*/  @P0 IMAD.HI.U32 R3, R27, c[0x0][0x330], RZ ;  /* 0x0000cc001b030a27 */ /* 0x000fca00078e00ff */
[----:B------:R-:W-:Y:S02]  /*3260*/  @P0 SHF.R.U32.HI R27, RZ, c[0x0][0x334], R3 ;  /* 0x0000cd00ff1b0a19 */ /* 0x000fe40000011603 */
.L_x_2277:
[----:B------:R-:W-:Y:S05]  /*3270*/  BSYNC B0 ;  /* 0x0000000000007941 */ /* 0x000fea0003800000 */
.L_x_2275:
[----:B------:R-:W-:-:S05]  /*3280*/  IMAD R27, R27, c[0x0][0x32c], R40 ;  /* 0x0000cb001b1b7a24 */ /* 0x000fca00078e0228 */
[----:B------:R-:W-:Y:S02]  /*3290*/  IADD3 R26, R27, c[0x0][0x32c], RZ ;  /* 0x0000cb001b1a7a10 */ /* 0x000fe40007ffe0ff */
[----:B------:R-:W-:Y:S02]  /*32a0*/  IMNMX R24, R24, R27, !PT ;  /* 0x0000001b18187217 */ /* 0x000fe40007800200 */
[----:B------:R-:W-:Y:S02]  /*32b0*/  IMNMX R25, R25, R26, PT ;  /* 0x0000001a19197217 */ /* 0x000fe40003800200 */
.L_x_2274:
[----:B------:R-:W1:Y:S01]  /*32c0*/  SHFL.IDX PT, R26, R42, 0x1, 0x1c1f ;  /* 0x003c1f002a1a7f89 */ /* 0x000e6200000e0000 */
[----:B------:R-:W-:Y:S01]  /*32d0*/  PLOP3.LUT P0, PT, PT, PT, UP1, 0x40, 0x0 ;  /* 0x000000000000781c */ /* 0x000fe20003f0e818 */
[--C-:B-1----:R-:W-:Y:S02]  /*32e0*/  IMAD.IADD R76, R50, 0x1, R26.reuse ;  /* 0x00000001324c7824 */ /* 0x102fe400078e021a */
[----:B------:R-:W-:-:S03]  /*32f0*/  IMAD.IADD R3, R41, 0x1, R26 ;  /* 0x0000000129037824 */ /* 0x000fc600078e021a */
[----:B------:R-:W-:-:S07]  /*3300*/  IMNMX R76, R76, R49, PT ;  /* 0x000000314c4c7217 */ /* 0x000fce0003800200 */
        /* <DEDUP_REMOVED lines=13> */
.L_x_2280:
[----:B------:R-:W-:-:S04]  /*33e0*/  MOV R26, 0x1 ;  /* 0x00000001001a7802 */ /* 0x000fc80000000f00 */
[----:B------:R-:W-:-:S13]  /*33f0*/  ISETP.NE.AND P0, PT, R26, c[0x0][0x32c], PT ;  /* 0x0000cb001a007a0c */ /* 0x000fda0003f05270 */
[----:B------:R-:W-:-:S05]  /*3400*/  @P0 IMAD.HI.U32 R26, R27, c[0x0][0x330], RZ ;  /* 0x0000cc001b1a0a27 */ /* 0x000fca00078e00ff */
[----:B------:R-:W-:Y:S02]  /*3410*/  @P0 SHF.R.U32.HI R27, RZ, c[0x0][0x334], R26 ;  /* 0x0000cd00ff1b0a19 */ /* 0x000fe4000001161a */
.L_x_2281:
[----:B------:R-:W-:Y:S05]  /*3420*/  BSYNC B0 ;  /* 0x0000000000007941 */ /* 0x000fea0003800000 */
.L_x_2279:
[----:B------:R-:W-:-:S05]  /*3430*/  IMAD R26, R27, c[0x0][0x32c], R40 ;  /* 0x0000cb001b1a7a24 */ /* 0x000fca00078e0228 */
[----:B------:R-:W-:Y:S02]  /*3440*/  IADD3 R27, R26, c[0x0][0x32c], RZ ;  /* 0x0000cb001a1b7a10 */ /* 0x000fe40007ffe0ff */
[----:B------:R-:W-:Y:S02]  /*3450*/  IMNMX R3, R3, R26, !PT ;  /* 0x0000001a03037217 */ /* 0x000fe40007800200 */
[----:B------:R-:W-:Y:S02]  /*3460*/  IMNMX R76, R76, R27, PT ;  /* 0x0000001b4c4c7217 */ /* 0x000fe40003800200 */
.L_x_2278:
[C---:B------:R-:W-:Y:S02]  /*3470*/  ISETP.GE.AND P0, PT, R92.reuse, 0x2, PT ;  /* 0x000000025c00780c */ /* 0x040fe40003f06270 */
[----:B------:R-:W-:Y:S02]  /*3480*/  ISETP.GE.AND P1, PT, R92, 0x9, PT ;  /* 0x000000095c00780c */ /* 0x000fe40003f26270 */
[----:B------:R-:W-:Y:S02]  /*3490*/  P2R R39, PR, RZ, 0x1 ;  /* 0x00000001ff277803 */ /* 0x000fe40000000000 */
[----:B------:R-:W-:-:S02]  /*34a0*/  ISETP.GT.AND P0, PT, R24, 0x1, !P0 ;  /* 0x000000011800780c */ /* 0x000fc40004704270 */
[----:B------:R-:W-:Y:S02]  /*34b0*/  P2R R48, PR, RZ, 0x2 ;  /* 0x00000002ff307803 */ /* 0x000fe40000000000 */
[----:B------:R-:W-:Y:S02]  /*34c0*/  ISETP.LT.OR P0, PT, R25, 0x2, P0 ;  /* 0x000000021900780c */ /* 0x000fe40000701670 */
[----:B------:R-:W-:Y:S02]  /*34d0*/  ISETP.GE.AND P6, PT, R92, 0x11, PT ;  /* 0x000000115c00780c */ /* 0x000fe40003fc6270 */
[----:B------:R-:W-:Y:S02]  /*34e0*/  FSEL R69, R69, -INF , !P0 ;  /* 0xff80000045457808 */ /* 0x000fe40004000000 */
[----:B------:R-:W-:Y:S02]  /*34f0*/  ISETP.GT.AND P0, PT, R24, 0x8, !P1 ;  /* 0x000000081800780c */ /* 0x000fe40004f04270 */
[----:B------:R-:W-:-:S02]  /*3500*/  ISETP.GE.AND P1, PT, R92, 0xa, PT ;  /* 0x0000000a5c00780c */ /* 0x000fc40003f26270 */
[C---:B------:R-:W-:Y:S02]  /*3510*/  ISETP.LT.OR P0, PT, R25.reuse, 0x9, P0 ;  /* 0x000000091900780c */ /* 0x040fe40000701670 */
[----:B------:R-:W-:Y:S02]  /*3520*/  ISETP.GE.AND P5, PT, R92, 0x12, PT ;  /* 0x000000125c00780c */ /* 0x000fe40003fa6270 */
[----:B------:R-:W-:Y:S02]  /*3530*/  FSEL R37, R64, -INF , !P0 ;  /* 0xff80000040257808 */ /* 0x000fe40004000000 */
[----:B------:R-:W-:Y:S02]  /*3540*/  ISETP.GT.AND P0, PT, R24, 0x9, !P1 ;  /* 0x000000091800780c */ /* 0x000fe40004f04270 */
[----:B------:R-:W-:Y:S02]  /*3550*/  ISETP.GE.AND P4, PT, R92, 0x19, PT ;  /* 0x000000195c00780c */ /* 0x000fe40003f86270 */
[----:B------:R-:W-:-:S02]  /*3560*/  ISETP.LT.OR P0, PT, R25, 0xa, P0 ;  /* 0x0000000a1900780c */ /* 0x000fc40000701670 */
[----:B------:R-:W-:Y:S02]  /*3570*/  ISETP.GE.AND P3, PT, R92, 0x1a, PT ;  /* 0x0000001a5c00780c */ /* 0x000fe40003f66270 */
[----:B------:R-:W-:Y:S02]  /*3580*/  FSEL R65, R65, -INF , !P0 ;  /* 0xff80000041417808 */ /* 0x000fe40004000000 */
[----:B------:R-:W-:Y:S02]  /*3590*/  ISETP.GT.AND P0, PT, R24, 0x10, !P6 ;  /* 0x000000101800780c */ /* 0x000fe40007704270 */
[----:B------:R-:W-:Y:S02]  /*35a0*/  ISETP.GE.AND P2, PT, R92, 0x21, PT ;  /* 0x000000215c00780c */ /* 0x000fe40003f46270 */
[----:B------:R-:W-:Y:S02]  /*35b0*/  ISETP.LT.OR P0, PT, R25, 0x11, P0 ;  /* 0x000000111900780c */ /* 0x000fe40000701670 */
[----:B------:R-:W-:-:S02]  /*35c0*/  P2R R43, PR, RZ, 0x2 ;  /* 0x00000002ff2b7803 */ /* 0x000fc40000000000 */
[----:B------:R-:W-:Y:S02]  /*35d0*/  FSEL R35, R60, -INF , !P0 ;  /* 0xff8000003c237808 */ /* 0x000fe40004000000 */
[----:B------:R-:W-:Y:S02]  /*35e0*/  ISETP.GT.AND P0, PT, R24, 0x11, !P5 ;  /* 0x000000111800780c */ /* 0x000fe40006f04270 */
[----:B------:R-:W-:Y:S02]  /*35f0*/  ISETP.GE.AND P1, PT, R92, 0x22, PT ;  /* 0x000000225c00780c */ /* 0x000fe40003f26270 */
        /* <DEDUP_REMOVED lines=24> */
[----:B------:R-:W-:-:S04]  /*3780*/  ISETP.GE.AND P0, PT, R92, 0x2a, PT ;  /* 0x0000002a5c00780c */ /* 0x000fc80003f06270 */
[----:B------:R-:W-:Y:S02]  /*3790*/  P2R R44, PR, RZ, 0x1 ;  /* 0x00000001ff2c7803 */ /* 0x000fe40000000000 */
[----:B------:R-:W-:Y:S02]  /*37a0*/  ISETP.GT.AND P0, PT, R24, 0x29, !P0 ;  /* 0x000000291800780c */ /* 0x000fe40004704270 */
[----:B------:R-:W1:Y:S02]  /*37b0*/  SHFL.IDX PT, R24, R42, 0x2, 0x1c1f ;  /* 0x005c1f002a187f89 */ /* 0x000e6400000e0000 */
[----:B------:R-:W-:-:S04]  /*37c0*/  ISETP.LT.OR P0, PT, R25, 0x2a, P0 ;  /* 0x0000002a1900780c */ /* 0x000fc80000701670 */
[----:B------:R-:W-:Y:S02]  /*37d0*/  FSEL R25, R45, -INF , !P0 ;  /* 0xff8000002d197808 */ /* 0x000fe40004000000 */
        /* <DEDUP_REMOVED lines=17> */
.L_x_2284:
[----:B------:R-:W-:-:S04]  /*38f0*/  MOV R24, 0x1 ;  /* 0x0000000100187802 */ /* 0x000fc80000000f00 */
[----:B------:R-:W-:-:S13]  /*3900*/  ISETP.NE.AND P0, PT, R24, c[0x0][0x32c], PT ;  /* 0x0000cb0018007a0c */ /* 0x000fda0003f05270 */
[----:B------:R-:W-:-:S05]  /*3910*/  @P0 IMAD.HI.U32 R24, R61, c[0x0][0x330], RZ ;  /* 0x0000cc003d180a27 */ /* 0x000fca00078e00ff */
[----:B------:R-:W-:Y:S02]  /*3920*/  @P0 SHF.R.U32.HI R61, RZ, c[0x0][0x334], R24 ;  /* 0x0000cd00ff3d0a19 */ /* 0x000fe40000011618 */
.L_x_2285:
[----:B------:R-:W-:Y:S05]  /*3930*/  BSYNC B0 ;  /* 0x0000000000007941 */ /* 0x000fea0003800000 */
.L_x_2283:
[----:B------:R-:W-:-:S05]  /*3940*/  IMAD R26, R61, c[0x0][0x32c], R40 ;  /* 0x0000cb003d1a7a24 */ /* 0x000fca00078e0228 */
[----:B------:R-:W-:Y:S02]  /*3950*/  IADD3 R24, R26, c[0x0][0x32c], RZ ;  /* 0x0000cb001a187a10 */ /* 0x000fe40007ffe0ff */
[----:B------:R-:W-:Y:S02]  /*3960*/  IMNMX R45, R45, R26, !PT ;  /* 0x0000001a2d2d7217 */ /* 0x000fe40007800200 */
[----:B------:R-:W-:Y:S02]  /*3970*/  IMNMX R53, R53, R24, PT ;  /* 0x0000001835357217 */ /* 0x000fe40003800200 */
.L_x_2282:
[----:B------:R-:W-:Y:S02]  /*3980*/  ISETP.NE.AND P0, PT, R48, RZ, PT ;  /* 0x000000ff3000720c */ /* 0x000fe40003f05270 */
[----:B------:R-:W-:Y:S02]  /*3990*/  P2R R60, PR, RZ, 0x40 ;  /* 0x00000040ff3c7803 */ /* 0x000fe40000000000 */
[----:B------:R-:W-:-:S04]  /*39a0*/  ISETP.GT.AND P0, PT, R3, 0x8, !P0 ;  /* 0x000000080300780c */ /* 0x000fc80004704270 */
[----:B------:R-:W-:-:S04]  /*39b0*/  ISETP.LT.OR P0, PT, R76, 0x9, P0 ;  /* 0x000000094c00780c */ /* 0x000fc80000701670 */
[----:B------:R-:W-:Y:S02]  /*39c0*/  FSEL R66, R66, -INF , !P0 ;  /* 0xff80000042427808 */ /* 0x000fe40004000000 */
[----:B------:R-:W-:-:S04]  /*39d0*/  ISETP.NE.AND P0, PT, R43, RZ, PT ;  /* 0x000000ff2b00720c */ /* 0x000fc80003f05270 */
[----:B------:R-:W-:-:S04]  /*39e0*/  ISETP.GT.AND P0, PT, R3, 0x9, !P0 ;  /* 0x000000090300780c */ /* 0x000fc80004704270 */
[----:B------:R-:W-:-:S04]  /*39f0*/  ISETP.LT.OR P0, PT, R76, 0xa, P0 ;  /* 0x0000000a4c00780c */ /* 0x000fc80000701670 */
[----:B------:R-:W-:Y:S02]  /*3a00*/  FSEL R36, R67, -INF , !P0 ;  /* 0xff80000043247808 */ /* 0x000fe40004000000 */
[----:B------:R-:W-:Y:S02]  /*3a10*/  ISETP.GT.AND P0, PT, R3, 0x10, !P6 ;  /* 0x000000100300780c */ /* 0x000fe40007704270 */
[----:B------:R-:W-:Y:S02]  /*3a20*/  ISETP.NE.AND P6, PT, R52, RZ, PT ;  /* 0x000000ff3400720c */ /* 0x000fe40003fc5270 */
        /* <DEDUP_REMOVED lines=17> */
[----:B------:R-:W-:-:S04]  /*3b40*/  ISETP.NE.AND P0, PT, R39, RZ, PT ;  /* 0x000000ff2700720c */ /* 0x000fc80003f05270 */
[----:B------:R-:W-:-:S04]  /*3b50*/  ISETP.GT.AND P0, PT, R3, 0x1, !P0 ;  /* 0x000000010300780c */ /* 0x000fc80004704270 */
[----:B------:R-:W-:-:S04]  /*3b60*/  ISETP.LT.OR P0, PT, R76, 0x2, P0 ;  /* 0x000000024c00780c */ /* 0x000fc80000701670 */
[----:B------:R-:W-:Y:S02]  /*3b70*/  FSEL R38, R71, -INF , !P0 ;  /* 0xff80000047267808 */ /* 0x000fe40004000000 */
[----:B------:R-:W-:-:S04]  /*3b80*/  ISETP.GT.AND P0, PT, R3, RZ, !P6 ;  /* 0x000000ff0300720c */ /* 0x000fc80007704270 */
[----:B------:R-:W-:-:S04]  /*3b90*/  ISETP.LT.OR P0, PT, R76, 0x1, P0 ;  /* 0x000000014c00780c */ /* 0x000fc80000701670 */
[----:B------:R-:W-:Y:S02]  /*3ba0*/  FSEL R70, R70, -INF , !P0 ;  /* 0xff80000046467808 */ /* 0x000fe40004000000 */
[----:B------:R-:W-:-:S04]  /*3bb0*/  ISETP.NE.AND P0, PT, R51, RZ, PT ;  /* 0x000000ff3300720c */ /* 0x000fc80003f05270 */
[----:B------:R-:W-:-:S04]  /*3bc0*/  ISETP.GT.AND P0, PT, R3, 0x28, !P0 ;  /* 0x000000280300780c */ /* 0x000fc80004704270 */
[----:B------:R-:W-:-:S04]  /*3bd0*/  ISETP.LT.OR P0, PT, R76, 0x29, P0 ;  /* 0x000000294c00780c */ /* 0x000fc80000701670 */
[----:B------:R-:W-:Y:S02]  /*3be0*/  FSEL R56, R46, -INF , !P0 ;  /* 0xff8000002e387808 */ /* 0x000fe40004000000 */
[----:B------:R-:W-:-:S04]  /*3bf0*/  ISETP.NE.AND P0, PT, R44, RZ, PT ;  /* 0x000000ff2c00720c */ /* 0x000fc80003f05270 */
[----:B------:R-:W-:-:S04]  /*3c00*/  ISETP.GT.AND P0, PT, R3, 0x29, !P0 ;  /* 0x000000290300780c */ /* 0x000fc80004704270 */
[----:B------:R-:W-:-:S04]  /*3c10*/  ISETP.LT.OR P0, PT, R76, 0x2a, P0 ;  /* 0x0000002a4c00780c */ /* 0x000fc80000701670 */
[----:B------:R-:W-:Y:S02]  /*3c20*/  FSEL R3, R47, -INF , !P0 ;  /* 0xff8000002f037808 */ /* 0x000fe40004000000 */
[----:B------:R-:W-:Y:S02]  /*3c30*/  ISETP.GT.AND P0, PT, R45, RZ, !P6 ;  /* 0x000000ff2d00720c */ /* 0x000fe40007704270 */
[----:B------:R-:W-:Y:S02]  /*3c40*/  ISETP.NE.AND P6, PT, R60, RZ, PT ;  /* 0x000000ff3c00720c */ /* 0x000fe40003fc5270 */
        /* <DEDUP_REMOVED lines=29> */
[----:B------:R-:W-:Y:S01]  /*3e20*/  ISETP.GT.AND P0, PT, R45, 0x21, !P1 ;  /* 0x000000212d00780c */ /* 0x000fe20004f04270 */
[----:B------:R-:W1:Y:S03]  /*3e30*/  SHFL.IDX PT, R4, R42, 0x3, 0x1c1f ;  /* 0x007c1f002a047f89 */ /* 0x000e6600000e0000 */
[----:B------:R-:W-:-:S04]  /*3e40*/  ISETP.LT.OR P0, PT, R53, 0x22, P0 ;  /* 0x000000223500780c */ /* 0x000fc80000701670 */
[----:B------:R-:W-:Y:S02]  /*3e50*/  FSEL R181, R5, -INF , !P0 ;  /* 0xff80000005b57808 */ /* 0x000fe40004000000 */
[----:B------:R-:W-:-:S04]  /*3e60*/  ISETP.NE.AND P0, PT, R51, RZ, PT ;  /* 0x000000ff3300720c */ /* 0x000fc80003f05270 */
[----:B------:R-:W-:-:S04]  /*3e70*/  ISETP.GT.AND P0, PT, R45, 0x28, !P0 ;  /* 0x000000282d00780c */ /* 0x000fc80004704270 */
[----:B------:R-:W-:-:S04]  /*3e80*/  ISETP.LT.OR P0, PT, R53, 0x29, P0 ;  /* 0x000000293500780c */ /* 0x000fc80000701670 */
[----:B------:R-:W-:Y:S02]  /*3e90*/  FSEL R180, R12, -INF , !P0 ;  /* 0xff8000000cb47808 */ /* 0x000fe40004000000 */
[----:B------:R-:W-:Y:S01]  /*3ea0*/  ISETP.NE.AND P0, PT, R44, RZ, PT ;  /* 0x000000ff2c00720c */ /* 0x000fe20003f05270 */
[--C-:B-1----:R-:W-:Y:S02]  /*3eb0*/  IMAD.IADD R12, R50, 0x1, R4.reuse ;  /* 0x00000001320c7824 */ /* 0x102fe400078e0204 */
[----:B------:R-:W-:Y:S01]  /*3ec0*/  IMAD.IADD R16, R41, 0x1, R4 ;  /* 0x0000000129107824 */ /* 0x000fe200078e0204 */
[----:B------:R-:W-:Y:S02]  /*3ed0*/  ISETP.GT.AND P0, PT, R45, 0x29, !P0 ;  /* 0x000000292d00780c */ /* 0x000fe40004704270 */
[----:B------:R-:W-:Y:S02]  /*3ee0*/  IMNMX R12, R12, R49, PT ;  /* 0x000000310c0c7217 */ /* 0x000fe40003800200 */
[----:B------:R-:W-:-:S04]  /*3ef0*/  ISETP.LT.OR P0, PT, R53, 0x2a, P0 ;  /* 0x0000002a3500780c */ /* 0x000fc80000701670 */
[----:B------:R-:W-:Y:S02]  /*3f00*/  FSEL R178, R13, -INF , !P0 ;  /* 0xff8000000db27808 */ /* 0x000fe40004000000 */
[----:B------:R-:W-:-:S13]  /*3f10*/  PLOP3.LUT P0, PT, PT, PT, UP1, 0x40, 0x0 ;  /* 0x000000000000781c */ /* 0x000fda0003f0e818 */
        /* <DEDUP_REMOVED lines=13> */
.L_x_2288:
[----:B------:R-:W-:-:S04]  /*3ff0*/  MOV R4, 0x1 ;  /* 0x0000000100047802 */ /* 0x000fc80000000f00 */
[----:B------:R-:W-:-:S13]  /*4000*/  ISETP.NE.AND P0, PT, R4, c[0x0][0x32c], PT ;  /* 0x0000cb0004007a0c */ /* 0x000fda0003f05270 */
[----:B------:R-:W-:-:S05]  /*4010*/  @P0 IMAD.HI.U32 R4, R5, c[0x0][0x330], RZ ;  /* 0x0000cc0005040a27 */ /* 0x000fca00078e00ff */
[----:B------:R-:W-:Y:S02]  /*4020*/  @P0 SHF.R.U32.HI R5, RZ, c[0x0][0x334], R4 ;  /* 0x0000cd00ff050a19 */ /* 0x000fe40000011604 */
.L_x_2289:
[----:B------:R-:W-:Y:S05]  /*4030*/  BSYNC B0 ;  /* 0x0000000000007941 */ /* 0x000fea0003800000 */
.L_x_2287:
[----:B------:R-:W-:-:S05]  /*4040*/  IMAD R9, R5, c[0x0][0x32c], R40 ;  /* 0x0000cb0005097a24 */ /* 0x000fca00078e0228 */
[----:B------:R-:W-:Y:S02]  /*4050*/  IADD3 R5, R9, c[0x0][0x32c], RZ ;  /* 0x0000cb0009057a10 */ /* 0x000fe40007ffe0ff */
[----:B------:R-:W-:Y:S02]  /*4060*/  IMNMX R16, R16, R9, !PT ;  /* 0x0000000910107217 */ /* 0x000fe40007800200 */
[----:B------:R-:W-:Y:S02]  /*4070*/  IMNMX R12, R12, R5, PT ;  /* 0x000000050c0c7217 */ /* 0x000fe40003800200 */
.L_x_2286:
[----:B------:R-:W-:Y:S01]  /*4080*/  ISETP.NE.AND P0, PT, R48, RZ, PT ;  /* 0x000000ff3000720c */ /* 0x000fe20003f05270 */
        /* <DEDUP_REMOVED lines=27> */
[----:B------:R-:W-:-:S02]  /*4240*/  ISETP.GT.AND P0, PT, R16, 0x10, !P6 ;  /* 0x000000101000780c */ /* 0x000fc40007704270 */
[----:B------:R-:W-:Y:S01]  /*4250*/  FMNMX.FTZ R4, R57, R4, !PT ;  /* 0x0000000439047209 */ /* 0x000fe20007810000 */
[----:B------:R-:W-:Y:S01]  /*4260*/  LDSM.16.MT88.4 R40, [R212+0x1100] ;  /* 0x00110000d428783b */ /* 0x000fe20000004200 */
[----:B------:R-:W-:Y:S02]  /*4270*/  ISETP.LT.OR P0, PT, R12, 0x11, P0 ;  /* 0x000000110c00780c */ /* 0x000fe40000701670 */
[----:B------:R-:W-:Y:S02]  /*4280*/  FMNMX.FTZ R5, R29, R4, !PT ;  /* 0x000000041d057209 */ /* 0x000fe40007810000 */
[----:B------:R-:W-:Y:S02]  /*4290*/  FSEL R74, R74, -INF , !P0 ;  /* 0xff8000004a4a7808 */ /* 0x000fe40004000000 */
[----:B------:R-:W-:Y:S02]  /*42a0*/  ISETP.GT.AND P0, PT, R16, 0x11, !P5 ;  /* 0x000000111000780c */ /* 0x000fe40006f04270 */
[----:B------:R-:W-:-:S02]  /*42b0*/  FMNMX.FTZ R9, R93, R140, !PT ;  /* 0x0000008c5d097209 */ /* 0x000fc40007810000 */
[----:B------:R-:W-:Y:S02]  /*42c0*/  ISETP.LT.OR P0, PT, R12, 0x12, P0 ;  /* 0x000000120c00780c */ /* 0x000fe40000701670 */
[----:B------:R-:W-:Y:S02]  /*42d0*/  FMNMX.FTZ R9, R124, R9, !PT ;  /* 0x000000097c097209 */ /* 0x000fe40007810000 */
[----:B------:R-:W-:Y:S02]  /*42e0*/  FSEL R75, R75, -INF , !P0 ;  /* 0xff8000004b4b7808 */ /* 0x000fe40004000000 */
[----:B------:R-:W-:Y:S02]  /*42f0*/  ISETP.GT.AND P0, PT, R16, 0x18, !P4 ;  /* 0x000000181000780c */ /* 0x000fe40006704270 */
[----:B------:R-:W-:Y:S02]  /*4300*/  ISETP.NE.AND P4, PT, R39, RZ, PT ;  /* 0x000000ff2700720c */ /* 0x000fe40003f85270 */
[----:B------:R-:W-:-:S02]  /*4310*/  ISETP.LT.OR P0, PT, R12, 0x19, P0 ;  /* 0x000000190c00780c */ /* 0x000fc40000701670 */
[----:B------:R-:W-:Y:S02]  /*4320*/  FMNMX.FTZ R9, R110, R9, !PT ;  /* 0x000000096e097209 */ /* 0x000fe40007810000 */
[----:B------:R-:W-:Y:S02]  /*4330*/  FSEL R73, R10, -INF , !P0 ;  /* 0xff8000000a497808 */ /* 0x000fe40004000000 */
[----:B------:R-:W-:Y:S02]  /*4340*/  ISETP.GT.AND P0, PT, R16, 0x19, !P3 ;  /* 0x000000191000780c */ /* 0x000fe40005f04270 */
[----:B------:R-:W-:Y:S02]  /*4350*/  FMNMX.FTZ R9, R92, R9, !PT ;  /* 0x000000095c097209 */ /* 0x000fe40007810000 */
[----:B------:R-:W-:Y:S02]  /*4360*/  ISETP.LT.OR P0, PT, R12, 0x1a, P0 ;  /* 0x0000001a0c00780c */ /* 0x000fe40000701670 */
[----:B------:R-:W-:-:S02]  /*4370*/  ISETP.NE.AND P5, PT, R52, RZ, PT ;  /* 0x000000ff3400720c */ /* 0x000fc40003fa5270 */
[----:B------:R-:W-:Y:S02]  /*4380*/  FSEL R72, R11, -INF , !P0 ;  /* 0xff8000000b487808 */ /* 0x000fe40004000000 */
[----:B------:R-:W-:Y:S02]  /*4390*/  ISETP.GT.AND P0, PT, R16, 0x20, !P2 ;  /* 0x000000201000780c */ /* 0x000fe40005704270 */
[----:B------:R-:W-:Y:S02]  /*43a0*/  FMNMX.FTZ R18, R90, R9, !PT ;  /* 0x000000095a127209 */ /* 0x000fe40007810000 */
[----:B------:R-:W-:Y:S02]  /*43b0*/  ISETP.LT.OR P0, PT, R12, 0x21, P0 ;  /* 0x000000210c00780c */ /* 0x000fe40000701670 */
[----:B------:R-:W-:Y:S02]  /*43c0*/  FMNMX.FTZ R17, R89, R18, !PT ;  /* 0x0000001259117209 */ /* 0x000fe40007810000 */
[----:B------:R-:W-:-:S02]  /*43d0*/  FSEL R179, R6, -INF , !P0 ;  /* 0xff80000006b37808 */ /* 0x000fc40004000000 */
[----:B------:R-:W-:Y:S02]  /*43e0*/  FMNMX.FTZ R6, R28, R5, !PT ;  /* 0x000000051c067209 */ /* 0x000fe40007810000 */
[----:B------:R-:W-:Y:S02]  /*43f0*/  ISETP.GT.AND P0, PT, R16, 0x21, !P1 ;  /* 0x000000211000780c */ /* 0x000fe40004f04270 */
[----:B------:R-:W-:Y:S02]  /*4400*/  FMNMX.FTZ R6, R27, R6, !PT ;  /* 0x000000061b067209 */ /* 0x000fe40007810000 */
[----:B------:R-:W-:Y:S02]  /*4410*/  ISETP.LT.OR P0, PT, R12, 0x22, P0 ;  /* 0x000000220c00780c */ /* 0x000fe40000701670 */
[----:B------:R-:W-:Y:S02]  /*4420*/  FMNMX.FTZ R6, R25, R6, !PT ;  /* 0x0000000619067209 */ /* 0x000fe40007810000 */
[----:B------:R-:W-:-:S02]  /*4430*/  FSEL R177, R7, -INF , !P0 ;  /* 0xff80000007b17808 */ /* 0x000fc40004000000 */
[----:B------:R-:W-:Y:S01]  /*4440*/  ISETP.GT.AND P0, PT, R16, 0x1, !P4 ;  /* 0x000000011000780c */ /* 0x000fe20006704270 */
[----:B------:R-:W1:Y:S01]  /*4450*/  SHFL.BFLY PT, R5, R6, 0x2, 0x1f ;  /* 0x0c401f0006057f89 */ /* 0x000e6200000e0000 */
[----:B------:R-:W-:Y:S02]  /*4460*/  FMNMX.FTZ R17, R88, R17, !PT ;  /* 0x0000001158117209 */ /* 0x000fe40007810000 */
[----:B------:R-:W-:Y:S02]  /*4470*/  ISETP.LT.OR P0, PT, R12, 0x2, P0 ;  /* 0x000000020c00780c */ /* 0x000fe40000701670 */
[----:B------:R-:W-:Y:S02]  /*4480*/  FMNMX.FTZ R18, R182, R17, !PT ;  /* 0x00000011b6127209 */ /* 0x000fe40007810000 */
[----:B------:R-:W-:Y:S02]  /*4490*/  FSEL R126, R23, -INF , !P0 ;  /* 0xff800000177e7808 */ /* 0x000fe40004000000 */
[----:B------:R-:W-:-:S02]  /*44a0*/  ISETP.GT.AND P0, PT, R16, RZ, !P5 ;  /* 0x000000ff1000720c */ /* 0x000fc40006f04270 */
[----:B------:R-:W-:Y:S02]  /*44b0*/  ISETP.NE.AND P6, PT, R51, RZ, PT ;  /* 0x000000ff3300720c */ /* 0x000fe40003fc5270 */
[----:B------:R-:W-:Y:S01]  /*44c0*/  ISETP.LT.OR P0, PT, R12, 0x1, P0 ;  /* 0x000000010c00780c */ /* 0x000fe20000701670 */
[----:B------:R-:W-:Y:S01]  /*44d0*/  LDSM.16.MT88.4 R48, [R212+0x500] ;  /* 0x00050000d430783b */ /* 0x000fe20000004200 */
[----:B------:R-:W-:Y:S02]  /*44e0*/  IADD3 R236, R148, -0x2, RZ ;  /* 0xfffffffe94ec7810 */ /* 0x000fe40007ffe0ff */
[----:B------:R-:W-:Y:S02]  /*44f0*/  FSEL R91, R22, -INF , !P0 ;  /* 0xff800000165b7808 */ /* 0x000fe40004000000 */
[----:B------:R-:W-:Y:S02]  /*4500*/  ISETP.GT.AND P0, PT, R16, 0x28, !P6 ;  /* 0x000000281000780c */ /* 0x000fe40007704270 */
[----:B------:R-:W-:-:S02]  /*4510*/  FMNMX.FTZ R17, R91, R126, !PT ;  /* 0x0000007e5b117209 */ /* 0x000fc40007810000 */
[----:B------:R-:W-:Y:S02]  /*4520*/  ISETP.LT.OR P0, PT, R12, 0x29, P0 ;  /* 0x000000290c00780c */ /* 0x000fe40000701670 */
[----:B-1----:R-:W-:Y:S02]  /*4530*/  FMNMX.FTZ R4, R6, R5, !PT ;  /* 0x0000000506047209 */ /* 0x002fe40007810000 */
[----:B------:R-:W-:Y:S02]  /*4540*/  FMNMX.FTZ R5, R70, R38, !PT ;  /* 0x0000002646057209 */ /* 0x000fe40007810000 */
[----:B------:R-:W-:Y:S01]  /*4550*/  FMNMX.FTZ R17, R108, R17, !PT ;  /* 0x000000116c117209 */ /* 0x000fe20007810000 */
[----:B------:R-:W1:Y:S01]  /*4560*/  SHFL.BFLY PT, R151, R4, 0x1, 0x1f ;  /* 0x0c201f0004977f89 */ /* 0x000e6200000e0000 */
        /* <DEDUP_REMOVED lines=10> */
[----:B------:R-:W-:Y:S02]  /*4610*/  FMNMX.FTZ R5, R30, R5, !PT ;  /* 0x000000051e057209 */ /* 0x000fe40007810000 */
[----:B------:R-:W-:Y:S02]  /*4620*/  ISETP.NE.AND P6, PT, R44, RZ, PT ;  /* 0x000000ff2c00720c */ /* 0x000fe40003fc5270 */
[----:B------:R-:W-:Y:S01]  /*4630*/  FMNMX.FTZ R5, R26, R5, !PT ;  /* 0x000000051a057209 */ /* 0x000fe20007810000 */
[----:B------:R-:W-:Y:S01]  /*4640*/  LDSM.16.MT88.4 R44, [R214+0x1100] ;  /* 0x00110000d62c783b */ /* 0x000fe20000004200 */
[----:B-1----:R-:W-:-:S02]  /*4650*/  FMNMX.FTZ R151, R4, R151, !PT ;  /* 0x0000009704977209 */ /* 0x002fc40007810000 */
[----:B------:R-:W-:Y:S02]  /*4660*/  FMNMX.FTZ R5, R24, R5, !PT ;  /* 0x0000000518057209 */ /* 0x000fe40007810000 */
[C---:B------:R-:W-:Y:S01]  /*4670*/  FSETP.NEU.FTZ.AND P0, PT, R151.reuse, -INF , PT ;  /* 0xff8000009700780b */ /* 0x040fe20003f1d000 */
[----:B------:R-:W-:Y:S01]  /*4680*/  FMUL.FTZ R14, R151, c[0x0][0x2d0] ;  /* 0x0000b400970e7a20 */ /* 0x000fe20000410000 */
[----:B------:R-:W-:Y:S02]  /*4690*/  FMNMX.FTZ R4, R56, R5, !PT ;  /* 0x0000000538047209 */ /* 0x000fe40007810000 */
[----:B------:R-:W-:Y:S02]  /*46a0*/  FMNMX.FTZ R20, R72, R17, !PT ;  /* 0x0000001148147209 */ /* 0x000fe40007810000 */
[----:B------:R-:W-:Y:S02]  /*46b0*/  FMNMX.FTZ R5, R3, R4, !PT ;  /* 0x0000000403057209 */ /* 0x000fe40007810000 */
[----:B------:R-:W-:-:S03]  /*46c0*/  FSEL R14, R14, RZ, P0 ;  /* 0x000000ff0e0e7208 */ /* 0x000fc60000000000 */
[----:B------:R-:W1:Y:S02]  /*46d0*/  SHFL.BFLY PT, R4, R5, 0x2, 0x1f ;  /* 0x0c401f0005047f89 */ /* 0x000e6400000e0000 */
[--C-:B------:R-:W-:Y:S01]  /*46e0*/  FFMA.FTZ R2, R57, c[0x0][0x2d0], -R14.reuse ;  /* 0x0000b40039027a23 */ /* 0x100fe2000001080e */
[----:B------:R-:W-:Y:S01]  /*46f0*/  FMNMX.FTZ R57, R181, R18, !PT ;  /* 0x00000012b5397209 */ /* 0x000fe20007810000 */
[--C-:B------:R-:W-:Y:S02]  /*4700*/  FFMA.FTZ R169, R68, c[0x0][0x2d0], -R14.reuse ;  /* 0x0000b40044a97a23 */ /* 0x100fe4000001080e */
[--C-:B------:R-:W-:Y:S01]  /*4710*/  FFMA.FTZ R164, R69, c[0x0][0x2d0], -R14.reuse ;  /* 0x0000b40045a47a23 */ /* 0x100fe2000001080e */
[----:B------:R-:W-:Y:S01]  /*4720*/  FMNMX.FTZ R57, R180, R57, !PT ;  /* 0x00000039b4397209 */ /* 0x000fe20007810000 */
[--C-:B------:R-:W-:Y:S01]  /*4730*/  FFMA.FTZ R165, R37, c[0x0][0x2d0], -R14.reuse ;  /* 0x0000b40025a57a23 */ /* 0x100fe2000001080e */
[----:B------:R-:W-:Y:S01]  /*4740*/  MUFU.EX2 R2, R2 ;  /* 0x0000000200027308 */ /* 0x000fe20000000800 */
[--C-:B------:R-:W-:Y:S01]  /*4750*/  FFMA.FTZ R160, R65, c[0x0][0x2d0], -R14.reuse ;  /* 0x0000b40041a07a23 */ /* 0x100fe2000001080e */
[----:B------:R-:W-:Y:S01]  /*4760*/  FMNMX.FTZ R57, R178, R57, !PT ;  /* 0x00000039b2397209 */ /* 0x000fe20007810000 */
[----:B------:R-:W-:-:S02]  /*4770*/  FFMA.FTZ R163, R35, c[0x0][0x2d0], -R14 ;  /* 0x0000b40023a37a23 */ /* 0x000fc4000001080e */
[--C-:B------:R-:W-:Y:S02]  /*4780*/  FFMA.FTZ R154, R33, c[0x0][0x2d0], -R14.reuse ;  /* 0x0000b400219a7a23 */ /* 0x100fe4000001080e */
[--C-:B------:R-:W-:Y:S01]  /*4790*/  FFMA.FTZ R155, R31, c[0x0][0x2d0], -R14.reuse ;  /* 0x0000b4001f9b7a23 */ /* 0x100fe2000001080e */
[----:B------:R-:W2:Y:S01]  /*47a0*/  SHFL.BFLY PT, R18, R57, 0x2, 0x1f ;  /* 0x0c401f0039127f89 */ /* 0x000ea200000e0000 */
[--C-:B------:R-:W-:Y:S01]  /*47b0*/  FFMA.FTZ R168, R29, c[0x0][0x2d0], -R14.reuse ;  /* 0x0000b4001da87a23 */ /* 0x100fe2000001080e */
[----:B------:R-:W-:Y:S01]  /*47c0*/  MUFU.EX2 R169, R169 ;  /* 0x000000a900a97308 */ /* 0x000fe20000000800 */
[--C-:B------:R-:W-:Y:S02]  /*47d0*/  FFMA.FTZ R173, R28, c[0x0][0x2d0], -R14.reuse ;  /* 0x0000b4001cad7a23 */ /* 0x100fe4000001080e */
[--C-:B------:R-:W-:Y:S01]  /*47e0*/  FFMA.FTZ R170, R27, c[0x0][0x2d0], -R14.reuse ;  /* 0x0000b4001baa7a23 */ /* 0x100fe2000001080e */
[----:B-1----:R-:W-:Y:S01]  /*47f0*/  FMNMX.FTZ R4, R5, R4, !PT ;  /* 0x0000000405047209 */ /* 0x002fe20007810000 */
[----:B------:R-:W-:Y:S01]  /*4800*/  FFMA.FTZ R243, R25, c[0x0][0x2d0], -R14 ;  /* 0x0000b40019f37a23 */ /* 0x000fe2000001080e */
[----:B------:R-:W-:-:S02]  /*4810*/  FMNMX.FTZ R14, R179, R20, !PT ;  /* 0x00000014b30e7209 */ /* 0x000fc40007810000 */
[----:B------:R-:W1:Y:S01]  /*4820*/  MUFU.EX2 R164, R164 ;  /* 0x000000a400a47308 */ /* 0x000e620000000800 */
[----:B------:R-:W-:Y:S01]  /*4830*/  LDSM.16.MT88.4 R20, [R214+0x1500] ;  /* 0x00150000d614783b */ /* 0x000fe20000004200 */
[----:B------:R-:W-:-:S03]  /*4840*/  FMNMX.FTZ R17, R177, R14, !PT ;  /* 0x0000000eb1117209 */ /* 0x000fc60007810000 */
[----:B------:R-:W3:Y:S03]  /*4850*/  SHFL.BFLY PT, R149, R4, 0x1, 0x1f ;  /* 0x0c201f0004957f89 */ /* 0x000ee600000e0000 */
[----:B------:R-:W-:Y:S01]  /*4860*/  MUFU.EX2 R165, R165 ;  /* 0x000000a500a57308 */ /* 0x000fe20000000800 */
[----:B--2---:R-:W-:-:S07]  /*4870*/  FMNMX.FTZ R57, R57, R18, !PT ;  /* 0x0000001239397209 */ /* 0x004fce0007810000 */
[----:B------:R-:W2:Y:S01]  /*4880*/  MUFU.EX2 R160, R160 ;  /* 0x000000a000a07308 */ /* 0x000ea20000000800 */
[----:B-1----:R-:W-:Y:S01]  /*4890*/  F2FP.PACK_AB R96, R164, R169 ;  /* 0x000000a9a460723e */ /* 0x002fe200000000ff */
[----:B------:R-:W-:-:S06]  /*48a0*/  FADD.FTZ R164, R169, R164 ;  /* 0x000000a4a9a47221 */ /* 0x000fcc0000010000 */
[----:B------:R-:W-:Y:S01]  /*48b0*/  MUFU.EX2 R163, R163 ;  /* 0x000000a300a37308 */ /* 0x000fe20000000800 */
[----:B---3--:R-:W-:Y:S02]  /*48c0*/  FMNMX.FTZ R149, R4, R149, !PT ;  /* 0x0000009504957209 */ /* 0x008fe40007810000 */
[----:B------:R-:W-:Y:S01]  /*48d0*/  LDSM.16.MT88.4 R4, [R212+0x1900] ;  /* 0x00190000d404783b */ /* 0x000fe20000004200 */
[----:B--2---:R-:W-:-:S04]  /*48e0*/  F2FP.PACK_AB R98, R160, R165 ;  /* 0x000000a5a062723e */ /* 0x004fc800000000ff */
[----:B------:R-:W1:Y:S01]  /*48f0*/  MUFU.EX2 R154, R154 ;  /* 0x0000009a009a7308 */ /* 0x000e620000000800 */
[C---:B------:R-:W-:Y:S01]  /*4900*/  FMUL.FTZ R13, R149.reuse, c[0x0][0x2d0] ;  /* 0x0000b400950d7a20 */ /* 0x040fe20000410000 */
[----:B------:R-:W-:Y:S01]  /*4910*/  FSETP.NEU.FTZ.AND P0, PT, R149, -INF , PT ;  /* 0xff8000009500780b */ /* 0x000fe20003f1d000 */
[----:B------:R-:W-:-:S03]  /*4920*/  FADD.FTZ R165, R165, R164 ;  /* 0x000000a4a5a57221 */ /* 0x000fc60000010000 */
[----:B------:R-:W-:Y:S01]  /*4930*/  FSEL R13, R13, RZ, P0 ;  /* 0x000000ff0d0d7208 */ /* 0x000fe20000000000 */
[----:B------:R-:W-:Y:S01]  /*4940*/  FADD.FTZ R160, R160, R165 ;  /* 0x000000a5a0a07221 */ /* 0x000fe20000010000 */
[----:B------:R-:W-:Y:S01]  /*4950*/  ISETP.GT.AND P0, PT, R16, 0x29, !P6 ;  /* 0x000000291000780c */ /* 0x000fe20007704270 */
[----:B------:R-:W2:Y:S02]  /*4960*/  MUFU.EX2 R155, R155 ;  /* 0x0000009b009b7308 */ /* 0x000ea40000000800 */
[--C-:B------:R-:W-:Y:S01]  /*4970*/  FFMA.FTZ R171, R70, c[0x0][0x2d0], -R13.reuse ;  /* 0x0000b40046ab7a23 */ /* 0x100fe2000001080d */
[----:B------:R-:W-:Y:S01]  /*4980*/  ISETP.LT.OR P0, PT, R12, 0x2a, P0 ;  /* 0x0000002a0c00780c */ /* 0x000fe20000701670 */
[--C-:B------:R-:W-:Y:S02]  /*4990*/  FFMA.FTZ R166, R38, c[0x0][0x2d0], -R13.reuse ;  /* 0x0000b40026a67a23 */ /* 0x100fe4000001080d */
[--C-:B------:R-:W-:Y:S01]  /*49a0*/  FFMA.FTZ R167, R66, c[0x0][0x2d0], -R13.reuse ;  /* 0x0000b40042a77a23 */ /* 0x100fe2000001080d */
[----:B------:R-:W-:Y:S01]  /*49b0*/  FSEL R188, R15, -INF , !P0 ;  /* 0xff8000000fbc7808 */ /* 0x000fe20004000000 */
[--C-:B------:R-:W-:Y:S01]  /*49c0*/  FFMA.FTZ R162, R36, c[0x0][0x2d0], -R13.reuse ;  /* 0x0000b40024a27a23 */ /* 0x100fe2000001080d */
[----:B------:R-:W-:Y:S01]  /*49d0*/  FMNMX.FTZ R15, R176, R17, !PT ;  /* 0x00000011b00f7209 */ /* 0x000fe20007810000 */
[----:B------:R-:W-:Y:S01]  /*49e0*/  MUFU.EX2 R171, R171 ;  /* 0x000000ab00ab7308 */ /* 0x000fe20000000800 */
[--C-:B------:R-:W-:Y:S01]  /*49f0*/  FFMA.FTZ R161, R34, c[0x0][0x2d0], -R13.reuse ;  /* 0x0000b40022a17a23 */ /* 0x100fe2000001080d */
[----:B------:R-:W-:Y:S01]  /*4a00*/  LDSM.16.MT88.4 R36, [R214+0x1d00] ;  /* 0x001d0000d624783b */ /* 0x000fe20000004200 */
[----:B------:R-:W-:Y:S01]  /*4a10*/  FMNMX.FTZ R152, R188, R15, !PT ;  /* 0x0000000fbc987209 */ /* 0x000fe20007810000 */
[--C-:B------:R-:W-:Y:S01]  /*4a20*/  FFMA.FTZ R150, R32, c[0x0][0x2d0], -R13.reuse ;  /* 0x0000b40020967a23 */ /* 0x100fe2000001080d */
[----:B-1----:R-:W-:Y:S01]  /*4a30*/  F2FP.PACK_AB R8, R154, R163 ;  /* 0x000000a39a08723e */ /* 0x002fe200000000ff */
[----:B------:R-:W-:Y:S01]  /*4a40*/  LDSM.16.MT88.4 R32, [R212+0x1d00] ;  /* 0x001d0000d420783b */ /* 0x000fe20000004200 */
[--C-:B------:R-:W-:Y:S01]  /*4a50*/  FFMA.FTZ R153, R58, c[0x0][0x2d0], -R13.reuse ;  /* 0x0000b4003a997a23 */ /* 0x100fe2000001080d */
[----:B------:R-:W1:Y:S01]  /*4a60*/  MUFU.EX2 R166, R166 ;  /* 0x000000a600a67308 */ /* 0x000e620000000800 */
[--C-:B------:R-:W-:Y:S01]  /*4a70*/  FFMA.FTZ R0, R30, c[0x0][0x2d0], -R13.reuse ;  /* 0x0000b4001e007a23 */ /* 0x100fe2000001080d */
[----:B------:R-:W3:Y:S01]  /*4a80*/  SHFL.BFLY PT, R59, R152, 0x2, 0x1f ;  /* 0x0c401f00983b7f89 */ /* 0x000ee200000e0000 */
[--C-:B------:R-:W-:Y:S01]  /*4a90*/  FFMA.FTZ R241, R3, c[0x0][0x2d0], -R13.reuse ;  /* 0x0000b40003f17a23 */ /* 0x100fe2000001080d */
[----:B--2---:R-:W-:Y:S01]  /*4aa0*/  F2FP.PACK_AB R10, R2, R155 ;  /* 0x0000009b020a723e */ /* 0x004fe200000000ff */
[--C-:B------:R-:W-:Y:S01]  /*4ab0*/  FFMA.FTZ R172, R26, c[0x0][0x2d0], -R13.reuse ;  /* 0x0000b4001aac7a23 */ /* 0x100fe2000001080d */
[----:B------:R-:W2:Y:S01]  /*4ac0*/  SHFL.BFLY PT, R58, R57, 0x1, 0x1f ;  /* 0x0c201f00393a7f89 */ /* 0x000ea200000e0000 */
[--C-:B------:R-:W-:Y:S01]  /*4ad0*/  FFMA.FTZ R175, R24, c[0x0][0x2d0], -R13.reuse ;  /* 0x0000b40018af7a23 */ /* 0x100fe2000001080d */
[----:B------:R-:W-:Y:S01]  /*4ae0*/  MUFU.EX2 R167, R167 ;  /* 0x000000a700a77308 */ /* 0x000fe20000000800 */
[----:B------:R-:W-:Y:S01]  /*4af0*/  FFMA.FTZ R174, R56, c[0x0][0x2d0], -R13 ;  /* 0x0000b40038ae7a23 */ /* 0x000fe2000001080d */
[----:B------:R-:W-:Y:S01]  /*4b00*/  LDSM.16.MT88.4 R28, [R214+0x900] ;  /* 0x00090000d61c783b */ /* 0x000fe20000004200 */
[----:B------:R-:W-:-:S03]  /*4b10*/  FADD.FTZ R163, R163, R160 ;  /* 0x000000a0a3a37221 */ /* 0x000fc60000010000 */
[----:B------:R-:W-:Y:S01]  /*4b20*/  LDSM.16.MT88.4 R24, [R212+0x900] ;  /* 0x00090000d418783b */ /* 0x000fe20000004200 */
[----:B------:R-:W-:Y:S01]  /*4b30*/  FADD.FTZ R154, R154, R163 ;  /* 0x000000a39a9a7221 */ /* 0x000fe20000010000 */
[----:B------:R-:W4:Y:S01]  /*4b40*/  MUFU.EX2 R162, R162 ;  /* 0x000000a200a27308 */ /* 0x000f220000000800 */
[----:B-1----:R-:W-:Y:S01]  /*4b50*/  F2FP.PACK_AB R97, R166, R171 ;  /* 0x000000aba661723e */ /* 0x002fe200000000ff */
[----:B------:R-:W-:Y:S01]  /*4b60*/  LDSM.16.MT88.4 R16, [R212+0x1500] ;  /* 0x00150000d410783b */ /* 0x000fe20000004200 */
[----:B------:R-:W-:Y:S02]  /*4b70*/  FADD.FTZ R166, R171, R166 ;  /* 0x000000a6aba67221 */ /* 0x000fe40000010000 */
[----:B------:R-:W-:Y:S01]  /*4b80*/  FADD.FTZ R155, R155, R154 ;  /* 0x0000009a9b9b7221 */ /* 0x000fe20000010000 */
[----:B------:R-:W-:Y:S02]  /*4b90*/  LDSM.16.MT88.4 R12, [R214+0x2100] ;  /* 0x00210000d60c783b */ /* 0x000fe40000004200 */
[----:B------:R-:W-:Y:S01]  /*4ba0*/  MUFU.EX2 R161, R161 ;  /* 0x000000a100a17308 */ /* 0x000fe20000000800 */
[----:B------:R-:W-:Y:S01]  /*4bb0*/  FADD.FTZ R155, R2, R155 ;  /* 0x0000009b029b7221 */ /* 0x000fe20000010000 */
[----:B---3--:R-:W-:Y:S01]  /*4bc0*/  FMNMX.FTZ R152, R152, R59, !PT ;  /* 0x0000003b98987209 */ /* 0x008fe20007810000 */
[----:B------:R-:W-:Y:S01]  /*4bd0*/  IMAD.U32 R2, RZ, RZ, UR4 ;  /* 0x00000004ff027e24 */ /* 0x000fe2000f8e00ff */
[----:B--2---:R-:W-:-:S03]  /*4be0*/  FMNMX.FTZ R3, R57, R58, !PT ;  /* 0x0000003a39037209 */ /* 0x004fc60007810000 */
[----:B------:R-:W1:Y:S01]  /*4bf0*/  SHFL.BFLY PT, R95, R152, 0x1, 0x1f ;  /* 0x0c201f00985f7f89 */ /* 0x000e6200000e0000 */
[C---:B----4-:R-:W-:Y:S01]  /*4c00*/  F2FP.PACK_AB R99, R162.reuse, R167 ;  /* 0x000000a7a263723e */ /* 0x050fe200000000ff */
[----:B------:R-:W2:Y:S01]  /*4c10*/  MUFU.EX2 R150, R150 ;  /* 0x0000009600967308 */ /* 0x000ea20000000800 */
[C---:B------:R-:W-:Y:S01]  /*4c20*/  FSETP.NEU.FTZ.AND P0, PT, R3.reuse, -INF , PT ;  /* 0xff8000000300780b */ /* 0x040fe20003f1d000 */
[----:B------:R-:W-:Y:S02]  /*4c30*/  FMUL.FTZ R199, R3, c[0x0][0x2d0] ;  /* 0x0000b40003c77a20 */ /* 0x000fe40000410000 */
[----:B------:R-:W-:Y:S02]  /*4c40*/  FADD.FTZ R167, R167, R166 ;  /* 0x000000a6a7a77221 */ /* 0x000fe40000010000 */
[----:B------:R-:W-:Y:S01]  /*4c50*/  HMMA.16816.F32 R144, R96, R136, RZ ;  /* 0x000000886090723c */ /* 0x000fe200000018ff */
[----:B------:R-:W-:Y:S01]  /*4c60*/  FSEL R199, R199, RZ, P0 ;  /* 0x000000ffc7c77208 */ /* 0x000fe20000000000 */
[----:B------:R-:W-:Y:S01]  /*4c70*/  MUFU.EX2 R153, R153 ;  /* 0x0000009900997308 */ /* 0x000fe20000000800 */
[----:B------:R-:W-:-:S03]  /*4c80*/  FADD.FTZ R162, R162, R167 ;  /* 0x000000a7a2a27221 */ /* 0x000fc60000010000 */
[--C-:B------:R-:W-:Y:S02]  /*4c90*/  FFMA.FTZ R183, R93, c[0x0][0x2d0], -R199.reuse ;  /* 0x0000b4005db77a23 */ /* 0x100fe400000108c7 */
[C---:B------:R-:W-:Y:S01]  /*4ca0*/  HMMA.16816.F32 R104, R96.reuse, R112, RZ ;  /* 0x000000706068723c */ /* 0x040fe200000018ff */
[--C-:B------:R-:W-:Y:S01]  /*4cb0*/  FFMA.FTZ R184, R140, c[0x0][0x2d0], -R199.reuse ;  /* 0x0000b4008cb87a23 */ /* 0x100fe200000108c7 */
[----:B------:R-:W3:Y:S01]  /*4cc0*/  MUFU.EX2 R0, R0 ;  /* 0x0000000000007308 */ /* 0x000ee20000000800 */
[----:B--2---:R-:W-:Y:S01]  /*4cd0*/  F2FP.PACK_AB R9, R150, R161 ;  /* 0x000000a19609723e */ /* 0x004fe200000000ff */
[--C-:B------:R-:W-:Y:S02]  /*4ce0*/  FFMA.FTZ R185, R124, c[0x0][0x2d0], -R199.reuse ;  /* 0x0000b4007cb97a23 */ /* 0x100fe400000108c7 */
[--C-:B------:R-:W-:Y:S02]  /*4cf0*/  FFMA.FTZ R186, R110, c[0x0][0x2d0], -R199.reuse ;  /* 0x0000b4006eba7a23 */ /* 0x100fe400000108c7 */
[----:B------:R-:W-:Y:S01]  /*4d00*/  HMMA.16816.F32 R120, R96, R132, RZ ;  /* 0x000000846078723c */ /* 0x000fe200000018ff */
[----:B-1----:R-:W-:Y:S01]  /*4d10*/  FMNMX.FTZ R152, R95, R152, !PT ;  /* 0x000000985f987209 */ /* 0x002fe20007810000 */
[----:B------:R-:W-:Y:S01]  /*4d20*/  MUFU.EX2 R183, R183 ;  /* 0x000000b700b77308 */ /* 0x000fe20000000800 */
[----:B------:R-:W-:-:S02]  /*4d30*/  FFMA.FTZ R191, R92, c[0x0][0x2d0], -R199 ;  /* 0x0000b4005cbf7a23 */ /* 0x000fc400000108c7 */
[C---:B------:R-:W-:Y:S01]  /*4d40*/  FSETP.NEU.FTZ.AND P0, PT, R152.reuse, -INF , PT ;  /* 0xff8000009800780b */ /* 0x040fe20003f1d000 */
[----:B------:R-:W-:Y:S02]  /*4d50*/  FMUL.FTZ R201, R152, c[0x0][0x2d0] ;  /* 0x0000b40098c97a20 */ /* 0x000fe40000410000 */
[C---:B------:R-:W-:Y:S01]  /*4d60*/  HMMA.16816.F32 R52, R96.reuse, R60, RZ ;  /* 0x0000003c6034723c */ /* 0x040fe200000018ff */
[--C-:B------:R-:W-:Y:S01]  /*4d70*/  FFMA.FTZ R194, R90, c[0x0][0x2d0], -R199.reuse ;  /* 0x0000b4005ac27a23 */ /* 0x100fe200000108c7 */
[----:B---3--:R-:W-:Y:S01]  /*4d80*/  F2FP.PACK_AB R11, R0, R153 ;  /* 0x00000099000b723e */ /* 0x008fe200000000ff */
[----:B------:R-:W1:Y:S01]  /*4d90*/  MUFU.EX2 R184, R184 ;  /* 0x000000b800b87308 */ /* 0x000e620000000800 */
[----:B------:R-:W-:Y:S01]  /*4da0*/  FSEL R201, R201, RZ, P0 ;  /* 0x000000ffc9c97208 */ /* 0x000fe20000000000 */
[--C-:B------:R-:W-:Y:S01]  /*4db0*/  FFMA.FTZ R196, R89, c[0x0][0x2d0], -R199.reuse ;  /* 0x0000b40059c47a23 */ /* 0x100fe200000108c7 */
[----:B------:R-:W-:Y:S01]  /*4dc0*/  PLOP3.LUT P0, PT, PT, PT, UP1, 0x40, 0x0 ;  /* 0x000000000000781c */ /* 0x000fe20003f0e818 */
[----:B------:R-:W-:Y:S01]  /*4dd0*/  FFMA.FTZ R193, R88, c[0x0][0x2d0], -R199 ;  /* 0x0000b40058c17a23 */ /* 0x000fe200000108c7 */
[----:B------:R-:W-:Y:S01]  /*4de0*/  HMMA.16816.F32 R68, R96, R76, RZ ;  /* 0x0000004c6044723c */ /* 0x000fe200000018ff */
[----:B------:R-:W-:-:S02]  /*4df0*/  FFMA.FTZ R187, R91, c[0x0][0x2d0], -R201 ;  /* 0x0000b4005bbb7a23 */ /* 0x000fc400000108c9 */
[--C-:B------:R-:W-:Y:S01]  /*4e00*/  FFMA.FTZ R190, R126, c[0x0][0x2d0], -R201.reuse ;  /* 0x0000b4007ebe7a23 */ /* 0x100fe200000108c9 */
[----:B------:R-:W-:Y:S01]  /*4e10*/  MUFU.EX2 R185, R185 ;  /* 0x000000b900b97308 */ /* 0x000fe20000000800 */
[--C-:B------:R-:W-:Y:S02]  /*4e20*/  FFMA.FTZ R192, R108, c[0x0][0x2d0], -R201.reuse ;  /* 0x0000b4006cc07a23 */ /* 0x100fe400000108c9 */
[--C-:B------:R-:W-:Y:S01]  /*4e30*/  FFMA.FTZ R189, R94, c[0x0][0x2d0], -R201.reuse ;  /* 0x0000b4005ebd7a23 */ /* 0x100fe200000108c9 */
[----:B------:R-:W-:Y:S01]  /*4e40*/  HMMA.16816.F32 R84, R96, R4, RZ ;  /* 0x000000046054723c */ /* 0x000fe200000018ff */
[--C-:B------:R-:W-:Y:S01]  /*4e50*/  FFMA.FTZ R198, R74, c[0x0][0x2d0], -R201.reuse ;  /* 0x0000b4004ac67a23 */ /* 0x100fe200000108c9 */
[----:B-1----:R-:W-:Y:S02]  /*4e60*/  F2FP.PACK_AB R92, R184, R183 ;  /* 0x000000b7b85c723e */ /* 0x002fe400000000ff */
[----:B------:R-:W1:Y:S01]  /*4e70*/  MUFU.EX2 R186, R186 ;  /* 0x000000ba00ba7308 */ /* 0x000e620000000800 */
[----:B------:R-:W-:-:S02]  /*4e80*/  FFMA.FTZ R195, R75, c[0x0][0x2d0], -R201 ;  /* 0x0000b4004bc37a23 */ /* 0x000fc400000108c9 */
[--C-:B------:R-:W-:Y:S01]  /*4e90*/  FFMA.FTZ R197, R73, c[0x0][0x2d0], -R201.reuse ;  /* 0x0000b40049c57a23 */ /* 0x100fe200000108c9 */
[C---:B------:R-:W-:Y:S01]  /*4ea0*/  HMMA.16816.F32 R100, R96.reuse, R138, RZ ;  /* 0x0000008a6064723c */ /* 0x040fe200000018ff */
[----:B------:R-:W-:Y:S02]  /*4eb0*/  FFMA.FTZ R200, R72, c[0x0][0x2d0], -R201 ;  /* 0x0000b40048c87a23 */ /* 0x000fe400000108c9 */
[----:B------:R-:W-:Y:S01]  /*4ec0*/  FADD.FTZ R184, R183, R184 ;  /* 0x000000b8b7b87221 */ /* 0x000fe20000010000 */
[----:B------:R-:W-:Y:S01]  /*4ed0*/  MUFU.EX2 R187, R187 ;  /* 0x000000bb00bb7308 */ /* 0x000fe20000000800 */
[----:B------:R-:W-:Y:S02]  /*4ee0*/  FFMA.FTZ R239, R178, c[0x0][0x2d0], -R199 ;  /* 0x0000b400b2ef7a23 */ /* 0x000fe400000108c7 */
[----:B------:R-:W-:Y:S01]  /*4ef0*/  FFMA.FTZ R237, R188, c[0x0][0x2d0], -R201 ;  /* 0x0000b400bced7a23 */ /* 0x000fe200000108c9 */
[----:B------:R-:W-:Y:S01]  /*4f00*/  HMMA.16816.F32 R116, R96, R114, RZ ;  /* 0x000000726074723c */ /* 0x000fe200000018ff */
[----:B------:R-:W-:-:S03]  /*4f10*/  FADD.FTZ R161, R161, R162 ;  /* 0x000000a2a1a17221 */ /* 0x000fc60000010000 */
[----:B------:R-:W2:Y:S01]  /*4f20*/  MUFU.EX2 R190, R190 ;  /* 0x000000be00be7308 */ /* 0x000ea20000000800 */
[----:B-1----:R-:W-:Y:S01]  /*4f30*/  F2FP.PACK_AB R94, R186, R185 ;  /* 0x000000b9ba5e723e */ /* 0x002fe200000000ff */
[----:B------:R-:W-:Y:S02]  /*4f40*/  FADD.FTZ R185, R185, R184 ;  /* 0x000000b8b9b97221 */ /* 0x000fe40000010000 */
[----:B------:R-:W-:Y:S01]  /*4f50*/  HMMA.16816.F32 R128, R96, R134, RZ ;  /* 0x000000866080723c */ /* 0x000fe200000018ff */
[----:B------:R-:W-:Y:S02]  /*4f60*/  FADD.FTZ R150, R150, R161 ;  /* 0x000000a196967221 */ /* 0x000fe40000010000 */
[----:B------:R-:W-:Y:S01]  /*4f70*/  FADD.FTZ R186, R186, R185 ;  /* 0x000000b9baba7221 */ /* 0x000fe20000010000 */
[----:B------:R-:W-:Y:S01]  /*4f80*/  MUFU.EX2 R192, R192 ;  /* 0x000000c000c07308 */ /* 0x000fe20000000800 */
[----:B------:R-:W-:-:S03]  /*4f90*/  FADD.FTZ R153, R153, R150 ;  /* 0x0000009699997221 */ /* 0x000fc60000010000 */
[----:B------:R-:W-:Y:S01]  /*4fa0*/  HMMA.16816.F32 R64, R96, R62, RZ ;  /* 0x0000003e6040723c */ /* 0x000fe200000018ff */
[----:B------:R-:W-:-:S03]  /*4fb0*/  FADD.FTZ R153, R0, R153 ;  /* 0x0000009900997221 */ /* 0x000fc60000010000 */
[----:B------:R-:W1:Y:S01]  /*4fc0*/  MUFU.EX2 R189, R189 ;  /* 0x000000bd00bd7308 */ /* 0x000e620000000800 */
[----:B--2---:R-:W-:Y:S01]  /*4fd0*/  F2FP.PACK_AB R93, R190, R187 ;  /* 0x000000bbbe5d723e */ /* 0x004fe200000000ff */
[----:B------:R-:W-:Y:S02]  /*4fe0*/  FADD.FTZ R187, R187, R190 ;  /* 0x000000bebbbb7221 */ /* 0x000fe40000010000 */
[C---:B------:R-:W-:Y:S04]  /*4ff0*/  HMMA.16816.F32 R80, R96.reuse, R78, RZ ;  /* 0x0000004e6050723c */ /* 0x040fe800000018ff */
[----:B------:R-:W-:Y:S04]  /*5000*/  MUFU.EX2 R168, R168 ;  /* 0x000000a800a87308 */ /* 0x000fe80000000800 */
[----:B------:R-:W-:Y:S04]  /*5010*/  HMMA.16816.F32 R96, R96, R6, RZ ;  /* 0x000000066060723c */ /* 0x000fe800000018ff */
[----:B------:R-:W2:Y:S01]  /*5020*/  MUFU.EX2 R173, R173 ;  /* 0x000000ad00ad7308 */ /* 0x000ea20000000800 */
[----:B-1----:R-:W-:Y:S01]  /*5030*/  F2FP.PACK_AB R95, R189, R192 ;  /* 0x000000c0bd5f723e */ /* 0x002fe200000000ff */
[----:B------:R-:W-:-:S02]  /*5040*/  FADD.FTZ R192, R192, R187 ;  /* 0x000000bbc0c07221 */ /* 0x000fc40000010000 */
[C---:B------:R-:W-:Y:S02]  /*5050*/  HMMA.16816.F32 R144, R8.reuse, R156, R144 ;  /* 0x0000009c0890723c */ /* 0x040fe40000001890 */
[----:B------:R-:W-:Y:S02]  /*5060*/  FADD.FTZ R189, R189, R192 ;  /* 0x000000c0bdbd7221 */ /* 0x000fe40000010000 */
[----:B------:R-:W-:Y:S04]  /*5070*/  MUFU.EX2 R170, R170 ;  /* 0x000000aa00aa7308 */ /* 0x000fe80000000800 */
[----:B------:R-:W-:Y:S04]  /*5080*/  HMMA.16816.F32 R104, R8, R48, R104 ;  /* 0x000000300868723c */ /* 0x000fe80000001868 */
[----:B------:R-:W1:Y:S01]  /*5090*/  MUFU.EX2 R243, R243 ;  /* 0x000000f300f37308 */ /* 0x000e620000000800 */
[----:B--2---:R-:W-:Y:S01]  /*50a0*/  F2FP.PACK_AB R56, R173, R168 ;  /* 0x000000a8ad38723e */ /* 0x004fe200000000ff */
[----:B------:R-:W-:-:S02]  /*50b0*/  FADD.FTZ R168, R168, R155 ;  /* 0x0000009ba8a87221 */ /* 0x000fc40000010000 */
[C---:B------:R-:W-:Y:S02]  /*50c0*/  HMMA.16816.F32 R120, R8.reuse, R44, R120 ;  /* 0x0000002c0878723c */ /* 0x040fe40000001878 */
[----:B------:R-:W-:Y:S02]  /*50d0*/  FADD.FTZ R173, R173, R168 ;  /* 0x000000a8adad7221 */ /* 0x000fe40000010000 */
[----:B------:R-:W-:Y:S04]  /*50e0*/  MUFU.EX2 R172, R172 ;  /* 0x000000ac00ac7308 */ /* 0x000fe80000000800 */
[----:B------:R-:W-:Y:S04]  /*50f0*/  HMMA.16816.F32 R52, R8, R40, R52 ;  /* 0x000000280834723c */ /* 0x000fe80000001834 */
        /* <DEDUP_REMOVED lines=13> */
[----:B------:R-:W-:Y:S01]  /*51d0*/  HMMA.16816.F32 R116, R8, R50, R116 ;  /* 0x000000320874723c */ /* 0x000fe20000001874 */
[----:B-1----:R-:W-:-:S03]  /*51e0*/  F2FP.PACK_AB R59, R241, R174 ;  /* 0x000000aef13b723e */ /* 0x002fc600000000ff */
[----:B------:R-:W1:Y:S01]  /*51f0*/  MUFU.EX2 R194, R194 ;  /* 0x000000c200c27308 */ /* 0x000e620000000800 */
[----:B------:R-:W-:-:S03]  /*5200*/  FADD.FTZ R174, R174, R175 ;  /* 0x000000afaeae7221 */ /* 0x000fc60000010000 */
[----:B------:R-:W-:Y:S01]  /*5210*/  HMMA.16816.F32 R128, R8, R46, R128 ;  /* 0x0000002e0880723c */ /* 0x000fe20000001880 */
[----:B------:R-:W-:-:S03]  /*5220*/  FADD.FTZ R241, R241, R174 ;  /* 0x000000aef1f17221 */ /* 0x000fc60000010000 */
[----:B------:R-:W-:Y:S04]  /*5230*/  MUFU.EX2 R196, R196 ;  /* 0x000000c400c47308 */ /* 0x000fe80000000800 */
[C---:B------:R-:W-:Y:S04]  /*5240*/  HMMA.16816.F32 R64, R8.reuse, R42, R64 ;  /* 0x0000002a0840723c */ /* 0x040fe80000001840 */
[----:B------:R-:W-:Y:S04]  /*5250*/  MUFU.EX2 R193, R193 ;  /* 0x000000c100c17308 */ /* 0x000fe80000000800 */
[C---:B------:R-:W-:Y:S04]  /*5260*/  HMMA.16816.F32 R80, R8.reuse, R38, R80 ;  /* 0x000000260850723c */ /* 0x040fe80000001850 */
[----:B------:R-:W-:Y:S04]  /*5270*/  MUFU.EX2 R198, R198 ;  /* 0x000000c600c67308 */ /* 0x000fe80000000800 */
[----:B------:R-:W-:Y:S01]  /*5280*/  HMMA.16816.F32 R96, R8, R34, R96 ;  /* 0x000000220860723c */ /* 0x000fe20000001860 */
[----:B------:R-:W2:Y:S03]  /*5290*/  LDSM.16.MT88.4 R8, [R212+0x2100] ;  /* 0x00210000d408783b */ /* 0x000ea60000004200 */
[----:B------:R-:W3:Y:S04]  /*52a0*/  MUFU.EX2 R195, R195 ;  /* 0x000000c300c37308 */ /* 0x000ee80000000800 */
[C---:B------:R-:W-:Y:S04]  /*52b0*/  HMMA.16816.F32 R108, R92.reuse, R112, RZ ;  /* 0x000000705c6c723c */ /* 0x040fe800000018ff */
[----:B------:R-:W-:Y:S04]  /*52c0*/  MUFU.EX2 R197, R197 ;  /* 0x000000c500c57308 */ /* 0x000fe80000000800 */
[C---:B------:R-:W-:Y:S04]  /*52d0*/  HMMA.16816.F32 R124, R92.reuse, R132, RZ ;  /* 0x000000845c7c723c */ /* 0x040fe800000018ff */
[----:B------:R-:W4:Y:S04]  /*52e0*/  MUFU.EX2 R200, R200 ;  /* 0x000000c800c87308 */ /* 0x000f280000000800 */
[----:B------:R-:W-:Y:S04]  /*52f0*/  HMMA.16816.F32 R88, R92, R4, RZ ;  /* 0x000000045c58723c */ /* 0x000fe800000018ff */
[----:B------:R-:W-:Y:S03]  /*5300*/  MUFU.EX2 R239, R239 ;  /* 0x000000ef00ef7308 */ /* 0x000fe60000000800 */
[----:B-1----:R-:W-:Y:S01]  /*5310*/  F2FP.PACK_AB R4, R194, R191 ;  /* 0x000000bfc204723e */ /* 0x002fe200000000ff */
[----:B------:R-:W-:Y:S01]  /*5320*/  HMMA.16816.F32 R144, R56, R28, R144 ;  /* 0x0000001c3890723c */ /* 0x000fe20000001890 */
[----:B---3--:R-:W-:Y:S01]  /*5330*/  F2FP.PACK_AB R5, R195, R198 ;  /* 0x000000c6c305723e */ /* 0x008fe200000000ff */
[----:B------:R-:W-:-:S02]  /*5340*/  FADD.FTZ R191, R191, R186 ;  /* 0x000000babfbf7221 */ /* 0x000fc40000010000 */
[----:B------:R-:W-:Y:S01]  /*5350*/  FADD.FTZ R198, R198, R189 ;  /* 0x000000bdc6c67221 */ /* 0x000fe20000010000 */
[----:B------:R-:W-:Y:S01]  /*5360*/  MUFU.EX2 R237, R237 ;  /* 0x000000ed00ed7308 */ /* 0x000fe20000000800 */
[----:B------:R-:W-:Y:S02]  /*5370*/  FADD.FTZ R191, R194, R191 ;  /* 0x000000bfc2bf7221 */ /* 0x000fe40000010000 */
[----:B------:R-:W-:Y:S01]  /*5380*/  HMMA.16816.F32 R104, R56, R24, R104 ;  /* 0x000000183868723c */ /* 0x000fe20000001868 */
[----:B------:R-:W-:-:S07]  /*5390*/  FADD.FTZ R198, R195, R198 ;  /* 0x000000c6c3c67221 */ /* 0x000fce0000010000 */
        /* <DEDUP_REMOVED lines=21> */
[----:B----4-:R-:W-:Y:S01]  /*54f0*/  F2FP.PACK_AB R7, R200, R197 ;  /* 0x000000c5c807723e */ /* 0x010fe200000000ff */
        /* <DEDUP_REMOVED lines=14> */
[----:B------:R-:W-:Y:S01]  /*55e0*/  FFMA.FTZ R40, R180, c[0x0][0x2d0], -R199 ;  /* 0x0000b400b4287a23 */ /* 0x000fe200000108c7 */
[C---:B------:R-:W-:Y:S05]  /*55f0*/  HMMA.16816.F32 R72, R4.reuse, R36, R72 ;  /* 0x000000240448723c */ /* 0x040fea0000001848 */
[----:B------:R-:W2:Y:S02]  /*5600*/  MUFU.EX2 R33, R33 ;  /* 0x0000002100217308 */ /* 0x000ea40000000800 */
[----:B------:R-:W-:Y:S01]  /*5610*/  FFMA.FTZ R36, R176, c[0x0][0x2d0], -R201 ;  /* 0x0000b400b0247a23 */ /* 0x000fe200000108c9 */
[C---:B------:R-:W-:Y:S05]  /*5620*/  HMMA.16816.F32 R140, R4.reuse, R156, R140 ;  /* 0x0000009c048c723c */ /* 0x040fea000000188c */
[----:B------:R-:W3:Y:S03]  /*5630*/  MUFU.EX2 R40, R40 ;  /* 0x0000002800287308 */ /* 0x000ee60000000800 */
[C---:B------:R-:W-:Y:S05]  /*5640*/  HMMA.16816.F32 R136, R4.reuse, R158, R136 ;  /* 0x0000009e0488723c */ /* 0x040fea0000001888 */
[----:B------:R-:W4:Y:S03]  /*5650*/  MUFU.EX2 R36, R36 ;  /* 0x0000002400247308 */ /* 0x000f260000000800 */
[C---:B------:R-:W-:Y:S08]  /*5660*/  HMMA.16816.F32 R112, R4.reuse, R50, R112 ;  /* 0x000000320470723c */ /* 0x040ff00000001870 */
        /* <DEDUP_REMOVED lines=27> */
[----:B------:R-:W-:Y:S01]  /*5820*/  HMMA.16816.F32 R92, R4, R10, R92 ;  /* 0x0000000a045c723c */ /* 0x000fe2000000185c */
[----:B------:R-:W-:Y:S07]  /*5830*/  @P0 BRA `(.L_x_2290) ;  /* 0x0000012000000947 */ /* 0x000fee0003800000 */
        /* <DEDUP_REMOVED lines=11> */
.L_x_2291:
[----:B------:R-:W-:-:S04]  /*58f0*/  MOV R0, 0x1 ;  /* 0x0000000100007802 */ /* 0x000fc80000000f00 */
[----:B------:R-:W-:-:S13]  /*5900*/  ISETP.NE.AND P0, PT, R0, c[0x0][0x32c], PT ;  /* 0x0000cb0000007a0c */ /* 0x000fda0003f05270 */
[----:B------:R-:W-:-:S05]  /*5910*/  @P0 IMAD.HI.U32 R0, R5, c[0x0][0x330], RZ ;  /* 0x0000cc0005000a27 */ /* 0x000fca00078e00ff */
[----:B------:R-:W-:Y:S02]  /*5920*/  @P0 SHF.R.U32.HI R5, RZ, c[0x0][0x334], R0 ;  /* 0x0000cd00ff050a19 */ /* 0x000fe40000011600 */
.L_x_2292:
[----:B------:R-:W-:-:S05]  /*5930*/  MOV R0, c[0x0][0x32c] ;  /* 0x0000cb0000007a02 */ /* 0x000fca0000000f00 */
[----:B------:R-:W-:-:S05]  /*5940*/  IMAD R5, R5, R0, c[0x0][0x32c] ;  /* 0x0000cb0005057624 */ /* 0x000fca00078e0200 */
[----:B------:R-:W-:-:S05]  /*5950*/  IMNMX R2, R2, R5, PT ;  /* 0x0000000502027217 */ /* 0x000fca0003800200 */
.L_x_2290:
        /* <DEDUP_REMOVED lines=14> */
.L_x_2314:
        /* <DEDUP_REMOVED lines=23> */
[----:B------:R-:W-:Y:S01]  /*5bb0*/  IMAD R3, R226, c[0x0][0x20c], R3 ;  /* 0x00008300e2037a24 */ /* 0x000fe200078e0203 */
[C---:B------:R-:W-:Y:S01]  /*5bc0*/  SHF.L.U64.HI R9, R218.reuse, 0x1, R233 ;  /* 0x00000001da097819 */ /* 0x040fe200000102e9 */
[----:B------:R-:W-:Y:S02]  /*5bd0*/  IMAD R5, R225, c[0x0][0x21c], R5 ;  /* 0x00008700e1057a24 */ /* 0x000fe400078e0205 */
[----:B------:R-:W-:Y:S02]  /*5be0*/  IMAD.IADD R7, R7, 0x1, R3 ;  /* 0x0000000107077824 */ /* 0x000fe400078e0203 */
[----:B------:R-:W-:Y:S02]  /*5bf0*/  IMAD.SHL.U32 R12, R218, 0x2, RZ ;  /* 0x00000002da0c7824 */ /* 0x000fe400078e00ff */
[----:B------:R-:W-:Y:S05]  /*5c00*/  IMAD.WIDE.U32 R6, R225, c[0x0][0x218], R6 ;  /* 0x00008600e1067a25 */ /* 0x000fea00078e0006 */
[----:B------:R-:W-:Y:S04]  /*5c10*/  IADD3 R4, P0, R6, UR20, RZ ;  /* 0x0000001406047c10 */ /* 0x000fe8000ff1e0ff */
[----:B------:R-:W-:Y:S02]  /*5c20*/  IADD3.X R5, R7, UR16, R5, P0, !PT ;  /* 0x0000001007057c10 */ /* 0x000fe400087fe405 */
[C---:B------:R-:W-:Y:S04]  /*5c30*/  LEA R3, P0, R4.reuse, c[0x0][0x1f8], 0x1 ;  /* 0x00007e0004037a11 */ /* 0x040fe800078008ff */
[----:B------:R-:W-:Y:S02]  /*5c40*/  LEA.HI.X R8, R4, c[0x0][0x1fc], R5, 0x1, P0 ;  /* 0x00007f0004087a11 */ /* 0x000fe400000f0c05 */
[----:B------:R-:W5:Y:S04]  /*5c50*/  SHFL.IDX PT, R5, R3, RZ, 0x1c1f ;  /* 0x001c1fff03057589 */ /* 0x000f6800000e0000 */
[----:B------:R-:W4:Y:S01]  /*5c60*/  SHFL.IDX PT, R4, R8, RZ, 0x1c1f ;  /* 0x001c1fff08047589 */ /* 0x000f2200000e0000 */
[C---:B-----5:R-:W-:Y:S05]  /*5c70*/  IADD3 R10, P0, R5.reuse, R202, RZ ;  /* 0x000000ca050a7210 */ /* 0x060fea0007f1e0ff */
[C---:B----4-:R-:W-:Y:S01]  /*5c80*/  IMAD.X R11, R4.reuse, 0x1, R200, P0 ;  /* 0x00000001040b7824 */ /* 0x050fe200000e06c8 */
[C---:B------:R-:W-:Y:S04]  /*5c90*/  IADD3 R6, P0, R5.reuse, R240, RZ ;  /* 0x000000f005067210 */ /* 0x040fe80007f1e0ff */
        /* <DEDUP_REMOVED lines=12> */
.L_x_2354:
[----:B------:R-:W-:Y:S02]  /*5d60*/  ISETP.GE.AND P3, PT, R230, c[0x0][0x1d4], PT ;  /* 0x00007500e6007a0c */ /* 0x000fe40003f66270 */
[----:B--2---:R-:W-:Y:S02]  /*5d70*/  IADD3 R10, P0, R5, R202, RZ ;  /* 0x000000ca050a7210 */ /* 0x004fe40007f1e0ff */
[----:B------:R-:W-:Y:S02]  /*5d80*/  ISETP.GE.AND P2, PT, R229, c[0x0][0x1d4], PT ;  /* 0x00007500e5007a0c */ /* 0x000fe40003f46270 */
[----:B------:R-:W-:Y:S01]  /*5d90*/  ISETP.GE.AND P1, PT, R228, c[0x0][0x1d4], PT ;  /* 0x00007500e4007a0c */ /* 0x000fe20003f26270 */
[C---:B---3--:R-:W-:Y:S01]  /*5da0*/  IMAD.X R11, R14.reuse, 0x1, R200, P0 ;  /* 0x000000010e0b7824 */ /* 0x048fe200000e06c8 */
[C---:B------:R-:W-:Y:S05]  /*5db0*/  IADD3 R6, P0, R5.reuse, R240, RZ ;  /* 0x000000f005067210 */ /* 0x040fea0007f1e0ff */
        /* <DEDUP_REMOVED lines=9> */
.L_x_2295:
[----:B------:R-:W-:Y:S05]  /*5e50*/  BSYNC B0 ;  /* 0x0000000000007941 */ /* 0x000fea0003800000 */
.L_x_2294:
        /* <DEDUP_REMOVED lines=14> */
[----:B------:R-:W-:Y:S07]  /*5f40*/  LDSM.16.M88.4 R164, [R213+0x6900] ;  /* 0x00690000d5a4783b */ /* 0x000fee0000000200 */
[-C--:B------:R-:W-:Y:S08]  /*5f50*/  HMMA.16816.F32 R36, R152, R168.reuse, RZ ;  /* 0x000000a89824723c */ /* 0x080ff000000018ff */
[C---:B------:R-:W-:Y:S08]  /*5f60*/  HMMA.16816.F32 R40, R160.reuse, R168, RZ ;  /* 0x000000a8a028723c */ /* 0x040ff000000018ff */
[-C--:B------:R-:W-:Y:S01]  /*5f70*/  HMMA.16816.F32 R44, R160, R170.reuse, RZ ;  /* 0x000000aaa02c723c */ /* 0x080fe200000018ff */
[----:B------:R-:W-:Y:S07]  /*5f80*/  LDSM.16.M88.4 R160, [R216+0x3900] ;  /* 0x00390000d8a0783b */ /* 0x000fee0000000200 */
[----:B------:R-:W-:Y:S01]  /*5f90*/  HMMA.16816.F32 R48, R152, R170, RZ ;  /* 0x000000aa9830723c */ /* 0x000fe200000018ff */
[----:B------:R-:W1:Y:S07]  /*5fa0*/  LDSM.16.M88.4 R152, [R216+0x3500] ;  /* 0x00350000d898783b */ /* 0x000e6e0000000200 */
[-C--:B------:R-:W-:Y:S01]  /*5fb0*/  HMMA.16816.F32 R4, R172, R176.reuse, R4 ;  /* 0x000000b0ac04723c */ /* 0x080fe20000001804 */
[----:B------:R-:W3:Y:S07]  /*5fc0*/  LDSM.16.M88.4 R168, [R209] ;  /* 0x00000000d1a8783b */ /* 0x000eee0000000200 */
        /* <DEDUP_REMOVED lines=14> */
[----:B------:R-:W5:Y:S07]  /*60b0*/  LDSM.16.M88.4 R172, [R208] ;  /* 0x00000000d0ac783b */ /* 0x000f6e0000000200 */
[-C--:B--2---:R-:W-:Y:S01]  /*60c0*/  HMMA.16816.F32 R4, R156, R192.reuse, R4 ;  /* 0x000000c09c04723c */ /* 0x084fe20000001804 */
[----:B------:R-:W-:Y:S07]  /*60d0*/  LDSM.16.M88.4 R188, [R213+0x9900] ;  /* 0x00990000d5bc783b */ /* 0x000fee0000000200 */
        /* <DEDUP_REMOVED lines=8> */
[----:B------:R-:W-:Y:S07]  /*6160*/  LDSM.16.M88.4 R152, [R217+0x8900] ;  /* 0x00890000d998783b */ /* 0x000fee0000000200 */
[-C--:B------:R-:W-:Y:S08]  /*6170*/  HMMA.16816.F32 R36, R156, R160.reuse, R36 ;  /* 0x000000a09c24723c */ /* 0x080ff00000001824 */
[C---:B------:R-:W-:Y:S08]  /*6180*/  HMMA.16816.F32 R40, R196.reuse, R160, R40 ;  /* 0x000000a0c428723c */ /* 0x040ff00000001828 */
[-C--:B------:R-:W-:Y:S08]  /*6190*/  HMMA.16816.F32 R44, R196, R162.reuse, R44 ;  /* 0x000000a2c42c723c */ /* 0x080ff0000000182c */
[----:B------:R-:W-:Y:S01]  /*61a0*/  HMMA.16816.F32 R48, R156, R162, R48 ;  /* 0x000000a29c30723c */ /* 0x000fe20000001830 */
[----:B------:R-:W1:Y:S07]  /*61b0*/  LDSM.16.M88.4 R156, [R216+0x3d00] ;  /* 0x003d0000d89c783b */ /* 0x000e6e0000000200 */
[-C--:B---3--:R-:W-:Y:S01]  /*61c0*/  HMMA.16816.F32 R4, R164, R168.reuse, R4 ;  /* 0x000000a8a404723c */ /* 0x088fe20000001804 */
[----:B------:R-:W2:Y:S07]  /*61d0*/  LDSM.16.M88.4 R160, [R217+0x9900] ;  /* 0x00990000d9a0783b */ /* 0x000eae0000000200 */
[C---:B----4-:R-:W-:Y:S08]  /*61e0*/  HMMA.16816.F32 R8, R176.reuse, R168, R8 ;  /* 0x000000a8b008723c */ /* 0x050ff00000001808 */
[-C--:B------:R-:W-:Y:S08]  /*61f0*/  HMMA.16816.F32 R12, R176, R170.reuse, R12 ;  /* 0x000000aab00c723c */ /* 0x080ff0000000180c */
[C---:B------:R-:W-:Y:S01]  /*6200*/  HMMA.16816.F32 R16, R164.reuse, R170, R16 ;  /* 0x000000aaa410723c */ /* 0x040fe20000001810 */
[----:B------:R-:W3:Y:S07]  /*6210*/  LDSM.16.M88.4 R168, [R216+0x4500] ;  /* 0x00450000d8a8783b */ /* 0x000eee0000000200 */
[-C--:B-----5:R-:W-:Y:S08]  /*6220*/  HMMA.16816.F32 R20, R164, R172.reuse, R20 ;  /* 0x000000aca414723c */ /* 0x0a0ff00000001814 */
[C---:B------:R-:W-:Y:S08]  /*6230*/  HMMA.16816.F32 R24, R176.reuse, R172, R24 ;  /* 0x000000acb018723c */ /* 0x040ff00000001818 */
[-C--:B------:R-:W-:Y:S08]  /*6240*/  HMMA.16816.F32 R28, R176, R174.reuse, R28 ;  /* 0x000000aeb01c723c */ /* 0x080ff0000000181c */
[C---:B------:R-:W-:Y:S01]  /*6250*/  HMMA.16816.F32 R32, R164.reuse, R174, R32 ;  /* 0x000000aea420723c */ /* 0x040fe20000001820 */
[----:B------:R-:W-:Y:S07]  /*6260*/  LDSM.16.M88.4 R172, [R213+0x8900] ;  /* 0x00890000d5ac783b */ /* 0x000fee0000000200 */
[-C--:B------:R-:W-:Y:S08]  /*6270*/  HMMA.16816.F32 R36, R164, R180.reuse, R36 ;  /* 0x000000b4a424723c */ /* 0x080ff00000001824 */
[C---:B------:R-:W-:Y:S08]  /*6280*/  HMMA.16816.F32 R40, R176.reuse, R180, R40 ;  /* 0x000000b4b028723c */ /* 0x040ff00000001828 */
[-C--:B------:R-:W-:Y:S01]  /*6290*/  HMMA.16816.F32 R44, R176, R182.reuse, R44 ;  /* 0x000000b6b02c723c */ /* 0x080fe2000000182c */
[----:B------:R-:W4:Y:S07]  /*62a0*/  LDSM.16.M88.4 R176, [R206] ;  /* 0x00000000ceb0783b */ /* 0x000f2e0000000200 */
[----:B------:R-:W-:Y:S01]  /*62b0*/  HMMA.16816.F32 R48, R164, R182, R48 ;  /* 0x000000b6a430723c */ /* 0x000fe20000001830 */
[----:B------:R-:W5:Y:S01]  /*62c0*/  LDSM.16.M88.4 R164, [R204] ;  /* 0x00000000cca4783b */ /* 0x000f620000000200 */
[----:B------:R-:W-:Y:S06]  /*62d0*/  DEPBAR.LE SB0, 0x0 ;  /* 0x000080000000791a */ /* 0x000fec0000000000 */
[-C--:B-1----:R-:W-:Y:S01]  /*62e0*/  HMMA.16816.F32 R4, R152, R156.reuse, R4 ;  /* 0x0000009c9804723c */ /* 0x082fe20000001804 */
[----:B------:R-:W-:Y:S07]  /*62f0*/  BAR.SYNC.DEFER_BLOCKING 0x0 ;  /* 0x0000000000007b1d */ /* 0x000fee0000010000 */
[C---:B--2---:R-:W-:Y:S08]  /*6300*/  HMMA.16816.F32 R8, R160.reuse, R156, R8 ;  /* 0x0000009ca008723c */ /* 0x044ff00000001808 */
        /* <DEDUP_REMOVED lines=9> */
[----:B------:R-:W-:Y:S08]  /*63a0*/  HMMA.16816.F32 R48, R152, R170, R48 ;  /* 0x000000aa9830723c */ /* 0x000ff00000001830 */
[-C--:B----4-:R-:W-:Y:S08]  /*63b0*/  HMMA.16816.F32 R4, R172, R176.reuse, R4 ;  /* 0x000000b0ac04723c */ /* 0x090ff00000001804 */
[C---:B------:R-:W-:Y:S08]  /*63c0*/  HMMA.16816.F32 R8, R188.reuse, R176, R8 ;  /* 0x000000b0bc08723c */ /* 0x040ff00000001808 */
[-C--:B------:R-:W-:Y:S08]  /*63d0*/  HMMA.16816.F32 R12, R188, R178.reuse, R12 ;  /* 0x000000b2bc0c723c */ /* 0x080ff0000000180c */
[C---:B------:R-:W-:Y:S08]  /*63e0*/  HMMA.16816.F32 R16, R172.reuse, R178, R16 ;  /* 0x000000b2ac10723c */ /* 0x040ff00000001810 */
[-C--:B------:R-:W-:Y:S08]  /*63f0*/  HMMA.16816.F32 R20, R172, R192.reuse, R20 ;  /* 0x000000c0ac14723c */ /* 0x080ff00000001814 */
[C---:B------:R-:W-:Y:S08]  /*6400*/  HMMA.16816.F32 R24, R188.reuse, R192, R24 ;  /* 0x000000c0bc18723c */ /* 0x040ff00000001818 */
[-C--:B------:R-:W-:Y:S08]  /*6410*/  HMMA.16816.F32 R28, R188, R194.reuse, R28 ;  /* 0x000000c2bc1c723c */ /* 0x080ff0000000181c */
[C---:B------:R-:W-:Y:S08]  /*6420*/  HMMA.16816.F32 R32, R172.reuse, R194, R32 ;  /* 0x000000c2ac20723c */ /* 0x040ff00000001820 */
[-C--:B-----5:R-:W-:Y:S08]  /*6430*/  HMMA.16816.F32 R36, R172, R164.reuse, R36 ;  /* 0x000000a4ac24723c */ /* 0x0a0ff00000001824 */
[C---:B------:R-:W-:Y:S08]  /*6440*/  HMMA.16816.F32 R40, R188.reuse, R164, R40 ;  /* 0x000000a4bc28723c */ /* 0x040ff00000001828 */
[-C--:B------:R-:W-:Y:S08]  /*6450*/  HMMA.16816.F32 R44, R188, R166.reuse, R44 ;  /* 0x000000a6bc2c723c */ /* 0x080ff0000000182c */
[----:B------:R-:W-:Y:S01]  /*6460*/  HMMA.16816.F32 R48, R172, R166, R48 ;  /* 0x000000a6ac30723c */ /* 0x000fe20000001830 */
[----:B------:R-:W-:-:S07]  /*6470*/  @!P0 BRA `(.L_x_2297) ;  /* 0x0000038000008947 */ /* 0x000fce0003800000 */
[----:B------:R-:W-:Y:S01]  /*6480*/  ISETP.NE.AND P2, PT, R222, 0x1, PT ;  /* 0x00000001de00780c */ /* 0x000fe20003f45270 */
[----:B------:R-:W-:Y:S01]  /*6490*/  IMAD R226, R236, 0x30, R232 ;  /* 0x00000030ece27824 */ /* 0x000fe200078e02e8 */
[----:B------:R-:W-:Y:S01]  /*64a0*/  ISETP.GT.AND P1, PT, R227, 0x2f, PT ;  /* 0x0000002fe300780c */ /* 0x000fe20003f24270 */
[----:B------:R-:W-:Y:S01]  /*64b0*/  IMAD.MOV.U32 R225, RZ, RZ, RZ ;  /* 0x000000ffffe17224 */ /* 0x000fe200078e00ff */
[----:B------:R-:W-:Y:S02]  /*64c0*/  ISETP.GE.AND P5, PT, R230, c[0x0][0x1d4], PT ;  /* 0x00007500e6007a0c */ /* 0x000fe40003fa6270 */
[----:B------:R-:W-:Y:S02]  /*64d0*/  IADD3 R226, R226, -0x30, R227 ;  /* 0xffffffd0e2e27810 */ /* 0x000fe40007ffe0e3 */
[----:B------:R-:W-:Y:S02]  /*64e0*/  ISETP.GE.AND P4, PT, R229, c[0x0][0x1d4], PT ;  /* 0x00007500e5007a0c */ /* 0x000fe40003f86270 */
[----:B------:R-:W-:Y:S01]  /*64f0*/  ISETP.GE.AND P3, PT, R228, c[0x0][0x1d4], PT ;  /* 0x00007500e4007a0c */ /* 0x000fe20003f66270 */
[--C-:B------:R-:W-:Y:S02]  /*6500*/  IMAD.MOV.U32 R3, RZ, RZ, R226.reuse ;  /* 0x000000ffff037224 */ /* 0x100fe400078e00e2 */
[----:B------:R-:W-:Y:S05]  /*6510*/  @P2 IMAD.HI.U32 R149, R226, c[0x0][0x2bc], RZ ;  /* 0x0000af00e2952a27 */ /* 0x000fea00078e00ff */
[----:B------:R-:W-:Y:S04]  /*6520*/  @P2 SHF.R.U32.HI R3, RZ, c[0x0][0x2c0], R149 ;  /* 0x0000b000ff032a19 */ /* 0x000fe80000011695 */
[C---:B------:R-:W-:Y:S04]  /*6530*/  @!P1 IADD3 R154, P0, R3.reuse, UR10, RZ ;  /* 0x0000000a039a9c10 */ /* 0x040fe8000ff1e0ff */
[----:B------:R-:W-:Y:S01]  /*6540*/  @!P1 LEA.HI.X.SX32 R149, R3, UR6, 0x1, P0 ;  /* 0x0000000603959c11 */ /* 0x000fe200080f0eff */
        /* <DEDUP_REMOVED lines=13> */
[----:B------:R-:W-:Y:S03]  /*6620*/  IADD3 R152, P0, R152, UR18, RZ ;  /* 0x0000001298987c10 */ /* 0x000fe6000ff1e0ff */
[----:B------:R-:W-:Y:S05]  /*6630*/  IMAD R151, R225, c[0x0][0x1f4], R151 ;  /* 0x00007d00e1977a24 */ /* 0x000fea00078e0297 */
[----:B------:R-:W-:Y:S02]  /*6640*/  IADD3.X R151, R153, UR9, R151, P0, !PT ;  /* 0x0000000999977c10 */ /* 0x000fe400087fe497 */
[C---:B------:R-:W-:Y:S04]  /*6650*/  LEA R149, P0, R152.reuse, c[0x0][0x1c8], 0x1 ;  /* 0x0000720098957a11 */ /* 0x040fe800078008ff */
[----:B------:R-:W-:Y:S01]  /*6660*/  LEA.HI.X R3, R152, c[0x0][0x1cc], R151, 0x1, P0 ;  /* 0x0000730098037a11 */ /* 0x000fe200000f0c97 */
[----:B------:R-:W1:Y:S01]  /*6670*/  SHFL.IDX PT, R155, R149, RZ, 0x1c1f ;  /* 0x001c1fff959b7589 */ /* 0x000e6200000e0000 */
[----:B------:R-:W-:Y:S03]  /*6680*/  IADD3 R151, -R238, 0x30, RZ ;  /* 0x00000030ee977810 */ /* 0x000fe60007ffe1ff */
[----:B------:R-:W2:Y:S01]  /*6690*/  SHFL.IDX PT, R152, R3, RZ, 0x1c1f ;  /* 0x001c1fff03987589 */ /* 0x000ea200000e0000 */
[----:B------:R-:W-:Y:S03]  /*66a0*/  ISETP.GE.AND P1, PT, R151, 0x1, PT ;  /* 0x000000019700780c */ /* 0x000fe60003f26270 */
[----:B------:R-:W3:Y:S10]  /*66b0*/  SHFL.IDX PT, R153, R149, 0x1, 0x1c1f ;  /* 0x003c1f0095997f89 */ /* 0x000ef400000e0000 */
[C---:B-1----:R-:W-:Y:S05]  /*66c0*/  @P1 IADD3 R158, P0, R155.reuse, R202, RZ ;  /* 0x000000ca9b9e1210 */ /* 0x042fea0007f1e0ff */
[C-C-:B--2---:R-:W-:Y:S01]  /*66d0*/  @P1 IMAD.X R159, R152.reuse, 0x1, R200.reuse, P0 ;  /* 0x00000001989f1824 */ /* 0x144fe200000e06c8 */
[----:B------:R-:W-:Y:S04]  /*66e0*/  @P1 IADD3 R156, P0, R155, R240, RZ ;  /* 0x000000f09b9c1210 */ /* 0x000fe80007f1e0ff */
[----:B------:R1:W-:Y:S01]  /*66f0*/  @P1 LDGSTS.E.BYPASS.LTC128B.128 [R220+0x2500], [R158.64], !P5 ;  /* 0x025000009edc1fae */ /* 0x0003e2000e901d4c */
[----:B------:R-:W-:Y:S01]  /*6700*/  @P1 IMAD.X R157, R152, 0x1, R203, P0 ;  /* 0x00000001989d1824 */ /* 0x000fe200000e06cb */
[C---:B------:R-:W-:Y:S04]  /*6710*/  @P1 LEA R154, P0, R218.reuse, R155, 0x1 ;  /* 0x0000009bda9a1211 */ /* 0x040fe800078008ff */
[----:B------:R1:W-:Y:S01]  /*6720*/  @P1 LDGSTS.E.BYPASS.LTC128B.128 [R220+0x3100], [R156.64], !P4 ;  /* 0x031000009cdc1fae */ /* 0x0003e2000e101d4c */
[----:B------:R-:W-:Y:S02]  /*6730*/  @P1 LEA.HI.X R155, R218, R152, R233, 0x1, P0 ;  /* 0x00000098da9b1211 */ /* 0x000fe400000f0ce9 */
[----:B------:R-:W-:Y:S01]  /*6740*/  ISETP.GE.AND P0, PT, R151, 0x21, PT ;  /* 0x000000219700780c */ /* 0x000fe20003f06270 */
[----:B------:R-:W2:Y:S04]  /*6750*/  SHFL.IDX PT, R152, R3, 0x1, 0x1c1f ;  /* 0x003c1f0003987f89 */ /* 0x000ea800000e0000 */
[----:B------:R1:W-:Y:S08]  /*6760*/  @P1 LDGSTS.E.BYPASS.LTC128B.128 [R220+0x3d00], [R154.64], !P3 ;  /* 0x03d000009adc1fae */ /* 0x0003f0000d901d4c */
[C---:B---3--:R-:W-:Y:S05]  /*6770*/  @P0 IADD3 R162, P2, R153.reuse, R202, RZ ;  /* 0x000000ca99a20210 */ /* 0x048fea0007f5e0ff */
[C---:B--2---:R-:W-:Y:S01]  /*6780*/  @P0 IMAD.X R163, R152.reuse, 0x1, R200, P2 ;  /* 0x0000000198a30824 */ /* 0x044fe200010e06c8 */
[----:B------:R-:W-:Y:S04]  /*6790*/  @P0 IADD3 R160, P2, R153, R240, RZ ;  /* 0x000000f099a00210 */ /* 0x000fe80007f5e0ff */
[----:B------:R1:W-:Y:S01]  /*67a0*/  @P0 LDGSTS.E.BYPASS.LTC128B.128 [R220+0x2d00], [R162.64], !P5 ;  /* 0x02d00000a2dc0fae */ /* 0x0003e2000e901d4c */
[----:B------:R-:W-:Y:S01]  /*67b0*/  @P0 IMAD.X R161, R152, 0x1, R203, P2 ;  /* 0x0000000198a10824 */ /* 0x000fe200010e06cb */
[C---:B------:R-:W-:Y:S04]  /*67c0*/  @P0 LEA R164, P2, R218.reuse, R153, 0x1 ;  /* 0x00000099daa40211 */ /* 0x040fe800078408ff */
[----:B------:R1:W-:Y:S01]  /*67d0*/  @P0 LDGSTS.E.BYPASS.LTC128B.128 [R220+0x3900], [R160.64], !P4 ;  /* 0x03900000a0dc0fae */ /* 0x0003e2000e101d4c */
[----:B------:R-:W-:Y:S05]  /*67e0*/  @P0 LEA.HI.X R165, R218, R152, R233, 0x1, P2 ;  /* 0x00000098daa50211 */ /* 0x000fea00010f0ce9 */
[----:B------:R1:W-:Y:S03]  /*67f0*/  @P0 LDGSTS.E.BYPASS.LTC128B.128 [R220+0x4500], [R164.64], !P3 ;  /* 0x04500000a4dc0fae */ /* 0x0003e6000d901d4c */
.L_x_2297:
[----:B-1----:R-:W-:Y:S01]  /*6800*/  IMAD.MOV.U32 R158, RZ, RZ, R231 ;  /* 0x000000ffff9e7224 */ /* 0x002fe200078e00e7 */
        /* <DEDUP_REMOVED lines=10> */
[----:B------:R-:W1:Y:S01]  /*68b0*/  SHFL.IDX PT, R152, R158, RZ, 0x1c1f ;  /* 0x001c1fff9e987589 */ /* 0x000e6200000e0000 */
[----:B------:R-:W-:Y:S05]  /*68c0*/  IMAD R154, R3, c[0x0][0x1d0], R154 ;  /* 0x00007400039a7a24 */ /* 0x000fea00078e029a */
[----:B------:R-:W-:Y:S04]  /*68d0*/  IADD3 R153, R154, -c[0x0][0x168], RZ ;  /* 0x80005a009a997a10 */ /* 0x000fe80007ffe0ff */
[C---:B------:R-:W-:Y:S02]  /*68e0*/  IADD3 R154, R153.reuse, c[0x0][0x328], RZ ;  /* 0x0000ca00999a7a10 */ /* 0x040fe40007ffe0ff */
[----:B------:R-:W-:Y:S03]  /*68f0*/  IADD3 R153, R153, UR17, RZ ;  /* 0x0000001199997c10 */ /* 0x000fe6000fffe0ff */
[--C-:B-1----:R-:W-:Y:S02]  /*6900*/  IMAD.IADD R168, R154, 0x1, R152.reuse ;  /* 0x000000019aa87824 */ /* 0x102fe400078e0298 */
        /* <DEDUP_REMOVED lines=17> */
.L_x_2300:
[----:B------:R-:W-:Y:S04]  /*6a20*/  MOV R3, 0x1 ;  /* 0x0000000100037802 */ /* 0x000fe80000000f00 */
[----:B------:R-:W-:Y:S11]  /*6a30*/  ISETP.NE.AND P0, PT, R3, c[0x0][0x32c], PT ;  /* 0x0000cb0003007a0c */ /* 0x000ff60003f05270 */
[----:B------:R-:W-:Y:S02]  /*6a40*/  @!UPT UIADD3 URZ, URZ, URZ, URZ ;  /* 0x0000003f3f3ff290 */ /* 0x000fe4000fffe03f */
[----:B------:R-:W-:Y:S05]  /*6a50*/  @P0 IMAD.HI.U32 R3, R149, c[0x0][0x330], RZ ;  /* 0x0000cc0095030a27 */ /* 0x000fea00078e00ff */
[----:B------:R-:W-:Y:S02]  /*6a60*/  @P0 SHF.R.U32.HI R149, RZ, c[0x0][0x334], R3 ;  /* 0x0000cd00ff950a19 */ /* 0x000fe40000011603 */
.L_x_2301:
[----:B------:R-:W-:Y:S05]  /*6a70*/  BSYNC B0 ;  /* 0x0000000000007941 */ /* 0x000fea0003800000 */
.L_x_2299:
[----:B------:R-:W-:Y:S04]  /*6a80*/  IMAD.IADD R152, R156, 0x1, -R235 ;  /* 0x000000019c987824 */ /* 0x000fe800078e0aeb */
[----:B------:R-:W-:Y:S05]  /*6a90*/  IMAD R152, R149, c[0x0][0x32c], R152 ;  /* 0x0000cb0095987a24 */ /* 0x000fea00078e0298 */
[----:B------:R-:W-:Y:S02]  /*6aa0*/  IADD3 R3, R152, c[0x0][0x32c], RZ ;  /* 0x0000cb0098037a10 */ /* 0x000fe40007ffe0ff */
[----:B------:R-:W-:Y:S02]  /*6ab0*/  IMNMX R167, R167, R152, !PT ;  /* 0x00000098a7a77217 */ /* 0x000fe40007800200 */
[----:B------:R-:W-:Y:S02]  /*6ac0*/  IMNMX R168, R168, R3, PT ;  /* 0x00000003a8a87217 */ /* 0x000fe40003800200 */
.L_x_2298:
[----:B------:R-:W-:Y:S01]  /*6ad0*/  PLOP3.LUT P0, PT, PT, PT, UP1, 0x40, 0x0 ;  /* 0x000000000000781c */ /* 0x000fe20003f0e818 */
[----:B------:R-:W1:Y:S02]  /*6ae0*/  SHFL.IDX PT, R152, R158, 0x1, 0x1c1f ;  /* 0x003c1f009e987f89 */ /* 0x000e6400000e0000 */
[----:B-1----:R-:W-:Y:S01]  /*6af0*/  IADD3 R164, R153, R152, RZ ;  /* 0x0000009899a47210 */ /* 0x002fe20007ffe0ff */
[----:B------:R-:W-:Y:S09]  /*6b00*/  IMAD.IADD R166, R154, 0x1, R152 ;  /* 0x000000019aa67824 */ /* 0x000ff200078e0298 */
        /* <DEDUP_REMOVED lines=16> */
.L_x_2304:
[----:B------:R-:W-:Y:S04]  /*6c10*/  MOV R3, 0x1 ;  /* 0x0000000100037802 */ /* 0x000fe80000000f00 */
[----:B------:R-:W-:Y:S11]  /*6c20*/  ISETP.NE.AND P0, PT, R3, c[0x0][0x32c], PT ;  /* 0x0000cb0003007a0c */ /* 0x000ff60003f05270 */
[----:B------:R-:W-:Y:S02]  /*6c30*/  @!UPT UIADD3 URZ, URZ, URZ, URZ ;  /* 0x0000003f3f3ff290 */ /* 0x000fe4000fffe03f */
[----:B------:R-:W-:Y:S05]  /*6c40*/  @P0 IMAD.HI.U32 R3, R152, c[0x0][0x330], RZ ;  /* 0x0000cc0098030a27 */ /* 0x000fea00078e00ff */
[----:B------:R-:W-:Y:S02]  /*6c50*/  @P0 SHF.R.U32.HI R152, RZ, c[0x0][0x334], R3 ;  /* 0x0000cd00ff980a19 */ /* 0x000fe40000011603 */
.L_x_2305:
[----:B------:R-:W-:Y:S05]  /*6c60*/  BSYNC B0 ;  /* 0x0000000000007941 */ /* 0x000fea0003800000 */
.L_x_2303:
[----:B------:R-:W-:Y:S04]  /*6c70*/  IMAD.IADD R3, R156, 0x1, -R235 ;  /* 0x000000019c037824 */ /* 0x000fe800078e0aeb */
[----:B------:R-:W-:Y:S05]  /*6c80*/  IMAD R3, R152, c[0x0][0x32c], R3 ;  /* 0x0000cb0098037a24 */ /* 0x000fea00078e0203 */
[----:B------:R-:W-:Y:S02]  /*6c90*/  IADD3 R149, R3, c[0x0][0x32c], RZ ;  /* 0x0000cb0003957a10 */ /* 0x000fe40007ffe0ff */
[----:B------:R-:W-:Y:S02]  /*6ca0*/  IMNMX R164, R164, R3, !PT ;  /* 0x00000003a4a47217 */ /* 0x000fe40007800200 */
[----:B------:R-:W-:Y:S02]  /*6cb0*/  IMNMX R166, R166, R149, PT ;  /* 0x00000095a6a67217 */ /* 0x000fe40003800200 */
.L_x_2302:
        /* <DEDUP_REMOVED lines=20> */
.L_x_2308:
[----:B------:R-:W-:Y:S04]  /*6e00*/  MOV R3, c[0x0][0x32c] ;  /* 0x0000cb0000037a02 */ /* 0x000fe80000000f00 */
[----:B------:R-:W-:Y:S11]  /*6e10*/  ISETP.NE.AND P0, PT, R3, 0x1, PT ;  /* 0x000000010300780c */ /* 0x000ff60003f05270 */
[----:B------:R-:W-:Y:S02]  /*6e20*/  @!UPT UIADD3 URZ, URZ, URZ, URZ ;  /* 0x0000003f3f3ff290 */ /* 0x000fe4000fffe03f */
[----:B------:R-:W-:Y:S05]  /*6e30*/  @P0 IMAD.HI.U32 R3, R152, c[0x0][0x330], RZ ;  /* 0x0000cc0098030a27 */ /* 0x000fea00078e00ff */
[----:B------:R-:W-:Y:S02]  /*6e40*/  @P0 SHF.R.U32.HI R152, RZ, c[0x0][0x334], R3 ;  /* 0x0000cd00ff980a19 */ /* 0x000fe40000011603 */
.L_x_2309:
[----:B------:R-:W-:Y:S05]  /*6e50*/  BSYNC B0 ;  /* 0x0000000000007941 */ /* 0x000fea0003800000 */
.L_x_2307:
[----:B------:R-:W-:Y:S04]  /*6e60*/  IMAD.IADD R3, R156, 0x1, -R235 ;  /* 0x000000019c037824 */ /* 0x000fe800078e0aeb */
[----:B------:R-:W-:Y:S05]  /*6e70*/  IMAD R3, R152, c[0x0][0x32c], R3 ;  /* 0x0000cb0098037a24 */ /* 0x000fea00078e0203 */
[----:B------:R-:W-:Y:S02]  /*6e80*/  IADD3 R149, R3, c[0x0][0x32c], RZ ;  /* 0x0000cb0003957a10 */ /* 0x000fe40007ffe0ff */
[----:B------:R-:W-:Y:S02]  /*6e90*/  IMNMX R161, R161, R3, !PT ;  /* 0x00000003a1a17217 */ /* 0x000fe40007800200 */
[----:B------:R-:W-:Y:S02]  /*6ea0*/  IMNMX R162, R162, R149, PT ;  /* 0x00000095a2a27217 */ /* 0x000fe40003800200 */
.L_x_2306:
[C---:B------:R-:W-:Y:S02]  /*6eb0*/  ISETP.GE.AND P2, PT, R156.reuse, 0x9, PT ;  /* 0x000000099c00780c */ /* 0x040fe40003f46270 */
[----:B------:R-:W-:Y:S02]  /*6ec0*/  ISETP.GE.AND P1, PT, R156, 0xa, PT ;  /* 0x0000000a9c00780c */ /* 0x000fe40003f26270 */
[C---:B------:R-:W-:Y:S02]  /*6ed0*/  ISETP.GT.AND P0, PT, R167.reuse, 0x8, !P2 ;  /* 0x00000008a700780c */ /* 0x040fe40005704270 */
[----:B------:R-:W-:Y:S02]  /*6ee0*/  P2R R152, PR, RZ, 0x4 ;  /* 0x00000004ff987803 */ /* 0x000fe40000000000 */
[----:B------:R-:W-:Y:S02]  /*6ef0*/  ISETP.LT.OR P0, PT, R168, 0x9, P0 ;  /* 0x00000009a800780c */ /* 0x000fe40000701670 */
[----:B------:R-:W-:Y:S02]  /*6f00*/  P2R R151, PR, RZ, 0x2 ;  /* 0x00000002ff977803 */ /* 0x000fe40000000000 */
[----:B------:R-:W-:Y:S02]  /*6f10*/  FSEL R149, R16, -INF , !P0 ;  /* 0xff80000010957808 */ /* 0x000fe40004000000 */
[----:B------:R-:W-:Y:S02]  /*6f20*/  ISETP.GT.AND P0, PT, R167, 0x9, !P1 ;  /* 0x00000009a700780c */ /* 0x000fe40004f04270 */
[----:B------:R-:W-:Y:S02]  /*6f30*/  ISETP.GE.AND P5, PT, R156, 0x21, PT ;  /* 0x000000219c00780c */ /* 0x000fe40003fa6270 */
        /* <DEDUP_REMOVED lines=10> */
[----:B------:R-:W-:Y:S02]  /*6fe0*/  ISETP.LT.OR P0, PT, R166, 0xa, P0 ;  /* 0x0000000aa600780c */ /* 0x000fe40000701670 */
[----:B------:R-:W-:Y:S02]  /*6ff0*/  P2R R159, PR, RZ, 0x2 ;  /* 0x00000002ff9f7803 */ /* 0x000fe40000000000 */
[----:B------:R-:W-:Y:S02]  /*7000*/  FSEL R157, R19, -INF , !P0 ;  /* 0xff800000139d7808 */ /* 0x000fe40004000000 */
[C---:B------:R-:W-:Y:S02]  /*7010*/  ISETP.GT.AND P0, PT, R167.reuse, 0x10, !P2 ;  /* 0x00000010a700780c */ /* 0x040fe40005704270 */
[----:B------:R-:W-:Y:S02]  /*7020*/  ISETP.GE.AND P3, PT, R156, 0x29, PT ;  /* 0x000000299c00780c */ /* 0x000fe40003f66270 */
[----:B------:R-:W-:Y:S02]  /*7030*/  ISETP.LT.OR P0, PT, R168, 0x11, P0 ;  /* 0x00000011a800780c */ /* 0x000fe40000701670 */
[----:B------:R-:W-:Y:S02]  /*7040*/  ISETP.GE.AND P6, PT, R156, 0x2a, PT ;  /* 0x0000002a9c00780c */ /* 0x000fe40003fc6270 */
[----:B------:R-:W-:Y:S02]  /*7050*/  FSEL R186, R20, -INF , !P0 ;  /* 0xff80000014ba7808 */ /* 0x000fe40004000000 */
[----:B------:R-:W-:Y:S04]  /*7060*/  ISETP.GT.AND P0, PT, R167, 0x11, !P1 ;  /* 0x00000011a700780c */ /* 0x000fe80004f04270 */
[----:B------:R-:W-:Y:S04]  /*7070*/  ISETP.LT.OR P0, PT, R168, 0x12, P0 ;  /* 0x00000012a800780c */ /* 0x000fe80000701670 */
        /* <DEDUP_REMOVED lines=11> */
[C---:B------:R-:W-:Y:S04]  /*7130*/  ISETP.GT.AND P0, PT, R167.reuse, 0x18, !P2 ;  /* 0x00000018a700780c */ /* 0x040fe80005704270 */
[----:B------:R-:W-:Y:S04]  /*7140*/  ISETP.LT.OR P0, PT, R168, 0x19, P0 ;  /* 0x00000019a800780c */ /* 0x000fe80000701670 */
[----:B------:R-:W-:Y:S02]  /*7150*/  FSEL R190, R32, -INF , !P0 ;  /* 0xff80000020be7808 */ /* 0x000fe40004000000 */
[----:B------:R-:W-:Y:S04]  /*7160*/  ISETP.GT.AND P0, PT, R167, 0x19, !P1 ;  /* 0x00000019a700780c */ /* 0x000fe80004f04270 */
[----:B------:R-:W-:Y:S04]  /*7170*/  ISETP.LT.OR P0, PT, R168, 0x1a, P0 ;  /* 0x0000001aa800780c */ /* 0x000fe80000701670 */
[----:B------:R-:W-:Y:S02]  /*7180*/  FSEL R195, R33, -INF , !P0 ;  /* 0xff80000021c37808 */ /* 0x000fe40004000000 */
[----:B------:R-:W-:Y:S02]  /*7190*/  ISETP.GT.AND P0, PT, R164, 0x18, !P2 ;  /* 0x00000018a400780c */ /* 0x000fe40005704270 */
[----:B------:R-:W-:Y:S02]  /*71a0*/  ISETP.GE.AND P2, PT, R156, 0x1, PT ;  /* 0x000000019c00780c */ /* 0x000fe40003f46270 */
[----:B------:R-:W-:Y:S04]  /*71b0*/  ISETP.LT.OR P0, PT, R166, 0x19, P0 ;  /* 0x00000019a600780c */ /* 0x000fe80000701670 */
[----:B------:R-:W-:Y:S02]  /*71c0*/  FSEL R196, R34, -INF , !P0 ;  /* 0xff80000022c47808 */ /* 0x000fe40004000000 */
[----:B------:R-:W-:Y:S02]  /*71d0*/  ISETP.GT.AND P0, PT, R164, 0x19, !P1 ;  /* 0x00000019a400780c */ /* 0x000fe40004f04270 */
[----:B------:R-:W-:Y:S02]  /*71e0*/  ISETP.GE.AND P1, PT, R156, 0x2, PT ;  /* 0x000000029c00780c */ /* 0x000fe40003f26270 */
        /* <DEDUP_REMOVED lines=14> */
[C---:B------:R-:W-:Y:S04]  /*72d0*/  ISETP.GT.AND P0, PT, R167.reuse, RZ, !P2 ;  /* 0x000000ffa700720c */ /* 0x040fe80005704270 */
[----:B------:R-:W-:Y:S04]  /*72e0*/  ISETP.LT.OR P0, PT, R168, 0x1, P0 ;  /* 0x00000001a800780c */ /* 0x000fe80000701670 */
[----:B------:R-:W-:Y:S02]  /*72f0*/  FSEL R175, R4, -INF , !P0 ;  /* 0xff80000004af7808 */ /* 0x000fe40004000000 */
[----:B------:R-:W-:Y:S01]  /*7300*/  ISETP.GT.AND P0, PT, R167, 0x1, !P1 ;  /* 0x00000001a700780c */ /* 0x000fe20004f04270 */
[----:B------:R-:W1:Y:S03]  /*7310*/  SHFL.IDX PT, R4, R158, 0x3, 0x1c1f ;  /* 0x007c1f009e047f89 */ /* 0x000e6600000e0000 */
[----:B------:R-:W-:Y:S04]  /*7320*/  ISETP.LT.OR P0, PT, R168, 0x2, P0 ;  /* 0x00000002a800780c */ /* 0x000fe80000701670 */
[----:B------:R-:W-:Y:S02]  /*7330*/  FSEL R173, R5, -INF , !P0 ;  /* 0xff80000005ad7808 */ /* 0x000fe40004000000 */
[----:B------:R-:W-:Y:S04]  /*7340*/  ISETP.GT.AND P0, PT, R164, 0x1, !P1 ;  /* 0x00000001a400780c */ /* 0x000fe80004f04270 */
[----:B------:R-:W-:Y:S04]  /*7350*/  ISETP.LT.OR P0, PT, R166, 0x2, P0 ;  /* 0x00000002a600780c */ /* 0x000fe80000701670 */
[----:B------:R-:W-:Y:S02]  /*7360*/  FSEL R7, R7, -INF , !P0 ;  /* 0xff80000007077808 */ /* 0x000fe40004000000 */
[----:B------:R-:W-:Y:S04]  /*7370*/  ISETP.GT.AND P0, PT, R164, RZ, !P2 ;  /* 0x000000ffa400720c */ /* 0x000fe80005704270 */
[----:B------:R-:W-:Y:S01]  /*7380*/  ISETP.LT.OR P0, PT, R166, 0x1, P0 ;  /* 0x00000001a600780c */ /* 0x000fe20000701670 */
[--C-:B-1----:R-:W-:Y:S02]  /*7390*/  IMAD.IADD R154, R154, 0x1, R4.reuse ;  /* 0x000000019a9a7824 */ /* 0x102fe400078e0204 */
[----:B------:R-:W-:Y:S01]  /*73a0*/  IMAD.IADD R153, R153, 0x1, R4 ;  /* 0x0000000199997824 */ /* 0x000fe200078e0204 */
        /* <DEDUP_REMOVED lines=49> */
[C---:B------:R-:W-:Y:S04]  /*76c0*/  ISETP.GT.AND P0, PT, R161.reuse, RZ, !P2 ;  /* 0x000000ffa100720c */ /* 0x040fe80005704270 */
[----:B------:R-:W-:Y:S04]  /*76d0*/  ISETP.LT.OR P0, PT, R162, 0x1, P0 ;  /* 0x00000001a200780c */ /* 0x000fe80000701670 */
[----:B------:R-:W-:Y:S02]  /*76e0*/  FSEL R25, R8, -INF , !P0 ;  /* 0xff80000008197808 */ /* 0x000fe40004000000 */
        /* <DEDUP_REMOVED lines=21> */
.L_x_2312:
[----:B------:R-:W-:Y:S04]  /*7840*/  MOV R4, c[0x0][0x32c] ;  /* 0x0000cb0000047a02 */ /* 0x000fe80000000f00 */
[----:B------:R-:W-:Y:S11]  /*7850*/  ISETP.NE.AND P0, PT, R4, 0x1, PT ;  /* 0x000000010400780c */ /* 0x000ff60003f05270 */
[----:B------:R-:W-:Y:S02]  /*7860*/  @!UPT UIADD3 URZ, URZ, URZ, URZ ;  /* 0x0000003f3f3ff290 */ /* 0x000fe4000fffe03f */
[----:B------:R-:W-:Y:S05]  /*7870*/  @P0 IMAD.HI.U32 R4, R6, c[0x0][0x330], RZ ;  /* 0x0000cc0006040a27 */ /* 0x000fea00078e00ff */
[----:B------:R-:W-:Y:S02]  /*7880*/  @P0 SHF.R.U32.HI R6, RZ, c[0x0][0x334], R4 ;  /* 0x0000cd00ff060a19 */ /* 0x000fe40000011604 */
.L_x_2313:
[----:B------:R-:W-:Y:S05]  /*7890*/  BSYNC B0 ;  /* 0x0000000000007941 */ /* 0x000fea0003800000 */
.L_x_2311:
[----:B------:R-:W-:Y:S04]  /*78a0*/  IMAD.IADD R9, R156, 0x1, -R235 ;  /* 0x000000019c097824 */ /* 0x000fe800078e0aeb */
[----:B------:R-:W-:Y:S05]  /*78b0*/  IMAD R9, R6, c[0x0][0x32c], R9 ;  /* 0x0000cb0006097a24 */ /* 0x000fea00078e0209 */
[----:B------:R-:W-:Y:S02]  /*78c0*/  IADD3 R13, R9, c[0x0][0x32c], RZ ;  /* 0x0000cb00090d7a10 */ /* 0x000fe40007ffe0ff */
[----:B------:R-:W-:Y:S02]  /*78d0*/  IMNMX R153, R153, R9, !PT ;  /* 0x0000000999997217 */ /* 0x000fe40007800200 */
[----:B------:R-:W-:Y:S02]  /*78e0*/  IMNMX R154, R154, R13, PT ;  /* 0x0000000d9a9a7217 */ /* 0x000fe40003800200 */
.L_x_2310:
[----:B------:R-:W-:Y:S02]  /*78f0*/  FMNMX.FTZ R4, R175, R150, !PT ;  /* 0x00000096af047209 */ /* 0x000fe40007810000 */
[----:B------:R-:W-:Y:S02]  /*7900*/  ISETP.GT.AND P0, PT, R153, RZ, !P2 ;  /* 0x000000ff9900720c */ /* 0x000fe40005704270 */
        /* <DEDUP_REMOVED lines=11> */
[----:B------:R-:W-:Y:S02]  /*79c0*/  ISETP.NE.AND P0, PT, R152, RZ, PT ;  /* 0x000000ff9800720c */ /* 0x000fe40003f05270 */
[----:B------:R-:W-:Y:S02]  /*79d0*/  FMNMX.FTZ R9, R195, R4, !PT ;  /* 0x00000004c3097209 */ /* 0x000fe40007810000 */
[----:B------:R-:W-:Y:S02]  /*79e0*/  FMNMX.FTZ R8, R5, R148, !PT ;  /* 0x0000009405087209 */ /* 0x000fe40007810000 */
[----:B------:R-:W-:Y:S02]  /*79f0*/  ISETP.GT.AND P0, PT, R153, 0x8, !P0 ;  /* 0x000000089900780c */ /* 0x000fe40004704270 */
[----:B------:R-:W-:Y:S02]  /*7a00*/  FMNMX.FTZ R4, R198, R9, !PT ;  /* 0x00000009c6047209 */ /* 0x000fe40007810000 */
[----:B------:R-:W-:Y:S02]  /*7a10*/  FMNMX.FTZ R8, R7, R8, !PT ;  /* 0x0000000807087209 */ /* 0x000fe40007810000 */
[----:B------:R-:W-:Y:S02]  /*7a20*/  ISETP.LT.OR P0, PT, R154, 0x9, P0 ;  /* 0x000000099a00780c */ /* 0x000fe40000701670 */
[----:B------:R-:W-:Y:S02]  /*7a30*/  FMNMX.FTZ R9, R197, R4, !PT ;  /* 0x00000004c5097209 */ /* 0x000fe40007810000 */
[----:B------:R-:W-:Y:S02]  /*7a40*/  FMNMX.FTZ R8, R3, R8, !PT ;  /* 0x0000000803087209 */ /* 0x000fe40007810000 */
[----:B------:R-:W-:Y:S02]  /*7a50*/  FSEL R11, R14, -INF , !P0 ;  /* 0xff8000000e0b7808 */ /* 0x000fe40004000000 */
[----:B------:R-:W-:Y:S02]  /*7a60*/  ISETP.NE.AND P0, PT, R151, RZ, PT ;  /* 0x000000ff9700720c */ /* 0x000fe40003f05270 */
[----:B------:R-:W-:Y:S02]  /*7a70*/  FMNMX.FTZ R4, R192, R9, !PT ;  /* 0x00000009c0047209 */ /* 0x000fe40007810000 */
[----:B------:R-:W-:Y:S02]  /*7a80*/  FMNMX.FTZ R9, R157, R8, !PT ;  /* 0x000000089d097209 */ /* 0x000fe40007810000 */
[----:B------:R-:W-:Y:S02]  /*7a90*/  ISETP.GT.AND P0, PT, R153, 0x9, !P0 ;  /* 0x000000099900780c */ /* 0x000fe40004704270 */
[----:B------:R-:W-:Y:S02]  /*7aa0*/  FMNMX.FTZ R6, R171, R4, !PT ;  /* 0x00000004ab067209 */ /* 0x000fe40007810000 */
[----:B------:R-:W-:Y:S02]  /*7ab0*/  FMNMX.FTZ R4, R188, R9, !PT ;  /* 0x00000009bc047209 */ /* 0x000fe40007810000 */
[----:B------:R-:W-:Y:S01]  /*7ac0*/  ISETP.LT.OR P0, PT, R154, 0xa, P0 ;  /* 0x0000000a9a00780c */ /* 0x000fe20000701670 */
[----:B------:R-:W1:Y:S01]  /*7ad0*/  SHFL.BFLY PT, R9, R6, 0x2, 0x1f ;  /* 0x0c401f0006097f89 */ /* 0x000e6200000e0000 */
        /* <DEDUP_REMOVED lines=16> */
[----:B------:R-:W-:Y:S02]  /*7be0*/  ISETP.LT.OR P0, PT, R154, 0x12, P0 ;  /* 0x000000129a00780c */ /* 0x000fe40000701670 */
[----:B------:R-:W-:Y:S02]  /*7bf0*/  ISETP.NE.AND P1, PT, R163, RZ, PT ;  /* 0x000000ffa300720c */ /* 0x000fe40003f25270 */
[----:B-1----:R-:W-:Y:S02]  /*7c00*/  FMNMX.FTZ R4, R6, R9, !PT ;  /* 0x0000000906047209 */ /* 0x002fe40007810000 */
[----:B------:R-:W-:Y:S02]  /*7c10*/  FMNMX.FTZ R9, R37, R10, !PT ;  /* 0x0000000a25097209 */ /* 0x000fe40007810000 */
[----:B------:R-:W-:Y:S01]  /*7c20*/  FMNMX.FTZ R6, R167, R8, !PT ;  /* 0x00000008a7067209 */ /* 0x000fe20007810000 */
[----:B------:R-:W1:Y:S01]  /*7c30*/  SHFL.BFLY PT, R151, R4, 0x1, 0x1f ;  /* 0x0c201f0004977f89 */ /* 0x000e6200000e0000 */
[----:B------:R-:W-:Y:S02]  /*7c40*/  FSEL R251, R27, -INF , !P0 ;  /* 0xff8000001bfb7808 */ /* 0x000fe40004000000 */
[----:B------:R-:W-:Y:S02]  /*7c50*/  ISETP.GT.AND P0, PT, R153, 0x18, !P1 ;  /* 0x000000189900780c */ /* 0x000fe40004f04270 */
[----:B------:R-:W-:Y:S02]  /*7c60*/  FMNMX.FTZ R8, R242, R9, !PT ;  /* 0x00000009f2087209 */ /* 0x000fe40007810000 */
[----:B------:R-:W-:Y:S01]  /*7c70*/  ISETP.NE.AND P2, PT, R165, RZ, PT ;  /* 0x000000ffa500720c */ /* 0x000fe20003f45270 */
[----:B------:R-:W2:Y:S01]  /*7c80*/  SHFL.BFLY PT, R9, R6, 0x2, 0x1f ;  /* 0x0c401f0006097f89 */ /* 0x000ea200000e0000 */
[----:B------:R-:W-:Y:S02]  /*7c90*/  ISETP.LT.OR P0, PT, R154, 0x19, P0 ;  /* 0x000000199a00780c */ /* 0x000fe40000701670 */
[----:B------:R-:W-:Y:S02]  /*7ca0*/  FMNMX.FTZ R19, R247, R8, !PT ;  /* 0x00000008f7137209 */ /* 0x000fe40007810000 */
[----:B------:R-:W-:Y:S02]  /*7cb0*/  FSEL R252, R30, -INF , !P0 ;  /* 0xff8000001efc7808 */ /* 0x000fe40004000000 */
[----:B------:R-:W-:Y:S02]  /*7cc0*/  ISETP.GT.AND P0, PT, R153, 0x19, !P2 ;  /* 0x000000199900780c */ /* 0x000fe40005704270 */
[----:B------:R-:W-:Y:S02]  /*7cd0*/  FMNMX.FTZ R8, R246, R19, !PT ;  /* 0x00000013f6087209 */ /* 0x000fe40007810000 */
[C---:B------:R-:W-:Y:S02]  /*7ce0*/  ISETP.LT.OR P0, PT, R154.reuse, 0x1a, P0 ;  /* 0x0000001a9a00780c */ /* 0x040fe40000701670 */
        /* <DEDUP_REMOVED lines=8> */
[----:B-1----:R-:W-:Y:S02]  /*7d70*/  FMNMX.FTZ R151, R4, R151, !PT ;  /* 0x0000009704977209 */ /* 0x002fe40007810000 */
[----:B------:R-:W-:Y:S02]  /*7d80*/  ISETP.LT.OR P0, PT, R154, 0x22, P0 ;  /* 0x000000229a00780c */ /* 0x000fe40000701670 */
[----:B--2---:R-:W-:Y:S01]  /*7d90*/  FMNMX.FTZ R4, R6, R9, !PT ;  /* 0x0000000906047209 */ /* 0x004fe20007810000 */
[----:B------:R-:W-:Y:S01]  /*7da0*/  FMUL.FTZ R244, R151, c[0x0][0x2d0] ;  /* 0x0000b40097f47a20 */ /* 0x000fe20000410000 */
[----:B------:R-:W-:Y:S02]  /*7db0*/  FMNMX.FTZ R8, R164, R19, !PT ;  /* 0x00000013a4087209 */ /* 0x000fe40007810000 */
[----:B------:R-:W-:Y:S01]  /*7dc0*/  FSEL R163, R43, -INF , !P0 ;  /* 0xff8000002ba37808 */ /* 0x000fe20004000000 */
[----:B------:R-:W1:Y:S01]  /*7dd0*/  SHFL.BFLY PT, R19, R4, 0x1, 0x1f ;  /* 0x0c201f0004137f89 */ /* 0x000e6200000e0000 */
[----:B------:R-:W-:Y:S02]  /*7de0*/  ISETP.GT.AND P0, PT, R153, 0x28, !P3 ;  /* 0x000000289900780c */ /* 0x000fe40005f04270 */
[----:B------:R-:W-:Y:S02]  /*7df0*/  FMNMX.FTZ R6, R161, R8, !PT ;  /* 0x00000008a1067209 */ /* 0x000fe40007810000 */
[----:B------:R-:W-:Y:S02]  /*7e00*/  ISETP.LT.OR P0, PT, R154, 0x29, P0 ;  /* 0x000000299a00780c */ /* 0x000fe40000701670 */
[----:B------:R-:W-:Y:S01]  /*7e10*/  FMNMX.FTZ R8, R17, R0, !PT ;  /* 0x0000000011087209 */ /* 0x000fe20007810000 */
[----:B------:R-:W2:Y:S01]  /*7e20*/  SHFL.BFLY PT, R9, R6, 0x2, 0x1f ;  /* 0x0c401f0006097f89 */ /* 0x000ea200000e0000 */
[----:B------:R-:W-:Y:S02]  /*7e30*/  FSEL R160, R46, -INF , !P0 ;  /* 0xff8000002ea07808 */ /* 0x000fe40004000000 */
[----:B------:R-:W-:Y:S02]  /*7e40*/  ISETP.GT.AND P0, PT, R153, 0x29, !P6 ;  /* 0x000000299900780c */ /* 0x000fe40007704270 */
[----:B------:R-:W-:Y:S02]  /*7e50*/  FMNMX.FTZ R8, R13, R8, !PT ;  /* 0x000000080d087209 */ /* 0x000fe40007810000 */
[----:B------:R-:W-:Y:S02]  /*7e60*/  ISETP.LT.OR P0, PT, R154, 0x2a, P0 ;  /* 0x0000002a9a00780c */ /* 0x000fe40000701670 */
[----:B------:R-:W-:Y:S02]  /*7e70*/  FMNMX.FTZ R8, R11, R8, !PT ;  /* 0x000000080b087209 */ /* 0x000fe40007810000 */
[----:B------:R-:W-:Y:S02]  /*7e80*/  FSEL R153, R47, -INF , !P0 ;  /* 0xff8000002f997808 */ /* 0x000fe40004000000 */
[----:B------:R-:W-:Y:S04]  /*7e90*/  FSETP.NEU.FTZ.AND P0, PT, R151, -INF , PT ;  /* 0xff8000009700780b */ /* 0x000fe80003f1d000 */
[----:B------:R-:W-:Y:S05]  /*7ea0*/  FSEL R244, R244, RZ, P0 ;  /* 0x000000fff4f47208 */ /* 0x000fea0000000000 */
[--C-:B------:R-:W-:Y:S02]  /*7eb0*/  FFMA.FTZ R174, R173, c[0x0][0x2d0], -R244.reuse ;  /* 0x0000b400adae7a23 */ /* 0x100fe400000108f4 */
[--C-:B------:R-:W-:Y:S01]  /*7ec0*/  FFMA.FTZ R173, R149, c[0x0][0x2d0], -R244.reuse ;  /* 0x0000b40095ad7a23 */ /* 0x100fe200000108f4 */
[----:B-1----:R-:W-:Y:S01]  /*7ed0*/  FMNMX.FTZ R149, R4, R19, !PT ;  /* 0x0000001304957209 */ /* 0x002fe20007810000 */
[--C-:B------:R-:W-:Y:S01]  /*7ee0*/  FFMA.FTZ R172, R155, c[0x0][0x2d0], -R244.reuse ;  /* 0x0000b4009bac7a23 */ /* 0x100fe200000108f4 */
[----:B------:R-:W-:Y:S01]  /*7ef0*/  FMNMX.FTZ R19, R15, R8, !PT ;  /* 0x000000080f137209 */ /* 0x000fe20007810000 */
[--C-:B------:R-:W-:Y:S01]  /*7f00*/  FFMA.FTZ R175, R175, c[0x0][0x2d0], -R244.reuse ;  /* 0x0000b400afaf7a23 */ /* 0x100fe200000108f4 */
[----:B--2---:R-:W-:Y:S01]  /*7f10*/  FMNMX.FTZ R6, R6, R9, !PT ;  /* 0x0000000906067209 */ /* 0x004fe20007810000 */
[----:B------:R-:W-:Y:S01]  /*7f20*/  FMUL.FTZ R194, R149, c[0x0][0x2d0] ;  /* 0x0000b40095c27a20 */ /* 0x000fe20000410000 */
[----:B------:R-:W-:Y:S01]  /*7f30*/  FMNMX.FTZ R4, R248, R19, !PT ;  /* 0x00000013f8047209 */ /* 0x000fe20007810000 */
[----:B------:R-:W-:Y:S01]  /*7f40*/  MUFU.EX2 R174, R174 ;  /* 0x000000ae00ae7308 */ /* 0x000fe20000000800 */
[----:B------:R-:W-:Y:S01]  /*7f50*/  FSEL R9, R151, RZ, P0 ;  /* 0x000000ff97097208 */ /* 0x000fe20000000000 */
[----:B------:R-:W1:Y:S01]  /*7f60*/  SHFL.BFLY PT, R19, R6, 0x1, 0x1f ;  /* 0x0c201f0006137f89 */ /* 0x000e6200000e0000 */
[----:B------:R-:W-:Y:S01]  /*7f70*/  FMNMX.FTZ R21, R251, R4, !PT ;  /* 0x00000004fb157209 */ /* 0x000fe20007810000 */
[----:B------:R-:W-:Y:S01]  /*7f80*/  FFMA.FTZ R186, R186, c[0x0][0x2d0], -R244 ;  /* 0x0000b400baba7a23 */ /* 0x000fe200000108f4 */
[----:B------:R-:W-:Y:S01]  /*7f90*/  FSETP.NEU.FTZ.AND P0, PT, R149, -INF , PT ;  /* 0xff8000009500780b */ /* 0x000fe20003f1d000 */
[----:B------:R-:W-:Y:S01]  /*7fa0*/  FADD.FTZ R9, -R9, R150 ;  /* 0x0000009609097221 */ /* 0x000fe20000010100 */
[----:B------:R-:W-:Y:S01]  /*7fb0*/  FMNMX.FTZ R21, R252, R21, !PT ;  /* 0x00000015fc157209 */ /* 0x000fe20007810000 */
[----:B------:R-:W-:Y:S01]  /*7fc0*/  FFMA.FTZ R187, R187, c[0x0][0x2d0], -R244 ;  /* 0x0000b400bbbb7a23 */ /* 0x000fe200000108f4 */
[----:B------:R-:W-:Y:S01]  /*7fd0*/  FSEL R194, R194, RZ, P0 ;  /* 0x000000ffc2c27208 */ /* 0x000fe20000000000 */
[----:B------:R-:W-:Y:S01]  /*7fe0*/  FMUL.FTZ R150, R9, c[0x0][0x2d0] ;  /* 0x0000b40009967a20 */ /* 0x000fe20000410000 */
[----:B------:R-:W-:Y:S01]  /*7ff0*/  FMNMX.FTZ R4, R250, R21, !PT ;  /* 0x00000015fa047209 */ /* 0x000fe20007810000 */
[----:B------:R-:W2:Y:S01]  /*8000*/  MUFU.EX2 R175, R175 ;  /* 0x000000af00af7308 */ /* 0x000ea20000000800 */
[----:B------:R-:W-:Y:S01]  /*8010*/  LDSM.16.MT88.4 R20, [R214+0x100] ;  /* 0x00010000d614783b */ /* 0x000fe20000004200 */
[--C-:B------:R-:W-:Y:S01]  /*8020*/  FFMA.FTZ R154, R7, c[0x0][0x2d0], -R194.reuse ;  /* 0x0000b400079a7a23 */ /* 0x100fe200000108c2 */
[----:B------:R-:W-:Y:S01]  /*8030*/  FMNMX.FTZ R4, R165, R4, !PT ;  /* 0x00000004a5047209 */ /* 0x000fe20007810000 */
[--C-:B------:R-:W-:Y:S02]  /*8040*/  FFMA.FTZ R155, R5, c[0x0][0x2d0], -R194.reuse ;  /* 0x0000b400059b7a23 */ /* 0x100fe400000108c2 */
[--C-:B------:R-:W-:Y:S01]  /*8050*/  FFMA.FTZ R179, R3, c[0x0][0x2d0], -R194.reuse ;  /* 0x0000b40003b37a23 */ /* 0x100fe200000108c2 */
[----:B------:R-:W-:Y:S01]  /*8060*/  FMNMX.FTZ R7, R163, R4, !PT ;  /* 0x00000004a3077209 */ /* 0x000fe20007810000 */
[--C-:B------:R-:W-:Y:S02]  /*8070*/  FFMA.FTZ R178, R157, c[0x0][0x2d0], -R194.reuse ;  /* 0x0000b4009db27a23 */ /* 0x100fe400000108c2 */
[----:B------:R-:W3:Y:S01]  /*8080*/  MUFU.EX2 R150, R150 ;  /* 0x0000009600967308 */ /* 0x000ee20000000800 */
[----:B------:R-:W-:Y:S01]  /*8090*/  FMNMX.FTZ R4, R160, R7, !PT ;  /* 0x00000007a0047209 */ /* 0x000fe20007810000 */
[--C-:B------:R-:W-:Y:S01]  /*80a0*/  FFMA.FTZ R168, R168, c[0x0][0x2d0], -R194.reuse ;  /* 0x0000b400a8a87a23 */ /* 0x100fe200000108c2 */
[----:B------:R-:W-:Y:S01]  /*80b0*/  FSEL R7, R149, RZ, P0 ;  /* 0x000000ff95077208 */ /* 0x000fe20000000000 */
[--C-:B------:R-:W-:Y:S01]  /*80c0*/  FFMA.FTZ R188, R188, c[0x0][0x2d0], -R194.reuse ;  /* 0x0000b400bcbc7a23 */ /* 0x100fe200000108c2 */
[----:B------:R-:W-:Y:S01]  /*80d0*/  FMNMX.FTZ R5, R153, R4, !PT ;  /* 0x0000000499057209 */ /* 0x000fe20007810000 */
[----:B------:R-:W-:Y:S01]  /*80e0*/  FFMA.FTZ R189, R189, c[0x0][0x2d0], -R194 ;  /* 0x0000b400bdbd7a23 */ /* 0x000fe200000108c2 */
[----:B-1----:R-:W-:Y:S01]  /*80f0*/  FMNMX.FTZ R3, R6, R19, !PT ;  /* 0x0000001306037209 */ /* 0x002fe20007810000 */
[--C-:B------:R-:W-:Y:S02]  /*8100*/  FFMA.FTZ R190, R190, c[0x0][0x2d0], -R244.reuse ;  /* 0x0000b400bebe7a23 */ /* 0x100fe400000108f4 */
[----:B------:R-:W1:Y:S01]  /*8110*/  SHFL.BFLY PT, R4, R5, 0x2, 0x1f ;  /* 0x0c401f0005047f89 */ /* 0x000e6200000e0000 */
[C---:B------:R-:W-:Y:S01]  /*8120*/  FSETP.NEU.FTZ.AND P0, PT, R3.reuse, -INF , PT ;  /* 0xff8000000300780b */ /* 0x040fe20003f1d000 */
[----:B------:R-:W-:Y:S01]  /*8130*/  FMUL.FTZ R170, R3, c[0x0][0x2d0] ;  /* 0x0000b40003aa7a20 */ /* 0x000fe20000410000 */
[----:B------:R-:W-:Y:S01]  /*8140*/  MUFU.EX2 R173, R173 ;  /* 0x000000ad00ad7308 */ /* 0x000fe20000000800 */
[----:B--2---:R-:W-:Y:S01]  /*8150*/  F2FP.PACK_AB R156, R174, R175 ;  /* 0x000000afae9c723e */ /* 0x004fe200000000ff */
[----:B------:R-:W-:Y:S02]  /*8160*/  FFMA.FTZ R195, R195, c[0x0][0x2d0], -R244 ;  /* 0x0000b400c3c37a23 */ /* 0x000fe400000108f4 */
[----:B------:R-:W-:Y:S01]  /*8170*/  FSEL R170, R170, RZ, P0 ;  /* 0x000000ffaaaa7208 */ /* 0x000fe20000000000 */
[--C-:B------:R-:W-:Y:S02]  /*8180*/  FFMA.FTZ R196, R196, c[0x0][0x2d0], -R194.reuse ;  /* 0x0000b400c4c47a23 */ /* 0x100fe400000108c2 */
[----:B------:R-:W-:Y:S02]  /*8190*/  FFMA.FTZ R199, R199, c[0x0][0x2d0], -R194 ;  /* 0x0000b400c7c77a23 */ /* 0x000fe400000108c2 */
[--C-:B------:R-:W-:Y:S01]  /*81a0*/  FFMA.FTZ R181, R39, c[0x0][0x2d0], -R170.reuse ;  /* 0x0000b40027b57a23 */ /* 0x100fe200000108aa */
[----:B------:R-:W2:Y:S01]  /*81b0*/  MUFU.EX2 R172, R172 ;  /* 0x000000ac00ac7308 */ /* 0x000ea20000000800 */
[--C-:B------:R-:W-:Y:S02]  /*81c0*/  FFMA.FTZ R180, R37, c[0x0][0x2d0], -R170.reuse ;  /* 0x0000b40025b47a23 */ /* 0x100fe400000108aa */
[--C-:B------:R-:W-:Y:S01]  /*81d0*/  FFMA.FTZ R177, R25, c[0x0][0x2d0], -R170.reuse ;  /* 0x0000b40019b17a23 */ /* 0x100fe200000108aa */
[----:B------:R-:W-:Y:S01]  /*81e0*/  LDSM.16.MT88.4 R36, [R212+0x100] ;  /* 0x00010000d424783b */ /* 0x000fe20000004200 */
[----:B------:R-:W-:Y:S02]  /*81f0*/  FFMA.FTZ R176, R49, c[0x0][0x2d0], -R170 ;  /* 0x0000b40031b07a23 */ /* 0x000fe400000108aa */
[C---:B---3--:R-:W-:Y:S02]  /*8200*/  FMUL.FTZ R16, R150.reuse, R100 ;  /* 0x0000006496107220 */ /* 0x048fe40000410000 */
[C---:B------:R-:W-:Y:S01]  /*8210*/  FMUL.FTZ R32, R150.reuse, R116 ;  /* 0x0000007496207220 */ /* 0x040fe20000410000 */
[----:B------:R-:W-:Y:S01]  /*8220*/  MUFU.EX2 R155, R155 ;  /* 0x0000009b009b7308 */ /* 0x000fe20000000800 */
[----:B-1----:R-:W-:Y:S01]  /*8230*/  FMNMX.FTZ R5, R5, R4, !PT ;  /* 0x0000000405057209 */ /* 0x002fe20007810000 */
[----:B------:R-:W-:Y:S01]  /*8240*/  FADD.FTZ R4, -R7, R148 ;  /* 0x0000009407047221 */ /* 0x000fe20000010100 */
[----:B------:R-:W-:Y:S01]  /*8250*/  FSEL R7, R3, RZ, P0 ;  /* 0x000000ff03077208 */ /* 0x000fe20000000000 */
[----:B------:R-:W-:Y:S02]  /*8260*/  FMUL.FTZ R33, R150, R117 ;  /* 0x0000007596217220 */ /* 0x000fe40000410000 */
[----:B------:R-:W1:Y:S01]  /*8270*/  SHFL.BFLY PT, R152, R5, 0x1, 0x1f ;  /* 0x0c201f0005987f89 */ /* 0x000e6200000e0000 */
[----:B------:R-:W-:Y:S02]  /*8280*/  FMUL.FTZ R148, R4, c[0x0][0x2d0] ;  /* 0x0000b40004947a20 */ /* 0x000fe40000410000 */
[----:B------:R-:W-:Y:S01]  /*8290*/  FADD.FTZ R2, -R7, R2 ;  /* 0x0000000207027221 */ /* 0x000fe20000010100 */
[----:B------:R-:W3:Y:S01]  /*82a0*/  MUFU.EX2 R154, R154 ;  /* 0x0000009a009a7308 */ /* 0x000ee20000000800 */
[----:B------:R-:W-:Y:S02]  /*82b0*/  FMUL.FTZ R4, R150, R144 ;  /* 0x0000009096047220 */ /* 0x000fe40000410000 */
[----:B------:R-:W-:Y:S01]  /*82c0*/  FMUL.FTZ R6, R2, c[0x0][0x2d0] ;  /* 0x0000b40002067a20 */ /* 0x000fe20000410000 */
[----:B--2---:R-:W-:Y:S01]  /*82d0*/  F2FP.PACK_AB R158, R172, R173 ;  /* 0x000000adac9e723e */ /* 0x004fe200000000ff */
[C---:B------:R-:W-:Y:S02]  /*82e0*/  FMUL.FTZ R48, R150.reuse, R128 ;  /* 0x0000008096307220 */ /* 0x040fe40000410000 */
[----:B------:R-:W-:Y:S02]  /*82f0*/  FMUL.FTZ R49, R150, R129 ;  /* 0x0000008196317220 */ /* 0x000fe40000410000 */
[--C-:B------:R-:W-:Y:S01]  /*8300*/  FFMA.FTZ R169, R169, c[0x0][0x2d0], -R170.reuse ;  /* 0x0000b400a9a97a23 */ /* 0x100fe200000108aa */
[----:B------:R-:W2:Y:S01]  /*8310*/  MUFU.EX2 R148, R148 ;  /* 0x0000009400947308 */ /* 0x000ea20000000800 */
[--C-:B------:R-:W-:Y:S02]  /*8320*/  FFMA.FTZ R166, R166, c[0x0][0x2d0], -R170.reuse ;  /* 0x0000b400a6a67a23 */ /* 0x100fe400000108aa */
[--C-:B------:R-:W-:Y:S02]  /*8330*/  FFMA.FTZ R164, R164, c[0x0][0x2d0], -R170.reuse ;  /* 0x0000b400a4a47a23 */ /* 0x100fe400000108aa */
[C---:B------:R-:W-:Y:S02]  /*8340*/  FMUL.FTZ R52, R150.reuse, R52 ;  /* 0x0000003496347220 */ /* 0x040fe40000410000 */
[C---:B------:R-:W-:Y:S02]  /*8350*/  FMUL.FTZ R53, R150.reuse, R53 ;  /* 0x0000003596357220 */ /* 0x040fe40000410000 */
[----:B------:R-:W-:Y:S01]  /*8360*/  FMUL.FTZ R64, R150, R64 ;  /* 0x0000004096407220 */ /* 0x000fe20000410000 */
[----:B-1----:R-:W-:Y:S01]  /*8370*/  FMNMX.FTZ R152, R152, R5, !PT ;  /* 0x0000000598987209 */ /* 0x002fe20007810000 */
[----:B------:R2:W1:Y:S01]  /*8380*/  MUFU.EX2 R2, R6 ;  /* 0x0000000600027308 */ /* 0x0004620000000800 */
[----:B------:R-:W-:Y:S02]  /*8390*/  FMUL.FTZ R65, R150, R65 ;  /* 0x0000004196417220 */ /* 0x000fe40000410000 */
[C---:B------:R-:W-:Y:S01]  /*83a0*/  FSETP.NEU.FTZ.AND P0, PT, R152.reuse, -INF , PT ;  /* 0xff8000009800780b */ /* 0x040fe20003f1d000 */
[----:B------:R-:W-:Y:S01]  /*83b0*/  FMUL.FTZ R162, R152, c[0x0][0x2d0] ;  /* 0x0000b40098a27a20 */ /* 0x000fe20000410000 */
[----:B---3--:R-:W-:Y:S01]  /*83c0*/  F2FP.PACK_AB R157, R154, R155 ;  /* 0x0000009b9a9d723e */ /* 0x008fe200000000ff */
[--C-:B------:R-:W-:Y:S01]  /*83d0*/  FFMA.FTZ R242, R242, c[0x0][0x2d0], -R170.reuse ;  /* 0x0000b400f2f27a23 */ /* 0x100fe200000108aa */
[----:B------:R-:W-:Y:S01]  /*83e0*/  FSEL R5, R152, RZ, P0 ;  /* 0x000000ff98057208 */ /* 0x000fe20000000000 */
[--C-:B------:R-:W-:Y:S01]  /*83f0*/  FFMA.FTZ R247, R247, c[0x0][0x2d0], -R170.reuse ;  /* 0x0000b400f7f77a23 */ /* 0x100fe200000108aa */
[----:B------:R-:W-:Y:S01]  /*8400*/  FSEL R162, R162, RZ, P0 ;  /* 0x000000ffa2a27208 */ /* 0x000fe20000000000 */
[----:B------:R-:W-:Y:S01]  /*8410*/  MUFU.EX2 R179, R179 ;  /* 0x000000b300b37308 */ /* 0x000fe20000000800 */
[----:B------:R-:W-:Y:S01]  /*8420*/  FFMA.FTZ R246, R246, c[0x0][0x2d0], -R170 ;  /* 0x0000b400f6f67a23 */ /* 0x000fe200000108aa */
[C---:B------:R-:W-:Y:S01]  /*8430*/  ISETP.GT.AND P0, PT, R236.reuse, R201, PT ;  /* 0x000000c9ec00720c */ /* 0x040fe20003f04270 */
[----:B------:R-:W-:Y:S01]  /*8440*/  FADD.FTZ R5, -R5, R0 ;  /* 0x0000000005057221 */ /* 0x000fe20000010100 */
[----:B------:R-:W-:Y:S01]  /*8450*/  IADD3 R236, R236, -0x1, RZ ;  /* 0xffffffffecec7810 */ /* 0x000fe20007ffe0ff */
[--C-:B------:R-:W-:Y:S02]  /*8460*/  FFMA.FTZ R185, R17, c[0x0][0x2d0], -R162.reuse ;  /* 0x0000b40011b97a23 */ /* 0x100fe400000108a2 */
[--C-:B------:R-:W-:Y:S02]  /*8470*/  FFMA.FTZ R184, R13, c[0x0][0x2d0], -R162.reuse ;  /* 0x0000b4000db87a23 */ /* 0x100fe400000108a2 */
[--C-:B------:R-:W-:Y:S01]  /*8480*/  FFMA.FTZ R182, R15, c[0x0][0x2d0], -R162.reuse ;  /* 0x0000b4000fb67a23 */ /* 0x100fe200000108a2 */
[----:B------:R-:W3:Y:S01]  /*8490*/  MUFU.EX2 R178, R178 ;  /* 0x000000b200b27308 */ /* 0x000ee20000000800 */
[----:B------:R-:W-:Y:S02]  /*84a0*/  FMUL.FTZ R0, R5, c[0x0][0x2d0] ;  /* 0x0000b40005007a20 */ /* 0x000fe40000410000 */
[--C-:B------:R-:W-:Y:S02]  /*84b0*/  FFMA.FTZ R183, R11, c[0x0][0x2d0], -R162.reuse ;  /* 0x0000b4000bb77a23 */ /* 0x100fe400000108a2 */
[----:B------:R-:W-:Y:S02]  /*84c0*/  FMUL.FTZ R5, R150, R145 ;  /* 0x0000009196057220 */ /* 0x000fe40000410000 */
[C---:B--2---:R-:W-:Y:S02]  /*84d0*/  FMUL.FTZ R6, R148.reuse, R146 ;  /* 0x0000009294067220 */ /* 0x044fe40000410000 */
[----:B------:R-:W-:Y:S01]  /*84e0*/  FMUL.FTZ R7, R148, R147 ;  /* 0x0000009394077220 */ /* 0x000fe20000410000 */
[----:B------:R-:W2:Y:S01]  /*84f0*/  MUFU.EX2 R0, R0 ;  /* 0x0000000000007308 */ /* 0x000ea20000000800 */
[C---:B-1----:R-:W-:Y:S02]  /*8500*/  FMUL.FTZ R8, R2.reuse, R140 ;  /* 0x0000008c02087220 */ /* 0x042fe40000410000 */
[C---:B------:R-:W-:Y:S02]  /*8510*/  FMUL.FTZ R9, R2.reuse, R141 ;  /* 0x0000008d02097220 */ /* 0x040fe40000410000 */
[C---:B------:R-:W-:Y:S02]  /*8520*/  FMUL.FTZ R12, R2.reuse, R136 ;  /* 0x00000088020c7220 */ /* 0x040fe40000410000 */
[----:B------:R-:W-:Y:S02]  /*8530*/  FMUL.FTZ R13, R2, R137 ;  /* 0x00000089020d7220 */ /* 0x000fe40000410000 */
[----:B------:R-:W-:Y:S01]  /*8540*/  FMUL.FTZ R17, R150, R101 ;  /* 0x0000006596117220 */ /* 0x000fe20000410000 */
[----:B------:R-:W-:Y:S01]  /*8550*/  MUFU.EX2 R177, R177 ;  /* 0x000000b100b17308 */ /* 0x000fe20000000800 */
[C---:B------:R-:W-:Y:S02]  /*8560*/  FMUL.FTZ R18, R148.reuse, R102 ;  /* 0x0000006694127220 */ /* 0x040fe40000410000 */
[----:B------:R-:W-:Y:S01]  /*8570*/  FMUL.FTZ R19, R148, R103 ;  /* 0x0000006794137220 */ /* 0x000fe20000410000 */
[----:B---3--:R-:W-:Y:S01]  /*8580*/  F2FP.PACK_AB R159, R178, R179 ;  /* 0x000000b3b29f723e */ /* 0x008fe200000000ff */
[----:B------:R-:W1:Y:S01]  /*8590*/  LDSM.16.MT88.4 R100, [R214+0xd00] ;  /* 0x000d0000d664783b */ /* 0x000e620000004200 */
[C---:B------:R-:W-:Y:S02]  /*85a0*/  FMUL.FTZ R24, R2.reuse, R108 ;  /* 0x0000006c02187220 */ /* 0x040fe40000410000 */
[C---:B------:R-:W-:Y:S02]  /*85b0*/  FMUL.FTZ R25, R2.reuse, R109 ;  /* 0x0000006d02197220 */ /* 0x040fe40000410000 */
[----:B------:R-:W3:Y:S01]  /*85c0*/  MUFU.EX2 R176, R176 ;  /* 0x000000b000b07308 */ /* 0x000ee20000000800 */
[-C--:B------:R-:W-:Y:S01]  /*85d0*/  HMMA.16816.F32 R4, R156, R20.reuse, R4 ;  /* 0x000000149c04723c */ /* 0x080fe20000001804 */
[----:B------:R-:W-:Y:S02]  /*85e0*/  FMUL.FTZ R28, R2, R112 ;  /* 0x00000070021c7220 */ /* 0x000fe40000410000 */
[C---:B--2---:R-:W-:Y:S02]  /*85f0*/  FMUL.FTZ R10, R0.reuse, R142 ;  /* 0x0000008e000a7220 */ /* 0x044fe40000410000 */
[C---:B------:R-:W-:Y:S02]  /*8600*/  FMUL.FTZ R11, R0.reuse, R143 ;  /* 0x0000008f000b7220 */ /* 0x040fe40000410000 */
[C---:B------:R-:W-:Y:S02]  /*8610*/  FMUL.FTZ R15, R0.reuse, R139 ;  /* 0x0000008b000f7220 */ /* 0x040fe40000410000 */
[----:B------:R-:W-:Y:S03]  /*8620*/  MUFU.EX2 R181, R181 ;  /* 0x000000b500b57308 */ /* 0x000fe60000000800 */
[C---:B------:R-:W-:Y:S02]  /*8630*/  FMUL.FTZ R14, R0.reuse, R138 ;  /* 0x0000008a000e7220 */ /* 0x040fe40000410000 */
[C---:B------:R-:W-:Y:S02]  /*8640*/  FMUL.FTZ R26, R0.reuse, R110 ;  /* 0x0000006e001a7220 */ /* 0x040fe40000410000 */
[----:B------:R-:W-:Y:S02]  /*8650*/  FMUL.FTZ R27, R0, R111 ;  /* 0x0000006f001b7220 */ /* 0x000fe40000410000 */
[----:B------:R-:W-:Y:S01]  /*8660*/  LDSM.16.MT88.4 R108, [R214+0x500] ;  /* 0x00050000d66c783b */ /* 0x000fe20000004200 */
[----:B------:R-:W2:Y:S01]  /*8670*/  MUFU.EX2 R180, R180 ;  /* 0x000000b400b47308 */ /* 0x000ea20000000800 */
[----:B------:R-:W-:Y:S02]  /*8680*/  FMUL.FTZ R29, R2, R113 ;  /* 0x00000071021d7220 */ /* 0x000fe40000410000 */
[----:B------:R-:W-:Y:S01]  /*8690*/  FMUL.FTZ R30, R0, R114 ;  /* 0x00000072001e7220 */ /* 0x000fe20000410000 */
[----:B---3--:R-:W-:Y:S01]  /*86a0*/  F2FP.PACK_AB R144, R176, R177 ;  /* 0x000000b1b090723e */ /* 0x008fe200000000ff */
[----:B------:R-:W-:Y:S02]  /*86b0*/  FMUL.FTZ R31, R0, R115 ;  /* 0x00000073001f7220 */ /* 0x000fe40000410000 */
[----:B------:R-:W-:Y:S01]  /*86c0*/  LDSM.16.MT88.4 R112, [R212+0x500] ;  /* 0x00050000d470783b */ /* 0x000fe20000004200 */
[C---:B------:R-:W-:Y:S02]  /*86d0*/  FMUL.FTZ R34, R148.reuse, R118 ;  /* 0x0000007694227220 */ /* 0x040fe40000410000 */
[----:B------:R-:W-:Y:S01]  /*86e0*/  MUFU.EX2 R185, R185 ;  /* 0x000000b900b97308 */ /* 0x000fe20000000800 */
[C---:B------:R-:W-:Y:S02]  /*86f0*/  FMUL.FTZ R35, R148.reuse, R119 ;  /* 0x0000007794237220 */ /* 0x040fe40000410000 */
[C---:B------:R-:W-:Y:S02]  /*8700*/  FMUL.FTZ R50, R148.reuse, R130 ;  /* 0x0000008294327220 */ /* 0x040fe40000410000 */
[----:B------:R-:W-:Y:S01]  /*8710*/  LDSM.16.MT88.4 R116, [R214+0x1100] ;  /* 0x00110000d674783b */ /* 0x000fe20000004200 */
[----:B------:R-:W-:Y:S02]  /*8720*/  FMUL.FTZ R51, R148, R131 ;  /* 0x0000008394337220 */ /* 0x000fe40000410000 */
[----:B------:R-:W-:Y:S02]  /*8730*/  FFMA.FTZ R165, R165, c[0x0][0x2d0], -R162 ;  /* 0x0000b400a5a57a23 */ /* 0x000fe400000108a2 */
[----:B------:R-:W3:Y:S01]  /*8740*/  MUFU.EX2 R184, R184 ;  /* 0x000000b800b87308 */ /* 0x000ee20000000800 */
[----:B------:R-:W-:Y:S02]  /*8750*/  FMUL.FTZ R40, R2, R124 ;  /* 0x0000007c02287220 */ /* 0x000fe40000410000 */
[----:B------:R-:W-:Y:S01]  /*8760*/  LDSM.16.MT88.4 R128, [R214+0x1500] ;  /* 0x00150000d680783b */ /* 0x000fe20000004200 */
[----:B--2---:R-:W-:Y:S01]  /*8770*/  F2FP.PACK_AB R146, R180, R181 ;  /* 0x000000b5b492723e */ /* 0x004fe200000000ff */
[----:B------:R-:W-:Y:S02]  /*8780*/  FMUL.FTZ R41, R2, R125 ;  /* 0x0000007d02297220 */ /* 0x000fe40000410000 */
[C---:B------:R-:W-:Y:S02]  /*8790*/  FMUL.FTZ R42, R0.reuse, R126 ;  /* 0x0000007e002a7220 */ /* 0x040fe40000410000 */
[----:B------:R-:W-:Y:S01]  /*87a0*/  FMUL.FTZ R43, R0, R127 ;  /* 0x0000007f002b7220 */ /* 0x000fe20000410000 */
[----:B------:R-:W-:Y:S01]  /*87b0*/  MUFU.EX2 R183, R183 ;  /* 0x000000b700b77308 */ /* 0x000fe20000000800 */
[C---:B------:R-:W-:Y:S02]  /*87c0*/  FMUL.FTZ R44, R2.reuse, R132 ;  /* 0x00000084022c7220 */ /* 0x040fe40000410000 */
[----:B------:R-:W-:Y:S02]  /*87d0*/  FMUL.FTZ R45, R2, R133 ;  /* 0x00000085022d7220 */ /* 0x000fe40000410000 */
[C---:B------:R-:W-:Y:S02]  /*87e0*/  FMUL.FTZ R46, R0.reuse, R134 ;  /* 0x00000086002e7220 */ /* 0x040fe40000410000 */
[----:B------:R-:W-:Y:S02]  /*87f0*/  FMUL.FTZ R47, R0, R135 ;  /* 0x00000087002f7220 */ /* 0x000fe40000410000 */
[C---:B------:R-:W-:Y:S01]  /*8800*/  FMUL.FTZ R54, R148.reuse, R54 ;  /* 0x0000003694367220 */ /* 0x040fe20000410000 */
[----:B------:R-:W2:Y:S01]  /*8810*/  MUFU.EX2 R182, R182 ;  /* 0x000000b600b67308 */ /* 0x000ea20000000800 */
[----:B------:R-:W-:Y:S02]  /*8820*/  FMUL.FTZ R55, R148, R55 ;  /* 0x0000003794377220 */ /* 0x000fe40000410000 */
[----:B------:R-:W-:Y:S01]  /*8830*/  FMUL.FTZ R56, R2, R56 ;  /* 0x0000003802387220 */ /* 0x000fe20000410000 */
[----:B---3--:R-:W-:Y:S01]  /*8840*/  F2FP.PACK_AB R145, R184, R185 ;  /* 0x000000b9b891723e */ /* 0x008fe200000000ff */
        /* <DEDUP_REMOVED lines=9> */
[----:B------:R-:W-:Y:S01]  /*88e0*/  MUFU.EX2 R124, R169 ;  /* 0x000000a9007c7308 */ /* 0x000fe20000000800 */
[----:B------:R-:W-:Y:S02]  /*88f0*/  FMUL.FTZ R67, R148, R67 ;  /* 0x0000004394437220 */ /* 0x000fe40000410000 */
[--C-:B------:R-:W-:Y:S01]  /*8900*/  FFMA.FTZ R249, R249, c[0x0][0x2d0], -R170.reuse ;  /* 0x0000b400f9f97a23 */ /* 0x100fe200000108aa */
[----:B--2---:R-:W-:Y:S01]  /*8910*/  F2FP.PACK_AB R147, R182, R183 ;  /* 0x000000b7b693723e */ /* 0x004fe200000000ff */
[----:B------:R-:W-:Y:S02]  /*8920*/  FFMA.FTZ R170, R161, c[0x0][0x2d0], -R170 ;  /* 0x0000b400a1aa7a23 */ /* 0x000fe400000108aa */
[--C-:B------:R-:W-:Y:S02]  /*8930*/  FFMA.FTZ R198, R198, c[0x0][0x2d0], -R244.reuse ;  /* 0x0000b400c6c67a23 */ /* 0x100fe400000108f4 */
[----:B------:R-:W-:Y:S01]  /*8940*/  FFMA.FTZ R197, R197, c[0x0][0x2d0], -R244 ;  /* 0x0000b400c5c57a23 */ /* 0x000fe200000108f4 */
[----:B------:R-:W-:Y:S01]  /*8950*/  MUFU.EX2 R126, R166 ;  /* 0x000000a6007e7308 */ /* 0x000fe20000000800 */
[C---:B------:R-:W-:Y:S01]  /*8960*/  HMMA.16816.F32 R8, R144.reuse, R20, R8 ;  /* 0x000000149008723c */ /* 0x040fe20000001808 */
[--C-:B------:R-:W-:Y:S02]  /*8970*/  FFMA.FTZ R193, R193, c[0x0][0x2d0], -R194.reuse ;  /* 0x0000b400c1c17a23 */ /* 0x100fe400000108c2 */
[--C-:B------:R-:W-:Y:S02]  /*8980*/  FFMA.FTZ R191, R191, c[0x0][0x2d0], -R194.reuse ;  /* 0x0000b400bfbf7a23 */ /* 0x100fe400000108c2 */
[----:B------:R-:W-:Y:S02]  /*8990*/  FFMA.FTZ R194, R167, c[0x0][0x2d0], -R194 ;  /* 0x0000b400a7c27a23 */ /* 0x000fe400000108c2 */
[C---:B------:R-:W-:Y:S01]  /*89a0*/  FMUL.FTZ R20, R150.reuse, R104 ;  /* 0x0000006896147220 */ /* 0x040fe20000410000 */
[-C--:B------:R-:W-:Y:S01]  /*89b0*/  HMMA.16816.F32 R12, R144, R22.reuse, R12 ;  /* 0x00000016900c723c */ /* 0x080fe2000000180c */
[----:B------:R-:W-:Y:S01]  /*89c0*/  FMUL.FTZ R21, R150, R105 ;  /* 0x0000006996157220 */ /* 0x000fe20000410000 */
[----:B------:R-:W-:Y:S02]  /*89d0*/  MUFU.EX2 R137, R164 ;  /* 0x000000a400897308 */ /* 0x000fe40000000800 */
[--C-:B------:R-:W-:Y:S02]  /*89e0*/  FFMA.FTZ R192, R192, c[0x0][0x2d0], -R244.reuse ;  /* 0x0000b400c0c07a23 */ /* 0x100fe400000108f4 */
[----:B------:R-:W-:Y:S02]  /*89f0*/  FFMA.FTZ R244, R171, c[0x0][0x2d0], -R244 ;  /* 0x0000b400abf47a23 */ /* 0x000fe400000108f4 */
[C---:B------:R-:W-:Y:S01]  /*8a00*/  HMMA.16816.F32 R16, R156.reuse, R22, R16 ;  /* 0x000000169c10723c */ /* 0x040fe20000001810 */
[C---:B------:R-:W-:Y:S03]  /*8a10*/  FMUL.FTZ R72, R2.reuse, R72 ;  /* 0x0000004802487220 */ /* 0x040fe60000410000 */
[----:B------:R2:W-:Y:S01]  /*8a20*/  MUFU.EX2 R139, R170 ;  /* 0x000000aa008b7308 */ /* 0x0005e20000000800 */
[----:B------:R-:W-:Y:S02]  /*8a30*/  FMUL.FTZ R73, R2, R73 ;  /* 0x0000004902497220 */ /* 0x000fe40000410000 */
[C---:B------:R-:W-:Y:S02]  /*8a40*/  FMUL.FTZ R22, R148.reuse, R106 ;  /* 0x0000006a94167220 */ /* 0x040fe40000410000 */
[----:B------:R-:W-:Y:S02]  /*8a50*/  FMUL.FTZ R23, R148, R107 ;  /* 0x0000006b94177220 */ /* 0x000fe40000410000 */
[----:B------:R-:W3:Y:S01]  /*8a60*/  LDSM.16.MT88.4 R104, [R212+0xd00] ;  /* 0x000d0000d468783b */ /* 0x000ee20000004200 */
[C---:B------:R-:W-:Y:S02]  /*8a70*/  FMUL.FTZ R74, R0.reuse, R74 ;  /* 0x0000004a004a7220 */ /* 0x040fe40000410000 */
[----:B------:R4:W-:Y:S01]  /*8a80*/  MUFU.EX2 R125, R165 ;  /* 0x000000a5007d7308 */ /* 0x0009e20000000800 */
[----:B------:R-:W-:Y:S01]  /*8a90*/  FMUL.FTZ R75, R0, R75 ;  /* 0x0000004b004b7220 */ /* 0x000fe20000410000 */
[-C--:B------:R-:W-:Y:S01]  /*8aa0*/  HMMA.16816.F32 R20, R156, R36.reuse, R20 ;  /* 0x000000249c14723c */ /* 0x080fe20000001814 */
[C---:B------:R-:W-:Y:S02]  /*8ab0*/  FMUL.FTZ R76, R2.reuse, R76 ;  /* 0x0000004c024c7220 */ /* 0x040fe40000410000 */
[----:B------:R-:W-:Y:S02]  /*8ac0*/  FMUL.FTZ R77, R2, R77 ;  /* 0x0000004d024d7220 */ /* 0x000fe40000410000 */
[C---:B------:R-:W-:Y:S02]  /*8ad0*/  FMUL.FTZ R78, R0.reuse, R78 ;  /* 0x0000004e004e7220 */ /* 0x040fe40000410000 */
[----:B------:R-:W-:Y:S01]  /*8ae0*/  FMUL.FTZ R79, R0, R79 ;  /* 0x0000004f004f7220 */ /* 0x000fe20000410000 */
[C---:B------:R-:W-:Y:S01]  /*8af0*/  HMMA.16816.F32 R24, R144.reuse, R36, R24 ;  /* 0x000000249018723c */ /* 0x040fe20000001818 */
[----:B------:R-:W-:Y:S01]  /*8b00*/  MUFU.EX2 R186, R186 ;  /* 0x000000ba00ba7308 */ /* 0x000fe20000000800 */
[----:B--2---:R-:W-:Y:S02]  /*8b10*/  LDSM.16.MT88.4 R168, [R214+0x2100] ;  /* 0x00210000d6a8783b */ /* 0x004fe40000004200 */
[----:B------:R-:W-:Y:S03]  /*8b20*/  FMUL.FTZ R88, R2, R88 ;  /* 0x0000005802587220 */ /* 0x000fe60000410000 */
[C---:B------:R-:W-:Y:S01]  /*8b30*/  FMUL.FTZ R36, R150.reuse, R120 ;  /* 0x0000007896247220 */ /* 0x040fe20000410000 */
[-C--:B------:R-:W-:Y:S01]  /*8b40*/  HMMA.16816.F32 R28, R144, R38.reuse, R28 ;  /* 0x00000026901c723c */ /* 0x080fe2000000181c */
[----:B------:R-:W-:Y:S02]  /*8b50*/  FMUL.FTZ R37, R150, R121 ;  /* 0x0000007996257220 */ /* 0x000fe40000410000 */
[----:B------:R-:W2:Y:S01]  /*8b60*/  MUFU.EX2 R187, R187 ;  /* 0x000000bb00bb7308 */ /* 0x000ea20000000800 */
[----:B------:R-:W-:Y:S01]  /*8b70*/  FMUL.FTZ R89, R2, R89 ;  /* 0x0000005902597220 */ /* 0x000fe20000410000 */
[----:B----4-:R-:W-:Y:S01]  /*8b80*/  LDSM.16.MT88.4 R164, [R212+0x1500] ;  /* 0x00150000d4a4783b */ /* 0x010fe20000004200 */
[C---:B------:R-:W-:Y:S02]  /*8b90*/  FMUL.FTZ R90, R0.reuse, R90 ;  /* 0x0000005a005a7220 */ /* 0x040fe40000410000 */
[C---:B------:R-:W-:Y:S01]  /*8ba0*/  HMMA.16816.F32 R32, R156.reuse, R38, R32 ;  /* 0x000000269c20723c */ /* 0x040fe20000001820 */
[----:B------:R-:W-:Y:S03]  /*8bb0*/  FMUL.FTZ R91, R0, R91 ;  /* 0x0000005b005b7220 */ /* 0x000fe60000410000 */
[C---:B------:R-:W-:Y:S01]  /*8bc0*/  FMUL.FTZ R92, R2.reuse, R92 ;  /* 0x0000005c025c7220 */ /* 0x040fe20000410000 */
[----:B------:R-:W-:Y:S01]  /*8bd0*/  MUFU.EX2 R188, R188 ;  /* 0x000000bc00bc7308 */ /* 0x000fe20000000800 */
[----:B------:R-:W-:Y:S02]  /*8be0*/  FMUL.FTZ R93, R2, R93 ;  /* 0x0000005d025d7220 */ /* 0x000fe40000410000 */
[C---:B------:R-:W-:Y:S04]  /*8bf0*/  FMUL.FTZ R38, R148.reuse, R122 ;  /* 0x0000007a94267220 */ /* 0x040fe80000410000 */
[----:B------:R-:W-:Y:S02]  /*8c00*/  FMUL.FTZ R39, R148, R123 ;  /* 0x0000007b94277220 */ /* 0x000fe40000410000 */
[----:B------:R-:W-:Y:S01]  /*8c10*/  LDSM.16.MT88.4 R120, [R212+0x900] ;  /* 0x00090000d478783b */ /* 0x000fe20000004200 */
[----:B------:R-:W4:Y:S01]  /*8c20*/  MUFU.EX2 R189, R189 ;  /* 0x000000bd00bd7308 */ /* 0x000f220000000800 */
[C---:B------:R-:W-:Y:S02]  /*8c30*/  FMUL.FTZ R94, R0.reuse, R94 ;  /* 0x0000005e005e7220 */ /* 0x040fe40000410000 */
[----:B------:R-:W-:Y:S01]  /*8c40*/  FMUL.FTZ R95, R0, R95 ;  /* 0x0000005f005f7220 */ /* 0x000fe20000410000 */
[-C--:B-1----:R-:W-:Y:S01]  /*8c50*/  HMMA.16816.F32 R36, R156, R100.reuse, R36 ;  /* 0x000000649c24723c */ /* 0x082fe20000001824 */
[C---:B------:R-:W-:Y:S02]  /*8c60*/  FMUL.FTZ R96, R150.reuse, R96 ;  /* 0x0000006096607220 */ /* 0x040fe40000410000 */
[----:B------:R-:W-:Y:S02]  /*8c70*/  FMUL.FTZ R97, R150, R97 ;  /* 0x0000006196617220 */ /* 0x000fe40000410000 */
[C---:B------:R-:W-:Y:S01]  /*8c80*/  FMUL.FTZ R98, R148.reuse, R98 ;  /* 0x0000006294627220 */ /* 0x040fe20000410000 */
[----:B------:R-:W-:Y:S01]  /*8c90*/  MUFU.EX2 R190, R190 ;  /* 0x000000be00be7308 */ /* 0x000fe20000000800 */
[----:B------:R-:W-:Y:S01]  /*8ca0*/  FMUL.FTZ R99, R148, R99 ;  /* 0x0000006394637220 */ /* 0x000fe20000410000 */
[C---:B------:R-:W-:Y:S01]  /*8cb0*/  HMMA.16816.F32 R40, R144.reuse, R100, R40 ;  /* 0x000000649028723c */ /* 0x040fe20000001828 */
[C---:B------:R-:W-:Y:S03]  /*8cc0*/  FMUL.FTZ R68, R150.reuse, R68 ;  /* 0x0000004496447220 */ /* 0x040fe60000410000 */
[----:B------:R-:W-:Y:S02]  /*8cd0*/  FMUL.FTZ R69, R150, R69 ;  /* 0x0000004596457220 */ /* 0x000fe40000410000 */
[C---:B------:R-:W-:Y:S02]  /*8ce0*/  FMUL.FTZ R70, R148.reuse, R70 ;  /* 0x0000004694467220 */ /* 0x040fe40000410000 */
[-C--:B------:R-:W-:Y:S01]  /*8cf0*/  HMMA.16816.F32 R44, R144, R102.reuse, R44 ;  /* 0x00000066902c723c */ /* 0x080fe2000000182c */
[----:B------:R-:W1:Y:S03]  /*8d00*/  MUFU.EX2 R195, R195 ;  /* 0x000000c300c37308 */ /* 0x000e660000000800 */
[----:B------:R-:W-:Y:S02]  /*8d10*/  FMUL.FTZ R71, R148, R71 ;  /* 0x0000004794477220 */ /* 0x000fe40000410000 */
[C---:B------:R-:W-:Y:S02]  /*8d20*/  FMUL.FTZ R80, R150.reuse, R80 ;  /* 0x0000005096507220 */ /* 0x040fe40000410000 */
[C---:B------:R-:W-:Y:S01]  /*8d30*/  HMMA.16816.F32 R48, R156.reuse, R102, R48 ;  /* 0x000000669c30723c */ /* 0x040fe20000001830 */
[----:B------:R-:W5:Y:S02]  /*8d40*/  LDSM.16.MT88.4 R100, [R214+0x1900] ;  /* 0x00190000d664783b */ /* 0x000f640000004200 */
[----:B------:R-:W-:Y:S01]  /*8d50*/  MUFU.EX2 R196, R196 ;  /* 0x000000c400c47308 */ /* 0x000fe20000000800 */
[----:B------:R-:W-:Y:S02]  /*8d60*/  FMUL.FTZ R81, R150, R81 ;  /* 0x0000005196517220 */ /* 0x000fe40000410000 */
[C---:B------:R-:W-:Y:S02]  /*8d70*/  FMUL.FTZ R82, R148.reuse, R82 ;  /* 0x0000005294527220 */ /* 0x040fe40000410000 */
[-C--:B---3--:R-:W-:Y:S01]  /*8d80*/  HMMA.16816.F32 R52, R156, R104.reuse, R52 ;  /* 0x000000689c34723c */ /* 0x088fe20000001834 */
[----:B------:R-:W-:Y:S03]  /*8d90*/  FMUL.FTZ R83, R148, R83 ;  /* 0x0000005394537220 */ /* 0x000fe60000410000 */
[C---:B------:R-:W-:Y:S01]  /*8da0*/  FMUL.FTZ R84, R150.reuse, R84 ;  /* 0x0000005496547220 */ /* 0x040fe20000410000 */
[----:B------:R-:W3:Y:S01]  /*8db0*/  MUFU.EX2 R199, R199 ;  /* 0x000000c700c77308 */ /* 0x000ee20000000800 */
[----:B------:R-:W-:Y:S02]  /*8dc0*/  FMUL.FTZ R85, R150, R85 ;  /* 0x0000005596557220 */ /* 0x000fe40000410000 */
[C---:B------:R-:W-:Y:S01]  /*8dd0*/  HMMA.16816.F32 R56, R144.reuse, R104, R56 ;  /* 0x000000689038723c */ /* 0x040fe20000001838 */
[C---:B------:R-:W-:Y:S03]  /*8de0*/  FMUL.FTZ R86, R148.reuse, R86 ;  /* 0x0000005694567220 */ /* 0x040fe60000410000 */
[----:B------:R-:W-:Y:S02]  /*8df0*/  FMUL.FTZ R87, R148, R87 ;  /* 0x0000005794577220 */ /* 0x000fe40000410000 */
[--C-:B------:R-:W-:Y:S01]  /*8e00*/  FFMA.FTZ R248, R248, c[0x0][0x2d0], -R162.reuse ;  /* 0x0000b400f8f87a23 */ /* 0x100fe200000108a2 */
[----:B------:R-:W-:Y:S01]  /*8e10*/  MUFU.EX2 R242, R242 ;  /* 0x000000f200f27308 */ /* 0x000fe20000000800 */
[-C--:B------:R-:W-:Y:S01]  /*8e20*/  HMMA.16816.F32 R60, R144, R106.reuse, R60 ;  /* 0x0000006a903c723c */ /* 0x080fe2000000183c */
[--C-:B------:R-:W-:Y:S03]  /*8e30*/  FFMA.FTZ R251, R251, c[0x0][0x2d0], -R162.reuse ;  /* 0x0000b400fbfb7a23 */ /* 0x100fe600000108a2 */
[--C-:B------:R-:W-:Y:S02]  /*8e40*/  FFMA.FTZ R252, R252, c[0x0][0x2d0], -R162.reuse ;  /* 0x0000b400fcfc7a23 */ /* 0x100fe400000108a2 */
[--C-:B------:R-:W-:Y:S02]  /*8e50*/  FFMA.FTZ R250, R250, c[0x0][0x2d0], -R162.reuse ;  /* 0x0000b400fafa7a23 */ /* 0x100fe400000108a2 */
[C---:B------:R-:W-:Y:S01]  /*8e60*/  HMMA.16816.F32 R64, R156.reuse, R106, R64 ;  /* 0x0000006a9c40723c */ /* 0x040fe20000001840 */
[----:B------:R-:W3:Y:S01]  /*8e70*/  LDSM.16.MT88.4 R104, [R212+0x1900] ;  /* 0x00190000d468783b */ /* 0x000ee20000004200 */
[----:B------:R-:W1:Y:S02]  /*8e80*/  MUFU.EX2 R247, R247 ;  /* 0x000000f700f77308 */ /* 0x000e640000000800 */
[--C-:B------:R-:W-:Y:S02]  /*8e90*/  FFMA.FTZ R163, R163, c[0x0][0x2d0], -R162.reuse ;  /* 0x0000b400a3a37a23 */ /* 0x100fe400000108a2 */
[--C-:B------:R-:W-:Y:S02]  /*8ea0*/  FFMA.FTZ R160, R160, c[0x0][0x2d0], -R162.reuse ;  /* 0x0000b400a0a07a23 */ /* 0x100fe400000108a2 */
[----:B------:R-:W-:Y:S01]  /*8eb0*/  FFMA.FTZ R162, R153, c[0x0][0x2d0], -R162 ;  /* 0x0000b40099a27a23 */ /* 0x000fe200000108a2 */
[-C--:B-----5:R-:W-:Y:S03]  /*8ec0*/  HMMA.16816.F32 R68, R156, R100.reuse, R68 ;  /* 0x000000649c44723c */ /* 0x0a0fe60000001844 */
[----:B------:R-:W-:Y:S01]  /*8ed0*/  MUFU.EX2 R246, R246 ;  /* 0x000000f600f67308 */ /* 0x000fe20000000800 */
[----:B------:R-:W-:Y:S01]  /*8ee0*/  FFMA.FTZ R175, R150, R243, R175 ;  /* 0x000000f396af7223 */ /* 0x000fe200000100af */
[----:B------:R-:W-:Y:S01]  /*8ef0*/  MOV R150, R151 ;  /* 0x0000009700967202 */ /* 0x000fe20000000f00 */
[----:B------:R-:W-:Y:S01]  /*8f00*/  FFMA.FTZ R155, R148, R241, R155 ;  /* 0x000000f1949b7223 */ /* 0x000fe2000001009b */
[----:B------:R-:W-:Y:S01]  /*8f10*/  MOV R148, R149 ;  /* 0x0000009500947202 */ /* 0x000fe20000000f00 */
[C---:B------:R-:W-:Y:S01]  /*8f20*/  HMMA.16816.F32 R72, R144.reuse, R100, R72 ;  /* 0x000000649048723c */ /* 0x040fe20000001848 */
[----:B------:R-:W-:Y:S03]  /*8f30*/  FFMA.FTZ R177, R2, R239, R177 ;  /* 0x000000ef02b17223 */ /* 0x000fe600000100b1 */
[----:B------:R-:W-:Y:S01]  /*8f40*/  FFMA.FTZ R185, R0, R237, R185 ;  /* 0x000000ed00b97223 */ /* 0x000fe200000100b9 */
[----:B------:R-:W-:Y:S01]  /*8f50*/  MUFU.EX2 R249, R249 ;  /* 0x000000f900f97308 */ /* 0x000fe20000000800 */
[----:B------:R-:W-:Y:S01]  /*8f60*/  FADD.FTZ R174, R174, R175 ;  /* 0x000000afaeae7221 */ /* 0x000fe20000010000 */
[----:B--2---:R-:W-:Y:S01]  /*8f70*/  F2FP.PACK_AB R100, R187, R186 ;  /* 0x000000babb64723e */ /* 0x004fe200000000ff */
[-C--:B------:R-:W-:Y:S01]  /*8f80*/  HMMA.16816.F32 R76, R144, R102.reuse, R76 ;  /* 0x00000066904c723c */ /* 0x080fe2000000184c */
[----:B----4-:R-:W-:Y:S03]  /*8f90*/  F2FP.PACK_AB R101, R189, R188 ;  /* 0x000000bcbd65723e */ /* 0x010fe600000000ff */
[----:B------:R-:W-:Y:S01]  /*8fa0*/  MOV R2, R3 ;  /* 0x0000000300027202 */ /* 0x000fe20000000f00 */
[----:B------:R-:W-:Y:S02]  /*8fb0*/  FADD.FTZ R154, R154, R155 ;  /* 0x0000009b9a9a7221 */ /* 0x000fe40000010000 */
[----:B------:R-:W-:Y:S01]  /*8fc0*/  MUFU.EX2 R248, R248 ;  /* 0x000000f800f87308 */ /* 0x000fe20000000800 */
[C---:B------:R-:W-:Y:S01]  /*8fd0*/  HMMA.16816.F32 R80, R156.reuse, R102, R80 ;  /* 0x000000669c50723c */ /* 0x040fe20000001850 */
[----:B------:R-:W-:Y:S03]  /*8fe0*/  FADD.FTZ R176, R176, R177 ;  /* 0x000000b1b0b07221 */ /* 0x000fe60000010000 */
[----:B------:R-:W-:Y:S02]  /*8ff0*/  FADD.FTZ R184, R184, R185 ;  /* 0x000000b9b8b87221 */ /* 0x000fe40000010000 */
[----:B------:R-:W-:Y:S01]  /*9000*/  FADD.FTZ R173, R173, R174 ;  /* 0x000000aeadad7221 */ /* 0x000fe20000010000 */
[----:B-1----:R-:W-:Y:S01]  /*9010*/  F2FP.PACK_AB R102, R195, R190 ;  /* 0x000000bec366723e */ /* 0x002fe200000000ff */
[-C--:B---3--:R-:W-:Y:S01]  /*9020*/  HMMA.16816.F32 R84, R156, R104.reuse, R84 ;  /* 0x000000689c54723c */ /* 0x088fe20000001854 */
[----:B------:R-:W-:Y:S01]  /*9030*/  F2FP.PACK_AB R103, R199, R196 ;  /* 0x000000c4c767723e */ /* 0x000fe200000000ff */
[----:B------:R-:W1:Y:S02]  /*9040*/  MUFU.EX2 R251, R251 ;  /* 0x000000fb00fb7308 */ /* 0x000e640000000800 */
[----:B------:R-:W-:Y:S02]  /*9050*/  FADD.FTZ R179, R179, R154 ;  /* 0x0000009ab3b37221 */ /* 0x000fe40000010000 */
[----:B------:R-:W-:Y:S02]  /*9060*/  FADD.FTZ R181, R181, R176 ;  /* 0x000000b0b5b57221 */ /* 0x000fe40000010000 */
[C---:B------:R-:W-:Y:S01]  /*9070*/  HMMA.16816.F32 R88, R144.reuse, R104, R88 ;  /* 0x000000689058723c */ /* 0x040fe20000001858 */
[----:B------:R-:W-:Y:S03]  /*9080*/  FADD.FTZ R183, R183, R184 ;  /* 0x000000b8b7b77221 */ /* 0x000fe60000010000 */
[----:B------:R-:W-:Y:S01]  /*9090*/  MUFU.EX2 R252, R252 ;  /* 0x000000fc00fc7308 */ /* 0x000fe20000000800 */
[----:B------:R-:W-:Y:S02]  /*90a0*/  FADD.FTZ R173, R172, R173 ;  /* 0x000000adacad7221 */ /* 0x000fe40000010000 */
[----:B------:R-:W-:Y:S01]  /*90b0*/  F2FP.PACK_AB R104, R247, R242 ;  /* 0x000000f2f768723e */ /* 0x000fe200000000ff */
[-C--:B------:R-:W-:Y:S01]  /*90c0*/  HMMA.16816.F32 R92, R144, R106.reuse, R92 ;  /* 0x0000006a905c723c */ /* 0x080fe2000000185c */
[----:B------:R-:W-:Y:S03]  /*90d0*/  FADD.FTZ R179, R178, R179 ;  /* 0x000000b3b2b37221 */ /* 0x000fe60000010000 */
[----:B------:R-:W-:Y:S02]  /*90e0*/  FADD.FTZ R181, R180, R181 ;  /* 0x000000b5b4b57221 */ /* 0x000fe40000010000 */
[----:B------:R-:W2:Y:S01]  /*90f0*/  MUFU.EX2 R250, R250 ;  /* 0x000000fa00fa7308 */ /* 0x000ea20000000800 */
[----:B------:R-:W-:Y:S01]  /*9100*/  FADD.FTZ R183, R182, R183 ;  /* 0x000000b7b6b77221 */ /* 0x000fe20000010000 */
[----:B------:R-:W-:Y:S01]  /*9110*/  HMMA.16816.F32 R96, R156, R106, R96 ;  /* 0x0000006a9c60723c */ /* 0x000fe20000001860 */
[----:B------:R-:W-:Y:S03]  /*9120*/  FADD.FTZ R186, R186, R173 ;  /* 0x000000adbaba7221 */ /* 0x000fe60000010000 */
[----:B-1----:R-:W-:Y:S01]  /*9130*/  F2FP.PACK_AB R105, R251, R248 ;  /* 0x000000f8fb69723e */ /* 0x002fe200000000ff */
[----:B------:R-:W-:Y:S02]  /*9140*/  FADD.FTZ R188, R188, R179 ;  /* 0x000000b3bcbc7221 */ /* 0x000fe40000010000 */
[----:B------:R-:W-:Y:S01]  /*9150*/  F2FP.PACK_AB R106, R249, R246 ;  /* 0x000000f6f96a723e */ /* 0x000fe200000000ff */
[-C--:B------:R-:W-:Y:S01]  /*9160*/  HMMA.16816.F32 R4, R100, R108.reuse, R4 ;  /* 0x0000006c6404723c */ /* 0x080fe20000001804 */
[----:B------:R-:W-:Y:S03]  /*9170*/  MUFU.EX2 R198, R198 ;  /* 0x000000c600c67308 */ /* 0x000fe60000000800 */
[----:B------:R-:W-:Y:S02]  /*9180*/  FADD.FTZ R242, R242, R181 ;  /* 0x000000b5f2f27221 */ /* 0x000fe40000010000 */
[----:B------:R-:W-:Y:S02]  /*9190*/  FADD.FTZ R248, R248, R183 ;  /* 0x000000b7f8f87221 */ /* 0x000fe40000010000 */
[----:B------:R-:W-:Y:S03]  /*91a0*/  FADD.FTZ R187, R187, R186 ;  /* 0x000000babbbb7221 */ /* 0x000fe60000010000 */
[----:B------:R-:W1:Y:S01]  /*91b0*/  MUFU.EX2 R197, R197 ;  /* 0x000000c500c57308 */ /* 0x000e620000000800 */
[----:B------:R-:W-:Y:S01]  /*91c0*/  FADD.FTZ R189, R189, R188 ;  /* 0x000000bcbdbd7221 */ /* 0x000fe20000010000 */
[----:B--2---:R-:W-:Y:S01]  /*91d0*/  F2FP.PACK_AB R107, R250, R252 ;  /* 0x000000fcfa6b723e */ /* 0x004fe200000000ff */
[----:B------:R-:W-:Y:S02]  /*91e0*/  FADD.FTZ R247, R247, R242 ;  /* 0x000000f2f7f77221 */ /* 0x000fe40000010000 */
[----:B------:R-:W-:Y:S02]  /*91f0*/  FADD.FTZ R251, R251, R248 ;  /* 0x000000f8fbfb7221 */ /* 0x000fe40000010000 */
[----:B------:R-:W-:Y:S02]  /*9200*/  FADD.FTZ R190, R190, R187 ;  /* 0x000000bbbebe7221 */ /* 0x000fe40000010000 */
[C---:B------:R-:W-:Y:S01]  /*9210*/  HMMA.16816.F32 R8, R104.reuse, R108, R8 ;  /* 0x0000006c6808723c */ /* 0x040fe20000001808 */
[----:B------:R-:W2:Y:S01]  /*9220*/  MUFU.EX2 R193, R193 ;  /* 0x000000c100c17308 */ /* 0x000ea20000000800 */
[----:B------:R-:W-:Y:S02]  /*9230*/  FADD.FTZ R196, R196, R189 ;  /* 0x000000bdc4c47221 */ /* 0x000fe40000010000 */
[----:B------:R-:W-:Y:S02]  /*9240*/  FADD.FTZ R246, R246, R247 ;  /* 0x000000f7f6f67221 */ /* 0x000fe40000010000 */
[----:B------:R-:W-:Y:S02]  /*9250*/  FADD.FTZ R251, R252, R251 ;  /* 0x000000fbfcfb7221 */ /* 0x000fe40000010000 */
[-C--:B------:R-:W-:Y:S01]  /*9260*/  HMMA.16816.F32 R12, R104, R110.reuse, R12 ;  /* 0x0000006e680c723c */ /* 0x080fe2000000180c */
[----:B------:R-:W-:Y:S02]  /*9270*/  FADD.FTZ R195, R195, R190 ;  /* 0x000000bec3c37221 */ /* 0x000fe40000010000 */
[----:B------:R-:W3:Y:S01]  /*9280*/  MUFU.EX2 R191, R191 ;  /* 0x000000bf00bf7308 */ /* 0x000ee20000000800 */
[----:B------:R-:W-:Y:S01]  /*9290*/  FADD.FTZ R196, R199, R196 ;  /* 0x000000c4c7c47221 */ /* 0x000fe20000010000 */
[----:B-1----:R-:W-:Y:S01]  /*92a0*/  F2FP.PACK_AB R156, R197, R198 ;  /* 0x000000c6c59c723e */ /* 0x002fe200000000ff */
[----:B------:R-:W-:Y:S02]  /*92b0*/  FADD.FTZ R246, R249, R246 ;  /* 0x000000f6f9f67221 */ /* 0x000fe40000010000 */
[C---:B------:R-:W-:Y:S01]  /*92c0*/  HMMA.16816.F32 R16, R100.reuse, R110, R16 ;  /* 0x0000006e6410723c */ /* 0x040fe20000001810 */
[----:B------:R-:W1:Y:S03]  /*92d0*/  LDSM.16.MT88.4 R108, [R212+0x1100] ;  /* 0x00110000d46c783b */ /* 0x000e660000004200 */
[----:B------:R-:W-:Y:S01]  /*92e0*/  FADD.FTZ R251, R250, R251 ;  /* 0x000000fbfafb7221 */ /* 0x000fe20000010000 */
[----:B------:R-:W4:Y:S01]  /*92f0*/  MUFU.EX2 R192, R192 ;  /* 0x000000c000c07308 */ /* 0x000f220000000800 */
[----:B------:R-:W-:Y:S02]  /*9300*/  FADD.FTZ R198, R198, R195 ;  /* 0x000000c3c6c67221 */ /* 0x000fe40000010000 */
[-C--:B------:R-:W-:Y:S01]  /*9310*/  HMMA.16816.F32 R20, R100, R112.reuse, R20 ;  /* 0x000000706414723c */ /* 0x080fe20000001814 */
[----:B--2---:R-:W-:Y:S03]  /*9320*/  FADD.FTZ R196, R193, R196 ;  /* 0x000000c4c1c47221 */ /* 0x004fe60000010000 */
[----:B------:R-:W-:Y:S03]  /*9330*/  FADD.FTZ R197, R197, R198 ;  /* 0x000000c6c5c57221 */ /* 0x000fe60000010000 */
[----:B------:R-:W2:Y:S01]  /*9340*/  MUFU.EX2 R244, R244 ;  /* 0x000000f400f47308 */ /* 0x000ea20000000800 */
[C---:B------:R-:W-:Y:S01]  /*9350*/  HMMA.16816.F32 R24, R104.reuse, R112, R24 ;  /* 0x000000706818723c */ /* 0x040fe20000001818 */
[C---:B---3--:R-:W-:Y:S03]  /*9360*/  F2FP.PACK_AB R157, R191.reuse, R193 ;  /* 0x000000c1bf9d723e */ /* 0x048fe600000000ff */
[----:B------:R-:W-:Y:S04]  /*9370*/  FADD.FTZ R196, R191, R196 ;  /* 0x000000c4bfc47221 */ /* 0x000fe80000010000 */
[-C--:B------:R-:W-:Y:S01]  /*9380*/  HMMA.16816.F32 R28, R104, R114.reuse, R28 ;  /* 0x00000072681c723c */ /* 0x080fe2000000181c */
[----:B------:R-:W3:Y:S03]  /*9390*/  MUFU.EX2 R194, R194 ;  /* 0x000000c200c27308 */ /* 0x000ee60000000800 */
[----:B----4-:R-:W-:Y:S04]  /*93a0*/  FADD.FTZ R197, R192, R197 ;  /* 0x000000c5c0c57221 */ /* 0x010fe80000010000 */
[C---:B------:R-:W-:Y:S01]  /*93b0*/  HMMA.16816.F32 R32, R100.reuse, R114, R32 ;  /* 0x000000726420723c */ /* 0x040fe20000001820 */
[----:B------:R-:W4:Y:S02]  /*93c0*/  LDSM.16.MT88.4 R112, [R214+0x1d00] ;  /* 0x001d0000d670783b */ /* 0x000f240000004200 */
[----:B------:R-:W5:Y:S01]  /*93d0*/  MUFU.EX2 R127, R163 ;  /* 0x000000a3007f7308 */ /* 0x000f620000000800 */
[C---:B--2---:R-:W-:Y:S04]  /*93e0*/  F2FP.PACK_AB R158, R244.reuse, R192 ;  /* 0x000000c0f49e723e */ /* 0x044fe800000000ff */
[-C--:B------:R-:W-:Y:S01]  /*93f0*/  HMMA.16816.F32 R36, R100, R116.reuse, R36 ;  /* 0x000000746424723c */ /* 0x080fe20000001824 */
[----:B------:R-:W-:Y:S04]  /*9400*/  FADD.FTZ R243, R244, R197 ;  /* 0x000000c5f4f37221 */ /* 0x000fe80000010000 */
[----:B------:R2:W-:Y:S03]  /*9410*/  MUFU.EX2 R138, R160 ;  /* 0x000000a0008a7308 */ /* 0x0005e60000000800 */
[C---:B------:R-:W-:Y:S01]  /*9420*/  HMMA.16816.F32 R40, R104.reuse, R116, R40 ;  /* 0x000000746828723c */ /* 0x040fe20000001828 */
[----:B---3--:R-:W-:Y:S06]  /*9430*/  F2FP.PACK_AB R159, R194, R136 ;  /* 0x00000088c29f723e */ /* 0x008fec00000000ff */
[----:B------:R3:W3:Y:S01]  /*9440*/  MUFU.EX2 R153, R162 ;  /* 0x000000a200997308 */ /* 0x0006e20000000800 */
[-C--:B------:R-:W-:Y:S01]  /*9450*/  HMMA.16816.F32 R44, R104, R118.reuse, R44 ;  /* 0x00000076682c723c */ /* 0x080fe2000000182c */
[----:B-----5:R-:W-:Y:S07]  /*9460*/  F2FP.PACK_AB R161, R127, R125 ;  /* 0x0000007d7fa1723e */ /* 0x020fee00000000ff */
[C---:B------:R-:W-:Y:S01]  /*9470*/  HMMA.16816.F32 R48, R100.reuse, R118, R48 ;  /* 0x000000766430723c */ /* 0x040fe20000001830 */
[----:B------:R-:W5:Y:S03]  /*9480*/  LDSM.16.MT88.4 R116, [R212+0x1d00] ;  /* 0x001d0000d474783b */ /* 0x000f660000004200 */
[----:B--2---:R-:W-:Y:S04]  /*9490*/  F2FP.PACK_AB R160, R126, R124 ;  /* 0x0000007c7ea0723e */ /* 0x004fe800000000ff */
[-C--:B-1----:R-:W-:Y:S01]  /*94a0*/  HMMA.16816.F32 R52, R100, R108.reuse, R52 ;  /* 0x0000006c6434723c */ /* 0x082fe20000001834 */
[----:B---3--:R-:W-:Y:S07]  /*94b0*/  F2FP.PACK_AB R162, R139, R137 ;  /* 0x000000898ba2723e */ /* 0x008fee00000000ff */
[C---:B------:R-:W-:Y:S01]  /*94c0*/  HMMA.16816.F32 R56, R104.reuse, R108, R56 ;  /* 0x0000006c6838723c */ /* 0x040fe20000001838 */
[-C--:B------:R-:W-:Y:S07]  /*94d0*/  F2FP.PACK_AB R163, R153, R138.reuse ;  /* 0x0000008a99a3723e */ /* 0x080fee00000000ff */
[-C--:B------:R-:W-:Y:S08]  /*94e0*/  HMMA.16816.F32 R60, R104, R110.reuse, R60 ;  /* 0x0000006e683c723c */ /* 0x080ff0000000183c */
[C---:B------:R-:W-:Y:S01]  /*94f0*/  HMMA.16816.F32 R64, R100.reuse, R110, R64 ;  /* 0x0000006e6440723c */ /* 0x040fe20000001840 */
[----:B------:R-:W1:Y:S07]  /*9500*/  LDSM.16.MT88.4 R108, [R214+0x900] ;  /* 0x00090000d66c783b */ /* 0x000e6e0000004200 */
[-C--:B----4-:R-:W-:Y:S08]  /*9510*/  HMMA.16816.F32 R68, R100, R112.reuse, R68 ;  /* 0x000000706444723c */ /* 0x090ff00000001844 */
[C---:B------:R-:W-:Y:S08]  /*9520*/  HMMA.16816.F32 R72, R104.reuse, R112, R72 ;  /* 0x000000706848723c */ /* 0x040ff00000001848 */
[-C--:B------:R-:W-:Y:S08]  /*9530*/  HMMA.16816.F32 R76, R104, R114.reuse, R76 ;  /* 0x00000072684c723c */ /* 0x080ff0000000184c */
[C---:B------:R-:W-:Y:S08]  /*9540*/  HMMA.16816.F32 R80, R100.reuse, R114, R80 ;  /* 0x000000726450723c */ /* 0x040ff00000001850 */
[-C--:B-----5:R-:W-:Y:S08]  /*9550*/  HMMA.16816.F32 R84, R100, R116.reuse, R84 ;  /* 0x000000746454723c */ /* 0x0a0ff00000001854 */
[C---:B------:R-:W-:Y:S08]  /*9560*/  HMMA.16816.F32 R88, R104.reuse, R116, R88 ;  /* 0x000000746858723c */ /* 0x040ff00000001858 */
[-C--:B------:R-:W-:Y:S08]  /*9570*/  HMMA.16816.F32 R92, R104, R118.reuse, R92 ;  /* 0x00000076685c723c */ /* 0x080ff0000000185c */
[----:B------:R-:W-:Y:S08]  /*9580*/  HMMA.16816.F32 R96, R100, R118, R96 ;  /* 0x000000766460723c */ /* 0x000ff00000001860 */
[-C--:B-1----:R-:W-:Y:S01]  /*9590*/  HMMA.16816.F32 R144, R156, R108.reuse, R4 ;  /* 0x0000006c9c90723c */ /* 0x082fe20000001804 */
[----:B------:R-:W1:Y:S07]  /*95a0*/  LDSM.16.MT88.4 R4, [R212+0x2100] ;  /* 0x00210000d404783b */ /* 0x000e6e0000004200 */
[C---:B------:R-:W-:Y:S07]  /*95b0*/  HMMA.16816.F32 R140, R160.reuse, R108, R8 ;  /* 0x0000006ca08c723c */ /* 0x040fee0000001808 */
[----:B------:R-:W-:Y:S02]  /*95c0*/  MOV R11, R139 ;  /* 0x0000008b000b7202 */ /* 0x000fe40000000f00 */
[----:B------:R-:W-:Y:S03]  /*95d0*/  MOV R10, R138 ;  /* 0x0000008a000a7202 */ /* 0x000fe60000000f00 */
[----:B------:R-:W-:Y:S02]  /*95e0*/  MOV R9, R137 ;  /* 0x0000008900097202 */ /* 0x000fe40000000f00 */
[----:B------:R-:W-:Y:S02]  /*95f0*/  MOV R8, R136 ;  /* 0x0000008800087202 */ /* 0x000fe40000000f00 */
[-C--:B------:R-:W-:Y:S03]  /*9600*/  HMMA.16816.F32 R136, R160, R110.reuse, R12 ;  /* 0x0000006ea088723c */ /* 0x080fe6000000180c */
[----:B------:R-:W-:Y:S04]  /*9610*/  FADD.FTZ R241, R8, R196 ;  /* 0x000000c408f17221 */ /* 0x000fe80000010000 */
[----:B------:R-:W-:Y:S01]  /*9620*/  MOV R15, R127 ;  /* 0x0000007f000f7202 */ /* 0x000fe20000000f00 */
[C---:B------:R-:W-:Y:S01]  /*9630*/  HMMA.16816.F32 R100, R156.reuse, R110, R16 ;  /* 0x0000006e9c64723c */ /* 0x040fe20000001810 */
[----:B------:R-:W-:Y:S03]  /*9640*/  MOV R14, R126 ;  /* 0x0000007e000e7202 */ /* 0x000fe60000000f00 */
[----:B------:R-:W-:Y:S01]  /*9650*/  MOV R13, R125 ;  /* 0x0000007d000d7202 */ /* 0x000fe20000000f00 */
[----:B------:R-:W-:Y:S01]  /*9660*/  FADD.FTZ R241, R194, R241 ;  /* 0x000000f1c2f17221 */ /* 0x000fe20000010000 */
[----:B------:R-:W-:Y:S02]  /*9670*/  MOV R12, R124 ;  /* 0x0000007c000c7202 */ /* 0x000fe40000000f00 */
        /* <DEDUP_REMOVED lines=8> */
[-C--:B------:R-:W-:Y:S01]  /*9700*/  HMMA.16816.F32 R112, R160, R122.reuse, R28 ;  /* 0x0000007aa070723c */ /* 0x080fe2000000181c */
[----:B------:R-:W-:Y:S03]  /*9710*/  FADD.FTZ R237, R153, R0 ;  /* 0x0000000099ed7221 */ /* 0x000fe60000010000 */
[----:B------:R-:W-:Y:S01]  /*9720*/  FADD.FTZ R239, R11, R246 ;  /* 0x000000f60bef7221 */ /* 0x000fe20000010000 */
[----:B------:R-:W-:Y:S03]  /*9730*/  MOV R0, R152 ;  /* 0x0000009800007202 */ /* 0x000fe60000000f00 */
        /* <DEDUP_REMOVED lines=16> */
[----:B------:R-:W-:Y:S01]  /*9840*/  HMMA.16816.F32 R96, R156, R6, R96 ;  /* 0x000000069c60723c */ /* 0x000fe20000001860 */
[----:B------:R-:W-:-:S07]  /*9850*/  @P0 BRA `(.L_x_2314) ;  /* 0xffffc1e000000947 */ /* 0x000fce000383ffff */
.L_x_2293:
        /* <DEDUP_REMOVED lines=22> */
.L_x_2316:
[----:B------:R-:W-:-:S13]  /*99c0*/  ISETP.NE.AND P0, PT, R0, c[0x0][0x32c], PT ;  /* 0x0000cb0000007a0c */ /* 0x000fda0003f05270 */
[----:B------:R-:W-:-:S05]  /*99d0*/  @P0 IMAD.HI.U32 R0, R2, c[0x0][0x330], RZ ;  /* 0x0000cc0002000a27 */ /* 0x000fca00078e00ff */
[----:B------:R-:W-:-:S05]  /*99e0*/  @P0 SHF.R.U32.HI R2, RZ, c[0x0][0x334], R0 ;  /* 0x0000cd00ff020a19 */ /* 0x000fca0000011600 */
.L_x_2317:
[----:B------:R-:W-:-:S05]  /*99f0*/  IMAD R5, R2, c[0x0][0x32c], RZ ;  /* 0x0000cb0002057a24 */ /* 0x000fca00078e02ff */
[----:B------:R-:W-:-:S04]  /*9a00*/  IMNMX R4, R4, R5, !PT ;  /* 0x0000000504047217 */ /* 0x000fc80007800200 */
.L_x_2315:
        /* <DEDUP_REMOVED lines=11> */
.L_x_2323:
        /* <DEDUP_REMOVED lines=28> */
[----:B------:R-:W-:Y:S01]  /*9c80*/  IMAD.IADD R7, R7, 0x1, R9 ;  /* 0x0000000107077824 */ /* 0x000fe200078e0209 */
[C---:B------:R-:W-:Y:S01]  /*9c90*/  SHF.L.U64.HI R9, R218.reuse, 0x1, R233 ;  /* 0x00000001da097819 */ /* 0x040fe200000102e9 */
        /* <DEDUP_REMOVED lines=23> */
.L_x_2355:
        /* <DEDUP_REMOVED lines=13> */
[----:B----4-:R-:W-:Y:S05]  /*9ee0*/  IMAD.X R13, R15, 0x1, R9, P0 ;  /* 0x000000010f0d7824 */ /* 0x010fea00000e0609 */
[----:B------:R2:W-:Y:S03]  /*9ef0*/  LDGSTS.E.BYPASS.LTC128B.128 [R220+0x2100], [R12.64], !P1 ;  /* 0x021000000cdc7fae */ /* 0x0005e6000c901d4c */
.L_x_2320:
[----:B------:R-:W-:Y:S05]  /*9f00*/  BSYNC B0 ;  /* 0x0000000000007941 */ /* 0x000fea0003800000 */
.L_x_2319:
        /* <DEDUP_REMOVED lines=10> */
[----:B------:R-:W-:Y:S02]  /*9fb0*/  LDSM.16.M88.4 R192, [R216+0x3900] ;  /* 0x00390000d8c0783b */ /* 0x000fe40000000200 */
        /* <DEDUP_REMOVED lines=37> */
[----:B------:R-:W1:Y:S07]  /*a210*/  LDSM.16.M88.4 R156, [R217+0x8900] ;  /* 0x00890000d99c783b */ /* 0x000e6e0000000200 */
[-C--:B------:R-:W-:Y:S08]  /*a220*/  HMMA.16816.F32 R36, R180, R192.reuse, R36 ;  /* 0x000000c0b424723c */ /* 0x080ff00000001824 */
[C---:B------:R-:W-:Y:S08]  /*a230*/  HMMA.16816.F32 R40, R188.reuse, R192, R40 ;  /* 0x000000c0bc28723c */ /* 0x040ff00000001828 */
[-C--:B------:R-:W-:Y:S01]  /*a240*/  HMMA.16816.F32 R44, R188, R194.reuse, R44 ;  /* 0x000000c2bc2c723c */ /* 0x080fe2000000182c */
[----:B------:R-:W-:Y:S07]  /*a250*/  LDSM.16.M88.4 R188, [R206] ;  /* 0x00000000cebc783b */ /* 0x000fee0000000200 */
[----:B------:R-:W-:Y:S01]  /*a260*/  HMMA.16816.F32 R48, R180, R194, R48 ;  /* 0x000000c2b430723c */ /* 0x000fe20000001830 */
[----:B------:R-:W2:Y:S07]  /*a270*/  LDSM.16.M88.4 R180, [R216+0x4100] ;  /* 0x00410000d8b4783b */ /* 0x000eae0000000200 */
[-C--:B----4-:R-:W-:Y:S01]  /*a280*/  HMMA.16816.F32 R4, R164, R196.reuse, R4 ;  /* 0x000000c4a404723c */ /* 0x090fe20000001804 */
[----:B------:R-:W-:Y:S07]  /*a290*/  LDSM.16.M88.4 R192, [R213+0x9900] ;  /* 0x00990000d5c0783b */ /* 0x000fee0000000200 */
[C---:B------:R-:W-:Y:S08]  /*a2a0*/  HMMA.16816.F32 R8, R200.reuse, R196, R8 ;  /* 0x000000c4c808723c */ /* 0x040ff00000001808 */
[-C--:B------:R-:W-:Y:S08]  /*a2b0*/  HMMA.16816.F32 R12, R200, R198.reuse, R12 ;  /* 0x000000c6c80c723c */ /* 0x080ff0000000180c */
[C---:B------:R-:W-:Y:S01]  /*a2c0*/  HMMA.16816.F32 R16, R164.reuse, R198, R16 ;  /* 0x000000c6a410723c */ /* 0x040fe20000001810 */
[----:B------:R-:W-:Y:S07]  /*a2d0*/  LDSM.16.M88.4 R196, [R205] ;  /* 0x00000000cdc4783b */ /* 0x000fee0000000200 */
[-C--:B-----5:R-:W-:Y:S08]  /*a2e0*/  HMMA.16816.F32 R20, R164, R160.reuse, R20 ;  /* 0x000000a0a414723c */ /* 0x0a0ff00000001814 */
[C---:B------:R-:W-:Y:S08]  /*a2f0*/  HMMA.16816.F32 R24, R200.reuse, R160, R24 ;  /* 0x000000a0c818723c */ /* 0x040ff00000001818 */
[-C--:B------:R-:W-:Y:S08]  /*a300*/  HMMA.16816.F32 R28, R200, R162.reuse, R28 ;  /* 0x000000a2c81c723c */ /* 0x080ff0000000181c */
[C---:B------:R-:W-:Y:S01]  /*a310*/  HMMA.16816.F32 R32, R164.reuse, R162, R32 ;  /* 0x000000a2a420723c */ /* 0x040fe20000001820 */
[----:B------:R-:W3:Y:S07]  /*a320*/  LDSM.16.M88.4 R160, [R213+0x8900] ;  /* 0x00890000d5a0783b */ /* 0x000eee0000000200 */
[-C--:B------:R-:W-:Y:S08]  /*a330*/  HMMA.16816.F32 R36, R164, R168.reuse, R36 ;  /* 0x000000a8a424723c */ /* 0x080ff00000001824 */
[C---:B------:R-:W-:Y:S08]  /*a340*/  HMMA.16816.F32 R40, R200.reuse, R168, R40 ;  /* 0x000000a8c828723c */ /* 0x040ff00000001828 */
[-C--:B------:R-:W-:Y:S08]  /*a350*/  HMMA.16816.F32 R44, R200, R170.reuse, R44 ;  /* 0x000000aac82c723c */ /* 0x080ff0000000182c */
[----:B------:R-:W-:Y:S01]  /*a360*/  HMMA.16816.F32 R48, R164, R170, R48 ;  /* 0x000000aaa430723c */ /* 0x000fe20000001830 */
[----:B------:R-:W4:Y:S01]  /*a370*/  LDSM.16.M88.4 R164, [R204] ;  /* 0x00000000cca4783b */ /* 0x000f220000000200 */
[----:B------:R-:W-:Y:S06]  /*a380*/  DEPBAR.LE SB0, 0x0 ;  /* 0x000080000000791a */ /* 0x000fec0000000000 */
[-C--:B-1----:R-:W-:Y:S01]  /*a390*/  HMMA.16816.F32 R4, R156, R172.reuse, R4 ;  /* 0x000000ac9c04723c */ /* 0x082fe20000001804 */
[----:B------:R-:W-:Y:S07]  /*a3a0*/  BAR.SYNC.DEFER_BLOCKING 0x0 ;  /* 0x0000000000007b1d */ /* 0x000fee0000010000 */
        /* <DEDUP_REMOVED lines=19> */
[-C--:B----4-:R-:W-:Y:S08]  /*a4e0*/  HMMA.16816.F32 R36, R160, R164.reuse, R36 ;  /* 0x000000a4a024723c */ /* 0x090ff00000001824 */
        /* <DEDUP_REMOVED lines=39> */
[----:B------:R-:W-:Y:S10]  /*a760*/  SHFL.IDX PT, R163, R150, 0x1, 0x1c1f ;  /* 0x003c1f0096a37f89 */ /* 0x000ff400000e0000 */
[----:B-1----:R-:W-:Y:S05]  /*a770*/  @P1 IADD3 R160, P0, R157, R244, RZ ;  /* 0x000000f49da01210 */ /* 0x002fea0007f1e0ff */
[----:B--2---:R-:W-:Y:S01]  /*a780*/  @P1 IMAD.X R161, R155, 0x1, R246, P0 ;  /* 0x000000019ba11824 */ /* 0x004fe200000e06f6 */
[----:B------:R-:W-:Y:S04]  /*a790*/  @P1 IADD3 R158, P0, R157, R240, RZ ;  /* 0x000000f09d9e1210 */ /* 0x000fe80007f1e0ff */
        /* <DEDUP_REMOVED lines=17> */
.L_x_2322:
        /* <DEDUP_REMOVED lines=41> */
[----:B------:R-:W-:Y:S02]  /*ab40*/  ISETP.GT.AND P0, PT, R236, R247, PT ;  /* 0x000000f7ec00720c */ /* 0x000fe40003f04270 */
[----:B------:R-:W-:Y:S01]  /*ab50*/  FMNMX.FTZ R158, R14, R157, !PT ;  /* 0x0000009d0e9e7209 */ /* 0x000fe20007810000 */
[----:B------:R-:W1:Y:S01]  /*ab60*/  SHFL.BFLY PT, R156, R3, 0x2, 0x1f ;  /* 0x0c401f00039c7f89 */ /* 0x000e6200000e0000 */
[----:B------:R-:W-:Y:S02]  /*ab70*/  IADD3 R236, R236, -0x1, RZ ;  /* 0xffffffffecec7810 */ /* 0x000fe40007ffe0ff */
[----:B-1----:R-:W-:Y:S02]  /*ab80*/  FMNMX.FTZ R156, R3, R156, !PT ;  /* 0x0000009c039c7209 */ /* 0x002fe40007810000 */
[----:B------:R-:W-:Y:S02]  /*ab90*/  FMNMX.FTZ R154, R149, R150, !PT ;  /* 0x00000096959a7209 */ /* 0x000fe40007810000 */
[----:B------:R-:W-:Y:S02]  /*aba0*/  FMNMX.FTZ R150, R153, R160, !PT ;  /* 0x000000a099967209 */ /* 0x000fe40007810000 */
[----:B------:R-:W-:Y:S01]  /*abb0*/  FMNMX.FTZ R153, R15, R158, !PT ;  /* 0x0000009e0f997209 */ /* 0x000fe20007810000 */
[----:B------:R-:W1:Y:S03]  /*abc0*/  SHFL.BFLY PT, R155, R154, 0x1, 0x1f ;  /* 0x0c201f009a9b7f89 */ /* 0x000e6600000e0000 */
[----:B------:R-:W-:Y:S04]  /*abd0*/  FMNMX.FTZ R158, R26, R153, !PT ;  /* 0x000000991a9e7209 */ /* 0x000fe80007810000 */
[----:B------:R-:W-:Y:S01]  /*abe0*/  FMNMX.FTZ R3, R27, R158, !PT ;  /* 0x0000009e1b037209 */ /* 0x000fe20007810000 */
[----:B------:R-:W2:Y:S08]  /*abf0*/  SHFL.BFLY PT, R149, R150, 0x1, 0x1f ;  /* 0x0c201f0096957f89 */ /* 0x000eb000000e0000 */
[----:B------:R-:W3:Y:S01]  /*ac00*/  SHFL.BFLY PT, R153, R156, 0x1, 0x1f ;  /* 0x0c201f009c997f89 */ /* 0x000ee200000e0000 */
[----:B-1----:R-:W-:Y:S02]  /*ac10*/  FMNMX.FTZ R151, R154, R155, !PT ;  /* 0x0000009b9a977209 */ /* 0x002fe40007810000 */
[----:B------:R-:W-:Y:S03]  /*ac20*/  FMNMX.FTZ R154, R30, R3, !PT ;  /* 0x000000031e9a7209 */ /* 0x000fe60007810000 */
[----:B------:R-:W-:Y:S01]  /*ac30*/  FADD.FTZ R3, -R151, R148 ;  /* 0x0000009497037221 */ /* 0x000fe20000010100 */
        /* <DEDUP_REMOVED lines=8> */
[----:B------:R-:W-:Y:S01]  /*acc0*/  FMUL.FTZ R176, R149, c[0x0][0x2d0] ;  /* 0x0000b40095b07a20 */ /* 0x000fe20000410000 */
[----:B------:R-:W1:Y:S01]  /*acd0*/  MUFU.EX2 R150, R150 ;  /* 0x0000009600967308 */ /* 0x000e620000000800 */
[----:B------:R-:W-:Y:S01]  /*ace0*/  FMUL.FTZ R148, R155, c[0x0][0x2d0] ;  /* 0x0000b4009b947a20 */ /* 0x000fe20000410000 */
[----:B------:R-:W-:Y:S01]  /*acf0*/  FMNMX.FTZ R154, R46, R3, !PT ;  /* 0x000000032e9a7209 */ /* 0x000fe20007810000 */
[----:B------:R-:W-:Y:S01]  /*ad00*/  FFMA.FTZ R162, R6, c[0x0][0x2d0], -R176 ;  /* 0x0000b40006a27a23 */ /* 0x000fe200000108b0 */
[----:B---3--:R-:W-:Y:S01]  /*ad10*/  FMNMX.FTZ R3, R156, R153, !PT ;  /* 0x000000999c037209 */ /* 0x008fe20007810000 */
[----:B------:R-:W-:Y:S01]  /*ad20*/  FFMA.FTZ R160, R4, c[0x0][0x2d0], -R178 ;  /* 0x0000b40004a07a23 */ /* 0x000fe200000108b2 */
[----:B------:R-:W-:Y:S01]  /*ad30*/  FMNMX.FTZ R153, R47, R154, !PT ;  /* 0x0000009a2f997209 */ /* 0x000fe20007810000 */
[----:B------:R-:W-:Y:S01]  /*ad40*/  FFMA.FTZ R7, R7, c[0x0][0x2d0], -R176 ;  /* 0x0000b40007077a23 */ /* 0x000fe200000108b0 */
[----:B------:R-:W-:Y:S01]  /*ad50*/  LDSM.16.MT88.4 R156, [R212+0x100] ;  /* 0x00010000d49c783b */ /* 0x000fe20000004200 */
[C---:B------:R-:W-:Y:S01]  /*ad60*/  FADD.FTZ R154, -R3.reuse, R0 ;  /* 0x00000000039a7221 */ /* 0x040fe20000010100 */
[----:B------:R-:W2:Y:S01]  /*ad70*/  MUFU.EX2 R148, R148 ;  /* 0x0000009400947308 */ /* 0x000ea20000000800 */
[----:B------:R-:W-:Y:S02]  /*ad80*/  FMUL.FTZ R175, R3, c[0x0][0x2d0] ;  /* 0x0000b40003af7a20 */ /* 0x000fe40000410000 */
[----:B------:R-:W-:Y:S02]  /*ad90*/  FMUL.FTZ R2, R154, c[0x0][0x2d0] ;  /* 0x0000b4009a027a20 */ /* 0x000fe40000410000 */
[--C-:B------:R-:W-:Y:S01]  /*ada0*/  FFMA.FTZ R163, R16, c[0x0][0x2d0], -R178.reuse ;  /* 0x0000b40010a37a23 */ /* 0x100fe200000108b2 */
[----:B------:R-:W3:Y:S01]  /*adb0*/  SHFL.BFLY PT, R0, R153, 0x2, 0x1f ;  /* 0x0c401f0099007f89 */ /* 0x000ee200000e0000 */
[----:B------:R-:W-:Y:S02]  /*adc0*/  FFMA.FTZ R164, R17, c[0x0][0x2d0], -R178 ;  /* 0x0000b40011a47a23 */ /* 0x000fe400000108b2 */
        /* <DEDUP_REMOVED lines=8> */
[C---:B-1----:R-:W-:Y:S02]  /*ae50*/  FMUL.FTZ R9, R150.reuse, R145 ;  /* 0x0000009196097220 */ /* 0x042fe40000410000 */
[C---:B------:R-:W-:Y:S02]  /*ae60*/  FMUL.FTZ R100, R150.reuse, R100 ;  /* 0x0000006496647220 */ /* 0x040fe40000410000 */
[----:B------:R-:W-:Y:S02]  /*ae70*/  FMUL.FTZ R101, R150, R101 ;  /* 0x0000006596657220 */ /* 0x000fe40000410000 */
[C---:B--2---:R-:W-:Y:S02]  /*ae80*/  FMUL.FTZ R102, R148.reuse, R102 ;  /* 0x0000006694667220 */ /* 0x044fe40000410000 */
[----:B------:R-:W-:Y:S01]  /*ae90*/  FMUL.FTZ R103, R148, R103 ;  /* 0x0000006794677220 */ /* 0x000fe20000410000 */
[----:B---3--:R-:W-:Y:S01]  /*aea0*/  FMNMX.FTZ R0, R153, R0, !PT ;  /* 0x0000000099007209 */ /* 0x008fe20007810000 */
[----:B------:R-:W-:Y:S01]  /*aeb0*/  MUFU.EX2 R162, R162 ;  /* 0x000000a200a27308 */ /* 0x000fe20000000800 */
[C---:B------:R-:W-:Y:S02]  /*aec0*/  FMUL.FTZ R104, R150.reuse, R104 ;  /* 0x0000006896687220 */ /* 0x040fe40000410000 */
[----:B------:R-:W-:Y:S01]  /*aed0*/  FMUL.FTZ R105, R150, R105 ;  /* 0x0000006996697220 */ /* 0x000fe20000410000 */
[----:B------:R-:W1:Y:S01]  /*aee0*/  SHFL.BFLY PT, R5, R0, 0x1, 0x1f ;  /* 0x0c201f0000057f89 */ /* 0x000e6200000e0000 */
[C---:B------:R-:W-:Y:S02]  /*aef0*/  FMUL.FTZ R106, R148.reuse, R106 ;  /* 0x0000006a946a7220 */ /* 0x040fe40000410000 */
[----:B------:R-:W-:Y:S02]  /*af00*/  FMUL.FTZ R107, R148, R107 ;  /* 0x0000006b946b7220 */ /* 0x000fe40000410000 */
[----:B------:R-:W-:Y:S01]  /*af10*/  FFMA.FTZ R35, R35, c[0x0][0x2d0], -R176 ;  /* 0x0000b40023237a23 */ /* 0x000fe200000108b0 */
[----:B------:R-:W2:Y:S01]  /*af20*/  MUFU.EX2 R7, R7 ;  /* 0x0000000700077308 */ /* 0x000ea20000000800 */
[--C-:B------:R-:W-:Y:S02]  /*af30*/  FFMA.FTZ R177, R32, c[0x0][0x2d0], -R178.reuse ;  /* 0x0000b40020b17a23 */ /* 0x100fe400000108b2 */
[----:B------:R-:W-:Y:S02]  /*af40*/  FFMA.FTZ R180, R33, c[0x0][0x2d0], -R178 ;  /* 0x0000b40021b47a23 */ /* 0x000fe400000108b2 */
[----:B------:R-:W-:Y:S02]  /*af50*/  FFMA.FTZ R179, R34, c[0x0][0x2d0], -R176 ;  /* 0x0000b40022b37a23 */ /* 0x000fe400000108b0 */
[--C-:B------:R-:W-:Y:S02]  /*af60*/  FFMA.FTZ R185, R36, c[0x0][0x2d0], -R178.reuse ;  /* 0x0000b40024b97a23 */ /* 0x100fe400000108b2 */
[----:B------:R-:W-:Y:S01]  /*af70*/  FFMA.FTZ R188, R37, c[0x0][0x2d0], -R178 ;  /* 0x0000b40025bc7a23 */ /* 0x000fe200000108b2 */
[----:B------:R-:W-:Y:S01]  /*af80*/  MUFU.EX2 R163, R163 ;  /* 0x000000a300a37308 */ /* 0x000fe20000000800 */
[--C-:B------:R-:W-:Y:S02]  /*af90*/  FFMA.FTZ R187, R38, c[0x0][0x2d0], -R176.reuse ;  /* 0x0000b40026bb7a23 */ /* 0x100fe400000108b0 */
[----:B------:R-:W-:Y:S02]  /*afa0*/  FFMA.FTZ R190, R39, c[0x0][0x2d0], -R176 ;  /* 0x0000b40027be7a23 */ /* 0x000fe400000108b0 */
[----:B------:R-:W-:Y:S01]  /*afb0*/  LDSM.16.MT88.4 R36, [R214+0x1d00] ;  /* 0x001d0000d624783b */ /* 0x000fe20000004200 */
[--C-:B------:R-:W-:Y:S01]  /*afc0*/  FFMA.FTZ R192, R40, c[0x0][0x2d0], -R175.reuse ;  /* 0x0000b40028c07a23 */ /* 0x100fe200000108af */
[----:B-1----:R-:W-:Y:S01]  /*afd0*/  FMNMX.FTZ R5, R5, R0, !PT ;  /* 0x0000000005057209 */ /* 0x002fe20007810000 */
[--C-:B------:R-:W-:Y:S02]  /*afe0*/  FFMA.FTZ R193, R41, c[0x0][0x2d0], -R175.reuse ;  /* 0x0000b40029c17a23 */ /* 0x100fe400000108af */
[----:B------:R-:W1:Y:S01]  /*aff0*/  MUFU.EX2 R164, R164 ;  /* 0x000000a400a47308 */ /* 0x000e620000000800 */
[----:B------:R-:W-:Y:S02]  /*b000*/  FFMA.FTZ R189, R48, c[0x0][0x2d0], -R178 ;  /* 0x0000b40030bd7a23 */ /* 0x000fe400000108b2 */
[----:B------:R-:W-:Y:S01]  /*b010*/  FADD.FTZ R6, -R5, R152 ;  /* 0x0000009805067221 */ /* 0x000fe20000010100 */
[----:B--2---:R-:W-:Y:S01]  /*b020*/  F2FP.PACK_AB R145, R7, R162 ;  /* 0x000000a20791723e */ /* 0x004fe200000000ff */
[----:B------:R-:W2:Y:S01]  /*b030*/  LDSM.16.MT88.4 R152, [R214+0x100] ;  /* 0x00010000d698783b */ /* 0x000ea20000004200 */
[----:B------:R-:W-:Y:S02]  /*b040*/  FMUL.FTZ R174, R5, c[0x0][0x2d0] ;  /* 0x0000b40005ae7a20 */ /* 0x000fe40000410000 */
[----:B------:R-:W-:Y:S02]  /*b050*/  FMUL.FTZ R0, R6, c[0x0][0x2d0] ;  /* 0x0000b40006007a20 */ /* 0x000fe40000410000 */
[----:B------:R-:W-:Y:S01]  /*b060*/  MUFU.EX2 R165, R165 ;  /* 0x000000a500a57308 */ /* 0x000fe20000000800 */
[--C-:B------:R-:W-:Y:S02]  /*b070*/  FFMA.FTZ R170, R10, c[0x0][0x2d0], -R174.reuse ;  /* 0x0000b4000aaa7a23 */ /* 0x100fe400000108ae */
[--C-:B------:R-:W-:Y:S02]  /*b080*/  FFMA.FTZ R171, R11, c[0x0][0x2d0], -R174.reuse ;  /* 0x0000b4000bab7a23 */ /* 0x100fe400000108ae */
[--C-:B------:R-:W-:Y:S02]  /*b090*/  FFMA.FTZ R172, R14, c[0x0][0x2d0], -R174.reuse ;  /* 0x0000b4000eac7a23 */ /* 0x100fe400000108ae */
[--C-:B------:R-:W-:Y:S02]  /*b0a0*/  FFMA.FTZ R173, R15, c[0x0][0x2d0], -R174.reuse ;  /* 0x0000b4000fad7a23 */ /* 0x100fe400000108ae */
[C---:B------:R-:W-:Y:S01]  /*b0b0*/  FMUL.FTZ R10, R148.reuse, R146 ;  /* 0x00000092940a7220 */ /* 0x040fe20000410000 */
[----:B------:R-:W3:Y:S01]  /*b0c0*/  MUFU.EX2 R166, R166 ;  /* 0x000000a600a67308 */ /* 0x000ee20000000800 */
[----:B------:R-:W-:Y:S02]  /*b0d0*/  FMUL.FTZ R11, R148, R147 ;  /* 0x00000093940b7220 */ /* 0x000fe40000410000 */
[--C-:B------:R-:W-:Y:S01]  /*b0e0*/  FFMA.FTZ R194, R42, c[0x0][0x2d0], -R174.reuse ;  /* 0x0000b4002ac27a23 */ /* 0x100fe200000108ae */
[----:B-1----:R-:W-:Y:S01]  /*b0f0*/  F2FP.PACK_AB R146, R164, R163 ;  /* 0x000000a3a492723e */ /* 0x002fe200000000ff */
[----:B------:R-:W-:Y:S02]  /*b100*/  FFMA.FTZ R195, R43, c[0x0][0x2d0], -R174 ;  /* 0x0000b4002bc37a23 */ /* 0x000fe400000108ae */
[----:B------:R-:W-:Y:S01]  /*b110*/  LDSM.16.MT88.4 R40, [R214+0x900] ;  /* 0x00090000d628783b */ /* 0x000fe20000004200 */
[----:B------:R-:W-:Y:S02]  /*b120*/  FFMA.FTZ R191, R50, c[0x0][0x2d0], -R176 ;  /* 0x0000b40032bf7a23 */ /* 0x000fe400000108b0 */
[----:B------:R1:W-:Y:S01]  /*b130*/  MUFU.EX2 R6, R8 ;  /* 0x0000000800067308 */ /* 0x0003e20000000800 */
[--C-:B------:R-:W-:Y:S02]  /*b140*/  FFMA.FTZ R196, R44, c[0x0][0x2d0], -R175.reuse ;  /* 0x0000b4002cc47a23 */ /* 0x100fe400000108af */
[--C-:B------:R-:W-:Y:S02]  /*b150*/  FFMA.FTZ R197, R46, c[0x0][0x2d0], -R174.reuse ;  /* 0x0000b4002ec57a23 */ /* 0x100fe400000108ae */
[C---:B------:R-:W-:Y:S02]  /*b160*/  FMUL.FTZ R120, R150.reuse, R120 ;  /* 0x0000007896787220 */ /* 0x040fe40000410000 */
[----:B------:R-:W-:Y:S02]  /*b170*/  FMUL.FTZ R121, R150, R121 ;  /* 0x0000007996797220 */ /* 0x000fe40000410000 */
[C---:B------:R-:W-:Y:S01]  /*b180*/  FMUL.FTZ R122, R148.reuse, R122 ;  /* 0x0000007a947a7220 */ /* 0x040fe20000410000 */
[----:B------:R-:W4:Y:S01]  /*b190*/  MUFU.EX2 R2, R2 ;  /* 0x0000000200027308 */ /* 0x000f220000000800 */
[----:B------:R-:W-:Y:S02]  /*b1a0*/  FMUL.FTZ R123, R148, R123 ;  /* 0x0000007b947b7220 */ /* 0x000fe40000410000 */
[----:B------:R-:W-:Y:S01]  /*b1b0*/  FMUL.FTZ R128, R150, R128 ;  /* 0x0000008096807220 */ /* 0x000fe20000410000 */
[----:B---3--:R-:W-:Y:S01]  /*b1c0*/  F2FP.PACK_AB R147, R166, R165 ;  /* 0x000000a5a693723e */ /* 0x008fe200000000ff */
[----:B------:R-:W-:Y:S02]  /*b1d0*/  FMUL.FTZ R129, R150, R129 ;  /* 0x0000008196817220 */ /* 0x000fe40000410000 */
[C---:B------:R-:W-:Y:S02]  /*b1e0*/  FMUL.FTZ R130, R148.reuse, R130 ;  /* 0x0000008294827220 */ /* 0x040fe40000410000 */
[----:B------:R-:W-:Y:S01]  /*b1f0*/  FMUL.FTZ R131, R148, R131 ;  /* 0x0000008394837220 */ /* 0x000fe20000410000 */
[----:B------:R-:W3:Y:S01]  /*b200*/  MUFU.EX2 R0, R0 ;  /* 0x0000000000007308 */ /* 0x000ee20000000800 */
[C---:B------:R-:W-:Y:S02]  /*b210*/  FMUL.FTZ R68, R150.reuse, R68 ;  /* 0x0000004496447220 */ /* 0x040fe40000410000 */
[C---:B------:R-:W-:Y:S02]  /*b220*/  FMUL.FTZ R69, R150.reuse, R69 ;  /* 0x0000004596457220 */ /* 0x040fe40000410000 */
[----:B-1----:R-:W-:Y:S01]  /*b230*/  FMUL.FTZ R8, R150, R144 ;  /* 0x0000009096087220 */ /* 0x002fe20000410000 */
[----:B------:R-:W-:Y:S01]  /*b240*/  F2FP.PACK_AB R144, R161, R160 ;  /* 0x000000a0a190723e */ /* 0x000fe200000000ff */
[C---:B------:R-:W-:Y:S02]  /*b250*/  FMUL.FTZ R70, R148.reuse, R70 ;  /* 0x0000004694467220 */ /* 0x040fe40000410000 */
[----:B------:R-:W-:Y:S01]  /*b260*/  FMUL.FTZ R71, R148, R71 ;  /* 0x0000004794477220 */ /* 0x000fe20000410000 */
[----:B------:R-:W1:Y:S01]  /*b270*/  MUFU.EX2 R167, R167 ;  /* 0x000000a700a77308 */ /* 0x000e620000000800 */
[----:B------:R-:W-:Y:S02]  /*b280*/  FMUL.FTZ R80, R150, R80 ;  /* 0x0000005096507220 */ /* 0x000fe40000410000 */
[-C--:B--2---:R-:W-:Y:S05]  /*b290*/  HMMA.16816.F32 R8, R144, R152.reuse, R8 ;  /* 0x000000989008723c */ /* 0x084fea0000001808 */
[C---:B----4-:R-:W-:Y:S02]  /*b2a0*/  FMUL.FTZ R12, R2.reuse, R140 ;  /* 0x0000008c020c7220 */ /* 0x050fe40000410000 */
[----:B------:R-:W-:Y:S01]  /*b2b0*/  MUFU.EX2 R168, R168 ;  /* 0x000000a800a87308 */ /* 0x000fe20000000800 */
[----:B------:R-:W-:Y:S04]  /*b2c0*/  FMUL.FTZ R13, R2, R141 ;  /* 0x0000008d020d7220 */ /* 0x000fe80000410000 */
[C---:B---3--:R-:W-:Y:S02]  /*b2d0*/  FMUL.FTZ R14, R0.reuse, R142 ;  /* 0x0000008e000e7220 */ /* 0x048fe40000410000 */
[----:B------:R-:W-:Y:S02]  /*b2e0*/  FMUL.FTZ R15, R0, R143 ;  /* 0x0000008f000f7220 */ /* 0x000fe40000410000 */
[C---:B------:R-:W-:Y:S01]  /*b2f0*/  FMUL.FTZ R16, R2.reuse, R136 ;  /* 0x0000008802107220 */ /* 0x040fe20000410000 */
[----:B------:R-:W2:Y:S01]  /*b300*/  MUFU.EX2 R169, R169 ;  /* 0x000000a900a97308 */ /* 0x000ea20000000800 */
[----:B------:R-:W-:Y:S02]  /*b310*/  FMUL.FTZ R17, R2, R137 ;  /* 0x0000008902117220 */ /* 0x000fe40000410000 */
[C---:B------:R-:W-:Y:S01]  /*b320*/  FMUL.FTZ R18, R0.reuse, R138 ;  /* 0x0000008a00127220 */ /* 0x040fe20000410000 */
[----:B-1----:R-:W-:Y:S01]  /*b330*/  F2FP.PACK_AB R140, R167, R6 ;  /* 0x00000006a78c723e */ /* 0x002fe200000000ff */
[----:B------:R-:W-:Y:S02]  /*b340*/  FMUL.FTZ R19, R0, R139 ;  /* 0x0000008b00137220 */ /* 0x000fe40000410000 */
[----:B------:R-:W1:Y:S01]  /*b350*/  LDSM.16.MT88.4 R136, [R214+0xd00] ;  /* 0x000d0000d688783b */ /* 0x000e620000004200 */
[C---:B------:R-:W-:Y:S02]  /*b360*/  FMUL.FTZ R108, R2.reuse, R108 ;  /* 0x0000006c026c7220 */ /* 0x040fe40000410000 */
[----:B------:R-:W-:Y:S01]  /*b370*/  MUFU.EX2 R170, R170 ;  /* 0x000000aa00aa7308 */ /* 0x000fe20000000800 */
[----:B------:R-:W-:Y:S02]  /*b380*/  FMUL.FTZ R109, R2, R109 ;  /* 0x0000006d026d7220 */ /* 0x000fe40000410000 */
[C---:B------:R-:W-:Y:S02]  /*b390*/  FMUL.FTZ R110, R0.reuse, R110 ;  /* 0x0000006e006e7220 */ /* 0x040fe40000410000 */
[----:B------:R-:W-:Y:S02]  /*b3a0*/  FMUL.FTZ R111, R0, R111 ;  /* 0x0000006f006f7220 */ /* 0x000fe40000410000 */
[C---:B------:R-:W-:Y:S02]  /*b3b0*/  FMUL.FTZ R124, R2.reuse, R124 ;  /* 0x0000007c027c7220 */ /* 0x040fe40000410000 */
[----:B------:R-:W-:Y:S01]  /*b3c0*/  FMUL.FTZ R125, R2, R125 ;  /* 0x0000007d027d7220 */ /* 0x000fe20000410000 */
[----:B------:R-:W3:Y:S01]  /*b3d0*/  MUFU.EX2 R171, R171 ;  /* 0x000000ab00ab7308 */ /* 0x000ee20000000800 */
[C---:B------:R-:W-:Y:S02]  /*b3e0*/  FMUL.FTZ R126, R0.reuse, R126 ;  /* 0x0000007e007e7220 */ /* 0x040fe40000410000 */
[----:B------:R-:W-:Y:S01]  /*b3f0*/  FMUL.FTZ R127, R0, R127 ;  /* 0x0000007f007f7220 */ /* 0x000fe20000410000 */
[----:B--2---:R-:W-:Y:S01]  /*b400*/  F2FP.PACK_AB R142, R169, R168 ;  /* 0x000000a8a98e723e */ /* 0x004fe200000000ff */
[C---:B------:R-:W-:Y:S02]  /*b410*/  FMUL.FTZ R72, R2.reuse, R72 ;  /* 0x0000004802487220 */ /* 0x040fe40000410000 */
[----:B------:R-:W-:Y:S02]  /*b420*/  FMUL.FTZ R73, R2, R73 ;  /* 0x0000004902497220 */ /* 0x000fe40000410000 */
[C---:B------:R-:W-:Y:S01]  /*b430*/  FMUL.FTZ R74, R0.reuse, R74 ;  /* 0x0000004a004a7220 */ /* 0x040fe20000410000 */
[----:B------:R-:W-:Y:S01]  /*b440*/  MUFU.EX2 R172, R172 ;  /* 0x000000ac00ac7308 */ /* 0x000fe20000000800 */
[----:B------:R-:W-:Y:S02]  /*b450*/  FMUL.FTZ R75, R0, R75 ;  /* 0x0000004b004b7220 */ /* 0x000fe40000410000 */
[C---:B------:R-:W-:Y:S02]  /*b460*/  FMUL.FTZ R76, R2.reuse, R76 ;  /* 0x0000004c024c7220 */ /* 0x040fe40000410000 */
[----:B------:R-:W-:Y:S02]  /*b470*/  FMUL.FTZ R77, R2, R77 ;  /* 0x0000004d024d7220 */ /* 0x000fe40000410000 */
[C---:B------:R-:W-:Y:S02]  /*b480*/  FMUL.FTZ R78, R0.reuse, R78 ;  /* 0x0000004e004e7220 */ /* 0x040fe40000410000 */
[----:B------:R-:W-:Y:S01]  /*b490*/  FMUL.FTZ R79, R0, R79 ;  /* 0x0000004f004f7220 */ /* 0x000fe20000410000 */
[----:B------:R-:W2:Y:S01]  /*b4a0*/  MUFU.EX2 R173, R173 ;  /* 0x000000ad00ad7308 */ /* 0x000ea20000000800 */
[----:B------:R-:W-:Y:S02]  /*b4b0*/  FMUL.FTZ R81, R150, R81 ;  /* 0x0000005196517220 */ /* 0x000fe40000410000 */
[C---:B------:R-:W-:Y:S01]  /*b4c0*/  FMUL.FTZ R82, R148.reuse, R82 ;  /* 0x0000005294527220 */ /* 0x040fe20000410000 */
        /* <DEDUP_REMOVED lines=14> */
[--C-:B------:R-:W-:Y:S02]  /*b5b0*/  FFMA.FTZ R181, R28, c[0x0][0x2d0], -R175.reuse ;  /* 0x0000b4001cb57a23 */ /* 0x100fe400000108af */
[--C-:B------:R-:W-:Y:S02]  /*b5c0*/  FFMA.FTZ R184, R29, c[0x0][0x2d0], -R175.reuse ;  /* 0x0000b4001db87a23 */ /* 0x100fe400000108af */
[--C-:B------:R-:W-:Y:S01]  /*b5d0*/  FFMA.FTZ R183, R30, c[0x0][0x2d0], -R174.reuse ;  /* 0x0000b4001eb77a23 */ /* 0x100fe200000108ae */
[----:B------:R-:W-:Y:S01]  /*b5e0*/  MUFU.EX2 R179, R179 ;  /* 0x000000b300b37308 */ /* 0x000fe20000000800 */
[C---:B------:R-:W-:Y:S04]  /*b5f0*/  HMMA.16816.F32 R12, R140.reuse, R152, R12 ;  /* 0x000000988c0c723c */ /* 0x040fe8000000180c */
[----:B------:R-:W-:Y:S02]  /*b600*/  FFMA.FTZ R186, R31, c[0x0][0x2d0], -R174 ;  /* 0x0000b4001fba7a23 */ /* 0x000fe400000108ae */
[C---:B------:R-:W-:Y:S02]  /*b610*/  FMUL.FTZ R92, R2.reuse, R92 ;  /* 0x0000005c025c7220 */ /* 0x040fe40000410000 */
[-C--:B------:R-:W-:Y:S01]  /*b620*/  HMMA.16816.F32 R16, R140, R154.reuse, R16 ;  /* 0x0000009a8c10723c */ /* 0x080fe20000001810 */
[----:B------:R-:W-:Y:S03]  /*b630*/  MUFU.EX2 R182, R182 ;  /* 0x000000b600b67308 */ /* 0x000fe60000000800 */
[----:B------:R-:W-:Y:S02]  /*b640*/  FMUL.FTZ R93, R2, R93 ;  /* 0x0000005d025d7220 */ /* 0x000fe40000410000 */
[C---:B------:R-:W-:Y:S02]  /*b650*/  FMUL.FTZ R94, R0.reuse, R94 ;  /* 0x0000005e005e7220 */ /* 0x040fe40000410000 */
[C---:B------:R-:W-:Y:S01]  /*b660*/  HMMA.16816.F32 R100, R144.reuse, R154, R100 ;  /* 0x0000009a9064723c */ /* 0x040fe20000001864 */
[----:B------:R-:W2:Y:S02]  /*b670*/  LDSM.16.MT88.4 R152, [R212+0xd00] ;  /* 0x000d0000d498783b */ /* 0x000ea40000004200 */
[----:B------:R-:W-:Y:S01]  /*b680*/  MUFU.EX2 R181, R181 ;  /* 0x000000b500b57308 */ /* 0x000fe20000000800 */
[----:B------:R-:W-:Y:S02]  /*b690*/  FMUL.FTZ R95, R0, R95 ;  /* 0x0000005f005f7220 */ /* 0x000fe40000410000 */
[C---:B------:R-:W-:Y:S02]  /*b6a0*/  FMUL.FTZ R96, R150.reuse, R96 ;  /* 0x0000006096607220 */ /* 0x040fe40000410000 */
[-C--:B------:R-:W-:Y:S04]  /*b6b0*/  HMMA.16816.F32 R104, R144, R156.reuse, R104 ;  /* 0x0000009c9068723c */ /* 0x080fe80000001868 */
[----:B------:R-:W-:Y:S01]  /*b6c0*/  FMUL.FTZ R97, R150, R97 ;  /* 0x0000006196617220 */ /* 0x000fe20000410000 */
[----:B------:R-:W3:Y:S01]  /*b6d0*/  MUFU.EX2 R184, R184 ;  /* 0x000000b800b87308 */ /* 0x000ee20000000800 */
[----:B------:R-:W-:Y:S02]  /*b6e0*/  FMUL.FTZ R98, R148, R98 ;  /* 0x0000006294627220 */ /* 0x000fe40000410000 */
[C---:B------:R-:W-:Y:S04]  /*b6f0*/  HMMA.16816.F32 R108, R140.reuse, R156, R108 ;  /* 0x0000009c8c6c723c */ /* 0x040fe8000000186c */
[C---:B------:R-:W-:Y:S02]  /*b700*/  FMUL.FTZ R112, R2.reuse, R112 ;  /* 0x0000007002707220 */ /* 0x040fe40000410000 */
[----:B------:R-:W-:Y:S01]  /*b710*/  FMUL.FTZ R113, R2, R113 ;  /* 0x0000007102717220 */ /* 0x000fe20000410000 */
[----:B------:R-:W-:Y:S01]  /*b720*/  MUFU.EX2 R183, R183 ;  /* 0x000000b700b77308 */ /* 0x000fe20000000800 */
[C---:B------:R-:W-:Y:S04]  /*b730*/  FMUL.FTZ R114, R0.reuse, R114 ;  /* 0x0000007200727220 */ /* 0x040fe80000410000 */
[----:B------:R-:W-:Y:S02]  /*b740*/  FMUL.FTZ R115, R0, R115 ;  /* 0x0000007300737220 */ /* 0x000fe40000410000 */
[--C-:B------:R-:W-:Y:S02]  /*b750*/  FFMA.FTZ R156, R20, c[0x0][0x2d0], -R178.reuse ;  /* 0x0000b400149c7a23 */ /* 0x100fe400000108b2 */
[----:B------:R-:W-:Y:S01]  /*b760*/  FMUL.FTZ R20, R2, R132 ;  /* 0x0000008402147220 */ /* 0x000fe20000410000 */
[----:B------:R-:W4:Y:S01]  /*b770*/  MUFU.EX2 R186, R186 ;  /* 0x000000ba00ba7308 */ /* 0x000f220000000800 */
[--C-:B------:R-:W-:Y:S01]  /*b780*/  FFMA.FTZ R157, R21, c[0x0][0x2d0], -R178.reuse ;  /* 0x0000b400159d7a23 */ /* 0x100fe200000108b2 */
[-C--:B------:R-:W-:Y:S03]  /*b790*/  HMMA.16816.F32 R112, R140, R158.reuse, R112 ;  /* 0x0000009e8c70723c */ /* 0x080fe60000001870 */
[----:B------:R-:W-:Y:S01]  /*b7a0*/  FMUL.FTZ R116, R150, R116 ;  /* 0x0000007496747220 */ /* 0x000fe20000410000 */
[----:B---3--:R-:W-:Y:S01]  /*b7b0*/  F2FP.PACK_AB R30, R184, R181 ;  /* 0x000000b5b81e723e */ /* 0x008fe200000000ff */
[----:B------:R-:W-:Y:S02]  /*b7c0*/  FMUL.FTZ R117, R150, R117 ;  /* 0x0000007596757220 */ /* 0x000fe40000410000 */
[C---:B------:R-:W-:Y:S01]  /*b7d0*/  FMUL.FTZ R118, R148.reuse, R118 ;  /* 0x0000007694767220 */ /* 0x040fe20000410000 */
[----:B------:R-:W-:Y:S01]  /*b7e0*/  MUFU.EX2 R156, R156 ;  /* 0x0000009c009c7308 */ /* 0x000fe20000000800 */
[----:B------:R-:W-:Y:S03]  /*b7f0*/  FMUL.FTZ R119, R148, R119 ;  /* 0x0000007794777220 */ /* 0x000fe60000410000 */
[----:B------:R-:W-:Y:S02]  /*b800*/  FMUL.FTZ R21, R2, R133 ;  /* 0x0000008502157220 */ /* 0x000fe40000410000 */
[----:B------:R-:W-:Y:S02]  /*b810*/  FFMA.FTZ R178, R49, c[0x0][0x2d0], -R178 ;  /* 0x0000b40031b27a23 */ /* 0x000fe400000108b2 */
[C---:B------:R-:W-:Y:S02]  /*b820*/  HMMA.16816.F32 R116, R144.reuse, R158, R116 ;  /* 0x0000009e9074723c */ /* 0x040fe40000001874 */
[----:B------:R-:W3:Y:S02]  /*b830*/  MUFU.EX2 R157, R157 ;  /* 0x0000009d009d7308 */ /* 0x000ee40000000800 */
[----:B------:R-:W-:Y:S01]  /*b840*/  FMUL.FTZ R99, R148, R99 ;  /* 0x0000006394637220 */ /* 0x000fe20000410000 */
[----:B----4-:R-:W-:Y:S02]  /*b850*/  F2FP.PACK_AB R31, R186, R183 ;  /* 0x000000b7ba1f723e */ /* 0x010fe400000000ff */
[--C-:B------:R-:W-:Y:S01]  /*b860*/  FFMA.FTZ R158, R22, c[0x0][0x2d0], -R176.reuse ;  /* 0x0000b400169e7a23 */ /* 0x100fe200000108b0 */
[-C--:B-1----:R-:W-:Y:S04]  /*b870*/  HMMA.16816.F32 R120, R144, R136.reuse, R120 ;  /* 0x000000889078723c */ /* 0x082fe80000001878 */
[C---:B------:R-:W-:Y:S01]  /*b880*/  FMUL.FTZ R22, R0.reuse, R134 ;  /* 0x0000008600167220 */ /* 0x040fe20000410000 */
[----:B------:R-:W-:Y:S01]  /*b890*/  MUFU.EX2 R158, R158 ;  /* 0x0000009e009e7308 */ /* 0x000fe20000000800 */
[--C-:B------:R-:W-:Y:S02]  /*b8a0*/  FFMA.FTZ R159, R23, c[0x0][0x2d0], -R176.reuse ;  /* 0x0000b400179f7a23 */ /* 0x100fe400000108b0 */
[C---:B------:R-:W-:Y:S04]  /*b8b0*/  HMMA.16816.F32 R124, R140.reuse, R136, R124 ;  /* 0x000000888c7c723c */ /* 0x040fe8000000187c */
[----:B------:R-:W-:Y:S02]  /*b8c0*/  FMUL.FTZ R23, R0, R135 ;  /* 0x0000008700177220 */ /* 0x000fe40000410000 */
[----:B------:R-:W1:Y:S01]  /*b8d0*/  LDSM.16.MT88.4 R132, [R214+0x1900] ;  /* 0x00190000d684783b */ /* 0x000e620000004200 */
[----:B------:R-:W-:Y:S01]  /*b8e0*/  FFMA.FTZ R176, R51, c[0x0][0x2d0], -R176 ;  /* 0x0000b40033b07a23 */ /* 0x000fe200000108b0 */
[----:B------:R-:W-:Y:S01]  /*b8f0*/  MUFU.EX2 R159, R159 ;  /* 0x0000009f009f7308 */ /* 0x000fe20000000800 */
[C---:B------:R-:W-:Y:S02]  /*b900*/  FMUL.FTZ R52, R150.reuse, R52 ;  /* 0x0000003496347220 */ /* 0x040fe40000410000 */
[-C--:B------:R-:W-:Y:S03]  /*b910*/  HMMA.16816.F32 R20, R140, R138.reuse, R20 ;  /* 0x0000008a8c14723c */ /* 0x080fe60000001814 */
[----:B------:R-:W-:Y:S01]  /*b920*/  LDSM.16.MT88.4 R48, [R212+0x1500] ;  /* 0x00150000d430783b */ /* 0x000fe20000004200 */
[----:B------:R-:W-:Y:S02]  /*b930*/  FMUL.FTZ R53, R150, R53 ;  /* 0x0000003596357220 */ /* 0x000fe40000410000 */
[C---:B------:R-:W-:Y:S01]  /*b940*/  FMUL.FTZ R54, R148.reuse, R54 ;  /* 0x0000003694367220 */ /* 0x040fe20000410000 */
[----:B------:R-:W-:Y:S01]  /*b950*/  MUFU.EX2 R185, R185 ;  /* 0x000000b900b97308 */ /* 0x000fe20000000800 */
[C---:B------:R-:W-:Y:S03]  /*b960*/  HMMA.16816.F32 R128, R144.reuse, R138, R128 ;  /* 0x0000008a9080723c */ /* 0x040fe60000001880 */
[----:B------:R-:W-:Y:S01]  /*b970*/  LDSM.16.MT88.4 R136, [R212+0x500] ;  /* 0x00050000d488783b */ /* 0x000fe20000004200 */
[----:B------:R-:W-:Y:S02]  /*b980*/  FMUL.FTZ R55, R148, R55 ;  /* 0x0000003794377220 */ /* 0x000fe40000410000 */
[C---:B------:R-:W-:Y:S02]  /*b990*/  FMUL.FTZ R56, R2.reuse, R56 ;  /* 0x0000003802387220 */ /* 0x040fe40000410000 */
[----:B------:R-:W-:Y:S01]  /*b9a0*/  FMUL.FTZ R57, R2, R57 ;  /* 0x0000003902397220 */ /* 0x000fe20000410000 */
[----:B------:R-:W-:Y:S02]  /*b9b0*/  MUFU.EX2 R188, R188 ;  /* 0x000000bc00bc7308 */ /* 0x000fe40000000800 */
[-C--:B--2---:R-:W-:Y:S03]  /*b9c0*/  HMMA.16816.F32 R52, R144, R152.reuse, R52 ;  /* 0x000000989034723c */ /* 0x084fe60000001834 */
[C---:B------:R-:W-:Y:S02]  /*b9d0*/  FMUL.FTZ R58, R0.reuse, R58 ;  /* 0x0000003a003a7220 */ /* 0x040fe40000410000 */
[----:B------:R-:W-:Y:S02]  /*b9e0*/  FMUL.FTZ R59, R0, R59 ;  /* 0x0000003b003b7220 */ /* 0x000fe40000410000 */
[C---:B------:R-:W-:Y:S01]  /*b9f0*/  FMUL.FTZ R64, R150.reuse, R64 ;  /* 0x0000004096407220 */ /* 0x040fe20000410000 */
[----:B------:R-:W-:Y:S01]  /*ba00*/  MUFU.EX2 R187, R187 ;  /* 0x000000bb00bb7308 */ /* 0x000fe20000000800 */
[----:B------:R-:W-:Y:S03]  /*ba10*/  FMUL.FTZ R65, R150, R65 ;  /* 0x0000004196417220 */ /* 0x000fe60000410000 */
[C---:B------:R-:W-:Y:S04]  /*ba20*/  HMMA.16816.F32 R56, R140.reuse, R152, R56 ;  /* 0x000000988c38723c */ /* 0x040fe80000001838 */
[C---:B------:R-:W-:Y:S02]  /*ba30*/  FMUL.FTZ R60, R2.reuse, R60 ;  /* 0x0000003c023c7220 */ /* 0x040fe40000410000 */
[----:B------:R2:W4:Y:S01]  /*ba40*/  MUFU.EX2 R152, R35 ;  /* 0x0000002300987308 */ /* 0x0005220000000800 */
[----:B------:R-:W-:Y:S02]  /*ba50*/  FMUL.FTZ R61, R2, R61 ;  /* 0x0000003d023d7220 */ /* 0x000fe40000410000 */
[C---:B------:R-:W-:Y:S03]  /*ba60*/  FMUL.FTZ R62, R0.reuse, R62 ;  /* 0x0000003e003e7220 */ /* 0x040fe60000410000 */
[----:B------:R-:W-:Y:S02]  /*ba70*/  FMUL.FTZ R63, R0, R63 ;  /* 0x0000003f003f7220 */ /* 0x000fe40000410000 */
[--C-:B------:R-:W-:Y:S01]  /*ba80*/  FFMA.FTZ R153, R24, c[0x0][0x2d0], -R175.reuse ;  /* 0x0000b40018997a23 */ /* 0x100fe200000108af */
[----:B---3--:R-:W-:Y:S01]  /*ba90*/  F2FP.PACK_AB R24, R157, R156 ;  /* 0x0000009c9d18723e */ /* 0x008fe200000000ff */
[C---:B------:R-:W-:Y:S01]  /*baa0*/  FMUL.FTZ R66, R148.reuse, R66 ;  /* 0x0000004294427220 */ /* 0x040fe20000410000 */
[----:B------:R-:W-:Y:S01]  /*bab0*/  MUFU.EX2 R190, R190 ;  /* 0x000000be00be7308 */ /* 0x000fe20000000800 */
[----:B------:R-:W-:Y:S01]  /*bac0*/  FMUL.FTZ R67, R148, R67 ;  /* 0x0000004394437220 */ /* 0x000fe20000410000 */
[-C--:B------:R-:W-:Y:S03]  /*bad0*/  HMMA.16816.F32 R60, R140, R154.reuse, R60 ;  /* 0x0000009a8c3c723c */ /* 0x080fe6000000183c */
[----:B------:R-:W-:Y:S02]  /*bae0*/  FFMA.FTZ R160, R150, R243, R160 ;  /* 0x000000f396a07223 */ /* 0x000fe400000100a0 */
[----:B------:R-:W-:Y:S02]  /*baf0*/  FFMA.FTZ R162, R148, R241, R162 ;  /* 0x000000f194a27223 */ /* 0x000fe400000100a2 */
[----:B------:R-:W-:Y:S01]  /*bb00*/  FFMA.FTZ R6, R2, R239, R6 ;  /* 0x000000ef02067223 */ /* 0x000fe20000010006 */
[C---:B------:R-:W-:Y:S01]  /*bb10*/  HMMA.16816.F32 R64, R144.reuse, R154, R64 ;  /* 0x0000009a9040723c */ /* 0x040fe20000001840 */
[----:B------:R-:W-:Y:S01]  /*bb20*/  MUFU.EX2 R153, R153 ;  /* 0x0000009900997308 */ /* 0x000fe20000000800 */
[----:B--2---:R-:W2:Y:S02]  /*bb30*/  LDSM.16.MT88.4 R32, [R212+0x1900] ;  /* 0x00190000d420783b */ /* 0x004ea40000004200 */
[----:B----4-:R-:W-:Y:S01]  /*bb40*/  F2FP.PACK_AB R27, R152, R179 ;  /* 0x000000b3981b723e */ /* 0x010fe200000000ff */
[----:B------:R-:W-:Y:S02]  /*bb50*/  FFMA.FTZ R170, R0, R237, R170 ;  /* 0x000000ed00aa7223 */ /* 0x000fe400000100aa */
[--C-:B------:R-:W-:Y:S01]  /*bb60*/  FFMA.FTZ R154, R25, c[0x0][0x2d0], -R175.reuse ;  /* 0x0000b400199a7a23 */ /* 0x100fe200000108af */
[-C--:B-1----:R-:W-:Y:S03]  /*bb70*/  HMMA.16816.F32 R68, R144, R132.reuse, R68 ;  /* 0x000000849044723c */ /* 0x082fe60000001844 */
[----:B------:R-:W-:Y:S01]  /*bb80*/  MUFU.EX2 R189, R189 ;  /* 0x000000bd00bd7308 */ /* 0x000fe20000000800 */
[----:B------:R-:W-:Y:S01]  /*bb90*/  FFMA.FTZ R175, R45, c[0x0][0x2d0], -R175 ;  /* 0x0000b4002daf7a23 */ /* 0x000fe200000108af */
[----:B------:R-:W-:Y:S01]  /*bba0*/  F2FP.PACK_AB R25, R159, R158 ;  /* 0x0000009e9f19723e */ /* 0x000fe200000000ff */
[--C-:B------:R-:W-:Y:S01]  /*bbb0*/  FFMA.FTZ R155, R26, c[0x0][0x2d0], -R174.reuse ;  /* 0x0000b4001a9b7a23 */ /* 0x100fe200000108ae */
[----:B------:R-:W-:Y:S01]  /*bbc0*/  F2FP.PACK_AB R26, R180, R177 ;  /* 0x000000b1b41a723e */ /* 0x000fe200000000ff */
[C---:B------:R-:W-:Y:S04]  /*bbd0*/  HMMA.16816.F32 R72, R140.reuse, R132, R72 ;  /* 0x000000848c48723c */ /* 0x040fe80000001848 */
[----:B------:R-:W-:Y:S01]  /*bbe0*/  FFMA.FTZ R174, R47, c[0x0][0x2d0], -R174 ;  /* 0x0000b4002fae7a23 */ /* 0x000fe200000108ae */
[----:B------:R-:W1:Y:S01]  /*bbf0*/  MUFU.EX2 R154, R154 ;  /* 0x0000009a009a7308 */ /* 0x000e620000000800 */
[----:B------:R-:W-:Y:S01]  /*bc00*/  LDSM.16.MT88.4 R44, [R214+0x1500] ;  /* 0x00150000d62c783b */ /* 0x000fe20000004200 */
[----:B------:R-:W-:Y:S01]  /*bc10*/  FADD.FTZ R160, R161, R160 ;  /* 0x000000a0a1a07221 */ /* 0x000fe20000010000 */
[-C--:B------:R-:W-:Y:S04]  /*bc20*/  HMMA.16816.F32 R76, R140, R134.reuse, R76 ;  /* 0x000000868c4c723c */ /* 0x080fe8000000184c */
[----:B------:R-:W-:Y:S02]  /*bc30*/  FADD.FTZ R162, R7, R162 ;  /* 0x000000a207a27221 */ /* 0x000fe40000010000 */
[----:B------:R-:W-:Y:S01]  /*bc40*/  FADD.FTZ R167, R167, R6 ;  /* 0x00000006a7a77221 */ /* 0x000fe20000010000 */
[----:B------:R-:W3:Y:S01]  /*bc50*/  MUFU.EX2 R155, R155 ;  /* 0x0000009b009b7308 */ /* 0x000ee20000000800 */
[C---:B------:R-:W-:Y:S01]  /*bc60*/  HMMA.16816.F32 R80, R144.reuse, R134, R80 ;  /* 0x000000869050723c */ /* 0x040fe20000001850 */
[----:B------:R-:W4:Y:S03]  /*bc70*/  LDSM.16.MT88.4 R132, [R214+0x500] ;  /* 0x00050000d684783b */ /* 0x000f260000004200 */
[----:B------:R-:W-:Y:S02]  /*bc80*/  FADD.FTZ R171, R171, R170 ;  /* 0x000000aaabab7221 */ /* 0x000fe40000010000 */
[----:B------:R-:W-:Y:S02]  /*bc90*/  FADD.FTZ R163, R163, R160 ;  /* 0x000000a0a3a37221 */ /* 0x000fe40000010000 */
[----:B------:R-:W-:Y:S01]  /*bca0*/  FADD.FTZ R165, R165, R162 ;  /* 0x000000a2a5a57221 */ /* 0x000fe20000010000 */
[----:B------:R-:W-:Y:S01]  /*bcb0*/  MUFU.EX2 R178, R178 ;  /* 0x000000b200b27308 */ /* 0x000fe20000000800 */
[-C--:B--2---:R-:W-:Y:S03]  /*bcc0*/  HMMA.16816.F32 R84, R144, R32.reuse, R84 ;  /* 0x000000209054723c */ /* 0x084fe60000001854 */
[----:B-1----:R-:W-:Y:S01]  /*bcd0*/  F2FP.PACK_AB R28, R154, R153 ;  /* 0x000000999a1c723e */ /* 0x002fe200000000ff */
[----:B------:R-:W-:Y:S02]  /*bce0*/  FADD.FTZ R168, R168, R167 ;  /* 0x000000a7a8a87221 */ /* 0x000fe40000010000 */
[----:B------:R-:W-:Y:S02]  /*bcf0*/  FADD.FTZ R172, R172, R171 ;  /* 0x000000abacac7221 */ /* 0x000fe40000010000 */
[C---:B------:R-:W-:Y:S01]  /*bd00*/  HMMA.16816.F32 R88, R140.reuse, R32, R88 ;  /* 0x000000208c58723c */ /* 0x040fe20000001858 */
[----:B------:R-:W-:Y:S03]  /*bd10*/  MUFU.EX2 R191, R191 ;  /* 0x000000bf00bf7308 */ /* 0x000fe60000000800 */
[----:B---3--:R-:W-:Y:S01]  /*bd20*/  F2FP.PACK_AB R29, R182, R155 ;  /* 0x0000009bb61d723e */ /* 0x008fe200000000ff */
[----:B------:R-:W-:Y:S02]  /*bd30*/  FADD.FTZ R163, R164, R163 ;  /* 0x000000a3a4a37221 */ /* 0x000fe40000010000 */
[----:B------:R-:W-:Y:S01]  /*bd40*/  FADD.FTZ R165, R166, R165 ;  /* 0x000000a5a6a57221 */ /* 0x000fe20000010000 */
[-C--:B------:R-:W-:Y:S03]  /*bd50*/  HMMA.16816.F32 R92, R140, R34.reuse, R92 ;  /* 0x000000228c5c723c */ /* 0x080fe6000000185c */
[----:B------:R-:W-:Y:S01]  /*bd60*/  MUFU.EX2 R176, R176 ;  /* 0x000000b000b07308 */ /* 0x000fe20000000800 */
[----:B------:R-:W-:Y:S02]  /*bd70*/  FADD.FTZ R168, R169, R168 ;  /* 0x000000a8a9a87221 */ /* 0x000fe40000010000 */
[----:B------:R-:W-:Y:S02]  /*bd80*/  FADD.FTZ R172, R173, R172 ;  /* 0x000000acadac7221 */ /* 0x000fe40000010000 */
[----:B------:R-:W-:Y:S01]  /*bd90*/  HMMA.16816.F32 R96, R144, R34, R96 ;  /* 0x000000229060723c */ /* 0x000fe20000001860 */
[----:B------:R-:W1:Y:S03]  /*bda0*/  LDSM.16.MT88.4 R32, [R214+0x1100] ;  /* 0x00110000d620783b */ /* 0x000e660000004200 */
[----:B------:R-:W-:Y:S01]  /*bdb0*/  FADD.FTZ R156, R156, R163 ;  /* 0x000000a39c9c7221 */ /* 0x000fe20000010000 */
[----:B------:R-:W-:Y:S01]  /*bdc0*/  MUFU.EX2 R192, R192 ;  /* 0x000000c000c07308 */ /* 0x000fe20000000800 */
[----:B------:R-:W-:Y:S02]  /*bdd0*/  FADD.FTZ R158, R158, R165 ;  /* 0x000000a59e9e7221 */ /* 0x000fe40000010000 */
[-C--:B----4-:R-:W-:Y:S05]  /*bde0*/  HMMA.16816.F32 R8, R24, R132.reuse, R8 ;  /* 0x000000841808723c */ /* 0x090fea0000001808 */
[----:B------:R-:W-:Y:S02]  /*bdf0*/  FADD.FTZ R153, R153, R168 ;  /* 0x000000a899997221 */ /* 0x000fe40000010000 */
[----:B------:R-:W2:Y:S01]  /*be00*/  MUFU.EX2 R193, R193 ;  /* 0x000000c100c17308 */ /* 0x000ea20000000800 */
[C---:B------:R-:W-:Y:S04]  /*be10*/  HMMA.16816.F32 R12, R28.reuse, R132, R12 ;  /* 0x000000841c0c723c */ /* 0x040fe8000000180c */
[----:B------:R-:W-:Y:S02]  /*be20*/  FADD.FTZ R155, R155, R172 ;  /* 0x000000ac9b9b7221 */ /* 0x000fe40000010000 */
[----:B------:R-:W-:Y:S02]  /*be30*/  FADD.FTZ R156, R157, R156 ;  /* 0x0000009c9d9c7221 */ /* 0x000fe40000010000 */
[-C--:B------:R-:W-:Y:S01]  /*be40*/  HMMA.16816.F32 R16, R28, R134.reuse, R16 ;  /* 0x000000861c10723c */ /* 0x080fe20000001810 */
[----:B------:R-:W-:Y:S03]  /*be50*/  MUFU.EX2 R194, R194 ;  /* 0x000000c200c27308 */ /* 0x000fe60000000800 */
[----:B------:R-:W-:Y:S02]  /*be60*/  FADD.FTZ R158, R159, R158 ;  /* 0x0000009e9f9e7221 */ /* 0x000fe40000010000 */
[----:B------:R-:W-:Y:S02]  /*be70*/  FADD.FTZ R154, R154, R153 ;  /* 0x000000999a9a7221 */ /* 0x000fe40000010000 */
[C---:B------:R-:W-:Y:S01]  /*be80*/  HMMA.16816.F32 R100, R24.reuse, R134, R100 ;  /* 0x000000861864723c */ /* 0x040fe20000001864 */
[----:B------:R-:W3:Y:S02]  /*be90*/  LDSM.16.MT88.4 R132, [R212+0x1100] ;  /* 0x00110000d484783b */ /* 0x000ee40000004200 */
[----:B------:R-:W4:Y:S01]  /*bea0*/  MUFU.EX2 R195, R195 ;  /* 0x000000c300c37308 */ /* 0x000f220000000800 */
[----:B------:R-:W-:Y:S02]  /*beb0*/  FADD.FTZ R182, R182, R155 ;  /* 0x0000009bb6b67221 */ /* 0x000fe40000010000 */
[----:B------:R-:W-:Y:S02]  /*bec0*/  FADD.FTZ R177, R177, R156 ;  /* 0x0000009cb1b17221 */ /* 0x000fe40000010000 */
[-C--:B------:R-:W-:Y:S04]  /*bed0*/  HMMA.16816.F32 R104, R24, R136.reuse, R104 ;  /* 0x000000881868723c */ /* 0x080fe80000001868 */
[----:B------:R-:W-:Y:S01]  /*bee0*/  FADD.FTZ R179, R179, R158 ;  /* 0x0000009eb3b37221 */ /* 0x000fe20000010000 */
[----:B------:R-:W-:Y:S01]  /*bef0*/  MUFU.EX2 R196, R196 ;  /* 0x000000c400c47308 */ /* 0x000fe20000000800 */
[----:B------:R-:W-:Y:S02]  /*bf00*/  FADD.FTZ R181, R181, R154 ;  /* 0x0000009ab5b57221 */ /* 0x000fe40000010000 */
[C---:B------:R-:W-:Y:S04]  /*bf10*/  HMMA.16816.F32 R108, R28.reuse, R136, R108 ;  /* 0x000000881c6c723c */ /* 0x040fe8000000186c */
[----:B------:R-:W-:Y:S02]  /*bf20*/  FADD.FTZ R183, R183, R182 ;  /* 0x000000b6b7b77221 */ /* 0x000fe40000010000 */
[----:B------:R-:W-:Y:S01]  /*bf30*/  FADD.FTZ R180, R180, R177 ;  /* 0x000000b1b4b47221 */ /* 0x000fe20000010000 */
[----:B------:R-:W5:Y:S01]  /*bf40*/  MUFU.EX2 R175, R175 ;  /* 0x000000af00af7308 */ /* 0x000f620000000800 */
[-C--:B------:R-:W-:Y:S04]  /*bf50*/  HMMA.16816.F32 R112, R28, R138.reuse, R112 ;  /* 0x0000008a1c70723c */ /* 0x080fe80000001870 */
[----:B------:R-:W-:Y:S02]  /*bf60*/  FADD.FTZ R152, R152, R179 ;  /* 0x000000b398987221 */ /* 0x000fe40000010000 */
[----:B------:R-:W-:Y:S02]  /*bf70*/  FADD.FTZ R181, R184, R181 ;  /* 0x000000b5b8b57221 */ /* 0x000fe40000010000 */
[C---:B------:R-:W-:Y:S01]  /*bf80*/  HMMA.16816.F32 R116, R24.reuse, R138, R116 ;  /* 0x0000008a1874723c */ /* 0x040fe20000001874 */
[----:B------:R-:W-:Y:S03]  /*bf90*/  MUFU.EX2 R197, R197 ;  /* 0x000000c500c57308 */ /* 0x000fe60000000800 */
[----:B------:R-:W-:Y:S04]  /*bfa0*/  FADD.FTZ R183, R186, R183 ;  /* 0x000000b7bab77221 */ /* 0x000fe80000010000 */
[-C--:B-1----:R-:W-:Y:S03]  /*bfb0*/  HMMA.16816.F32 R120, R24, R32.reuse, R120 ;  /* 0x000000201878723c */ /* 0x082fe60000001878 */
[----:B------:R-:W1:Y:S05]  /*bfc0*/  MUFU.EX2 R174, R174 ;  /* 0x000000ae00ae7308 */ /* 0x000e6a0000000800 */
[C---:B------:R-:W-:Y:S08]  /*bfd0*/  HMMA.16816.F32 R124, R28.reuse, R32, R124 ;  /* 0x000000201c7c723c */ /* 0x040ff0000000187c */
[-C--:B------:R-:W-:Y:S08]  /*bfe0*/  HMMA.16816.F32 R20, R28, R34.reuse, R20 ;  /* 0x000000221c14723c */ /* 0x080ff00000001814 */
[C---:B------:R-:W-:Y:S01]  /*bff0*/  HMMA.16816.F32 R128, R24.reuse, R34, R128 ;  /* 0x000000221880723c */ /* 0x040fe20000001880 */
[----:B------:R-:W1:Y:S07]  /*c000*/  LDSM.16.MT88.4 R32, [R212+0x1d00] ;  /* 0x001d0000d420783b */ /* 0x000e6e0000004200 */
[-C--:B---3--:R-:W-:Y:S08]  /*c010*/  HMMA.16816.F32 R52, R24, R132.reuse, R52 ;  /* 0x000000841834723c */ /* 0x088ff00000001834 */
[C---:B------:R-:W-:Y:S08]  /*c020*/  HMMA.16816.F32 R56, R28.reuse, R132, R56 ;  /* 0x000000841c38723c */ /* 0x040ff00000001838 */
[-C--:B------:R-:W-:Y:S08]  /*c030*/  HMMA.16816.F32 R60, R28, R134.reuse, R60 ;  /* 0x000000861c3c723c */ /* 0x080ff0000000183c */
[C---:B------:R-:W-:Y:S08]  /*c040*/  HMMA.16816.F32 R64, R24.reuse, R134, R64 ;  /* 0x000000861840723c */ /* 0x040ff00000001840 */
[-C--:B------:R-:W-:Y:S08]  /*c050*/  HMMA.16816.F32 R68, R24, R36.reuse, R68 ;  /* 0x000000241844723c */ /* 0x080ff00000001844 */
[C---:B------:R-:W-:Y:S08]  /*c060*/  HMMA.16816.F32 R72, R28.reuse, R36, R72 ;  /* 0x000000241c48723c */ /* 0x040ff00000001848 */
[-C--:B------:R-:W-:Y:S08]  /*c070*/  HMMA.16816.F32 R76, R28, R38.reuse, R76 ;  /* 0x000000261c4c723c */ /* 0x080ff0000000184c */
[C---:B------:R-:W-:Y:S01]  /*c080*/  HMMA.16816.F32 R80, R24.reuse, R38, R80 ;  /* 0x000000261850723c */ /* 0x040fe20000001850 */
[----:B------:R-:W3:Y:S07]  /*c090*/  LDSM.16.MT88.4 R36, [R212+0x900] ;  /* 0x00090000d424783b */ /* 0x000eee0000004200 */
[-C--:B-1----:R-:W-:Y:S08]  /*c0a0*/  HMMA.16816.F32 R84, R24, R32.reuse, R84 ;  /* 0x000000201854723c */ /* 0x082ff00000001854 */
[C---:B------:R-:W-:Y:S08]  /*c0b0*/  HMMA.16816.F32 R88, R28.reuse, R32, R88 ;  /* 0x000000201c58723c */ /* 0x040ff00000001858 */
[-C--:B------:R-:W-:Y:S07]  /*c0c0*/  HMMA.16816.F32 R92, R28, R34.reuse, R92 ;  /* 0x000000221c5c723c */ /* 0x080fee000000185c */
[----:B--2---:R-:W-:Y:S01]  /*c0d0*/  F2FP.PACK_AB R28, R193, R192 ;  /* 0x000000c0c11c723e */ /* 0x004fe200000000ff */
[----:B------:R-:W-:Y:S01]  /*c0e0*/  HMMA.16816.F32 R96, R24, R34, R96 ;  /* 0x000000221860723c */ /* 0x000fe20000001860 */
[----:B------:R-:W1:Y:S03]  /*c0f0*/  LDSM.16.MT88.4 R32, [R214+0x2100] ;  /* 0x00210000d620783b */ /* 0x000e660000004200 */
[----:B----4-:R-:W-:Y:S01]  /*c100*/  F2FP.PACK_AB R29, R195, R194 ;  /* 0x000000c2c31d723e */ /* 0x010fe200000000ff */
[----:B------:R-:W-:Y:S01]  /*c110*/  FADD.FTZ R192, R192, R181 ;  /* 0x000000b5c0c07221 */ /* 0x000fe20000010000 */
[----:B-----5:R-:W-:Y:S01]  /*c120*/  F2FP.PACK_AB R30, R175, R196 ;  /* 0x000000c4af1e723e */ /* 0x020fe200000000ff */
[----:B------:R-:W-:Y:S01]  /*c130*/  FADD.FTZ R194, R194, R183 ;  /* 0x000000b7c2c27221 */ /* 0x000fe20000010000 */
[----:B------:R-:W-:Y:S01]  /*c140*/  F2FP.PACK_AB R24, R188, R185 ;  /* 0x000000b9bc18723e */ /* 0x000fe200000000ff */
[----:B------:R-:W-:Y:S03]  /*c150*/  FADD.FTZ R185, R185, R180 ;  /* 0x000000b4b9b97221 */ /* 0x000fe60000010000 */
        /* <DEDUP_REMOVED lines=8> */
[----:B------:R-:W-:Y:S01]  /*c1e0*/  MOV R152, R5 ;  /* 0x0000000500987202 */ /* 0x000fe20000000f00 */
[----:B------:R-:W-:Y:S02]  /*c1f0*/  FADD.FTZ R194, R195, R194 ;  /* 0x000000c2c3c27221 */ /* 0x000fe40000010000 */
[-C--:B------:R-:W-:Y:S01]  /*c200*/  HMMA.16816.F32 R144, R24, R40.reuse, R8 ;  /* 0x000000281890723c */ /* 0x080fe20000001808 */
[----:B------:R-:W2:Y:S02]  /*c210*/  LDSM.16.MT88.4 R8, [R212+0x2100] ;  /* 0x00210000d408783b */ /* 0x000ea40000004200 */
[----:B------:R-:W-:Y:S02]  /*c220*/  FADD.FTZ R189, R189, R188 ;  /* 0x000000bcbdbd7221 */ /* 0x000fe40000010000 */
        /* <DEDUP_REMOVED lines=9> */
[----:B------:R-:W-:Y:S04]  /*c2c0*/  FADD.FTZ R237, R174, R197 ;  /* 0x000000c5aeed7221 */ /* 0x000fe80000010000 */
        /* <DEDUP_REMOVED lines=21> */
.L_x_2318:
        /* <DEDUP_REMOVED lines=9> */
.L_x_2345:
        /* <DEDUP_REMOVED lines=13> */
[----:B------:R-:W-:Y:S01]  /*c580*/  IMAD.IADD R7, R7, 0x1, R3 ;  /* 0x0000000107077824 */ /* 0x000fe200078e0203 */
[----:B------:R-:W-:Y:S01]  /*c590*/  SHF.L.U64.HI R149, R218, 0x1, R233 ;  /* 0x00000001da957819 */ /* 0x000fe200000102e9 */
[----:B------:R-:W-:Y:S02]  /*c5a0*/  IMAD.SHL.U32 R151, R219, 0x2, RZ ;  /* 0x00000002db977824 */ /* 0x000fe400078e00ff */
[----:B------:R-:W-:Y:S05]  /*c5b0*/  IMAD.WIDE.U32 R6, R225, c[0x0][0x218], R6 ;  /* 0x00008600e1067a25 */ /* 0x000fea00078e0006 */
[----:B------:R-:W-:Y:S04]  /*c5c0*/  IADD3 R3, P0, R6, UR20, RZ ;  /* 0x0000001406037c10 */ /* 0x000fe8000ff1e0ff */
[----:B------:R-:W-:Y:S01]  /*c5d0*/  IADD3.X R4, R7, UR16, R4, P0, !PT ;  /* 0x0000001007047c10 */ /* 0x000fe200087fe404 */
[----:B------:R-:W-:Y:S01]  /*c5e0*/  LDSM.16.M88.4 R48, [R217+0x4900] ;  /* 0x00490000d930783b */ /* 0x000fe20000000200 */
[C---:B------:R-:W-:Y:S01]  /*c5f0*/  LEA R9, P0, R3.reuse, c[0x0][0x1f8], 0x1 ;  /* 0x00007e0003097a11 */ /* 0x040fe200078008ff */
[----:B------:R-:W-:Y:S02]  /*c600*/  BSSY B0, `(.L_x_2325) ;  /* 0x000002e000007945 */ /* 0x000fe40003800000 */
        /* <DEDUP_REMOVED lines=12> */
[----:B-1----:R-:W-:Y:S03]  /*c6d0*/  IADD3 R12, P0, R4, R200, RZ ;  /* 0x000000c8040c7210 */ /* 0x002fe60007f1e0ff */
[----:B------:R1:W1:Y:S02]  /*c6e0*/  LDSM.16.M88.4 R172, [R210] ;  /* 0x00000000d2ac783b */ /* 0x0002640000000200 */
[----:B--2---:R-:W-:Y:S01]  /*c6f0*/  IMAD.X R13, R6, 0x1, R245, P0 ;  /* 0x00000001060d7824 */ /* 0x004fe200000e06f5 */
[----:B------:R-:W-:Y:S04]  /*c700*/  IADD3 R10, P0, R4, R151, RZ ;  /* 0x00000097040a7210 */ /* 0x000fe80007f1e0ff */
        /* <DEDUP_REMOVED lines=12> */
[----:B--2---:R2:W4:Y:S04]  /*c7d0*/  SHFL.IDX PT, R12, R8, 0x1, 0x1c1f ;  /* 0x003c1f00080c7f89 */ /* 0x00452800000e0000 */
[----:B------:R2:W3:Y:S02]  /*c7e0*/  SHFL.IDX PT, R5, R9, 0x1, 0x1c1f ;  /* 0x003c1f0009057f89 */ /* 0x0004e400000e0000 */
.L_x_2356:
[----:B------:R-:W-:Y:S02]  /*c7f0*/  ISETP.GE.AND P3, PT, R230, c[0x0][0x1d4], PT ;  /* 0x00007500e6007a0c */ /* 0x000fe40003f66270 */
[----:B--23--:R-:W-:Y:S02]  /*c800*/  IADD3 R8, P0, R5, R200, RZ ;  /* 0x000000c805087210 */ /* 0x00cfe40007f1e0ff */
[----:B------:R-:W-:Y:S02]  /*c810*/  ISETP.GE.AND P2, PT, R229, c[0x0][0x1d4], PT ;  /* 0x00007500e5007a0c */ /* 0x000fe40003f46270 */
[----:B------:R-:W-:Y:S01]  /*c820*/  ISETP.GE.AND P1, PT, R228, c[0x0][0x1d4], PT ;  /* 0x00007500e4007a0c */ /* 0x000fe20003f26270 */
[C---:B----4-:R-:W-:Y:S01]  /*c830*/  IMAD.X R9, R12.reuse, 0x1, R245, P0 ;  /* 0x000000010c097824 */ /* 0x050fe200000e06f5 */
        /* <DEDUP_REMOVED lines=10> */
.L_x_2326:
[----:B----4-:R-:W-:Y:S05]  /*c8e0*/  BSYNC B0 ;  /* 0x0000000000007941 */ /* 0x010fea0003800000 */
.L_x_2325:
        /* <DEDUP_REMOVED lines=10> */
[----:B------:R-:W-:Y:S02]  /*c990*/  LDSM.16.M88.4 R188, [R216+0x3900] ;  /* 0x00390000d8bc783b */ /* 0x000fe40000000200 */
        /* <DEDUP_REMOVED lines=26> */
[----:B------:R-:W1:Y:S07]  /*cb40*/  LDSM.16.M88.4 R156, [R208] ;  /* 0x00000000d09c783b */ /* 0x000e6e0000000200 */
[-C--:B--2---:R-:W-:Y:S01]  /*cb50*/  HMMA.16816.F32 R4, R176, R180.reuse, R4 ;  /* 0x000000b4b004723c */ /* 0x084fe20000001804 */
[----:B------:R-:W-:Y:S07]  /*cb60*/  LDSM.16.M88.4 R172, [R217+0x9900] ;  /* 0x00990000d9ac783b */ /* 0x000fee0000000200 */
[C---:B----4-:R-:W-:Y:S08]  /*cb70*/  HMMA.16816.F32 R8, R184.reuse, R180, R8 ;  /* 0x000000b4b808723c */ /* 0x050ff00000001808 */
        /* <DEDUP_REMOVED lines=13> */
[----:B------:R-:W3:Y:S07]  /*cc50*/  LDSM.16.M88.4 R176, [R216+0x4100] ;  /* 0x00410000d8b0783b */ /* 0x000eee0000000200 */
[-C--:B-----5:R-:W-:Y:S01]  /*cc60*/  HMMA.16816.F32 R4, R160, R192.reuse, R4 ;  /* 0x000000c0a004723c */ /* 0x0a0fe20000001804 */
        /* <DEDUP_REMOVED lines=13> */
[----:B------:R-:W-:Y:S01]  /*cd40*/  HMMA.16816.F32 R48, R160, R166, R48 ;  /* 0x000000a6a030723c */ /* 0x000fe20000001830 */
[----:B------:R-:W4:Y:S01]  /*cd50*/  LDSM.16.M88.4 R160, [R204] ;  /* 0x00000000cca0783b */ /* 0x000f220000000200 */
[----:B------:R-:W-:Y:S06]  /*cd60*/  DEPBAR.LE SB0, 0x0 ;  /* 0x000080000000791a */ /* 0x000fec0000000000 */
[-C--:B--2---:R-:W-:Y:S01]  /*cd70*/  HMMA.16816.F32 R4, R152, R168.reuse, R4 ;  /* 0x000000a89804723c */ /* 0x084fe20000001804 */
[----:B------:R-:W-:Y:S07]  /*cd80*/  BAR.SYNC.DEFER_BLOCKING 0x0 ;  /* 0x0000000000007b1d */ /* 0x000fee0000010000 */
        /* <DEDUP_REMOVED lines=58> */
[----:B------:R-:W-:Y:S01]  /*d130*/  SHFL.IDX PT, R162, R152, 0x1, 0x1c1f ;  /* 0x003c1f0098a27f89 */ /* 0x000fe200000e0000 */
[-C--:B-1----:R-:W-:Y:S05]  /*d140*/  @P1 IADD3 R160, P0, R156, R200.reuse, RZ ;  /* 0x000000c89ca01210 */ /* 0x082fea0007f1e0ff */
[----:B--2---:R-:W-:Y:S01]  /*d150*/  @P1 IMAD.X R161, R154, 0x1, R245, P0 ;  /* 0x000000019aa11824 */ /* 0x004fe200000e06f5 */
[----:B------:R-:W-:Y:S04]  /*d160*/  @P1 IADD3 R158, P0, R156, R151, RZ ;  /* 0x000000979c9e1210 */ /* 0x000fe80007f1e0ff */
[----:B------:R1:W-:Y:S01]  /*d170*/  @P1 LDGSTS.E.BYPASS.LTC128B.128 [R220+0x2500], [R160.64], !P5 ;  /* 0x02500000a0dc1fae */ /* 0x0003e2000e901d4c */
[----:B------:R-:W-:Y:S01]  /*d180*/  @P1 IMAD.X R159, R154, 0x1, R201, P0 ;  /* 0x000000019a9f1824 */ /* 0x000fe200000e06c9 */
[----:B------:R-:W-:Y:S04]  /*d190*/  @P1 IADD3 R156, P0, R156, R3, RZ ;  /* 0x000000039c9c1210 */ /* 0x000fe80007f1e0ff */
[----:B------:R1:W-:Y:S01]  /*d1a0*/  @P1 LDGSTS.E.BYPASS.LTC128B.128 [R220+0x3100], [R158.64], !P4 ;  /* 0x031000009edc1fae */ /* 0x0003e2000e101d4c */
[----:B------:R-:W-:Y:S01]  /*d1b0*/  @P1 IMAD.X R157, R154, 0x1, R149, P0 ;  /* 0x000000019a9d1824 */ /* 0x000fe200000e0695 */
[----:B------:R-:W-:Y:S02]  /*d1c0*/  ISETP.GE.AND P0, PT, R238, 0x21, PT ;  /* 0x00000021ee00780c */ /* 0x000fe40003f06270 */
[----:B------:R-:W2:Y:S04]  /*d1d0*/  SHFL.IDX PT, R154, R153, 0x1, 0x1c1f ;  /* 0x003c1f00999a7f89 */ /* 0x000ea800000e0000 */
[----:B------:R1:W-:Y:S07]  /*d1e0*/  @P1 LDGSTS.E.BYPASS.LTC128B.128 [R220+0x3d00], [R156.64], !P3 ;  /* 0x03d000009cdc1fae */ /* 0x0003ee000d901d4c */
[----:B--2---:R-:W-:Y:S05]  /*d1f0*/  @P0 IADD3 R164, P2, R154, R151, RZ ;  /* 0x000000979aa40210 */ /* 0x004fea0007f5e0ff */
[----:B------:R-:W-:Y:S01]  /*d200*/  @P0 IMAD.X R165, R162, 0x1, R201, P2 ;  /* 0x00000001a2a50824 */ /* 0x000fe200010e06c9 */
[----:B------:R-:W-:Y:S05]  /*d210*/  @P0 IADD3 R166, P2, R154, R3, RZ ;  /* 0x000000039aa60210 */ /* 0x000fea0007f5e0ff */
[----:B------:R-:W-:Y:S01]  /*d220*/  @P0 IMAD.X R167, R162, 0x1, R149, P2 ;  /* 0x00000001a2a70824 */ /* 0x000fe200010e0695 */
[----:B------:R-:W-:Y:S05]  /*d230*/  @P0 IADD3 R154, P2, R154, R200, RZ ;  /* 0x000000c89a9a0210 */ /* 0x000fea0007f5e0ff */
[----:B------:R-:W-:Y:S05]  /*d240*/  @P0 IMAD.X R155, R162, 0x1, R245, P2 ;  /* 0x00000001a29b0824 */ /* 0x000fea00010e06f5 */
[----:B------:R1:W-:Y:S04]  /*d250*/  @P0 LDGSTS.E.BYPASS.LTC128B.128 [R220+0x2d00], [R154.64], !P5 ;  /* 0x02d000009adc0fae */ /* 0x0003e8000e901d4c */
[----:B------:R1:W-:Y:S04]  /*d260*/  @P0 LDGSTS.E.BYPASS.LTC128B.128 [R220+0x3900], [R164.64], !P4 ;  /* 0x03900000a4dc0fae */ /* 0x0003e8000e101d4c */
[----:B------:R1:W-:Y:S02]  /*d270*/  @P0 LDGSTS.E.BYPASS.LTC128B.128 [R220+0x4500], [R166.64], !P3 ;  /* 0x04500000a6dc0fae */ /* 0x0003e4000d901d4c */
.L_x_2328:
[----:B-1----:R-:W-:Y:S01]  /*d280*/  IMAD.MOV.U32 R157, RZ, RZ, R231 ;  /* 0x000000ffff9d7224 */ /* 0x002fe200078e00e7 */
[----:B------:R-:W-:Y:S01]  /*d290*/  PLOP3.LUT P0, PT, PT, PT, UP2, 0x80, 0x0 ;  /* 0x000000000000781c */ /* 0x000fe20003f0f028 */
[----:B------:R-:W0:Y:S01]  /*d2a0*/  LDGDEPBAR ;  /* 0x00000000000079af */ /* 0x000e220000000000 */
[----:B------:R-:W-:Y:S02]  /*d2b0*/  IMAD R162, R236, -0x30, RZ ;  /* 0xffffffd0eca27824 */ /* 0x000fe400078e02ff */
[----:B------:R-:W-:Y:S03]  /*d2c0*/  IMAD.U32 R155, RZ, RZ, UR7 ;  /* 0x00000007ff9b7e24 */ /* 0x000fe6000f8e00ff */
[----:B------:R-:W-:Y:S04]  /*d2d0*/  IADD3 R154, -R235, 0x1, R162 ;  /* 0x00000001eb9a7810 */ /* 0x000fe80007ffe1a2 */
[----:B------:R-:W-:Y:S01]  /*d2e0*/  IADD3 R155, R154, -c[0x0][0x168], R155 ;  /* 0x80005a009a9b7a10 */ /* 0x000fe20007ffe09b */
[----:B------:R-:W-:Y:S02]  /*d2f0*/  IMAD.IADD R154, R162, 0x1, -R235 ;  /* 0x00000001a29a7824 */ /* 0x000fe400078e0aeb */
        /* <DEDUP_REMOVED lines=25> */
.L_x_2331:
[----:B------:R-:W-:Y:S04]  /*d490*/  MOV R3, 0x1 ;  /* 0x0000000100037802 */ /* 0x000fe80000000f00 */
[----:B------:R-:W-:Y:S11]  /*d4a0*/  ISETP.NE.AND P0, PT, R3, c[0x0][0x32c], PT ;  /* 0x0000cb0003007a0c */ /* 0x000ff60003f05270 */
[----:B------:R-:W-:Y:S02]  /*d4b0*/  @!UPT UIADD3 URZ, URZ, URZ, URZ ;  /* 0x0000003f3f3ff290 */ /* 0x000fe4000fffe03f */
[----:B------:R-:W-:Y:S05]  /*d4c0*/  @P0 IMAD.HI.U32 R3, R149, c[0x0][0x330], RZ ;  /* 0x0000cc0095030a27 */ /* 0x000fea00078e00ff */
[----:B------:R-:W-:Y:S02]  /*d4d0*/  @P0 SHF.R.U32.HI R149, RZ, c[0x0][0x334], R3 ;  /* 0x0000cd00ff950a19 */ /* 0x000fe40000011603 */
.L_x_2332:
[----:B------:R-:W-:Y:S05]  /*d4e0*/  BSYNC B0 ;  /* 0x0000000000007941 */ /* 0x000fea0003800000 */
.L_x_2330:
[----:B------:R-:W-:Y:S05]  /*d4f0*/  IMAD R149, R149, c[0x0][0x32c], R154 ;  /* 0x0000cb0095957a24 */ /* 0x000fea00078e029a */
[----:B------:R-:W-:Y:S02]  /*d500*/  IADD3 R152, R149, c[0x0][0x32c], RZ ;  /* 0x0000cb0095987a10 */ /* 0x000fe40007ffe0ff */
[----:B------:R-:W-:Y:S02]  /*d510*/  IMNMX R160, R160, R149, !PT ;  /* 0x00000095a0a07217 */ /* 0x000fe40007800200 */
[----:B------:R-:W-:Y:S02]  /*d520*/  IMNMX R161, R161, R152, PT ;  /* 0x00000098a1a17217 */ /* 0x000fe40003800200 */
.L_x_2329:
        /* <DEDUP_REMOVED lines=20> */
.L_x_2335:
[----:B------:R-:W-:Y:S04]  /*d670*/  MOV R3, 0x1 ;  /* 0x0000000100037802 */ /* 0x000fe80000000f00 */
[----:B------:R-:W-:Y:S11]  /*d680*/  ISETP.NE.AND P0, PT, R3, c[0x0][0x32c], PT ;  /* 0x0000cb0003007a0c */ /* 0x000ff60003f05270 */
[----:B------:R-:W-:Y:S02]  /*d690*/  @!UPT UIADD3 URZ, URZ, URZ, URZ ;  /* 0x0000003f3f3ff290 */ /* 0x000fe4000fffe03f */
[----:B------:R-:W-:Y:S05]  /*d6a0*/  @P0 IMAD.HI.U32 R3, R149, c[0x0][0x330], RZ ;  /* 0x0000cc0095030a27 */ /* 0x000fea00078e00ff */
[----:B------:R-:W-:Y:S02]  /*d6b0*/  @P0 SHF.R.U32.HI R149, RZ, c[0x0][0x334], R3 ;  /* 0x0000cd00ff950a19 */ /* 0x000fe40000011603 */
.L_x_2336:
[----:B------:R-:W-:Y:S05]  /*d6c0*/  BSYNC B0 ;  /* 0x0000000000007941 */ /* 0x000fea0003800000 */
.L_x_2334:
[----:B------:R-:W-:Y:S05]  /*d6d0*/  IMAD R149, R149, c[0x0][0x32c], R154 ;  /* 0x0000cb0095957a24 */ /* 0x000fea00078e029a */
[----:B------:R-:W-:Y:S02]  /*d6e0*/  IADD3 R152, R149, c[0x0][0x32c], RZ ;  /* 0x0000cb0095987a10 */ /* 0x000fe40007ffe0ff */
[----:B------:R-:W-:Y:S02]  /*d6f0*/  IMNMX R158, R158, R149, !PT ;  /* 0x000000959e9e7217 */ /* 0x000fe40007800200 */
[----:B------:R-:W-:Y:S02]  /*d700*/  IMNMX R159, R159, R152, PT ;  /* 0x000000989f9f7217 */ /* 0x000fe40003800200 */
.L_x_2333:
[C---:B------:R-:W-:Y:S02]  /*d710*/  ISETP.GE.AND P0, PT, R162.reuse, 0x2, PT ;  /* 0x00000002a200780c */ /* 0x040fe40003f06270 */
[----:B------:R-:W-:Y:S02]  /*d720*/  ISETP.GE.AND P1, PT, R162, 0x9, PT ;  /* 0x00000009a200780c */ /* 0x000fe40003f26270 */
[----:B------:R-:W-:Y:S02]  /*d730*/  P2R R153, PR, RZ, 0x1 ;  /* 0x00000001ff997803 */ /* 0x000fe40000000000 */
[----:B------:R-:W-:Y:S02]  /*d740*/  ISETP.GT.AND P0, PT, R160, 0x1, !P0 ;  /* 0x00000001a000780c */ /* 0x000fe40004704270 */
[----:B------:R-:W-:Y:S02]  /*d750*/  P2R R152, PR, RZ, 0x2 ;  /* 0x00000002ff987803 */ /* 0x000fe40000000000 */
[----:B------:R-:W-:Y:S02]  /*d760*/  ISETP.LT.OR P0, PT, R161, 0x2, P0 ;  /* 0x00000002a100780c */ /* 0x000fe40000701670 */
[----:B------:R-:W-:Y:S02]  /*d770*/  ISETP.GE.AND P6, PT, R162, 0x19, PT ;  /* 0x00000019a200780c */ /* 0x000fe40003fc6270 */
[----:B------:R-:W-:Y:S02]  /*d780*/  FSEL R5, R5, -INF , !P0 ;  /* 0xff80000005057808 */ /* 0x000fe40004000000 */
[----:B------:R-:W-:Y:S02]  /*d790*/  ISETP.GT.AND P0, PT, R160, 0x8, !P1 ;  /* 0x00000008a000780c */ /* 0x000fe40004f04270 */
[----:B------:R-:W-:Y:S02]  /*d7a0*/  ISETP.GE.AND P1, PT, R162, 0xa, PT ;  /* 0x0000000aa200780c */ /* 0x000fe40003f26270 */
[C---:B------:R-:W-:Y:S02]  /*d7b0*/  ISETP.LT.OR P0, PT, R161.reuse, 0x9, P0 ;  /* 0x00000009a100780c */ /* 0x040fe40000701670 */
[----:B------:R-:W-:Y:S02]  /*d7c0*/  P2R R151, PR, RZ, 0x2 ;  /* 0x00000002ff977803 */ /* 0x000fe40000000000 */
        /* <DEDUP_REMOVED lines=8> */
[C---:B------:R-:W-:Y:S02]  /*d850*/  ISETP.LT.OR P0, PT, R161.reuse, 0x11, P0 ;  /* 0x00000011a100780c */ /* 0x040fe40000701670 */
[----:B------:R-:W-:Y:S02]  /*d860*/  ISETP.GE.AND P5, PT, R162, 0x1a, PT ;  /* 0x0000001aa200780c */ /* 0x000fe40003fa6270 */
[----:B------:R-:W-:Y:S02]  /*d870*/  FSEL R197, R20, -INF , !P0 ;  /* 0xff80000014c57808 */ /* 0x000fe40004000000 */
[----:B------:R-:W-:Y:S02]  /*d880*/  ISETP.GT.AND P0, PT, R160, 0x11, !P1 ;  /* 0x00000011a000780c */ /* 0x000fe40004f04270 */
[C---:B------:R-:W-:Y:S02]  /*d890*/  ISETP.GE.AND P4, PT, R162.reuse, 0x21, PT ;  /* 0x00000021a200780c */ /* 0x040fe40003f86270 */
[----:B------:R-:W-:Y:S02]  /*d8a0*/  ISETP.LT.OR P0, PT, R161, 0x12, P0 ;  /* 0x00000012a100780c */ /* 0x000fe40000701670 */
[----:B------:R-:W-:Y:S02]  /*d8b0*/  ISETP.GE.AND P3, PT, R162, 0x22, PT ;  /* 0x00000022a200780c */ /* 0x000fe40003f66270 */
[----:B------:R-:W-:Y:S02]  /*d8c0*/  FSEL R169, R21, -INF , !P0 ;  /* 0xff80000015a97808 */ /* 0x000fe40004000000 */
[----:B------:R-:W-:Y:S01]  /*d8d0*/  ISETP.GT.AND P0, PT, R160, 0x18, !P6 ;  /* 0x00000018a000780c */ /* 0x000fe20007704270 */
[----:B------:R-:W1:Y:S01]  /*d8e0*/  SHFL.IDX PT, R21, R157, 0x2, 0x1c1f ;  /* 0x005c1f009d157f89 */ /* 0x000e6200000e0000 */
[----:B------:R-:W-:Y:S02]  /*d8f0*/  ISETP.GE.AND P2, PT, R162, 0x29, PT ;  /* 0x00000029a200780c */ /* 0x000fe40003f46270 */
[C---:B------:R-:W-:Y:S02]  /*d900*/  ISETP.LT.OR P0, PT, R161.reuse, 0x19, P0 ;  /* 0x00000019a100780c */ /* 0x040fe40000701670 */
[----:B------:R-:W-:Y:S02]  /*d910*/  P2R R20, PR, RZ, 0x2 ;  /* 0x00000002ff147803 */ /* 0x000fe40000000000 */
[----:B------:R-:W-:Y:S02]  /*d920*/  FSEL R175, R32, -INF , !P0 ;  /* 0xff80000020af7808 */ /* 0x000fe40004000000 */
[----:B------:R-:W-:Y:S02]  /*d930*/  ISETP.GT.AND P0, PT, R160, 0x19, !P5 ;  /* 0x00000019a000780c */ /* 0x000fe40006f04270 */
[----:B------:R-:W-:Y:S02]  /*d940*/  ISETP.GE.AND P1, PT, R162, 0x1, PT ;  /* 0x00000001a200780c */ /* 0x000fe40003f26270 */
[----:B------:R-:W-:Y:S04]  /*d950*/  ISETP.LT.OR P0, PT, R161, 0x1a, P0 ;  /* 0x0000001aa100780c */ /* 0x000fe80000701670 */
[----:B------:R-:W-:Y:S02]  /*d960*/  FSEL R187, R33, -INF , !P0 ;  /* 0xff80000021bb7808 */ /* 0x000fe40004000000 */
[----:B------:R-:W-:Y:S04]  /*d970*/  ISETP.GT.AND P0, PT, R160, 0x20, !P4 ;  /* 0x00000020a000780c */ /* 0x000fe80006704270 */
[----:B------:R-:W-:Y:S01]  /*d980*/  ISETP.LT.OR P0, PT, R161, 0x21, P0 ;  /* 0x00000021a100780c */ /* 0x000fe20000701670 */
[--C-:B-1----:R-:W-:Y:S03]  /*d990*/  IMAD.IADD R32, R155, 0x1, R21.reuse ;  /* 0x000000019b207824 */ /* 0x102fe600078e0215 */
[----:B------:R-:W-:Y:S01]  /*d9a0*/  FSEL R181, R36, -INF , !P0 ;  /* 0xff80000024b57808 */ /* 0x000fe20004000000 */
[----:B------:R-:W-:Y:S01]  /*d9b0*/  IMAD.IADD R36, R156, 0x1, R21 ;  /* 0x000000019c247824 */ /* 0x000fe200078e0215 */
[C---:B------:R-:W-:Y:S04]  /*d9c0*/  ISETP.GT.AND P0, PT, R160.reuse, 0x21, !P3 ;  /* 0x00000021a000780c */ /* 0x040fe80005f04270 */
[----:B------:R-:W-:Y:S04]  /*d9d0*/  ISETP.LT.OR P0, PT, R161, 0x22, P0 ;  /* 0x00000022a100780c */ /* 0x000fe80000701670 */
[----:B------:R-:W-:Y:S02]  /*d9e0*/  FSEL R177, R37, -INF , !P0 ;  /* 0xff80000025b17808 */ /* 0x000fe40004000000 */
[----:B------:R-:W-:Y:S04]  /*d9f0*/  ISETP.GT.AND P0, PT, R160, 0x28, !P2 ;  /* 0x00000028a000780c */ /* 0x000fe80005704270 */
[C---:B------:R-:W-:Y:S04]  /*da00*/  ISETP.LT.OR P0, PT, R161.reuse, 0x29, P0 ;  /* 0x00000029a100780c */ /* 0x040fe80000701670 */
[----:B------:R-:W-:Y:S02]  /*da10*/  FSEL R173, R48, -INF , !P0 ;  /* 0xff80000030ad7808 */ /* 0x000fe40004000000 */
[----:B------:R-:W-:Y:S04]  /*da20*/  ISETP.GT.AND P0, PT, R160, RZ, !P1 ;  /* 0x000000ffa000720c */ /* 0x000fe80004f04270 */
[C---:B------:R-:W-:Y:S04]  /*da30*/  ISETP.LT.OR P0, PT, R161.reuse, 0x1, P0 ;  /* 0x00000001a100780c */ /* 0x040fe80000701670 */
[----:B------:R-:W-:Y:S02]  /*da40*/  FSEL R33, R4, -INF , !P0 ;  /* 0xff80000004217808 */ /* 0x000fe40004000000 */
[----:B------:R-:W-:Y:S04]  /*da50*/  ISETP.GE.AND P0, PT, R162, 0x2a, PT ;  /* 0x0000002aa200780c */ /* 0x000fe80003f06270 */
[----:B------:R-:W-:Y:S02]  /*da60*/  P2R R4, PR, RZ, 0x1 ;  /* 0x00000001ff047803 */ /* 0x000fe40000000000 */
        /* <DEDUP_REMOVED lines=21> */
.L_x_2339:
[----:B------:R-:W-:Y:S04]  /*dbc0*/  MOV R16, c[0x0][0x32c] ;  /* 0x0000cb0000107a02 */ /* 0x000fe80000000f00 */
[----:B------:R-:W-:Y:S11]  /*dbd0*/  ISETP.NE.AND P0, PT, R16, 0x1, PT ;  /* 0x000000011000780c */ /* 0x000ff60003f05270 */
[----:B------:R-:W-:Y:S02]  /*dbe0*/  @!UPT UIADD3 URZ, URZ, URZ, URZ ;  /* 0x0000003f3f3ff290 */ /* 0x000fe4000fffe03f */
[----:B------:R-:W-:Y:S05]  /*dbf0*/  @P0 IMAD.HI.U32 R16, R21, c[0x0][0x330], RZ ;  /* 0x0000cc0015100a27 */ /* 0x000fea00078e00ff */
[----:B------:R-:W-:Y:S02]  /*dc00*/  @P0 SHF.R.U32.HI R21, RZ, c[0x0][0x334], R16 ;  /* 0x0000cd00ff150a19 */ /* 0x000fe40000011610 */
.L_x_2340:
[----:B------:R-:W-:Y:S05]  /*dc10*/  BSYNC B0 ;  /* 0x0000000000007941 */ /* 0x000fea0003800000 */
.L_x_2338:
[----:B------:R-:W-:Y:S05]  /*dc20*/  IMAD R37, R21, c[0x0][0x32c], R154 ;  /* 0x0000cb0015257a24 */ /* 0x000fea00078e029a */
[----:B------:R-:W-:Y:S02]  /*dc30*/  IADD3 R21, R37, c[0x0][0x32c], RZ ;  /* 0x0000cb0025157a10 */ /* 0x000fe40007ffe0ff */
[----:B------:R-:W-:Y:S02]  /*dc40*/  IMNMX R32, R32, R37, !PT ;  /* 0x0000002520207217 */ /* 0x000fe40007800200 */
[----:B------:R-:W-:Y:S02]  /*dc50*/  IMNMX R36, R36, R21, PT ;  /* 0x0000001524247217 */ /* 0x000fe40003800200 */
.L_x_2337:
        /* <DEDUP_REMOVED lines=29> */
[C---:B------:R-:W-:Y:S04]  /*de30*/  ISETP.GT.AND P0, PT, R158.reuse, 0x1, !P0 ;  /* 0x000000019e00780c */ /* 0x040fe80004704270 */
[----:B------:R-:W-:Y:S04]  /*de40*/  ISETP.LT.OR P0, PT, R159, 0x2, P0 ;  /* 0x000000029f00780c */ /* 0x000fe80000701670 */
[----:B------:R-:W-:Y:S02]  /*de50*/  FSEL R7, R7, -INF , !P0 ;  /* 0xff80000007077808 */ /* 0x000fe40004000000 */
[----:B------:R-:W-:Y:S04]  /*de60*/  ISETP.GT.AND P0, PT, R158, RZ, !P1 ;  /* 0x000000ff9e00720c */ /* 0x000fe80004f04270 */
[C---:B------:R-:W-:Y:S04]  /*de70*/  ISETP.LT.OR P0, PT, R159.reuse, 0x1, P0 ;  /* 0x000000019f00780c */ /* 0x040fe80000701670 */
[----:B------:R-:W-:Y:S02]  /*de80*/  FSEL R35, R6, -INF , !P0 ;  /* 0xff80000006237808 */ /* 0x000fe40004000000 */
[----:B------:R-:W-:Y:S04]  /*de90*/  ISETP.GT.AND P0, PT, R158, 0x28, !P2 ;  /* 0x000000289e00780c */ /* 0x000fe80005704270 */
[C---:B------:R-:W-:Y:S04]  /*dea0*/  ISETP.LT.OR P0, PT, R159.reuse, 0x29, P0 ;  /* 0x000000299f00780c */ /* 0x040fe80000701670 */
[----:B------:R-:W-:Y:S02]  /*deb0*/  FSEL R168, R50, -INF , !P0 ;  /* 0xff80000032a87808 */ /* 0x000fe40004000000 */
[----:B------:R-:W-:Y:S04]  /*dec0*/  ISETP.NE.AND P0, PT, R4, RZ, PT ;  /* 0x000000ff0400720c */ /* 0x000fe80003f05270 */
[----:B------:R-:W-:Y:S04]  /*ded0*/  ISETP.GT.AND P0, PT, R158, 0x29, !P0 ;  /* 0x000000299e00780c */ /* 0x000fe80004704270 */
[----:B------:R-:W-:Y:S04]  /*dee0*/  ISETP.LT.OR P0, PT, R159, 0x2a, P0 ;  /* 0x0000002a9f00780c */ /* 0x000fe80000701670 */
[----:B------:R-:W-:Y:S02]  /*def0*/  FSEL R167, R51, -INF , !P0 ;  /* 0xff80000033a77808 */ /* 0x000fe40004000000 */
[----:B------:R-:W-:Y:S04]  /*df00*/  ISETP.GT.AND P0, PT, R32, RZ, !P1 ;  /* 0x000000ff2000720c */ /* 0x000fe80004f04270 */
[----:B------:R-:W-:Y:S04]  /*df10*/  ISETP.LT.OR P0, PT, R36, 0x1, P0 ;  /* 0x000000012400780c */ /* 0x000fe80000701670 */
[----:B------:R-:W-:Y:S02]  /*df20*/  FSEL R16, R8, -INF , !P0 ;  /* 0xff80000008107808 */ /* 0x000fe40004000000 */
[----:B------:R-:W-:Y:S04]  /*df30*/  ISETP.NE.AND P0, PT, R153, RZ, PT ;  /* 0x000000ff9900720c */ /* 0x000fe80003f05270 */
[----:B------:R-:W-:Y:S04]  /*df40*/  ISETP.GT.AND P0, PT, R32, 0x1, !P0 ;  /* 0x000000012000780c */ /* 0x000fe80004704270 */
[----:B------:R-:W-:Y:S04]  /*df50*/  ISETP.LT.OR P0, PT, R36, 0x2, P0 ;  /* 0x000000022400780c */ /* 0x000fe80000701670 */
[----:B------:R-:W-:Y:S02]  /*df60*/  FSEL R8, R9, -INF , !P0 ;  /* 0xff80000009087808 */ /* 0x000fe40004000000 */
[----:B------:R-:W-:Y:S01]  /*df70*/  ISETP.NE.AND P0, PT, R152, RZ, PT ;  /* 0x000000ff9800720c */ /* 0x000fe20003f05270 */
[----:B------:R-:W1:Y:S03]  /*df80*/  SHFL.IDX PT, R9, R157, 0x3, 0x1c1f ;  /* 0x007c1f009d097f89 */ /* 0x000e6600000e0000 */
[----:B------:R-:W-:Y:S04]  /*df90*/  ISETP.GT.AND P0, PT, R32, 0x8, !P0 ;  /* 0x000000082000780c */ /* 0x000fe80004704270 */
[----:B------:R-:W-:Y:S04]  /*dfa0*/  ISETP.LT.OR P0, PT, R36, 0x9, P0 ;  /* 0x000000092400780c */ /* 0x000fe80000701670 */
[----:B------:R-:W-:Y:S02]  /*dfb0*/  FSEL R12, R12, -INF , !P0 ;  /* 0xff8000000c0c7808 */ /* 0x000fe40004000000 */
[----:B------:R-:W-:Y:S04]  /*dfc0*/  ISETP.NE.AND P0, PT, R151, RZ, PT ;  /* 0x000000ff9700720c */ /* 0x000fe80003f05270 */
[----:B------:R-:W-:Y:S04]  /*dfd0*/  ISETP.GT.AND P0, PT, R32, 0x9, !P0 ;  /* 0x000000092000780c */ /* 0x000fe80004704270 */
[----:B------:R-:W-:Y:S01]  /*dfe0*/  ISETP.LT.OR P0, PT, R36, 0xa, P0 ;  /* 0x0000000a2400780c */ /* 0x000fe20000701670 */
[--C-:B-1----:R-:W-:Y:S03]  /*dff0*/  IMAD.IADD R156, R156, 0x1, R9.reuse ;  /* 0x000000019c9c7824 */ /* 0x102fe600078e0209 */
[----:B------:R-:W-:Y:S01]  /*e000*/  FSEL R6, R13, -INF , !P0 ;  /* 0xff8000000d067808 */ /* 0x000fe20004000000 */
[----:B------:R-:W-:Y:S01]  /*e010*/  IMAD.IADD R155, R155, 0x1, R9 ;  /* 0x000000019b9b7824 */ /* 0x000fe200078e0209 */
        /* <DEDUP_REMOVED lines=45> */
.L_x_2343:
[----:B------:R-:W-:Y:S04]  /*e2f0*/  MOV R9, c[0x0][0x32c] ;  /* 0x0000cb0000097a02 */ /* 0x000fe80000000f00 */
[----:B------:R-:W-:Y:S11]  /*e300*/  ISETP.NE.AND P0, PT, R9, 0x1, PT ;  /* 0x000000010900780c */ /* 0x000ff60003f05270 */
[----:B------:R-:W-:Y:S02]  /*e310*/  @!UPT UIADD3 URZ, URZ, URZ, URZ ;  /* 0x0000003f3f3ff290 */ /* 0x000fe4000fffe03f */
[----:B------:R-:W-:Y:S05]  /*e320*/  @P0 IMAD.HI.U32 R9, R13, c[0x0][0x330], RZ ;  /* 0x0000cc000d090a27 */ /* 0x000fea00078e00ff */
[----:B------:R-:W-:Y:S02]  /*e330*/  @P0 SHF.R.U32.HI R13, RZ, c[0x0][0x334], R9 ;  /* 0x0000cd00ff0d0a19 */ /* 0x000fe40000011609 */
.L_x_2344:
[----:B------:R-:W-:Y:S05]  /*e340*/  BSYNC B0 ;  /* 0x0000000000007941 */ /* 0x000fea0003800000 */
.L_x_2342:
[----:B------:R-:W-:Y:S05]  /*e350*/  IMAD R154, R13, c[0x0][0x32c], R154 ;  /* 0x0000cb000d9a7a24 */ /* 0x000fea00078e029a */
[----:B------:R-:W-:Y:S02]  /*e360*/  IADD3 R9, R154, c[0x0][0x32c], RZ ;  /* 0x0000cb009a097a10 */ /* 0x000fe40007ffe0ff */
[----:B------:R-:W-:Y:S02]  /*e370*/  IMNMX R155, R155, R154, !PT ;  /* 0x0000009a9b9b7217 */ /* 0x000fe40007800200 */
[----:B------:R-:W-:Y:S02]  /*e380*/  IMNMX R156, R156, R9, PT ;  /* 0x000000099c9c7217 */ /* 0x000fe40003800200 */
.L_x_2341:
[----:B------:R-:W-:Y:S01]  /*e390*/  ISETP.GT.AND P0, PT, R155, RZ, !P1 ;  /* 0x000000ff9b00720c */ /* 0x000fe20004f04270 */
[----:B------:R-:W-:Y:S01]  /*e3a0*/  LDSM.16.MT88.4 R36, [R214+0xd00] ;  /* 0x000d0000d624783b */ /* 0x000fe20000004200 */
[----:B------:R-:W-:Y:S02]  /*e3b0*/  ISETP.NE.AND P1, PT, R20, RZ, PT ;  /* 0x000000ff1400720c */ /* 0x000fe40003f25270 */
        /* <DEDUP_REMOVED lines=20> */
[----:B------:R-:W-:Y:S02]  /*e500*/  ISETP.GT.AND P0, PT, R155, 0x9, !P0 ;  /* 0x000000099b00780c */ /* 0x000fe40004704270 */
[----:B------:R-:W-:Y:S02]  /*e510*/  FMNMX.FTZ R14, R3, R14, !PT ;  /* 0x0000000e030e7209 */ /* 0x000fe40007810000 */
[C---:B------:R-:W-:Y:S02]  /*e520*/  ISETP.LT.OR P0, PT, R156.reuse, 0xa, P0 ;  /* 0x0000000a9c00780c */ /* 0x040fe40000701670 */
[----:B------:R-:W-:Y:S02]  /*e530*/  FMNMX.FTZ R14, R17, R14, !PT ;  /* 0x0000000e110e7209 */ /* 0x000fe40007810000 */
[----:B------:R-:W-:Y:S02]  /*e540*/  FSEL R15, R15, -INF , !P0 ;  /* 0xff8000000f0f7808 */ /* 0x000fe40004000000 */
[----:B------:R-:W-:Y:S02]  /*e550*/  FMNMX.FTZ R14, R197, R14, !PT ;  /* 0x0000000ec50e7209 */ /* 0x000fe40007810000 */
        /* <DEDUP_REMOVED lines=10> */
[----:B------:R-:W-:Y:S02]  /*e600*/  ISETP.NE.AND P1, PT, R4, RZ, PT ;  /* 0x000000ff0400720c */ /* 0x000fe40003f25270 */
[----:B------:R-:W-:Y:S02]  /*e610*/  FMNMX.FTZ R9, R173, R14, !PT ;  /* 0x0000000ead097209 */ /* 0x000fe40007810000 */
[----:B------:R-:W-:Y:S02]  /*e620*/  FMNMX.FTZ R10, R185, R10, !PT ;  /* 0x0000000ab90a7209 */ /* 0x000fe40007810000 */
[----:B------:R-:W-:Y:S02]  /*e630*/  FMNMX.FTZ R4, R170, R9, !PT ;  /* 0x00000009aa047209 */ /* 0x000fe40007810000 */
[----:B------:R-:W-:Y:S02]  /*e640*/  ISETP.LT.OR P0, PT, R156, 0x12, P0 ;  /* 0x000000129c00780c */ /* 0x000fe40000701670 */
[----:B------:R-:W-:Y:S01]  /*e650*/  FMNMX.FTZ R10, R183, R10, !PT ;  /* 0x0000000ab70a7209 */ /* 0x000fe20007810000 */
[----:B------:R-:W1:Y:S01]  /*e660*/  SHFL.BFLY PT, R9, R4, 0x2, 0x1f ;  /* 0x0c401f0004097f89 */ /* 0x000e6200000e0000 */
[----:B------:R-:W-:Y:S02]  /*e670*/  FSEL R193, R27, -INF , !P0 ;  /* 0xff8000001bc17808 */ /* 0x000fe40004000000 */
[----:B------:R-:W-:Y:S02]  /*e680*/  FMNMX.FTZ R27, R179, R10, !PT ;  /* 0x0000000ab31b7209 */ /* 0x000fe40007810000 */
[----:B------:R-:W-:Y:S02]  /*e690*/  FMNMX.FTZ R23, R8, R23, !PT ;  /* 0x0000001708177209 */ /* 0x000fe40007810000 */
[----:B------:R-:W-:Y:S02]  /*e6a0*/  FMNMX.FTZ R27, R176, R27, !PT ;  /* 0x0000001bb01b7209 */ /* 0x000fe40007810000 */
[----:B------:R-:W-:Y:S02]  /*e6b0*/  FMNMX.FTZ R23, R12, R23, !PT ;  /* 0x000000170c177209 */ /* 0x000fe40007810000 */
[----:B------:R-:W-:Y:S02]  /*e6c0*/  FMNMX.FTZ R10, R168, R27, !PT ;  /* 0x0000001ba80a7209 */ /* 0x000fe40007810000 */
[----:B------:R-:W-:Y:S02]  /*e6d0*/  FMNMX.FTZ R23, R6, R23, !PT ;  /* 0x0000001706177209 */ /* 0x000fe40007810000 */
[----:B------:R-:W-:Y:S02]  /*e6e0*/  ISETP.GT.AND P0, PT, R155, 0x18, !P6 ;  /* 0x000000189b00780c */ /* 0x000fe40007704270 */
[----:B------:R-:W-:Y:S02]  /*e6f0*/  FMNMX.FTZ R23, R184, R23, !PT ;  /* 0x00000017b8177209 */ /* 0x000fe40007810000 */
[----:B------:R-:W-:Y:S02]  /*e700*/  ISETP.LT.OR P0, PT, R156, 0x19, P0 ;  /* 0x000000199c00780c */ /* 0x000fe40000701670 */
[----:B------:R-:W-:Y:S02]  /*e710*/  FMNMX.FTZ R23, R192, R23, !PT ;  /* 0x00000017c0177209 */ /* 0x000fe40007810000 */
[----:B------:R-:W-:Y:S02]  /*e720*/  FSEL R191, R30, -INF , !P0 ;  /* 0xff8000001ebf7808 */ /* 0x000fe40004000000 */
[----:B-1----:R-:W-:Y:S02]  /*e730*/  FMNMX.FTZ R9, R4, R9, !PT ;  /* 0x0000000904097209 */ /* 0x002fe40007810000 */
[----:B------:R-:W-:Y:S02]  /*e740*/  FMNMX.FTZ R4, R167, R10, !PT ;  /* 0x0000000aa7047209 */ /* 0x000fe40007810000 */
[----:B------:R-:W-:Y:S01]  /*e750*/  ISETP.GT.AND P0, PT, R155, 0x19, !P5 ;  /* 0x000000199b00780c */ /* 0x000fe20006f04270 */
[----:B------:R-:W1:Y:S01]  /*e760*/  SHFL.BFLY PT, R10, R9, 0x1, 0x1f ;  /* 0x0c201f00090a7f89 */ /* 0x000e6200000e0000 */
[----:B------:R-:W-:Y:S02]  /*e770*/  FMNMX.FTZ R23, R190, R23, !PT ;  /* 0x00000017be177209 */ /* 0x000fe40007810000 */
[----:B------:R-:W-:Y:S02]  /*e780*/  ISETP.LT.OR P0, PT, R156, 0x1a, P0 ;  /* 0x0000001a9c00780c */ /* 0x000fe40000701670 */
[----:B------:R-:W-:Y:S02]  /*e790*/  FMNMX.FTZ R23, R188, R23, !PT ;  /* 0x00000017bc177209 */ /* 0x000fe40007810000 */
[----:B------:R-:W-:Y:S01]  /*e7a0*/  FSEL R41, R31, -INF , !P0 ;  /* 0xff8000001f297808 */ /* 0x000fe20004000000 */
[----:B------:R-:W2:Y:S01]  /*e7b0*/  SHFL.BFLY PT, R149, R4, 0x2, 0x1f ;  /* 0x0c401f0004957f89 */ /* 0x000ea200000e0000 */
        /* <DEDUP_REMOVED lines=8> */
[----:B-1----:R-:W-:Y:S02]  /*e840*/  FMNMX.FTZ R151, R9, R10, !PT ;  /* 0x0000000a09977209 */ /* 0x002fe40007810000 */
[----:B------:R-:W-:Y:S02]  /*e850*/  FMNMX.FTZ R10, R48, R23, !PT ;  /* 0x00000017300a7209 */ /* 0x000fe40007810000 */
[----:B------:R-:W-:Y:S01]  /*e860*/  ISETP.LT.OR P0, PT, R156, 0x22, P0 ;  /* 0x000000229c00780c */ /* 0x000fe20000701670 */
[----:B------:R-:W-:Y:S01]  /*e870*/  FMUL.FTZ R186, R151, c[0x0][0x2d0] ;  /* 0x0000b40097ba7a20 */ /* 0x000fe20000410000 */
[----:B------:R-:W-:Y:S02]  /*e880*/  FMNMX.FTZ R14, R11, R14, !PT ;  /* 0x0000000e0b0e7209 */ /* 0x000fe40007810000 */
[----:B--2---:R-:W-:Y:S02]  /*e890*/  FMNMX.FTZ R149, R4, R149, !PT ;  /* 0x0000009504957209 */ /* 0x004fe40007810000 */
[----:B------:R-:W-:Y:S02]  /*e8a0*/  FMNMX.FTZ R4, R45, R10, !PT ;  /* 0x0000000a2d047209 */ /* 0x000fe40007810000 */
[----:B------:R-:W-:Y:S01]  /*e8b0*/  FSEL R49, R43, -INF , !P0 ;  /* 0xff8000002b317808 */ /* 0x000fe20004000000 */
[----:B------:R-:W1:Y:S01]  /*e8c0*/  SHFL.BFLY PT, R10, R149, 0x1, 0x1f ;  /* 0x0c201f00950a7f89 */ /* 0x000e6200000e0000 */
[----:B------:R-:W-:Y:S02]  /*e8d0*/  ISETP.GT.AND P0, PT, R155, 0x28, !P2 ;  /* 0x000000289b00780c */ /* 0x000fe40005704270 */
[----:B------:R-:W-:Y:S02]  /*e8e0*/  FMNMX.FTZ R14, R15, R14, !PT ;  /* 0x0000000e0f0e7209 */ /* 0x000fe40007810000 */
[----:B------:R-:W-:Y:S03]  /*e8f0*/  ISETP.LT.OR P0, PT, R156, 0x29, P0 ;  /* 0x000000299c00780c */ /* 0x000fe60000701670 */
[----:B------:R-:W2:Y:S01]  /*e900*/  SHFL.BFLY PT, R9, R4, 0x2, 0x1f ;  /* 0x0c401f0004097f89 */ /* 0x000ea200000e0000 */
[----:B------:R-:W-:Y:S02]  /*e910*/  FSEL R46, R46, -INF , !P0 ;  /* 0xff8000002e2e7808 */ /* 0x000fe40004000000 */
[----:B------:R-:W-:Y:S04]  /*e920*/  ISETP.GT.AND P0, PT, R155, 0x29, !P1 ;  /* 0x000000299b00780c */ /* 0x000fe80004f04270 */
[----:B------:R-:W-:Y:S04]  /*e930*/  ISETP.LT.OR P0, PT, R156, 0x2a, P0 ;  /* 0x0000002a9c00780c */ /* 0x000fe80000701670 */
[----:B------:R-:W-:Y:S02]  /*e940*/  FSEL R23, R47, -INF , !P0 ;  /* 0xff8000002f177808 */ /* 0x000fe40004000000 */
[----:B------:R-:W-:Y:S02]  /*e950*/  FSETP.NEU.FTZ.AND P0, PT, R151, -INF , PT ;  /* 0xff8000009700780b */ /* 0x000fe40003f1d000 */
[----:B-1----:R-:W-:Y:S02]  /*e960*/  FMNMX.FTZ R149, R149, R10, !PT ;  /* 0x0000000a95957209 */ /* 0x002fe40007810000 */
[----:B------:R-:W-:Y:S03]  /*e970*/  FSEL R186, R186, RZ, P0 ;  /* 0x000000ffbaba7208 */ /* 0x000fe60000000000 */
[----:B------:R-:W-:Y:S02]  /*e980*/  FMUL.FTZ R180, R149, c[0x0][0x2d0] ;  /* 0x0000b40095b47a20 */ /* 0x000fe40000410000 */
[--C-:B------:R-:W-:Y:S01]  /*e990*/  FFMA.FTZ R155, R3, c[0x0][0x2d0], -R186.reuse ;  /* 0x0000b400039b7a23 */ /* 0x100fe200000108ba */
[----:B--2---:R-:W-:Y:S01]  /*e9a0*/  FMNMX.FTZ R3, R4, R9, !PT ;  /* 0x0000000904037209 */ /* 0x004fe20007810000 */
[--C-:B------:R-:W-:Y:S01]  /*e9b0*/  FFMA.FTZ R156, R5, c[0x0][0x2d0], -R186.reuse ;  /* 0x0000b400059c7a23 */ /* 0x100fe200000108ba */
[----:B------:R-:W-:Y:S01]  /*e9c0*/  FMNMX.FTZ R4, R189, R14, !PT ;  /* 0x0000000ebd047209 */ /* 0x000fe20007810000 */
[--C-:B------:R-:W-:Y:S01]  /*e9d0*/  FFMA.FTZ R154, R17, c[0x0][0x2d0], -R186.reuse ;  /* 0x0000b400119a7a23 */ /* 0x100fe200000108ba */
[----:B------:R-:W-:Y:S01]  /*e9e0*/  FSEL R9, R151, RZ, P0 ;  /* 0x000000ff97097208 */ /* 0x000fe20000000000 */
[----:B------:R-:W1:Y:S01]  /*e9f0*/  SHFL.BFLY PT, R10, R3, 0x1, 0x1f ;  /* 0x0c201f00030a7f89 */ /* 0x000e6200000e0000 */
[----:B------:R-:W-:Y:S01]  /*ea00*/  FMNMX.FTZ R4, R193, R4, !PT ;  /* 0x00000004c1047209 */ /* 0x000fe20007810000 */
[----:B------:R-:W-:Y:S01]  /*ea10*/  FFMA.FTZ R158, R33, c[0x0][0x2d0], -R186 ;  /* 0x0000b400219e7a23 */ /* 0x000fe200000108ba */
[----:B------:R-:W-:Y:S01]  /*ea20*/  FSETP.NEU.FTZ.AND P0, PT, R149, -INF , PT ;  /* 0xff8000009500780b */ /* 0x000fe20003f1d000 */
[----:B------:R-:W-:Y:S01]  /*ea30*/  FADD.FTZ R9, -R9, R150 ;  /* 0x0000009609097221 */ /* 0x000fe20000010100 */
[----:B------:R-:W-:Y:S01]  /*ea40*/  FMNMX.FTZ R4, R191, R4, !PT ;  /* 0x00000004bf047209 */ /* 0x000fe20007810000 */
[----:B------:R-:W-:Y:S01]  /*ea50*/  MUFU.EX2 R156, R156 ;  /* 0x0000009c009c7308 */ /* 0x000fe20000000800 */
[----:B------:R-:W-:Y:S01]  /*ea60*/  FSEL R180, R180, RZ, P0 ;  /* 0x000000ffb4b47208 */ /* 0x000fe20000000000 */
[--C-:B------:R-:W-:Y:S01]  /*ea70*/  FFMA.FTZ R178, R187, c[0x0][0x2d0], -R186.reuse ;  /* 0x0000b400bbb27a23 */ /* 0x100fe200000108ba */
[----:B------:R-:W-:Y:S01]  /*ea80*/  FMNMX.FTZ R4, R41, R4, !PT ;  /* 0x0000000429047209 */ /* 0x000fe20007810000 */
[----:B------:R-:W-:Y:S02]  /*ea90*/  FFMA.FTZ R194, R177, c[0x0][0x2d0], -R186 ;  /* 0x0000b400b1c27a23 */ /* 0x000fe400000108ba */
[--C-:B------:R-:W-:Y:S01]  /*eaa0*/  FFMA.FTZ R152, R7, c[0x0][0x2d0], -R180.reuse ;  /* 0x0000b40007987a23 */ /* 0x100fe200000108b4 */
[----:B------:R-:W-:Y:S01]  /*eab0*/  FMNMX.FTZ R4, R51, R4, !PT ;  /* 0x0000000433047209 */ /* 0x000fe20007810000 */
[--C-:B------:R-:W-:Y:S02]  /*eac0*/  FFMA.FTZ R159, R19, c[0x0][0x2d0], -R180.reuse ;  /* 0x0000b400139f7a23 */ /* 0x100fe400000108b4 */
[--C-:B------:R-:W-:Y:S01]  /*ead0*/  FFMA.FTZ R153, R35, c[0x0][0x2d0], -R180.reuse ;  /* 0x0000b40023997a23 */ /* 0x100fe200000108b4 */
[----:B------:R-:W-:Y:S01]  /*eae0*/  FMNMX.FTZ R7, R49, R4, !PT ;  /* 0x0000000431077209 */ /* 0x000fe20007810000 */
[--C-:B------:R-:W-:Y:S01]  /*eaf0*/  FFMA.FTZ R162, R21, c[0x0][0x2d0], -R180.reuse ;  /* 0x0000b40015a27a23 */ /* 0x100fe200000108b4 */
[----:B------:R-:W2:Y:S01]  /*eb00*/  MUFU.EX2 R158, R158 ;  /* 0x0000009e009e7308 */ /* 0x000ea20000000800 */
[----:B------:R-:W-:Y:S01]  /*eb10*/  FMUL.FTZ R21, R9, c[0x0][0x2d0] ;  /* 0x0000b40009157a20 */ /* 0x000fe20000410000 */
[----:B------:R-:W-:Y:S01]  /*eb20*/  FMNMX.FTZ R4, R46, R7, !PT ;  /* 0x000000072e047209 */ /* 0x000fe20007810000 */
[----:B------:R-:W-:Y:S01]  /*eb30*/  LDSM.16.MT88.4 R32, [R212+0x100] ;  /* 0x00010000d420783b */ /* 0x000fe20000004200 */
[----:B------:R-:W-:Y:S01]  /*eb40*/  FSEL R7, R149, RZ, P0 ;  /* 0x000000ff95077208 */ /* 0x000fe20000000000 */
[--C-:B------:R-:W-:Y:S01]  /*eb50*/  FFMA.FTZ R174, R195, c[0x0][0x2d0], -R180.reuse ;  /* 0x0000b400c3ae7a23 */ /* 0x100fe200000108b4 */
[----:B------:R-:W-:Y:S01]  /*eb60*/  FMNMX.FTZ R5, R23, R4, !PT ;  /* 0x0000000417057209 */ /* 0x000fe20007810000 */
[--C-:B------:R-:W-:Y:S01]  /*eb70*/  FFMA.FTZ R177, R179, c[0x0][0x2d0], -R180.reuse ;  /* 0x0000b400b3b17a23 */ /* 0x100fe200000108b4 */
[----:B-1----:R-:W-:Y:S01]  /*eb80*/  FMNMX.FTZ R3, R3, R10, !PT ;  /* 0x0000000a03037209 */ /* 0x002fe20007810000 */
[--C-:B------:R-:W-:Y:S01]  /*eb90*/  FFMA.FTZ R171, R171, c[0x0][0x2d0], -R180.reuse ;  /* 0x0000b400abab7a23 */ /* 0x100fe200000108b4 */
[----:B------:R-:W-:Y:S01]  /*eba0*/  MUFU.EX2 R155, R155 ;  /* 0x0000009b009b7308 */ /* 0x000fe20000000800 */
[----:B------:R-:W1:Y:S01]  /*ebb0*/  SHFL.BFLY PT, R4, R5, 0x2, 0x1f ;  /* 0x0c401f0005047f89 */ /* 0x000e6200000e0000 */
[C---:B------:R-:W-:Y:S01]  /*ebc0*/  FSETP.NEU.FTZ.AND P0, PT, R3.reuse, -INF , PT ;  /* 0xff8000000300780b */ /* 0x040fe20003f1d000 */
[----:B------:R-:W-:Y:S02]  /*ebd0*/  FMUL.FTZ R47, R3, c[0x0][0x2d0] ;  /* 0x0000b400032f7a20 */ /* 0x000fe40000410000 */
[--C-:B------:R-:W-:Y:S02]  /*ebe0*/  FFMA.FTZ R182, R185, c[0x0][0x2d0], -R180.reuse ;  /* 0x0000b400b9b67a23 */ /* 0x100fe400000108b4 */
[--C-:B------:R-:W-:Y:S01]  /*ebf0*/  FFMA.FTZ R183, R183, c[0x0][0x2d0], -R180.reuse ;  /* 0x0000b400b7b77a23 */ /* 0x100fe200000108b4 */
[----:B------:R-:W-:Y:S01]  /*ec00*/  FSEL R47, R47, RZ, P0 ;  /* 0x000000ff2f2f7208 */ /* 0x000fe20000000000 */
[--C-:B------:R-:W-:Y:S01]  /*ec10*/  FFMA.FTZ R176, R176, c[0x0][0x2d0], -R180.reuse ;  /* 0x0000b400b0b07a23 */ /* 0x100fe200000108b4 */
[----:B------:R-:W3:Y:S01]  /*ec20*/  MUFU.EX2 R154, R154 ;  /* 0x0000009a009a7308 */ /* 0x000ee20000000800 */
[----:B------:R-:W-:Y:S02]  /*ec30*/  FFMA.FTZ R168, R168, c[0x0][0x2d0], -R180 ;  /* 0x0000b400a8a87a23 */ /* 0x000fe400000108b4 */
[--C-:B------:R-:W-:Y:S01]  /*ec40*/  FFMA.FTZ R160, R16, c[0x0][0x2d0], -R47.reuse ;  /* 0x0000b40010a07a23 */ /* 0x100fe2000001082f */
[----:B--2---:R-:W-:Y:S01]  /*ec50*/  F2FP.PACK_AB R24, R156, R158 ;  /* 0x0000009e9c18723e */ /* 0x004fe200000000ff */
[----:B------:R-:W-:Y:S01]  /*ec60*/  LDSM.16.MT88.4 R16, [R214+0x100] ;  /* 0x00010000d610783b */ /* 0x000fe20000004200 */
[--C-:B------:R-:W-:Y:S02]  /*ec70*/  FFMA.FTZ R161, R6, c[0x0][0x2d0], -R47.reuse ;  /* 0x0000b40006a17a23 */ /* 0x100fe4000001082f */
[--C-:B------:R-:W-:Y:S02]  /*ec80*/  FFMA.FTZ R157, R8, c[0x0][0x2d0], -R47.reuse ;  /* 0x0000b400089d7a23 */ /* 0x100fe4000001082f */
[----:B------:R-:W-:Y:S01]  /*ec90*/  MUFU.EX2 R153, R153 ;  /* 0x0000009900997308 */ /* 0x000fe20000000800 */
[--C-:B------:R-:W-:Y:S02]  /*eca0*/  FFMA.FTZ R164, R12, c[0x0][0x2d0], -R47.reuse ;  /* 0x0000b4000ca47a23 */ /* 0x100fe4000001082f */
[--C-:B------:R-:W-:Y:S01]  /*ecb0*/  FFMA.FTZ R179, R50, c[0x0][0x2d0], -R47.reuse ;  /* 0x0000b40032b37a23 */ /* 0x100fe2000001082f */
[----:B-1----:R-:W-:Y:S01]  /*ecc0*/  FMNMX.FTZ R5, R5, R4, !PT ;  /* 0x0000000405057209 */ /* 0x002fe20007810000 */
[----:B------:R-:W-:Y:S01]  /*ecd0*/  FADD.FTZ R4, -R7, R148 ;  /* 0x0000009407047221 */ /* 0x000fe20000010100 */
[----:B------:R-:W-:Y:S01]  /*ece0*/  FSEL R7, R3, RZ, P0 ;  /* 0x000000ff03077208 */ /* 0x000fe20000000000 */
[--C-:B------:R-:W-:Y:S02]  /*ecf0*/  FFMA.FTZ R184, R184, c[0x0][0x2d0], -R47.reuse ;  /* 0x0000b400b8b87a23 */ /* 0x100fe4000001082f */
[----:B------:R-:W1:Y:S01]  /*ed00*/  SHFL.BFLY PT, R22, R5, 0x1, 0x1f ;  /* 0x0c201f0005167f89 */ /* 0x000e6200000e0000 */
[----:B------:R-:W-:Y:S01]  /*ed10*/  FMUL.FTZ R20, R4, c[0x0][0x2d0] ;  /* 0x0000b40004147a20 */ /* 0x000fe20000410000 */
[----:B------:R-:W2:Y:S01]  /*ed20*/  MUFU.EX2 R152, R152 ;  /* 0x0000009800987308 */ /* 0x000ea20000000800 */
[----:B------:R-:W-:Y:S01]  /*ed30*/  FADD.FTZ R2, -R7, R2 ;  /* 0x0000000207027221 */ /* 0x000fe20000010100 */
[----:B---3--:R-:W-:Y:S01]  /*ed40*/  F2FP.PACK_AB R26, R154, R155 ;  /* 0x0000009b9a1a723e */ /* 0x008fe200000000ff */
[--C-:B------:R-:W-:Y:S02]  /*ed50*/  FFMA.FTZ R185, R192, c[0x0][0x2d0], -R47.reuse ;  /* 0x0000b400c0b97a23 */ /* 0x100fe4000001082f */
[----:B------:R-:W-:Y:S02]  /*ed60*/  FMUL.FTZ R6, R2, c[0x0][0x2d0] ;  /* 0x0000b40002067a20 */ /* 0x000fe40000410000 */
[--C-:B------:R-:W-:Y:S02]  /*ed70*/  FFMA.FTZ R187, R190, c[0x0][0x2d0], -R47.reuse ;  /* 0x0000b400bebb7a23 */ /* 0x100fe4000001082f */
[--C-:B------:R-:W-:Y:S01]  /*ed80*/  FFMA.FTZ R188, R188, c[0x0][0x2d0], -R47.reuse ;  /* 0x0000b400bcbc7a23 */ /* 0x100fe2000001082f */
[----:B------:R-:W-:Y:S01]  /*ed90*/  MUFU.EX2 R162, R162 ;  /* 0x000000a200a27308 */ /* 0x000fe20000000800 */
[----:B------:R-:W-:Y:S02]  /*eda0*/  FFMA.FTZ R180, R167, c[0x0][0x2d0], -R180 ;  /* 0x0000b400a7b47a23 */ /* 0x000fe400000108b4 */
[--C-:B------:R-:W-:Y:S02]  /*edb0*/  FFMA.FTZ R166, R197, c[0x0][0x2d0], -R186.reuse ;  /* 0x0000b400c5a67a23 */ /* 0x100fe400000108ba */
[--C-:B------:R-:W-:Y:S02]  /*edc0*/  FFMA.FTZ R169, R169, c[0x0][0x2d0], -R186.reuse ;  /* 0x0000b400a9a97a23 */ /* 0x100fe400000108ba */
[--C-:B------:R-:W-:Y:S02]  /*edd0*/  FFMA.FTZ R175, R175, c[0x0][0x2d0], -R186.reuse ;  /* 0x0000b400afaf7a23 */ /* 0x100fe400000108ba */
[--C-:B------:R-:W-:Y:S01]  /*ede0*/  FFMA.FTZ R181, R181, c[0x0][0x2d0], -R186.reuse ;  /* 0x0000b400b5b57a23 */ /* 0x100fe200000108ba */
[----:B------:R-:W3:Y:S01]  /*edf0*/  MUFU.EX2 R159, R159 ;  /* 0x0000009f009f7308 */ /* 0x000ee20000000800 */
[--C-:B------:R-:W-:Y:S01]  /*ee00*/  FFMA.FTZ R173, R173, c[0x0][0x2d0], -R186.reuse ;  /* 0x0000b400adad7a23 */ /* 0x100fe200000108ba */
[----:B-1----:R-:W-:Y:S01]  /*ee10*/  FMNMX.FTZ R22, R22, R5, !PT ;  /* 0x0000000516167209 */ /* 0x002fe20007810000 */
[----:B------:R-:W-:Y:S02]  /*ee20*/  FFMA.FTZ R186, R170, c[0x0][0x2d0], -R186 ;  /* 0x0000b400aaba7a23 */ /* 0x000fe400000108ba */
[--C-:B------:R-:W-:Y:S01]  /*ee30*/  FFMA.FTZ R170, R172, c[0x0][0x2d0], -R47.reuse ;  /* 0x0000b400acaa7a23 */ /* 0x100fe2000001082f */
[C---:B------:R-:W-:Y:S01]  /*ee40*/  FSETP.NEU.FTZ.AND P0, PT, R22.reuse, -INF , PT ;  /* 0xff8000001600780b */ /* 0x040fe20003f1d000 */
[----:B------:R-:W-:Y:S02]  /*ee50*/  FMUL.FTZ R44, R22, c[0x0][0x2d0] ;  /* 0x0000b400162c7a20 */ /* 0x000fe40000410000 */
[--C-:B------:R-:W-:Y:S01]  /*ee60*/  FFMA.FTZ R172, R48, c[0x0][0x2d0], -R47.reuse ;  /* 0x0000b40030ac7a23 */ /* 0x100fe2000001082f */
[----:B------:R-:W-:Y:S01]  /*ee70*/  FSEL R5, R22, RZ, P0 ;  /* 0x000000ff16057208 */ /* 0x000fe20000000000 */
[----:B------:R-:W1:Y:S01]  /*ee80*/  MUFU.EX2 R21, R21 ;  /* 0x0000001500157308 */ /* 0x000e620000000800 */
[----:B------:R-:W-:Y:S01]  /*ee90*/  FSEL R44, R44, RZ, P0 ;  /* 0x000000ff2c2c7208 */ /* 0x000fe20000000000 */
[----:B------:R-:W-:Y:S01]  /*eea0*/  FFMA.FTZ R47, R45, c[0x0][0x2d0], -R47 ;  /* 0x0000b4002d2f7a23 */ /* 0x000fe2000001082f */
[C---:B------:R-:W-:Y:S01]  /*eeb0*/  ISETP.GT.AND P0, PT, R236.reuse, R221, PT ;  /* 0x000000ddec00720c */ /* 0x040fe20003f04270 */
[----:B------:R-:W-:Y:S01]  /*eec0*/  FADD.FTZ R5, -R5, R0 ;  /* 0x0000000005057221 */ /* 0x000fe20000010100 */
[----:B------:R-:W-:Y:S01]  /*eed0*/  IADD3 R236, R236, -0x1, RZ ;  /* 0xffffffffecec7810 */ /* 0x000fe20007ffe0ff */
[--C-:B------:R-:W-:Y:S01]  /*eee0*/  FFMA.FTZ R165, R25, c[0x0][0x2d0], -R44.reuse ;  /* 0x0000b40019a57a23 */ /* 0x100fe2000001082c */
[----:B--2---:R-:W-:Y:S01]  /*eef0*/  F2FP.PACK_AB R25, R152, R153 ;  /* 0x000000999819723e */ /* 0x004fe200000000ff */
[--C-:B------:R-:W-:Y:S02]  /*ef00*/  FFMA.FTZ R150, R13, c[0x0][0x2d0], -R44.reuse ;  /* 0x0000b4000d967a23 */ /* 0x100fe4000001082c */
[----:B------:R-:W2:Y:S01]  /*ef10*/  MUFU.EX2 R20, R20 ;  /* 0x0000001400147308 */ /* 0x000ea20000000800 */
[--C-:B------:R-:W-:Y:S02]  /*ef20*/  FFMA.FTZ R163, R11, c[0x0][0x2d0], -R44.reuse ;  /* 0x0000b4000ba37a23 */ /* 0x100fe4000001082c */
[--C-:B------:R-:W-:Y:S01]  /*ef30*/  FFMA.FTZ R148, R15, c[0x0][0x2d0], -R44.reuse ;  /* 0x0000b4000f947a23 */ /* 0x100fe2000001082c */
[----:B---3--:R-:W-:Y:S01]  /*ef40*/  F2FP.PACK_AB R27, R159, R162 ;  /* 0x000000a29f1b723e */ /* 0x008fe200000000ff */
[----:B------:R-:W-:Y:S02]  /*ef50*/  FMUL.FTZ R0, R5, c[0x0][0x2d0] ;  /* 0x0000b40005007a20 */ /* 0x000fe40000410000 */
[--C-:B------:R-:W-:Y:S02]  /*ef60*/  FFMA.FTZ R195, R49, c[0x0][0x2d0], -R44.reuse ;  /* 0x0000b40031c37a23 */ /* 0x100fe4000001082c */
[--C-:B------:R-:W-:Y:S01]  /*ef70*/  FFMA.FTZ R196, R46, c[0x0][0x2d0], -R44.reuse ;  /* 0x0000b4002ec47a23 */ /* 0x100fe2000001082c */
[----:B------:R3:W4:Y:S01]  /*ef80*/  MUFU.EX2 R2, R6 ;  /* 0x0000000600027308 */ /* 0x0007220000000800 */
[--C-:B------:R-:W-:Y:S02]  /*ef90*/  FFMA.FTZ R189, R189, c[0x0][0x2d0], -R44.reuse ;  /* 0x0000b400bdbd7a23 */ /* 0x100fe4000001082c */
[--C-:B------:R-:W-:Y:S02]  /*efa0*/  FFMA.FTZ R190, R193, c[0x0][0x2d0], -R44.reuse ;  /* 0x0000b400c1be7a23 */ /* 0x100fe4000001082c */
[C---:B-1----:R-:W-:Y:S02]  /*efb0*/  FMUL.FTZ R4, R21.reuse, R144 ;  /* 0x0000009015047220 */ /* 0x042fe40000410000 */
[C---:B------:R-:W-:Y:S02]  /*efc0*/  FMUL.FTZ R5, R21.reuse, R145 ;  /* 0x0000009115057220 */ /* 0x040fe40000410000 */
[C---:B------:R-:W-:Y:S01]  /*efd0*/  FMUL.FTZ R100, R21.reuse, R100 ;  /* 0x0000006415647220 */ /* 0x040fe20000410000 */
[----:B------:R-:W-:Y:S01]  /*efe0*/  MUFU.EX2 R160, R160 ;  /* 0x000000a000a07308 */ /* 0x000fe20000000800 */
[C---:B------:R-:W-:Y:S02]  /*eff0*/  FMUL.FTZ R101, R21.reuse, R101 ;  /* 0x0000006515657220 */ /* 0x040fe40000410000 */
[C---:B------:R-:W-:Y:S02]  /*f000*/  FMUL.FTZ R104, R21.reuse, R104 ;  /* 0x0000006815687220 */ /* 0x040fe40000410000 */
[C---:B--2---:R-:W-:Y:S02]  /*f010*/  FMUL.FTZ R7, R20.reuse, R147 ;  /* 0x0000009314077220 */ /* 0x044fe40000410000 */
[C---:B------:R-:W-:Y:S02]  /*f020*/  FMUL.FTZ R102, R20.reuse, R102 ;  /* 0x0000006614667220 */ /* 0x040fe40000410000 */
[C---:B------:R-:W-:Y:S01]  /*f030*/  FMUL.FTZ R103, R20.reuse, R103 ;  /* 0x0000006714677220 */ /* 0x040fe20000410000 */
[----:B------:R-:W1:Y:S01]  /*f040*/  MUFU.EX2 R157, R157 ;  /* 0x0000009d009d7308 */ /* 0x000e620000000800 */
[----:B------:R-:W-:Y:S02]  /*f050*/  FMUL.FTZ R105, R21, R105 ;  /* 0x0000006915697220 */ /* 0x000fe40000410000 */
[C---:B------:R-:W-:Y:S02]  /*f060*/  FMUL.FTZ R106, R20.reuse, R106 ;  /* 0x0000006a146a7220 */ /* 0x040fe40000410000 */
[C---:B---3--:R-:W-:Y:S02]  /*f070*/  FMUL.FTZ R6, R20.reuse, R146 ;  /* 0x0000009214067220 */ /* 0x048fe40000410000 */
[----:B------:R-:W-:Y:S02]  /*f080*/  FMUL.FTZ R107, R20, R107 ;  /* 0x0000006b146b7220 */ /* 0x000fe40000410000 */
[C---:B----4-:R-:W-:Y:S01]  /*f090*/  FMUL.FTZ R108, R2.reuse, R108 ;  /* 0x0000006c026c7220 */ /* 0x050fe20000410000 */
[----:B------:R-:W-:Y:S01]  /*f0a0*/  MUFU.EX2 R164, R164 ;  /* 0x000000a400a47308 */ /* 0x000fe20000000800 */
[C---:B------:R-:W-:Y:S01]  /*f0b0*/  FMUL.FTZ R109, R2.reuse, R109 ;  /* 0x0000006d026d7220 */ /* 0x040fe20000410000 */
[-C--:B------:R-:W-:Y:S01]  /*f0c0*/  HMMA.16816.F32 R4, R24, R16.reuse, R4 ;  /* 0x000000101804723c */ /* 0x080fe20000001804 */
[C---:B------:R-:W-:Y:S02]  /*f0d0*/  FMUL.FTZ R8, R2.reuse, R140 ;  /* 0x0000008c02087220 */ /* 0x040fe40000410000 */
[C---:B------:R-:W-:Y:S02]  /*f0e0*/  FMUL.FTZ R9, R2.reuse, R141 ;  /* 0x0000008d02097220 */ /* 0x040fe40000410000 */
[C---:B------:R-:W-:Y:S02]  /*f0f0*/  FMUL.FTZ R12, R2.reuse, R136 ;  /* 0x00000088020c7220 */ /* 0x040fe40000410000 */
[C---:B------:R-:W-:Y:S01]  /*f100*/  FMUL.FTZ R13, R2.reuse, R137 ;  /* 0x00000089020d7220 */ /* 0x040fe20000410000 */
[----:B------:R-:W2:Y:S01]  /*f110*/  MUFU.EX2 R161, R161 ;  /* 0x000000a100a17308 */ /* 0x000ea20000000800 */
[C---:B------:R-:W-:Y:S03]  /*f120*/  FMUL.FTZ R112, R2.reuse, R112 ;  /* 0x0000007002707220 */ /* 0x040fe60000410000 */
[----:B-1----:R-:W-:Y:S01]  /*f130*/  F2FP.PACK_AB R28, R157, R160 ;  /* 0x000000a09d1c723e */ /* 0x002fe200000000ff */
        /* <DEDUP_REMOVED lines=9> */
[----:B------:R-:W1:Y:S01]  /*f1d0*/  MUFU.EX2 R150, R150 ;  /* 0x0000009600967308 */ /* 0x000e620000000800 */
[----:B------:R-:W-:Y:S02]  /*f1e0*/  FMUL.FTZ R123, R20, R123 ;  /* 0x0000007b147b7220 */ /* 0x000fe40000410000 */
[C---:B------:R-:W-:Y:S01]  /*f1f0*/  FMUL.FTZ R124, R2.reuse, R124 ;  /* 0x0000007c027c7220 */ /* 0x040fe20000410000 */
        /* <DEDUP_REMOVED lines=12> */
[----:B------:R-:W-:Y:S01]  /*f2c0*/  FMUL.FTZ R56, R2, R56 ;  /* 0x0000003802387220 */ /* 0x000fe20000410000 */
[----:B-1----:R-:W-:Y:S01]  /*f2d0*/  F2FP.PACK_AB R29, R150, R165 ;  /* 0x000000a5961d723e */ /* 0x002fe200000000ff */
[C---:B------:R-:W-:Y:S02]  /*f2e0*/  FMUL.FTZ R57, R2.reuse, R57 ;  /* 0x0000003902397220 */ /* 0x040fe40000410000 */
[C---:B------:R-:W-:Y:S02]  /*f2f0*/  FMUL.FTZ R60, R2.reuse, R60 ;  /* 0x0000003c023c7220 */ /* 0x040fe40000410000 */
[----:B------:R-:W-:Y:S01]  /*f300*/  FMUL.FTZ R61, R2, R61 ;  /* 0x0000003d023d7220 */ /* 0x000fe20000410000 */
[----:B------:R-:W1:Y:S01]  /*f310*/  MUFU.EX2 R0, R0 ;  /* 0x0000000000007308 */ /* 0x000e620000000800 */
[C---:B------:R-:W-:Y:S02]  /*f320*/  FMUL.FTZ R64, R21.reuse, R64 ;  /* 0x0000004015407220 */ /* 0x040fe40000410000 */
[C---:B------:R-:W-:Y:S02]  /*f330*/  FMUL.FTZ R65, R21.reuse, R65 ;  /* 0x0000004115417220 */ /* 0x040fe40000410000 */
[C---:B------:R-:W-:Y:S02]  /*f340*/  FMUL.FTZ R66, R20.reuse, R66 ;  /* 0x0000004214427220 */ /* 0x040fe40000410000 */
[C---:B------:R-:W-:Y:S02]  /*f350*/  FMUL.FTZ R67, R20.reuse, R67 ;  /* 0x0000004314437220 */ /* 0x040fe40000410000 */
[C---:B------:R-:W-:Y:S01]  /*f360*/  FMUL.FTZ R68, R21.reuse, R68 ;  /* 0x0000004415447220 */ /* 0x040fe20000410000 */
[----:B------:R-:W-:Y:S01]  /*f370*/  MUFU.EX2 R193, R47 ;  /* 0x0000002f00c17308 */ /* 0x000fe20000000800 */
[----:B------:R-:W-:Y:S02]  /*f380*/  FMUL.FTZ R69, R21, R69 ;  /* 0x0000004515457220 */ /* 0x000fe40000410000 */
[----:B------:R-:W-:Y:S01]  /*f390*/  FMUL.FTZ R70, R20, R70 ;  /* 0x0000004614467220 */ /* 0x000fe20000410000 */
[----:B--2---:R-:W-:Y:S01]  /*f3a0*/  F2FP.PACK_AB R31, R148, R163 ;  /* 0x000000a3941f723e */ /* 0x004fe200000000ff */
[----:B------:R-:W-:Y:S02]  /*f3b0*/  FMUL.FTZ R71, R20, R71 ;  /* 0x0000004714477220 */ /* 0x000fe40000410000 */
[C---:B------:R-:W-:Y:S02]  /*f3c0*/  FMUL.FTZ R72, R2.reuse, R72 ;  /* 0x0000004802487220 */ /* 0x040fe40000410000 */
[C---:B------:R-:W-:Y:S01]  /*f3d0*/  FMUL.FTZ R73, R2.reuse, R73 ;  /* 0x0000004902497220 */ /* 0x040fe20000410000 */
[----:B------:R2:W-:Y:S01]  /*f3e0*/  MUFU.EX2 R167, R180 ;  /* 0x000000b400a77308 */ /* 0x0005e20000000800 */
[C---:B------:R-:W-:Y:S02]  /*f3f0*/  FMUL.FTZ R76, R2.reuse, R76 ;  /* 0x0000004c024c7220 */ /* 0x040fe40000410000 */
[----:B------:R-:W-:Y:S02]  /*f400*/  FMUL.FTZ R77, R2, R77 ;  /* 0x0000004d024d7220 */ /* 0x000fe40000410000 */
[C---:B-1----:R-:W-:Y:S02]  /*f410*/  FMUL.FTZ R10, R0.reuse, R142 ;  /* 0x0000008e000a7220 */ /* 0x042fe40000410000 */
[C---:B------:R-:W-:Y:S02]  /*f420*/  FMUL.FTZ R11, R0.reuse, R143 ;  /* 0x0000008f000b7220 */ /* 0x040fe40000410000 */
[C---:B------:R-:W-:Y:S01]  /*f430*/  FMUL.FTZ R110, R0.reuse, R110 ;  /* 0x0000006e006e7220 */ /* 0x040fe20000410000 */
[----:B------:R-:W-:Y:S01]  /*f440*/  MUFU.EX2 R166, R166 ;  /* 0x000000a600a67308 */ /* 0x000fe20000000800 */
[C---:B------:R-:W-:Y:S02]  /*f450*/  FMUL.FTZ R111, R0.reuse, R111 ;  /* 0x0000006f006f7220 */ /* 0x040fe40000410000 */
[C---:B------:R-:W-:Y:S01]  /*f460*/  FMUL.FTZ R114, R0.reuse, R114 ;  /* 0x0000007200727220 */ /* 0x040fe20000410000 */
[C---:B------:R-:W-:Y:S01]  /*f470*/  HMMA.16816.F32 R8, R28.reuse, R16, R8 ;  /* 0x000000101c08723c */ /* 0x040fe20000001808 */
[C---:B------:R-:W-:Y:S02]  /*f480*/  FMUL.FTZ R14, R0.reuse, R138 ;  /* 0x0000008a000e7220 */ /* 0x040fe40000410000 */
[C---:B------:R-:W-:Y:S02]  /*f490*/  FMUL.FTZ R15, R0.reuse, R139 ;  /* 0x0000008b000f7220 */ /* 0x040fe40000410000 */
[C---:B------:R-:W-:Y:S01]  /*f4a0*/  FMUL.FTZ R115, R0.reuse, R115 ;  /* 0x0000007300737220 */ /* 0x040fe20000410000 */
[----:B------:R-:W-:Y:S01]  /*f4b0*/  MUFU.EX2 R169, R169 ;  /* 0x000000a900a97308 */ /* 0x000fe20000000800 */
[C---:B------:R-:W-:Y:S02]  /*f4c0*/  FMUL.FTZ R126, R0.reuse, R126 ;  /* 0x0000007e007e7220 */ /* 0x040fe40000410000 */
[----:B------:R-:W-:Y:S01]  /*f4d0*/  FMUL.FTZ R127, R0, R127 ;  /* 0x0000007f007f7220 */ /* 0x000fe20000410000 */
[-C--:B------:R-:W-:Y:S02]  /*f4e0*/  HMMA.16816.F32 R12, R28, R18.reuse, R12 ;  /* 0x000000121c0c723c */ /* 0x080fe4000000180c */
[--C-:B--2---:R-:W-:Y:S02]  /*f4f0*/  FFMA.FTZ R180, R51, c[0x0][0x2d0], -R44.reuse ;  /* 0x0000b40033b47a23 */ /* 0x104fe4000001082c */
[----:B------:R-:W-:Y:S01]  /*f500*/  LDSM.16.MT88.4 R48, [R212+0x1500] ;  /* 0x00150000d430783b */ /* 0x000fe20000004200 */
[C---:B------:R-:W-:Y:S01]  /*f510*/  FMUL.FTZ R16, R2.reuse, R132 ;  /* 0x0000008402107220 */ /* 0x040fe20000410000 */
[----:B------:R-:W-:Y:S01]  /*f520*/  MUFU.EX2 R171, R171 ;  /* 0x000000ab00ab7308 */ /* 0x000fe20000000800 */
[----:B------:R-:W-:Y:S01]  /*f530*/  FMUL.FTZ R17, R2, R133 ;  /* 0x0000008502117220 */ /* 0x000fe20000410000 */
[C---:B------:R-:W-:Y:S01]  /*f540*/  HMMA.16816.F32 R100, R24.reuse, R18, R100 ;  /* 0x000000121864723c */ /* 0x040fe20000001864 */
[C---:B------:R-:W-:Y:S03]  /*f550*/  FMUL.FTZ R58, R0.reuse, R58 ;  /* 0x0000003a003a7220 */ /* 0x040fe60000410000 */
[C---:B------:R-:W-:Y:S02]  /*f560*/  FMUL.FTZ R59, R0.reuse, R59 ;  /* 0x0000003b003b7220 */ /* 0x040fe40000410000 */
[C---:B------:R-:W-:Y:S02]  /*f570*/  FMUL.FTZ R62, R0.reuse, R62 ;  /* 0x0000003e003e7220 */ /* 0x040fe40000410000 */
[-C--:B------:R-:W-:Y:S01]  /*f580*/  HMMA.16816.F32 R104, R24, R32.reuse, R104 ;  /* 0x000000201868723c */ /* 0x080fe20000001868 */
[C---:B------:R-:W-:Y:S01]  /*f590*/  FMUL.FTZ R18, R0.reuse, R134 ;  /* 0x0000008600127220 */ /* 0x040fe20000410000 */
[----:B------:R-:W-:Y:S02]  /*f5a0*/  MUFU.EX2 R174, R174 ;  /* 0x000000ae00ae7308 */ /* 0x000fe40000000800 */
[C---:B------:R-:W-:Y:S02]  /*f5b0*/  FMUL.FTZ R19, R0.reuse, R135 ;  /* 0x0000008700137220 */ /* 0x040fe40000410000 */
[C---:B------:R-:W-:Y:S02]  /*f5c0*/  FMUL.FTZ R63, R0.reuse, R63 ;  /* 0x0000003f003f7220 */ /* 0x040fe40000410000 */
[C---:B------:R-:W-:Y:S01]  /*f5d0*/  HMMA.16816.F32 R108, R28.reuse, R32, R108 ;  /* 0x000000201c6c723c */ /* 0x040fe2000000186c */
[C---:B------:R-:W-:Y:S03]  /*f5e0*/  FMUL.FTZ R74, R0.reuse, R74 ;  /* 0x0000004a004a7220 */ /* 0x040fe60000410000 */
[C---:B------:R-:W-:Y:S01]  /*f5f0*/  FMUL.FTZ R75, R0.reuse, R75 ;  /* 0x0000004b004b7220 */ /* 0x040fe20000410000 */
[----:B------:R-:W-:Y:S01]  /*f600*/  MUFU.EX2 R175, R175 ;  /* 0x000000af00af7308 */ /* 0x000fe20000000800 */
[C---:B------:R-:W-:Y:S02]  /*f610*/  FMUL.FTZ R78, R0.reuse, R78 ;  /* 0x0000004e004e7220 */ /* 0x040fe40000410000 */
[-C--:B------:R-:W-:Y:S01]  /*f620*/  HMMA.16816.F32 R112, R28, R34.reuse, R112 ;  /* 0x000000221c70723c */ /* 0x080fe20000001870 */
[----:B------:R-:W-:Y:S03]  /*f630*/  FMUL.FTZ R79, R0, R79 ;  /* 0x0000004f004f7220 */ /* 0x000fe60000410000 */
[C---:B------:R-:W-:Y:S02]  /*f640*/  FMUL.FTZ R80, R21.reuse, R80 ;  /* 0x0000005015507220 */ /* 0x040fe40000410000 */
[C---:B------:R-:W-:Y:S01]  /*f650*/  FMUL.FTZ R81, R21.reuse, R81 ;  /* 0x0000005115517220 */ /* 0x040fe20000410000 */
[----:B------:R-:W-:Y:S01]  /*f660*/  MUFU.EX2 R178, R178 ;  /* 0x000000b200b27308 */ /* 0x000fe20000000800 */
[C---:B------:R-:W-:Y:S01]  /*f670*/  HMMA.16816.F32 R116, R24.reuse, R34, R116 ;  /* 0x000000221874723c */ /* 0x040fe20000001874 */
[----:B------:R-:W1:Y:S03]  /*f680*/  LDSM.16.MT88.4 R32, [R212+0xd00] ;  /* 0x000d0000d420783b */ /* 0x000e660000004200 */
[C---:B------:R-:W-:Y:S02]  /*f690*/  FMUL.FTZ R82, R20.reuse, R82 ;  /* 0x0000005214527220 */ /* 0x040fe40000410000 */
[C---:B------:R-:W-:Y:S02]  /*f6a0*/  FMUL.FTZ R83, R20.reuse, R83 ;  /* 0x0000005314537220 */ /* 0x040fe40000410000 */
[-C--:B------:R-:W-:Y:S01]  /*f6b0*/  HMMA.16816.F32 R120, R24, R36.reuse, R120 ;  /* 0x000000241878723c */ /* 0x080fe20000001878 */
[C---:B------:R-:W-:Y:S01]  /*f6c0*/  FMUL.FTZ R84, R21.reuse, R84 ;  /* 0x0000005415547220 */ /* 0x040fe20000410000 */
[----:B------:R-:W-:Y:S02]  /*f6d0*/  MUFU.EX2 R182, R182 ;  /* 0x000000b600b67308 */ /* 0x000fe40000000800 */
[----:B------:R-:W-:Y:S02]  /*f6e0*/  FMUL.FTZ R85, R21, R85 ;  /* 0x0000005515557220 */ /* 0x000fe40000410000 */
[C---:B------:R-:W-:Y:S02]  /*f6f0*/  FMUL.FTZ R86, R20.reuse, R86 ;  /* 0x0000005614567220 */ /* 0x040fe40000410000 */
[C---:B------:R-:W-:Y:S01]  /*f700*/  HMMA.16816.F32 R124, R28.reuse, R36, R124 ;  /* 0x000000241c7c723c */ /* 0x040fe2000000187c */
[----:B------:R-:W-:Y:S03]  /*f710*/  FMUL.FTZ R87, R20, R87 ;  /* 0x0000005714577220 */ /* 0x000fe60000410000 */
[C---:B------:R-:W-:Y:S01]  /*f720*/  FMUL.FTZ R88, R2.reuse, R88 ;  /* 0x0000005802587220 */ /* 0x040fe20000410000 */
[----:B------:R-:W-:Y:S01]  /*f730*/  MUFU.EX2 R183, R183 ;  /* 0x000000b700b77308 */ /* 0x000fe20000000800 */
[----:B------:R-:W-:Y:S02]  /*f740*/  FMUL.FTZ R89, R2, R89 ;  /* 0x0000005902597220 */ /* 0x000fe40000410000 */
[-C--:B------:R-:W-:Y:S01]  /*f750*/  HMMA.16816.F32 R16, R28, R38.reuse, R16 ;  /* 0x000000261c10723c */ /* 0x080fe20000001810 */
[C---:B------:R-:W-:Y:S03]  /*f760*/  FMUL.FTZ R90, R0.reuse, R90 ;  /* 0x0000005a005a7220 */ /* 0x040fe60000410000 */
[----:B------:R-:W-:Y:S02]  /*f770*/  FMUL.FTZ R91, R0, R91 ;  /* 0x0000005b005b7220 */ /* 0x000fe40000410000 */
[--C-:B------:R-:W-:Y:S01]  /*f780*/  FFMA.FTZ R192, R191, c[0x0][0x2d0], -R44.reuse ;  /* 0x0000b400bfc07a23 */ /* 0x100fe2000001082c */
[----:B------:R-:W-:Y:S01]  /*f790*/  MUFU.EX2 R184, R184 ;  /* 0x000000b800b87308 */ /* 0x000fe20000000800 */
[C---:B------:R-:W-:Y:S01]  /*f7a0*/  HMMA.16816.F32 R128, R24.reuse, R38, R128 ;  /* 0x000000261880723c */ /* 0x040fe20000001880 */
[----:B------:R-:W2:Y:S03]  /*f7b0*/  LDSM.16.MT88.4 R36, [R214+0x1900] ;  /* 0x00190000d624783b */ /* 0x000ea60000004200 */
[--C-:B------:R-:W-:Y:S02]  /*f7c0*/  FFMA.FTZ R191, R41, c[0x0][0x2d0], -R44.reuse ;  /* 0x0000b40029bf7a23 */ /* 0x100fe4000001082c */
[----:B------:R-:W-:Y:S02]  /*f7d0*/  FFMA.FTZ R44, R23, c[0x0][0x2d0], -R44 ;  /* 0x0000b400172c7a23 */ /* 0x000fe4000001082c */
[C---:B------:R-:W-:Y:S01]  /*f7e0*/  FMUL.FTZ R92, R2.reuse, R92 ;  /* 0x0000005c025c7220 */ /* 0x040fe20000410000 */
[-C--:B-1----:R-:W-:Y:S01]  /*f7f0*/  HMMA.16816.F32 R52, R24, R32.reuse, R52 ;  /* 0x000000201834723c */ /* 0x082fe20000001834 */
[----:B------:R-:W-:Y:S01]  /*f800*/  LDSM.16.MT88.4 R40, [R212+0x500] ;  /* 0x00050000d428783b */ /* 0x000fe20000004200 */
[----:B------:R1:W-:Y:S01]  /*f810*/  MUFU.EX2 R23, R44 ;  /* 0x0000002c00177308 */ /* 0x0003e20000000800 */
[----:B------:R-:W-:Y:S02]  /*f820*/  FMUL.FTZ R93, R2, R93 ;  /* 0x0000005d025d7220 */ /* 0x000fe40000410000 */
[C---:B------:R-:W-:Y:S02]  /*f830*/  FMUL.FTZ R94, R0.reuse, R94 ;  /* 0x0000005e005e7220 */ /* 0x040fe40000410000 */
[----:B------:R-:W-:Y:S01]  /*f840*/  FMUL.FTZ R95, R0, R95 ;  /* 0x0000005f005f7220 */ /* 0x000fe20000410000 */
[C---:B------:R-:W-:Y:S01]  /*f850*/  HMMA.16816.F32 R56, R28.reuse, R32, R56 ;  /* 0x000000201c38723c */ /* 0x040fe20000001838 */
[C---:B------:R-:W-:Y:S03]  /*f860*/  FMUL.FTZ R96, R21.reuse, R96 ;  /* 0x0000006015607220 */ /* 0x040fe60000410000 */
[C---:B------:R-:W-:Y:S01]  /*f870*/  FMUL.FTZ R97, R21.reuse, R97 ;  /* 0x0000006115617220 */ /* 0x040fe20000410000 */
[----:B------:R-:W3:Y:S01]  /*f880*/  MUFU.EX2 R185, R185 ;  /* 0x000000b900b97308 */ /* 0x000ee20000000800 */
[C---:B------:R-:W-:Y:S02]  /*f890*/  FMUL.FTZ R98, R20.reuse, R98 ;  /* 0x0000006214627220 */ /* 0x040fe40000410000 */
[-C--:B------:R-:W-:Y:S01]  /*f8a0*/  HMMA.16816.F32 R60, R28, R34.reuse, R60 ;  /* 0x000000221c3c723c */ /* 0x080fe2000000183c */
[C---:B------:R-:W-:Y:S03]  /*f8b0*/  FMUL.FTZ R99, R20.reuse, R99 ;  /* 0x0000006314637220 */ /* 0x040fe60000410000 */
[----:B------:R-:W-:Y:S02]  /*f8c0*/  FFMA.FTZ R158, R21, R243, R158 ;  /* 0x000000f3159e7223 */ /* 0x000fe4000001009e */
[----:B------:R-:W-:Y:S01]  /*f8d0*/  FFMA.FTZ R153, R20, R241, R153 ;  /* 0x000000f114997223 */ /* 0x000fe20000010099 */
[----:B------:R-:W-:Y:S01]  /*f8e0*/  MUFU.EX2 R187, R187 ;  /* 0x000000bb00bb7308 */ /* 0x000fe20000000800 */
[C---:B------:R-:W-:Y:S01]  /*f8f0*/  HMMA.16816.F32 R64, R24.reuse, R34, R64 ;  /* 0x000000221840723c */ /* 0x040fe20000001840 */
[----:B------:R-:W4:Y:S03]  /*f900*/  LDSM.16.MT88.4 R32, [R212+0x1900] ;  /* 0x00190000d420783b */ /* 0x000f260000004200 */
[----:B------:R-:W-:Y:S01]  /*f910*/  FFMA.FTZ R160, R2, R239, R160 ;  /* 0x000000ef02a07223 */ /* 0x000fe200000100a0 */
[----:B------:R-:W-:Y:S01]  /*f920*/  MOV R2, R3 ;  /* 0x0000000300027202 */ /* 0x000fe20000000f00 */
[----:B------:R-:W-:Y:S01]  /*f930*/  FFMA.FTZ R165, R0, R237, R165 ;  /* 0x000000ed00a57223 */ /* 0x000fe200000100a5 */
[-C--:B------:R-:W-:Y:S01]  /*f940*/  MOV R0, R22.reuse ;  /* 0x0000001600007202 */ /* 0x080fe20000000f00 */
[-C--:B--2---:R-:W-:Y:S01]  /*f950*/  HMMA.16816.F32 R68, R24, R36.reuse, R68 ;  /* 0x000000241844723c */ /* 0x084fe20000001844 */
[----:B-1----:R-:W-:Y:S01]  /*f960*/  LDSM.16.MT88.4 R44, [R214+0x1500] ;  /* 0x00150000d62c783b */ /* 0x002fe20000004200 */
[----:B------:R-:W1:Y:S02]  /*f970*/  MUFU.EX2 R188, R188 ;  /* 0x000000bc00bc7308 */ /* 0x000e640000000800 */
[----:B------:R-:W-:Y:S02]  /*f980*/  FADD.FTZ R158, R156, R158 ;  /* 0x0000009e9c9e7221 */ /* 0x000fe40000010000 */
[----:B------:R-:W-:Y:S01]  /*f990*/  FADD.FTZ R153, R152, R153 ;  /* 0x0000009998997221 */ /* 0x000fe20000010000 */
[----:B------:R-:W-:Y:S01]  /*f9a0*/  MOV R152, R22 ;  /* 0x0000001600987202 */ /* 0x000fe20000000f00 */
[C---:B------:R-:W-:Y:S01]  /*f9b0*/  HMMA.16816.F32 R72, R28.reuse, R36, R72 ;  /* 0x000000241c48723c */ /* 0x040fe20000001848 */
[----:B------:R-:W-:Y:S03]  /*f9c0*/  FADD.FTZ R157, R157, R160 ;  /* 0x000000a09d9d7221 */ /* 0x000fe60000010000 */
[----:B------:R-:W-:Y:S01]  /*f9d0*/  MUFU.EX2 R189, R189 ;  /* 0x000000bd00bd7308 */ /* 0x000fe20000000800 */
[----:B------:R-:W-:Y:S02]  /*f9e0*/  FADD.FTZ R150, R150, R165 ;  /* 0x000000a596967221 */ /* 0x000fe40000010000 */
[----:B------:R-:W-:Y:S01]  /*f9f0*/  FADD.FTZ R155, R155, R158 ;  /* 0x0000009e9b9b7221 */ /* 0x000fe20000010000 */
[-C--:B------:R-:W-:Y:S01]  /*fa00*/  HMMA.16816.F32 R76, R28, R38.reuse, R76 ;  /* 0x000000261c4c723c */ /* 0x080fe2000000184c */
[----:B------:R-:W-:Y:S03]  /*fa10*/  FADD.FTZ R162, R162, R153 ;  /* 0x00000099a2a27221 */ /* 0x000fe60000010000 */
[----:B------:R-:W-:Y:S02]  /*fa20*/  FADD.FTZ R164, R164, R157 ;  /* 0x0000009da4a47221 */ /* 0x000fe40000010000 */
[----:B------:R-:W2:Y:S01]  /*fa30*/  MUFU.EX2 R190, R190 ;  /* 0x000000be00be7308 */ /* 0x000ea20000000800 */
[----:B------:R-:W-:Y:S01]  /*fa40*/  FADD.FTZ R163, R163, R150 ;  /* 0x00000096a3a37221 */ /* 0x000fe20000010000 */
[C---:B------:R-:W-:Y:S01]  /*fa50*/  HMMA.16816.F32 R80, R24.reuse, R38, R80 ;  /* 0x000000261850723c */ /* 0x040fe20000001850 */
[----:B------:R-:W5:Y:S03]  /*fa60*/  LDSM.16.MT88.4 R36, [R214+0x500] ;  /* 0x00050000d624783b */ /* 0x000f660000004200 */
[----:B------:R-:W-:Y:S01]  /*fa70*/  FADD.FTZ R155, R154, R155 ;  /* 0x0000009b9a9b7221 */ /* 0x000fe20000010000 */
[----:B------:R-:W-:Y:S01]  /*fa80*/  MOV R150, R151 ;  /* 0x0000009700967202 */ /* 0x000fe20000000f00 */
[----:B------:R-:W-:Y:S02]  /*fa90*/  FADD.FTZ R162, R159, R162 ;  /* 0x000000a29fa27221 */ /* 0x000fe40000010000 */
[----:B------:R-:W-:Y:S01]  /*faa0*/  MUFU.EX2 R192, R192 ;  /* 0x000000c000c07308 */ /* 0x000fe20000000800 */
[-C--:B----4-:R-:W-:Y:S03]  /*fab0*/  HMMA.16816.F32 R84, R24, R32.reuse, R84 ;  /* 0x000000201854723c */ /* 0x090fe60000001854 */
[----:B------:R-:W-:Y:S02]  /*fac0*/  FADD.FTZ R161, R161, R164 ;  /* 0x000000a4a1a17221 */ /* 0x000fe40000010000 */
[----:B------:R-:W-:Y:S03]  /*fad0*/  FADD.FTZ R148, R148, R163 ;  /* 0x000000a394947221 */ /* 0x000fe60000010000 */
[C---:B------:R-:W-:Y:S01]  /*fae0*/  HMMA.16816.F32 R88, R28.reuse, R32, R88 ;  /* 0x000000201c58723c */ /* 0x040fe20000001858 */
[----:B------:R-:W4:Y:S07]  /*faf0*/  MUFU.EX2 R191, R191 ;  /* 0x000000bf00bf7308 */ /* 0x000f2e0000000800 */
[-C--:B------:R-:W-:Y:S03]  /*fb00*/  HMMA.16816.F32 R92, R28, R34.reuse, R92 ;  /* 0x000000221c5c723c */ /* 0x080fe6000000185c */
[----:B------:R-:W-:Y:S04]  /*fb10*/  MUFU.EX2 R181, R181 ;  /* 0x000000b500b57308 */ /* 0x000fe80000000800 */
[----:B---3--:R-:W-:Y:S01]  /*fb20*/  F2FP.PACK_AB R28, R185, R184 ;  /* 0x000000b8b91c723e */ /* 0x008fe200000000ff */
[----:B------:R-:W-:Y:S01]  /*fb30*/  HMMA.16816.F32 R96, R24, R34, R96 ;  /* 0x000000221860723c */ /* 0x000fe20000001860 */
[----:B-1----:R-:W-:Y:S01]  /*fb40*/  F2FP.PACK_AB R30, R188, R187 ;  /* 0x000000bbbc1e723e */ /* 0x002fe200000000ff */
[----:B------:R-:W1:Y:S02]  /*fb50*/  LDSM.16.MT88.4 R32, [R214+0x1100] ;  /* 0x00110000d620783b */ /* 0x000e640000004200 */
[----:B--2---:R-:W-:Y:S01]  /*fb60*/  F2FP.PACK_AB R29, R190, R189 ;  /* 0x000000bdbe1d723e */ /* 0x004fe200000000ff */
[----:B------:R-:W-:Y:S01]  /*fb70*/  MUFU.EX2 R194, R194 ;  /* 0x000000c200c27308 */ /* 0x000fe20000000800 */
[----:B------:R-:W-:Y:S01]  /*fb80*/  FADD.FTZ R184, R184, R161 ;  /* 0x000000a1b8b87221 */ /* 0x000fe20000010000 */
[----:B------:R-:W-:Y:S01]  /*fb90*/  F2FP.PACK_AB R24, R169, R166 ;  /* 0x000000a6a918723e */ /* 0x000fe200000000ff */
[----:B------:R-:W-:Y:S01]  /*fba0*/  FADD.FTZ R166, R166, R155 ;  /* 0x0000009ba6a67221 */ /* 0x000fe20000010000 */
[----:B------:R-:W-:Y:S03]  /*fbb0*/  F2FP.PACK_AB R25, R174, R171 ;  /* 0x000000abae19723e */ /* 0x000fe600000000ff */
[----:B------:R-:W-:Y:S01]  /*fbc0*/  F2FP.PACK_AB R26, R178, R175 ;  /* 0x000000afb21a723e */ /* 0x000fe200000000ff */
[----:B------:R-:W-:Y:S01]  /*fbd0*/  FADD.FTZ R171, R171, R162 ;  /* 0x000000a2abab7221 */ /* 0x000fe20000010000 */
[----:B------:R-:W-:Y:S01]  /*fbe0*/  F2FP.PACK_AB R27, R183, R182 ;  /* 0x000000b6b71b723e */ /* 0x000fe200000000ff */
[----:B------:R-:W-:Y:S01]  /*fbf0*/  MUFU.EX2 R177, R177 ;  /* 0x000000b100b17308 */ /* 0x000fe20000000800 */
[----:B----4-:R-:W-:Y:S01]  /*fc00*/  F2FP.PACK_AB R31, R191, R192 ;  /* 0x000000c0bf1f723e */ /* 0x010fe200000000ff */
[----:B------:R-:W-:Y:S01]  /*fc10*/  FADD.FTZ R189, R189, R148 ;  /* 0x00000094bdbd7221 */ /* 0x000fe20000010000 */
[----:B------:R-:W-:Y:S01]  /*fc20*/  MOV R148, R149 ;  /* 0x0000009500947202 */ /* 0x000fe20000000f00 */
[----:B------:R-:W-:Y:S02]  /*fc30*/  FADD.FTZ R166, R169, R166 ;  /* 0x000000a6a9a67221 */ /* 0x000fe40000010000 */
[-C--:B-----5:R-:W-:Y:S01]  /*fc40*/  HMMA.16816.F32 R4, R24, R36.reuse, R4 ;  /* 0x000000241804723c */ /* 0x0a0fe20000001804 */
[----:B------:R-:W-:Y:S02]  /*fc50*/  FADD.FTZ R171, R174, R171 ;  /* 0x000000abaeab7221 */ /* 0x000fe40000010000 */
[----:B------:R-:W-:Y:S01]  /*fc60*/  FADD.FTZ R184, R185, R184 ;  /* 0x000000b8b9b87221 */ /* 0x000fe20000010000 */
[----:B------:R-:W-:Y:S01]  /*fc70*/  MUFU.EX2 R176, R176 ;  /* 0x000000b000b07308 */ /* 0x000fe20000000800 */
[----:B------:R-:W-:Y:S02]  /*fc80*/  FADD.FTZ R189, R190, R189 ;  /* 0x000000bdbebd7221 */ /* 0x000fe40000010000 */
[----:B------:R-:W-:Y:S01]  /*fc90*/  FADD.FTZ R175, R175, R166 ;  /* 0x000000a6afaf7221 */ /* 0x000fe20000010000 */
[C---:B------:R-:W-:Y:S01]  /*fca0*/  HMMA.16816.F32 R8, R28.reuse, R36, R8 ;  /* 0x000000241c08723c */ /* 0x040fe20000001808 */
[----:B------:R-:W-:Y:S03]  /*fcb0*/  FADD.FTZ R182, R182, R171 ;  /* 0x000000abb6b67221 */ /* 0x000fe60000010000 */
[----:B------:R-:W-:Y:S02]  /*fcc0*/  FADD.FTZ R187, R187, R184 ;  /* 0x000000b8bbbb7221 */ /* 0x000fe40000010000 */
[----:B------:R-:W-:Y:S01]  /*fcd0*/  MUFU.EX2 R173, R173 ;  /* 0x000000ad00ad7308 */ /* 0x000fe20000000800 */
[----:B------:R-:W-:Y:S01]  /*fce0*/  FADD.FTZ R192, R192, R189 ;  /* 0x000000bdc0c07221 */ /* 0x000fe20000010000 */
[-C--:B------:R-:W-:Y:S01]  /*fcf0*/  HMMA.16816.F32 R12, R28, R38.reuse, R12 ;  /* 0x000000261c0c723c */ /* 0x080fe2000000180c */
[----:B------:R-:W-:Y:S03]  /*fd00*/  FADD.FTZ R178, R178, R175 ;  /* 0x000000afb2b27221 */ /* 0x000fe60000010000 */
[----:B------:R-:W-:Y:S02]  /*fd10*/  FADD.FTZ R182, R183, R182 ;  /* 0x000000b6b7b67221 */ /* 0x000fe40000010000 */
[----:B------:R-:W-:Y:S02]  /*fd20*/  FADD.FTZ R187, R188, R187 ;  /* 0x000000bbbcbb7221 */ /* 0x000fe40000010000 */
[C---:B------:R-:W-:Y:S01]  /*fd30*/  HMMA.16816.F32 R100, R24.reuse, R38, R100 ;  /* 0x000000261864723c */ /* 0x040fe20000001864 */
[----:B------:R-:W2:Y:S01]  /*fd40*/  LDSM.16.MT88.4 R36, [R212+0x1100] ;  /* 0x00110000d424783b */ /* 0x000ea20000004200 */
[----:B------:R-:W-:Y:S02]  /*fd50*/  MUFU.EX2 R186, R186 ;  /* 0x000000ba00ba7308 */ /* 0x000fe40000000800 */
[----:B------:R-:W-:Y:S04]  /*fd60*/  FADD.FTZ R191, R191, R192 ;  /* 0x000000c0bfbf7221 */ /* 0x000fe80000010000 */
[-C--:B------:R-:W-:Y:S04]  /*fd70*/  HMMA.16816.F32 R104, R24, R40.reuse, R104 ;  /* 0x000000281868723c */ /* 0x080fe80000001868 */
[----:B------:R-:W-:Y:S04]  /*fd80*/  MUFU.EX2 R168, R168 ;  /* 0x000000a800a87308 */ /* 0x000fe80000000800 */
[C---:B------:R-:W-:Y:S06]  /*fd90*/  HMMA.16816.F32 R108, R28.reuse, R40, R108 ;  /* 0x000000281c6c723c */ /* 0x040fec000000186c */
[----:B------:R-:W-:Y:S02]  /*fda0*/  MUFU.EX2 R170, R170 ;  /* 0x000000aa00aa7308 */ /* 0x000fe40000000800 */
[-C--:B------:R-:W-:Y:S08]  /*fdb0*/  HMMA.16816.F32 R112, R28, R42.reuse, R112 ;  /* 0x0000002a1c70723c */ /* 0x080ff00000001870 */
[C---:B------:R-:W-:Y:S01]  /*fdc0*/  HMMA.16816.F32 R116, R24.reuse, R42, R116 ;  /* 0x0000002a1874723c */ /* 0x040fe20000001874 */
[----:B------:R-:W3:Y:S01]  /*fdd0*/  LDSM.16.MT88.4 R40, [R214+0x1d00] ;  /* 0x001d0000d628783b */ /* 0x000ee20000004200 */
[----:B------:R-:W4:Y:S06]  /*fde0*/  MUFU.EX2 R179, R179 ;  /* 0x000000b300b37308 */ /* 0x000f2c0000000800 */
[-C--:B-1----:R-:W-:Y:S04]  /*fdf0*/  HMMA.16816.F32 R120, R24, R32.reuse, R120 ;  /* 0x000000201878723c */ /* 0x082fe80000001878 */
[----:B------:R-:W1:Y:S04]  /*fe00*/  MUFU.EX2 R172, R172 ;  /* 0x000000ac00ac7308 */ /* 0x000e680000000800 */
[C---:B------:R-:W-:Y:S06]  /*fe10*/  HMMA.16816.F32 R124, R28.reuse, R32, R124 ;  /* 0x000000201c7c723c */ /* 0x040fec000000187c */
[----:B------:R-:W-:Y:S02]  /*fe20*/  MUFU.EX2 R180, R180 ;  /* 0x000000b400b47308 */ /* 0x000fe40000000800 */
[-C--:B------:R-:W-:Y:S08]  /*fe30*/  HMMA.16816.F32 R16, R28, R34.reuse, R16 ;  /* 0x000000221c10723c */ /* 0x080ff00000001810 */
[C---:B------:R-:W-:Y:S01]  /*fe40*/  HMMA.16816.F32 R128, R24.reuse, R34, R128 ;  /* 0x000000221880723c */ /* 0x040fe20000001880 */
[----:B------:R-:W5:Y:S01]  /*fe50*/  LDSM.16.MT88.4 R32, [R212+0x1d00] ;  /* 0x001d0000d420783b */ /* 0x000f620000004200 */
[----:B------:R-:W1:Y:S06]  /*fe60*/  MUFU.EX2 R195, R195 ;  /* 0x000000c300c37308 */ /* 0x000e6c0000000800 */
[-C--:B--2---:R-:W-:Y:S04]  /*fe70*/  HMMA.16816.F32 R52, R24, R36.reuse, R52 ;  /* 0x000000241834723c */ /* 0x084fe80000001834 */
[----:B------:R-:W2:Y:S04]  /*fe80*/  MUFU.EX2 R196, R196 ;  /* 0x000000c400c47308 */ /* 0x000ea80000000800 */
[C---:B------:R-:W-:Y:S08]  /*fe90*/  HMMA.16816.F32 R56, R28.reuse, R36, R56 ;  /* 0x000000241c38723c */ /* 0x040ff00000001838 */
[-C--:B------:R-:W-:Y:S08]  /*fea0*/  HMMA.16816.F32 R60, R28, R38.reuse, R60 ;  /* 0x000000261c3c723c */ /* 0x080ff0000000183c */
[C---:B------:R-:W-:Y:S01]  /*feb0*/  HMMA.16816.F32 R64, R24.reuse, R38, R64 ;  /* 0x000000261840723c */ /* 0x040fe20000001840 */
[----:B------:R-:W1:Y:S07]  /*fec0*/  LDSM.16.MT88.4 R36, [R214+0x900] ;  /* 0x00090000d624783b */ /* 0x000e6e0000004200 */
[-C--:B---3--:R-:W-:Y:S08]  /*fed0*/  HMMA.16816.F32 R68, R24, R40.reuse, R68 ;  /* 0x000000281844723c */ /* 0x088ff00000001844 */
[C---:B------:R-:W-:Y:S08]  /*fee0*/  HMMA.16816.F32 R72, R28.reuse, R40, R72 ;  /* 0x000000281c48723c */ /* 0x040ff00000001848 */
[-C--:B------:R-:W-:Y:S08]  /*fef0*/  HMMA.16816.F32 R76, R28, R42.reuse, R76 ;  /* 0x0000002a1c4c723c */ /* 0x080ff0000000184c */
[C---:B------:R-:W-:Y:S01]  /*ff00*/  HMMA.16816.F32 R80, R24.reuse, R42, R80 ;  /* 0x0000002a1850723c */ /* 0x040fe20000001850 */
[----:B------:R-:W3:Y:S07]  /*ff10*/  LDSM.16.MT88.4 R40, [R212+0x900] ;  /* 0x00090000d428783b */ /* 0x000eee0000004200 */
[-C--:B-----5:R-:W-:Y:S08]  /*ff20*/  HMMA.16816.F32 R84, R24, R32.reuse, R84 ;  /* 0x000000201854723c */ /* 0x0a0ff00000001854 */
[C---:B------:R-:W-:Y:S08]  /*ff30*/  HMMA.16816.F32 R88, R28.reuse, R32, R88 ;  /* 0x000000201c58723c */ /* 0x040ff00000001858 */
[-C--:B------:R-:W-:Y:S07]  /*ff40*/  HMMA.16816.F32 R92, R28, R34.reuse, R92 ;  /* 0x000000221c5c723c */ /* 0x080fee000000185c */
[----:B----4-:R-:W-:Y:S01]  /*ff50*/  F2FP.PACK_AB R28, R179, R170 ;  /* 0x000000aab31c723e */ /* 0x010fe200000000ff */
[----:B------:R-:W-:Y:S01]  /*ff60*/  HMMA.16816.F32 R96, R24, R34, R96 ;  /* 0x000000221860723c */ /* 0x000fe20000001860 */
[----:B-1----:R-:W-:Y:S01]  /*ff70*/  F2FP.PACK_AB R30, R193, R172 ;  /* 0x000000acc11e723e */ /* 0x002fe200000000ff */
[----:B------:R-:W1:Y:S02]  /*ff80*/  LDSM.16.MT88.4 R32, [R214+0x2100] ;  /* 0x00210000d620783b */ /* 0x000e640000004200 */
[----:B------:R-:W-:Y:S01]  /*ff90*/  F2FP.PACK_AB R29, R195, R180 ;  /* 0x000000b4c31d723e */ /* 0x000fe200000000ff */
[----:B------:R-:W-:Y:S01]  /*ffa0*/  FADD.FTZ R170, R170, R187 ;  /* 0x000000bbaaaa7221 */ /* 0x000fe20000010000 */
[----:B--2---:R-:W-:Y:S01]  /*ffb0*/  F2FP.PACK_AB R31, R23, R196 ;  /* 0x000000c4171f723e */ /* 0x004fe200000000ff */
        /* <DEDUP_REMOVED lines=8> */
[----:B------:R-:W-:Y:S02]  /*10040*/  FADD.FTZ R177, R176, R177 ;  /* 0x000000b1b0b17221 */ /* 0x000fe40000010000 */
[----:B------:R-:W-:Y:S02]  /*10050*/  FADD.FTZ R179, R179, R170 ;  /* 0x000000aab3b37221 */ /* 0x000fe40000010000 */
[----:B------:R-:W-:Y:S02]  /*10060*/  FADD.FTZ R195, R195, R180 ;  /* 0x000000b4c3c37221 */ /* 0x000fe40000010000 */
[-C--:B------:R-:W-:Y:S01]  /*10070*/  HMMA.16816.F32 R144, R24, R36.reuse, R4 ;  /* 0x000000241890723c */ /* 0x080fe20000001804 */
[----:B------:R-:W2:Y:S01]  /*10080*/  LDSM.16.MT88.4 R4, [R212+0x2100] ;  /* 0x00210000d404783b */ /* 0x000ea20000004200 */
[----:B------:R-:W-:Y:S02]  /*10090*/  FADD.FTZ R173, R173, R194 ;  /* 0x000000c2adad7221 */ /* 0x000fe40000010000 */
        /* <DEDUP_REMOVED lines=8> */
[----:B------:R-:W-:Y:S04]  /*10120*/  FADD.FTZ R237, R23, R196 ;  /* 0x000000c417ed7221 */ /* 0x000fe80000010000 */
        /* <DEDUP_REMOVED lines=22> */
.L_x_2324:
[----:B------:R-:W1:Y:S01]  /*10290*/  SHFL.BFLY PT, R2, R243, 0x2, 0x1f ;  /* 0x0c401f00f3027f89 */ /* 0x000e6200000e0000 */
[----:B------:R-:W-:-:S02]  /*102a0*/  MOV R6, RZ ;  /* 0x000000ff00067202 */ /* 0x000fc40000000f00 */
[----:B------:R-:W-:Y:S01]  /*102b0*/  PLOP3.LUT P4, PT, PT, PT, PT, 0x8, 0x0 ;  /* 0x000000000000781c */ /* 0x000fe20003f8e170 */
        /* <DEDUP_REMOVED lines=11> */
[----:B-1----:R-:W-:Y:S02]  /*10370*/  FADD.FTZ R5, R2, R5 ;  /* 0x0000000502057221 */ /* 0x002fe40000010000 */
[----:B--2---:R-:W-:-:S03]  /*10380*/  FADD.FTZ R4, R7, R4 ;  /* 0x0000000407047221 */ /* 0x004fc60000010000 */
[----:B------:R-:W-:Y:S02]  /*10390*/  FSETP.NE.FTZ.AND P3, PT, R5, RZ, PT ;  /* 0x000000ff0500720b */ /* 0x000fe40003f75000 */
[----:B------:R-:W-:Y:S01]  /*103a0*/  MOV R7, RZ ;  /* 0x000000ff00077202 */ /* 0x000fe20000000f00 */
[----:B---3--:R-:W-:Y:S01]  /*103b0*/  FADD.FTZ R0, R0, R9 ;  /* 0x0000000900007221 */ /* 0x008fe20000010000 */
[----:B------:R-:W-:Y:S01]  /*103c0*/  FSETP.NE.FTZ.AND P2, PT, R4, RZ, PT ;  /* 0x000000ff0400720b */ /* 0x000fe20003f55000 */
[----:B----4-:R-:W-:-:S03]  /*103d0*/  FADD.FTZ R2, R8, R11 ;  /* 0x0000000b08027221 */ /* 0x010fc60000010000 */
[----:B------:R-:W-:Y:S02]  /*103e0*/  FSETP.NE.FTZ.AND P0, PT, R0, RZ, PT ;  /* 0x000000ff0000720b */ /* 0x000fe40003f15000 */
[----:B------:R-:W-:Y:S02]  /*103f0*/  MOV R8, RZ ;  /* 0x000000ff00087202 */ /* 0x000fe40000000f00 */
[----:B------:R-:W-:Y:S01]  /*10400*/  FSETP.NE.FTZ.AND P1, PT, R2, RZ, PT ;  /* 0x000000ff0200720b */ /* 0x000fe20003f35000 */
[----:B------:R-:W1:Y:S01]  /*10410*/  @P3 MUFU.RCP R6, R5 ;  /* 0x0000000500063308 */ /* 0x000e620000001000 */
[----:B------:R-:W-:-:S03]  /*10420*/  @P3 MOV R13, 0x3f317218 ;  /* 0x3f317218000d3802 */ /* 0x000fc60000000f00 */
[----:B------:R-:W-:Y:S02]  /*10430*/  @P2 MOV R12, 0x3f317218 ;  /* 0x3f317218000c2802 */ /* 0x000fe40000000f00 */
[----:B------:R-:W-:Y:S02]  /*10440*/  @P3 FMUL.FTZ R13, R13, c[0x0][0x2d0] ;  /* 0x0000b4000d0d3a20 */ /* 0x000fe40000410000 */
[----:B------:R-:W-:Y:S01]  /*10450*/  @P2 MUFU.RCP R7, R4 ;  /* 0x0000000400072308 */ /* 0x000fe20000001000 */
[----:B------:R-:W-:Y:S01]  /*10460*/  @P0 MOV R10, 0x3f317218 ;  /* 0x3f317218000a0802 */ /* 0x000fe20000000f00 */
[----:B------:R-:W-:Y:S02]  /*10470*/  @P2 FMUL.FTZ R12, R12, c[0x0][0x2d0] ;  /* 0x0000b4000c0c2a20 */ /* 0x000fe40000410000 */
[----:B------:R-:W-:Y:S02]  /*10480*/  @P1 MOV R11, 0x3f317218 ;  /* 0x3f317218000b1802 */ /* 0x000fe40000000f00 */
[----:B------:R-:W-:-:S02]  /*10490*/  @P0 FMUL.FTZ R10, R10, c[0x0][0x2d0] ;  /* 0x0000b4000a0a0a20 */ /* 0x000fc40000410000 */
[C---:B-1----:R-:W-:Y:S01]  /*104a0*/  FMUL.FTZ R144, R6.reuse, R144 ;  /* 0x0000009006907220 */ /* 0x042fe20000410000 */
[----:B------:R-:W1:Y:S01]  /*104b0*/  @P3 MUFU.LG2 R5, R5 ;  /* 0x0000000500053308 */ /* 0x000e620000000c00 */
[C---:B------:R-:W-:Y:S02]  /*104c0*/  FMUL.FTZ R145, R6.reuse, R145 ;  /* 0x0000009106917220 */ /* 0x040fe40000410000 */
[C---:B------:R-:W-:Y:S02]  /*104d0*/  FMUL.FTZ R100, R6.reuse, R100 ;  /* 0x0000006406647220 */ /* 0x040fe40000410000 */
[C---:B------:R-:W-:Y:S02]  /*104e0*/  FMUL.FTZ R101, R6.reuse, R101 ;  /* 0x0000006506657220 */ /* 0x040fe40000410000 */
[C---:B------:R-:W-:Y:S01]  /*104f0*/  FMUL.FTZ R104, R6.reuse, R104 ;  /* 0x0000006806687220 */ /* 0x040fe20000410000 */
[----:B------:R-:W2:Y:S01]  /*10500*/  @P2 MUFU.LG2 R4, R4 ;  /* 0x0000000400042308 */ /* 0x000ea20000000c00 */
[----:B------:R-:W-:-:S02]  /*10510*/  FMUL.FTZ R105, R6, R105 ;  /* 0x0000006906697220 */ /* 0x000fc40000410000 */
[C---:B------:R-:W-:Y:S02]  /*10520*/  FMUL.FTZ R116, R6.reuse, R116 ;  /* 0x0000007406747220 */ /* 0x040fe40000410000 */
[C---:B------:R-:W-:Y:S02]  /*10530*/  FMUL.FTZ R117, R6.reuse, R117 ;  /* 0x0000007506757220 */ /* 0x040fe40000410000 */
[C---:B------:R-:W-:Y:S01]  /*10540*/  FMUL.FTZ R120, R6.reuse, R120 ;  /* 0x0000007806787220 */ /* 0x040fe20000410000 */
[----:B------:R-:W3:Y:S01]  /*10550*/  @P1 MUFU.LG2 R9, R2 ;  /* 0x0000000200091308 */ /* 0x000ee20000000c00 */
[C---:B------:R-:W-:Y:S02]  /*10560*/  FMUL.FTZ R121, R6.reuse, R121 ;  /* 0x0000007906797220 */ /* 0x040fe40000410000 */
[C---:B------:R-:W-:Y:S02]  /*10570*/  FMUL.FTZ R128, R6.reuse, R128 ;  /* 0x0000008006807220 */ /* 0x040fe40000410000 */
[----:B------:R-:W-:-:S02]  /*10580*/  FMUL.FTZ R129, R6, R129 ;  /* 0x0000008106817220 */ /* 0x000fc40000410000 */
[C---:B------:R-:W-:Y:S01]  /*10590*/  FMUL.FTZ R52, R6.reuse, R52 ;  /* 0x0000003406347220 */ /* 0x040fe20000410000 */
[----:B------:R4:W-:Y:S01]  /*105a0*/  @P1 MUFU.RCP R8, R2 ;  /* 0x0000000200081308 */ /* 0x0009e20000001000 */
[C---:B------:R-:W-:Y:S02]  /*105b0*/  FMUL.FTZ R53, R6.reuse, R53 ;  /* 0x0000003506357220 */ /* 0x040fe40000410000 */
[C---:B------:R-:W-:Y:S02]  /*105c0*/  FMUL.FTZ R64, R6.reuse, R64 ;  /* 0x0000004006407220 */ /* 0x040fe40000410000 */
[C---:B------:R-:W-:Y:S02]  /*105d0*/  FMUL.FTZ R65, R6.reuse, R65 ;  /* 0x0000004106417220 */ /* 0x040fe40000410000 */
[C---:B------:R-:W-:Y:S02]  /*105e0*/  FMUL.FTZ R68, R6.reuse, R68 ;  /* 0x0000004406447220 */ /* 0x040fe40000410000 */
[----:B------:R-:W-:-:S02]  /*105f0*/  FMUL.FTZ R69, R6, R69 ;  /* 0x0000004506457220 */ /* 0x000fc40000410000 */
[C---:B------:R-:W-:Y:S02]  /*10600*/  FMUL.FTZ R80, R6.reuse, R80 ;  /* 0x0000005006507220 */ /* 0x040fe40000410000 */
[C---:B------:R-:W-:Y:S02]  /*10610*/  FMUL.FTZ R81, R6.reuse, R81 ;  /* 0x0000005106517220 */ /* 0x040fe40000410000 */
[C---:B------:R-:W-:Y:S01]  /*10620*/  FMUL.FTZ R84, R6.reuse, R84 ;  /* 0x0000005406547220 */ /* 0x040fe20000410000 */
[----:B----4-:R-:W-:Y:S01]  /*10630*/  MOV R2, 0xff800000 ;  /* 0xff80000000027802 */ /* 0x010fe20000000f00 */
[C---:B------:R-:W-:Y:S02]  /*10640*/  FMUL.FTZ R85, R6.reuse, R85 ;  /* 0x0000005506557220 */ /* 0x040fe40000410000 */
[C---:B------:R-:W-:Y:S02]  /*10650*/  FMUL.FTZ R96, R6.reuse, R96 ;  /* 0x0000006006607220 */ /* 0x040fe40000410000 */
[----:B------:R-:W-:Y:S01]  /*10660*/  FMUL.FTZ R97, R6, R97 ;  /* 0x0000006106617220 */ /* 0x000fe20000410000 */
[----:B------:R-:W-:Y:S01]  /*10670*/  MOV R6, RZ ;  /* 0x000000ff00067202 */ /* 0x000fe20000000f00 */
[----:B-1----:R-:W-:-:S02]  /*10680*/  @P3 FMUL.FTZ R14, R5, 0.69314718246459960938 ;  /* 0x3f317218050e3820 */ /* 0x002fc40000410000 */
[----:B--2---:R-:W-:Y:S02]  /*10690*/  @P2 FMUL.FTZ R4, R4, 0.69314718246459960938 ;  /* 0x3f31721804042820 */ /* 0x004fe40000410000 */
[----:B---3--:R-:W-:Y:S01]  /*106a0*/  @P1 FMUL.FTZ R16, R9, 0.69314718246459960938 ;  /* 0x3f31721809101820 */ /* 0x008fe20000410000 */
[----:B------:R-:W-:Y:S01]  /*106b0*/  @P0 MUFU.RCP R6, R0 ;  /* 0x0000000000060308 */ /* 0x000fe20000001000 */
[----:B------:R-:W-:Y:S02]  /*106c0*/  @P1 FMUL.FTZ R11, R11, c[0x0][0x2d0] ;  /* 0x0000b4000b0b1a20 */ /* 0x000fe40000410000 */
        /* <DEDUP_REMOVED lines=12> */
[----:B-1----:R-:W-:Y:S02]  /*10790*/  @P0 FMUL.FTZ R5, R0, 0.69314718246459960938 ;  /* 0x3f31721800050820 */ /* 0x002fe40000410000 */
        /* <DEDUP_REMOVED lines=13> */
[----:B------:R-:W-:Y:S01]  /*10870*/  MOV R7, 0xff800000 ;  /* 0xff80000000077802 */ /* 0x000fe20000000f00 */
        /* <DEDUP_REMOVED lines=50> */
[----:B------:R-:W-:Y:S02]  /*10ba0*/  @P3 FFMA.FTZ R2, R13, R151, R14 ;  /* 0x000000970d023223 */ /* 0x000fe4000001000e */
[----:B------:R-:W-:Y:S02]  /*10bb0*/  @P2 FFMA.FTZ R6, R12, R149, R4 ;  /* 0x000000950c062223 */ /* 0x000fe40000010004 */
[----:B------:R-:W-:-:S02]  /*10bc0*/  @P1 FFMA.FTZ R7, R11, R3, R16 ;  /* 0x000000030b071223 */ /* 0x000fc40000010010 */
[----:B------:R-:W-:Y:S02]  /*10bd0*/  @P0 FFMA.FTZ R8, R10, R152, R5 ;  /* 0x000000980a080223 */ /* 0x000fe40000010005 */
.L_x_2260:
[----:B------:R-:W-:Y:S05]  /*10be0*/  @P4 BRA `(.L_x_2346) ;  /* 0x00001ab000004947 */ /* 0x000fea0003800000 */
[----:B------:R-:W1:Y:S01]  /*10bf0*/  S2R R10, SR_TID.X ;  /* 0x00000000000a7919 */ /* 0x000e620000002100 */
[----:B------:R-:W-:Y:S01]  /*10c00*/  USHF.R.S32.HI UR6, URZ, 0x1f, UR8 ;  /* 0x0000001f3f067899 */ /* 0x000fe20008011408 */
[----:B------:R-:W-:Y:S01]  /*10c10*/  IMAD R16, RZ, RZ, -UR8 ;  /* 0x80000008ff107e24 */ /* 0x000fe2000f8e02ff */
[----:B------:R-:W-:Y:S01]  /*10c20*/  ULDC.64 UR4, c[0x0][0x4d0] ;  /* 0x0001340000047ab9 */ /* 0x000fe20000000a00 */
[----:B------:R-:W2:Y:S01]  /*10c30*/  S2R R9, SR_CTAID.Y ;  /* 0x0000000000097919 */ /* 0x000ea20000002600 */
[----:B------:R-:W-:Y:S01]  /*10c40*/  UIMAD UR7, UR6, UR4, URZ ;  /* 0x00000004060772a4 */ /* 0x000fe2000f8e023f */
[----:B------:R-:W-:Y:S01]  /*10c50*/  IMAD.MOV.U32 R12, RZ, RZ, c[0x0][0x4e8] ;  /* 0x00013a00ff0c7624 */ /* 0x000fe200078e00ff */
[----:B------:R-:W-:Y:S01]  /*10c60*/  UIMAD.WIDE.U32 UR10, UR8, UR4, URZ ;  /* 0x00000004080a72a5 */ /* 0x000fe2000f8e003f */
[----:B------:R-:W3:Y:S01]  /*10c70*/  S2R R22, SR_CTAID.Z ;  /* 0x0000000000167919 */ /* 0x000ee20000002700 */
[----:B------:R-:W-:Y:S01]  /*10c80*/  UIMAD UR5, UR8, UR5, UR7 ;  /* 0x00000005080572a4 */ /* 0x000fe2000f8e0207 */
[----:B------:R-:W-:Y:S02]  /*10c90*/  BSSY B0, `(.L_x_2347) ;  /* 0x00000c1000007945 */ /* 0x000fe40003800000 */
[----:B------:R-:W-:Y:S01]  /*10ca0*/  BAR.SYNC.DEFER_BLOCKING 0x1, 0x80 ;  /* 0x0042000000007b1d */ /* 0x000fe20000010000 */
[----:B------:R-:W-:Y:S01]  /*10cb0*/  UIADD3 UR5, UR11, UR5, URZ ;  /* 0x000000050b057290 */ /* 0x000fe2000fffe03f */
[----:B------:R-:W-:Y:S01]  /*10cc0*/  IMAD.U32 R21, RZ, RZ, UR11 ;  /* 0x0000000bff157e24 */ /* 0x000fe2000f8e00ff */
[----:B------:R-:W-:Y:S01]  /*10cd0*/  ISETP.NE.AND P0, PT, R12, 0x1, PT ;  /* 0x000000010c00780c */ /* 0x000fe20003f05270 */
[----:B------:R-:W-:-:S02]  /*10ce0*/  IMAD.U32 R20, RZ, RZ, UR10 ;  /* 0x0000000aff147e24 */ /* 0x000fc4000f8e00ff */
[----:B------:R-:W4:Y:S01]  /*10cf0*/  S2R R13, SR_CTAID.X ;  /* 0x00000000000d7919 */ /* 0x000f220000002500 */
[----:B------:R-:W-:Y:S01]  /*10d00*/  IMAD.U32 R21, RZ, RZ, UR5 ;  /* 0x00000005ff157e24 */ /* 0x000fe2000f8e00ff */
[----:B------:R-:W-:Y:S01]  /*10d10*/  ULDC.64 UR4, c[0x0][0x438] ;  /* 0x00010e0000047ab9 */ /* 0x000fe20000000a00 */
[----:B------:R-:W-:Y:S01]  /*10d20*/  IMAD R12, R12, c[0x0][0x388], RZ ;  /* 0x0000e2000c0c7a24 */ /* 0x000fe200078e02ff */
[----:B------:R-:W-:Y:S01]  /*10d30*/  UIMAD UR6, UR6, UR4, URZ ;  /* 0x00000004060672a4 */ /* 0x000fe2000f8e023f */
[----:B-1----:R-:W-:Y:S01]  /*10d40*/  SHF.R.S32.HI R5, RZ, 0x1f, R10 ;  /* 0x0000001fff057819 */ /* 0x002fe2000001140a */
[----:B------:R-:W-:Y:S02]  /*10d50*/  UIMAD.WIDE.U32 UR10, UR8, UR4, URZ ;  /* 0x00000004080a72a5 */ /* 0x000fe4000f8e003f */
[----:B------:R-:W-:Y:S01]  /*10d60*/  UIMAD UR4, UR8, UR5, UR6 ;  /* 0x00000005080472a4 */ /* 0x000fe2000f8e0206 */
[CC--:B------:R-:W-:Y:S01]  /*10d70*/  LEA.HI R11, R5.reuse, R10.reuse, RZ, 0x2 ;  /* 0x0000000a050b7211 */ /* 0x0c0fe200078f10ff */
[----:B--2---:R-:W-:Y:S01]  /*10d80*/  IMAD R16, R16, c[0x0][0x550], R9 ;  /* 0x0001540010107a24 */ /* 0x004fe200078e0209 */
[-C--:B------:R-:W-:Y:S01]  /*10d90*/  LEA.HI R5, R5, R10.reuse, RZ, 0x5 ;  /* 0x0000000a05057211 */ /* 0x080fe200078f28ff */
[----:B------:R-:W-:Y:S01]  /*10da0*/  UIADD3 UR4, UR11, UR4, URZ ;  /* 0x000000040b047290 */ /* 0x000fe2000fffe03f */
[----:B------:R-:W-:Y:S01]  /*10db0*/  LOP3.LUT R11, R11, 0xfffffffc, RZ, 0xc0, !PT ;  /* 0xfffffffc0b0b7812 */ /* 0x000fe200078ec0ff */
[----:B------:R-:W-:Y:S01]  /*10dc0*/  IMAD.U32 R15, RZ, RZ, UR11 ;  /* 0x0000000bff0f7e24 */ /* 0x000fe2000f8e00ff */
[----:B------:R-:W-:Y:S01]  /*10dd0*/  LOP3.LUT R3, R5, 0xffffffe0, RZ, 0xc0, !PT ;  /* 0xffffffe005037812 */ /* 0x000fe200078ec0ff */
[----:B---3--:R-:W-:Y:S01]  /*10de0*/  IMAD.WIDE.U32 R20, R22, c[0x0][0x4d8], R20 ;  /* 0x0001360016147a25 */ /* 0x008fe200078e0014 */
[----:B------:R-:W-:-:S02]  /*10df0*/  IADD3 R4, -R11, R10, RZ ;  /* 0x0000000a0b047210 */ /* 0x000fc40007ffe1ff */
[----:B------:R-:W-:Y:S01]  /*10e00*/  SHF.R.S32.HI R17, RZ, 0x5, R5 ;  /* 0x00000005ff117819 */ /* 0x000fe20000011405 */
[----:B------:R-:W-:Y:S01]  /*10e10*/  IMAD.IADD R3, R10, 0x1, -R3 ;  /* 0x000000010a037824 */ /* 0x000fe200078e0a03 */
[----:B------:R-:W-:Y:S01]  /*10e20*/  LEA.HI R0, R4, R4, RZ, 0x1 ;  /* 0x0000000404007211 */ /* 0x000fe200078f08ff */
[----:B------:R-:W-:Y:S01]  /*10e30*/  IMAD.U32 R15, RZ, RZ, UR4 ;  /* 0x00000004ff0f7e24 */ /* 0x000fe2000f8e00ff */
[----:B------:R-:W-:Y:S02]  /*10e40*/  SHF.R.S32.HI R10, RZ, 0x1f, R5 ;  /* 0x0000001fff0a7819 */ /* 0x000fe40000011405 */
[----:B------:R-:W-:Y:S02]  /*10e50*/  LOP3.LUT R9, R0, 0x1ffffffe, RZ, 0xc0, !PT ;  /* 0x1ffffffe00097812 */ /* 0x000fe400078ec0ff */
[----:B------:R-:W-:Y:S02]  /*10e60*/  LEA.HI R10, R10, R17, RZ, 0x2 ;  /* 0x000000110a0a7211 */ /* 0x000fe400078f10ff */
[----:B------:R-:W-:Y:S01]  /*10e70*/  SHF.R.S32.HI R5, RZ, 0x1f, R22 ;  /* 0x0000001fff057819 */ /* 0x000fe20000011416 */
[----:B------:R-:W-:Y:S01]  /*10e80*/  IMAD.IADD R4, R4, 0x1, -R9 ;  /* 0x0000000104047824 */ /* 0x000fe200078e0a09 */
[----:B------:R-:W-:-:S02]  /*10e90*/  SHF.L.U32 R9, R0, 0x5, RZ ;  /* 0x0000000500097819 */ /* 0x000fc400000006ff */
[----:B------:R-:W-:Y:S01]  /*10ea0*/  SHF.R.S32.HI R0, RZ, 0x1f, R3 ;  /* 0x0000001fff007819 */ /* 0x000fe20000011403 */
[C---:B------:R-:W-:Y:S01]  /*10eb0*/  IMAD R11, R5.reuse, c[0x0][0x4d8], RZ ;  /* 0x00013600050b7a24 */ /* 0x040fe200078e02ff */
[----:B------:R-:W-:Y:S01]  /*10ec0*/  LOP3.LUT R10, R10, 0xffffffc, RZ, 0xc0, !PT ;  /* 0x0ffffffc0a0a7812 */ /* 0x000fe200078ec0ff */
[----:B------:R-:W-:Y:S01]  /*10ed0*/  IMAD R5, R5, c[0x0][0x440], RZ ;  /* 0x0001100005057a24 */ /* 0x000fe200078e02ff */
[----:B------:R-:W-:Y:S01]  /*10ee0*/  LEA.HI R0, R0, R3, RZ, 0x2 ;  /* 0x0000000300007211 */ /* 0x000fe200078f10ff */
[C---:B------:R-:W-:Y:S01]  /*10ef0*/  IMAD R11, R22.reuse, c[0x0][0x4dc], R11 ;  /* 0x00013700160b7a24 */ /* 0x040fe200078e020b */
[----:B------:R-:W-:Y:S01]  /*10f00*/  LOP3.LUT R9, R9, 0xffffffc0, RZ, 0xc0, !PT ;  /* 0xffffffc009097812 */ /* 0x000fe200078ec0ff */
[----:B------:R-:W-:Y:S01]  /*10f10*/  IMAD.IADD R17, R17, 0x1, -R10 ;  /* 0x0000000111117824 */ /* 0x000fe200078e0a0a */
[----:B------:R-:W-:Y:S01]  /*10f20*/  SHF.R.S32.HI R10, RZ, 0x2, R0 ;  /* 0x00000002ff0a7819 */ /* 0x000fe20000011400 */
[----:B------:R-:W-:Y:S01]  /*10f30*/  IMAD R5, R22, c[0x0][0x444], R5 ;  /* 0x0001110016057a24 */ /* 0x000fe200078e0205 */
[----:B------:R-:W-:Y:S01]  /*10f40*/  MOV R14, UR10 ;  /* 0x0000000a000e7c02 */ /* 0x000fe20008000f00 */
[----:B------:R-:W-:Y:S01]  /*10f50*/  IMAD R9, R4, 0x8, R9 ;  /* 0x0000000804097824 */ /* 0x000fe200078e0209 */
[----:B------:R-:W-:Y:S01]  /*10f60*/  IADD3 R21, R21, R11, RZ ;  /* 0x0000000b15157210 */ /* 0x000fe20007ffe0ff */
[----:B------:R-:W-:Y:S01]  /*10f70*/  IMAD R10, R17, 0x10, R10 ;  /* 0x00000010110a7824 */ /* 0x000fe200078e020a */
[----:B------:R-:W-:Y:S01]  /*10f80*/  SHF.R.S32.HI R11, RZ, 0x1f, R16 ;  /* 0x0000001fff0b7819 */ /* 0x000fe20000011410 */
[----:B------:R-:W-:Y:S01]  /*10f90*/  IMAD.WIDE.U32 R22, R22, c[0x0][0x440], R14 ;  /* 0x0001100016167a25 */ /* 0x000fe200078e000e */
[----:B------:R-:W-:-:S03]  /*10fa0*/  LOP3.LUT R0, R0, 0x7ffffffc, RZ, 0xc0, !PT ;  /* 0x7ffffffc00007812 */ /* 0x000fc600078ec0ff */
        /* <DEDUP_REMOVED lines=11> */
[----:B------:R-:W-:Y:S01]  /*11060*/  IMAD R11, R11, c[0x0][0x4e0], RZ ;  /* 0x000138000b0b7a24 */ /* 0x000fe200078e02ff */
[--C-:B------:R-:W-:Y:S01]  /*11070*/  SHF.R.S32.HI R14, RZ, 0x1f, R4.reuse ;  /* 0x0000001fff0e7819 */ /* 0x100fe20000011404 */
[----:B------:R-:W-:Y:S02]  /*11080*/  IMAD.MOV R9, RZ, RZ, -R4 ;  /* 0x000000ffff097224 */ /* 0x000fe400078e0a04 */
[C---:B------:R-:W-:Y:S02]  /*11090*/  IMAD R15, R16.reuse, c[0x0][0x44c], R15 ;  /* 0x00011300100f7a24 */ /* 0x040fe400078e020f */
[----:B------:R-:W-:-:S04]  /*110a0*/  IMAD.WIDE.U32 R22, R16, c[0x0][0x448], R22 ;  /* 0x0001120010167a25 */ /* 0x000fc800078e0016 */
[C---:B------:R-:W-:Y:S02]  /*110b0*/  IMAD R11, R16.reuse, c[0x0][0x4e4], R11 ;  /* 0x00013900100b7a24 */ /* 0x040fe400078e020b */
[----:B------:R-:W-:Y:S01]  /*110c0*/  IMAD.WIDE.U32 R16, R16, c[0x0][0x4e0], R20 ;  /* 0x0001380010107a25 */ /* 0x000fe200078e0014 */
[----:B------:R-:W-:-:S03]  /*110d0*/  SHF.R.S32.HI R20, RZ, 0x1f, R5 ;  /* 0x0000001fff147819 */ /* 0x000fc60000011405 */
[----:B------:R-:W-:Y:S01]  /*110e0*/  IMAD R9, R9, c[0x0][0x4e8], R18 ;  /* 0x00013a0009097a24 */ /* 0x000fe200078e0212 */
[----:B------:R-:W-:Y:S01]  /*110f0*/  IADD3 R16, P0, R4, R16, RZ ;  /* 0x0000001004107210 */ /* 0x000fe20007f1e0ff */
[----:B------:R-:W-:Y:S02]  /*11100*/  IMAD.IADD R23, R23, 0x1, R15 ;  /* 0x0000000117177824 */ /* 0x000fe400078e020f */
[----:B------:R-:W-:Y:S01]  /*11110*/  IMAD R20, R20, c[0x0][0x430], RZ ;  /* 0x00010c0014147a24 */ /* 0x000fe200078e02ff */
[----:B------:R-:W-:Y:S02]  /*11120*/  SHF.R.S32.HI R4, RZ, 0x1f, R9 ;  /* 0x0000001fff047819 */ /* 0x000fe40000011409 */
[----:B------:R-:W-:Y:S01]  /*11130*/  IADD3.X R17, R14, R17, R11, P0, !PT ;  /* 0x000000110e117210 */ /* 0x000fe200007fe40b */
[----:B------:R-:W-:-:S04]  /*11140*/  IMAD.WIDE.U32 R14, R5, c[0x0][0x430], R22 ;  /* 0x00010c00050e7a25 */ /* 0x000fc800078e0016 */
[----:B------:R-:W-:Y:S02]  /*11150*/  IMAD R4, R4, c[0x0][0x4c8], RZ ;  /* 0x0001320004047a24 */ /* 0x000fe400078e02ff */
[----:B------:R-:W-:-:S04]  /*11160*/  IMAD.WIDE.U32 R16, R9, c[0x0][0x4c8], R16 ;  /* 0x0001320009107a25 */ /* 0x000fc800078e0010 */
[----:B------:R-:W-:Y:S01]  /*11170*/  IMAD R4, R9, c[0x0][0x4cc], R4 ;  /* 0x0001330009047a24 */ /* 0x000fe200078e0204 */
[C---:B------:R-:W-:Y:S01]  /*11180*/  LEA R23, P0, R16.reuse, c[0x0][0x4a8], 0x2 ;  /* 0x00012a0010177a11 */ /* 0x040fe200078010ff */
[C---:B------:R-:W-:Y:S01]  /*11190*/  IMAD R11, R5.reuse, c[0x0][0x434], R20 ;  /* 0x00010d00050b7a24 */ /* 0x040fe200078e0214 */
[----:B------:R-:W-:Y:S01]  /*111a0*/  IADD3 R5, -R5, RZ, RZ ;  /* 0x000000ff05057210 */ /* 0x000fe20007ffe1ff */
[----:B------:R-:W-:Y:S02]  /*111b0*/  IMAD.IADD R9, R17, 0x1, R4 ;  /* 0x0000000111097824 */ /* 0x000fe400078e0204 */
[----:B------:R-:W-:Y:S01]  /*111c0*/  SHFL.IDX PT, R20, R23, RZ, 0x1c1f ;  /* 0x001c1fff17147589 */ /* 0x000fe200000e0000 */
[----:B------:R-:W-:Y:S02]  /*111d0*/  IMAD.IADD R11, R15, 0x1, R11 ;  /* 0x000000010f0b7824 */ /* 0x000fe400078e020b */
[----:B------:R-:W-:Y:S01]  /*111e0*/  LEA.HI.X R22, R16, c[0x0][0x4ac], R9, 0x2, P0 ;  /* 0x00012b0010167a11 */ /* 0x000fe200000f1409 */
[----:B------:R-:W-:Y:S01]  /*111f0*/  IMAD R5, R5, c[0x0][0x4e8], R18 ;  /* 0x00013a0005057a24 */ /* 0x000fe200078e0212 */
[----:B------:R-:W-:Y:S01]  /*11200*/  SHFL.IDX PT, R16, R23, 0x2, 0x1c1f ;  /* 0x005c1f0017107f89 */ /* 0x000fe200000e0000 */
[----:B------:R-:W-:Y:S01]  /*11210*/  IMAD.MOV.U32 R10, RZ, RZ, R14 ;  /* 0x000000ffff0a7224 */ /* 0x000fe200078e000e */
[----:B------:R-:W-:-:S02]  /*11220*/  LOP3.LUT P0, RZ, R3, 0x3, RZ, 0xc0, !PT ;  /* 0x0000000303ff7812 */ /* 0x000fc4000780c0ff */
[----:B------:R-:W1:Y:S01]  /*11230*/  SHFL.IDX PT, R21, R22, RZ, 0x1c1f ;  /* 0x001c1fff16157589 */ /* 0x000e6200000e0000 */
[----:B------:R-:W-:Y:S01]  /*11240*/  IMAD.WIDE.U32 R24, R5, c[0x0][0x428], R10 ;  /* 0x00010a0005187a25 */ /* 0x000fe200078e000a */
[C---:B------:R-:W-:Y:S02]  /*11250*/  IADD3 R11, R13.reuse, 0x8, RZ ;  /* 0x000000080d0b7810 */ /* 0x040fe40007ffe0ff */
[----:B------:R-:W-:Y:S01]  /*11260*/  SHFL.IDX PT, R18, R23, 0x1, 0x1c1f ;  /* 0x003c1f0017127f89 */ /* 0x000fe200000e0000 */
[C---:B------:R-:W-:Y:S02]  /*11270*/  IADD3 R10, R13.reuse, 0x40, RZ ;  /* 0x000000400d0a7810 */ /* 0x040fe40007ffe0ff */
[C---:B------:R-:W-:Y:S01]  /*11280*/  IADD3 R9, R13.reuse, 0x48, RZ ;  /* 0x000000480d097810 */ /* 0x040fe20007ffe0ff */
[----:B------:R-:W2:Y:S01]  /*11290*/  SHFL.IDX PT, R19, R22, 0x1, 0x1c1f ;  /* 0x003c1f0016137f89 */ /* 0x000ea200000e0000 */
[-C--:B------:R-:W-:Y:S02]  /*112a0*/  ISETP.GE.OR P4, PT, R13, R12.reuse, P0 ;  /* 0x0000000c0d00720c */ /* 0x080fe40000786670 */
[-C--:B------:R-:W-:Y:S01]  /*112b0*/  ISETP.GE.OR P3, PT, R11, R12.reuse, P0 ;  /* 0x0000000c0b00720c */ /* 0x080fe20000766670 */
[----:B------:R-:W3:Y:S01]  /*112c0*/  SHFL.IDX PT, R17, R22, 0x2, 0x1c1f ;  /* 0x005c1f0016117f89 */ /* 0x000ee200000e0000 */
[----:B------:R-:W-:-:S02]  /*112d0*/  ISETP.GE.OR P2, PT, R10, R12, P0 ;  /* 0x0000000c0a00720c */ /* 0x000fc40000746670 */
[----:B------:R-:W-:Y:S01]  /*112e0*/  ISETP.GE.OR P0, PT, R9, R12, P0 ;  /* 0x0000000c0900720c */ /* 0x000fe20000706670 */
[----:B------:R-:W-:Y:S01]  /*112f0*/  SHFL.IDX PT, R14, R23, 0x3, 0x1c1f ;  /* 0x007c1f00170e7f89 */ /* 0x000fe200000e0000 */
[----:B------:R-:W-:Y:S02]  /*11300*/  SHF.R.S32.HI R4, RZ, 0x1f, R5 ;  /* 0x0000001fff047819 */ /* 0x000fe40000011405 */
[----:B------:R-:W-:Y:S01]  /*11310*/  IADD3 R3, R3, -R0, RZ ;  /* 0x8000000003037210 */ /* 0x000fe20007ffe0ff */
[----:B------:R-:W4:Y:S01]  /*11320*/  SHFL.IDX PT, R15, R22, 0x3, 0x1c1f ;  /* 0x007c1f00160f7f89 */ /* 0x000f2200000e0000 */
[-C--:B------:R-:W-:Y:S01]  /*11330*/  ISETP.GE.AND P5, PT, R11, R12.reuse, PT ;  /* 0x0000000c0b00720c */ /* 0x080fe20003fa6270 */
[----:B------:R-:W-:Y:S01]  /*11340*/  IMAD R4, R4, c[0x0][0x428], RZ ;  /* 0x00010a0004047a24 */ /* 0x000fe200078e02ff */
[----:B------:R-:W-:Y:S01]  /*11350*/  ISETP.GE.AND P6, PT, R10, R12, PT ;  /* 0x0000000c0a00720c */ /* 0x000fe20003fc6270 */
[----:B-1----:R1:W-:Y:S01]  /*11360*/  @!P4 ST.E [R20.64], R2 ;  /* 0x000000021400c985 */ /* 0x0023e2000c10190c */
[----:B------:R-:W-:-:S02]  /*11370*/  IMAD.SHL.U32 R3, R3, 0x2, RZ ;  /* 0x0000000203037824 */ /* 0x000fc400078e00ff */
[----:B------:R-:W-:Y:S01]  /*11380*/  IMAD R4, R5, c[0x0][0x42c], R4 ;  /* 0x00010b0005047a24 */ /* 0x000fe200078e0204 */
[----:B------:R-:W-:-:S03]  /*11390*/  LEA R5, P1, R24, c[0x0][0x400], 0x2 ;  /* 0x0001000018057a11 */ /* 0x000fc600078210ff */
[----:B------:R-:W-:Y:S01]  /*113a0*/  IMAD.IADD R4, R25, 0x1, R4 ;  /* 0x0000000119047824 */ /* 0x000fe200078e0204 */
[----:B--2---:R2:W-:Y:S04]  /*113b0*/  @!P3 ST.E [R18.64], R6 ;  /* 0x000000061200b985 */ /* 0x0045e8000c10190c */
[----:B---3--:R2:W-:Y:S01]  /*113c0*/  @!P2 ST.E [R16.64], R7 ;  /* 0x000000071000a985 */ /* 0x0085e2000c10190c */
[----:B------:R-:W-:Y:S02]  /*113d0*/  LEA.HI.X R4, R24, c[0x0][0x404], R4, 0x2, P1 ;  /* 0x0001010018047a11 */ /* 0x000fe400008f1404 */
[-C--:B------:R-:W-:Y:S01]  /*113e0*/  ISETP.GE.AND P1, PT, R9, R12.reuse, PT ;  /* 0x0000000c0900720c */ /* 0x080fe20003f26270 */
[----:B------:R2:W3:Y:S04]  /*113f0*/  SHFL.IDX PT, R22, R5, RZ, 0x1c1f ;  /* 0x001c1fff05167589 */ /* 0x0004e800000e0000 */
[----:B----4-:R2:W-:Y:S01]  /*11400*/  @!P0 ST.E [R14.64], R8 ;  /* 0x000000080e008985 */ /* 0x0105e2000c10190c */
[----:B------:R-:W-:-:S03]  /*11410*/  ISETP.GE.AND P0, PT, R13, R12, PT ;  /* 0x0000000c0d00720c */ /* 0x000fc60003f06270 */
[----:B------:R2:W4:Y:S01]  /*11420*/  SHFL.IDX PT, R23, R4, RZ, 0x1c1f ;  /* 0x001c1fff04177589 */ /* 0x00052200000e0000 */
[----:B-1----:R-:W-:-:S09]  /*11430*/  P2R R2, PR, RZ, 0x2 ;  /* 0x00000002ff027803 */ /* 0x002fd20000000000 */
[----:B------:R-:W-:Y:S05]  /*11440*/  @P0 BRA `(.L_x_2348) ;  /* 0x0000045000000947 */ /* 0x000fea0003800000 */
[C---:B------:R-:W-:Y:S02]  /*11450*/  IADD3 R9, R3.reuse, 0x8, RZ ;  /* 0x0000000803097810 */ /* 0x040fe40007ffe0ff */
[C---:B--2---:R-:W-:Y:S02]  /*11460*/  IADD3 R7, R3.reuse, 0x10, RZ ;  /* 0x0000001003077810 */ /* 0x044fe40007ffe0ff */
        /* <DEDUP_REMOVED lines=11> */
[--C-:B---34-:R-:W-:Y:S01]  /*11520*/  @!P2 IMAD.WIDE R10, R3, 0x4, R22.reuse ;  /* 0x00000004030aa825 */ /* 0x118fe200078e0216 */
        /* <DEDUP_REMOVED lines=55> */
.L_x_2348:
[----:B------:R-:W-:Y:S05]  /*118a0*/  BSYNC B0 ;  /* 0x0000000000007941 */ /* 0x000fea0003800000 */
.L_x_2347:
[----:B----4-:R1:W4:Y:S01]  /*118b0*/  SHFL.IDX PT, R13, R4, 0x1, 0x1c1f ;  /* 0x003c1f00040d7f89 */ /* 0x01032200000e0000 */
[----:B------:R-:W-:Y:S03]  /*118c0*/  BSSY B0, `(.L_x_2349) ;  /* 0x0000048000007945 */ /* 0x000fe60003800000 */
[----:B------:R1:W2:Y:S01]  /*118d0*/  SHFL.IDX PT, R12, R5, 0x1, 0x1c1f ;  /* 0x003c1f00050c7f89 */ /* 0x0002a200000e0000 */
[----:B------:R-:W-:Y:S05]  /*118e0*/  @P5 BRA `(.L_x_2350) ;  /* 0x0000045000005947 */ /* 0x000fea0003800000 */
[C---:B------:R-:W-:Y:S02]  /*118f0*/  IADD3 R10, R3.reuse, 0x8, RZ ;  /* 0x00000008030a7810 */ /* 0x040fe40007ffe0ff */
        /* <DEDUP_REMOVED lines=35> */
[----:B----4-:R-:W-:Y:S01]  /*11b30*/  @!P0 LOP3.LUT R11, R0, 0xfffffffe, RZ, 0xc0, !PT ;  /* 0xfffffffe000b8812 */ /* 0x010fe200078ec0ff */
        /* <DEDUP_REMOVED lines=17> */
[----:B----4-:R-:W-:-:S03]  /*11c50*/  @!P4 LOP3.LUT R7, R0, 0xfffffffe, RZ, 0xc0, !PT ;  /* 0xfffffffe0007c812 */ /* 0x010fc600078ec0ff */
[----:B------:R-:W-:Y:S01]  /*11c60*/  @!P1 IMAD.WIDE R16, R19, 0x4, R12 ;  /* 0x0000000413109825 */ /* 0x000fe200078e020c */
[----:B-1----:R-:W-:-:S03]  /*11c70*/  @!P3 LOP3.LUT R9, R18, 0xfffffffe, RZ, 0xc0, !PT ;  /* 0xfffffffe1209b812 */ /* 0x002fc600078ec0ff */
[--C-:B------:R-:W-:Y:S02]  /*11c80*/  @!P4 IMAD.WIDE R6, R7, 0x4, R12.reuse ;  /* 0x000000040706c825 */ /* 0x100fe400078e020c */
[----:B------:R-:W-:Y:S02]  /*11c90*/  @!P0 LEA.HI R14, R14, R14, RZ, 0x1 ;  /* 0x0000000e0e0e8211 */ /* 0x000fe400078f08ff */
[----:B---3--:R-:W-:Y:S01]  /*11ca0*/  @!P2 LOP3.LUT R11, R20, 0xfffffffe, RZ, 0xc0, !PT ;  /* 0xfffffffe140ba812 */ /* 0x008fe200078ec0ff */
        /* <DEDUP_REMOVED lines=9> */
.L_x_2350:
[----:B------:R-:W-:Y:S05]  /*11d40*/  BSYNC B0 ;  /* 0x0000000000007941 */ /* 0x000fea0003800000 */
.L_x_2349:
[----:B-1----:R1:W4:Y:S01]  /*11d50*/  SHFL.IDX PT, R11, R4, 0x2, 0x1c1f ;  /* 0x005c1f00040b7f89 */ /* 0x00232200000e0000 */
[----:B------:R-:W-:Y:S03]  /*11d60*/  BSSY B0, `(.L_x_2351) ;  /* 0x0000048000007945 */ /* 0x000fe60003800000 */
[----:B------:R1:W3:Y:S01]  /*11d70*/  SHFL.IDX PT, R10, R5, 0x2, 0x1c1f ;  /* 0x005c1f00050a7f89 */ /* 0x0002e200000e0000 */
        /* <DEDUP_REMOVED lines=70> */
.L_x_2352:
[----:B------:R-:W-:Y:S05]  /*121e0*/  BSYNC B0 ;  /* 0x0000000000007941 */ /* 0x000fea0003800000 */
.L_x_2351:
        /* <DEDUP_REMOVED lines=23> */
[----:B------:R-:W-:Y:S01]  /*12360*/  @!P3 ST.E.64 [R10.64], R142 ;  /* 0x0000008e0a00b985 */ /* 0x000fe2000c101b0c */
[----:B------:R-:W-:Y:S01]  /*12370*/  IADD3 R18, R3, 0x30, RZ ;  /* 0x0000003003127810 */ /* 0x000fe20007ffe0ff */
[--C-:B------:R-:W-:Y:S01]  /*12380*/  @!P1 IMAD.WIDE R12, R5, 0x4, R8.reuse ;  /* 0x00000004050c9825 */ /* 0x100fe200078e0208 */
[C---:B------:R-:W-:Y:S01]  /*12390*/  IADD3 R17, R3.reuse, 0x38, RZ ;  /* 0x0000003803117810 */ /* 0x040fe20007ffe0ff */
[----:B------:R1:W-:Y:S01]  /*123a0*/  @!P2 ST.E.64 [R6.64], R138 ;  /* 0x0000008a0600a985 */ /* 0x0003e2000c101b0c */
[C---:B------:R-:W-:Y:S01]  /*123b0*/  IADD3 R16, R3.reuse, 0x40, RZ ;  /* 0x0000004003107810 */ /* 0x040fe20007ffe0ff */
[----:B------:R-:W-:Y:S01]  /*123c0*/  @!P0 IMAD.WIDE R4, R4, 0x4, R8 ;  /* 0x0000000404048825 */ /* 0x000fe200078e0208 */
[C---:B------:R-:W-:Y:S01]  /*123d0*/  IADD3 R15, R3.reuse, 0x48, RZ ;  /* 0x00000048030f7810 */ /* 0x040fe20007ffe0ff */
[----:B------:R-:W-:Y:S01]  /*123e0*/  @!P1 ST.E.64 [R12.64], R110 ;  /* 0x0000006e0c009985 */ /* 0x000fe2000c101b0c */
        /* <DEDUP_REMOVED lines=11> */
[----:B------:R-:W-:Y:S02]  /*124a0*/  @!P2 LEA.HI R16, R16, R16, RZ, 0x1 ;  /* 0x000000101010a211 */ /* 0x000fe400078f08ff */
[----:B------:R-:W-:Y:S02]  /*124b0*/  @!P1 LEA.HI R15, R15, R15, RZ, 0x1 ;  /* 0x0000000f0f0f9211 */ /* 0x000fe400078f08ff */
[----:B-1----:R-:W-:-:S02]  /*124c0*/  @!P5 LOP3.LUT R7, R0, 0xfffffffe, RZ, 0xc0, !PT ;  /* 0xfffffffe0007d812 */ /* 0x002fc400078ec0ff */
[----:B------:R-:W-:Y:S02]  /*124d0*/  @!P0 LEA.HI R14, R14, R14, RZ, 0x1 ;  /* 0x0000000e0e0e8211 */ /* 0x000fe400078f08ff */
[----:B------:R-:W-:Y:S01]  /*124e0*/  @!P4 LOP3.LUT R11, R18, 0xfffffffe, RZ, 0xc0, !PT ;  /* 0xfffffffe120bc812 */ /* 0x000fe200078ec0ff */
[--C-:B------:R-:W-:Y:S01]  /*124f0*/  @!P5 IMAD.WIDE R6, R7, 0x4, R8.reuse ;  /* 0x000000040706d825 */ /* 0x100fe200078e0208 */
[----:B------:R-:W-:Y:S02]  /*12500*/  @!P3 LOP3.LUT R17, R17, 0xfffffffe, RZ, 0xc0, !PT ;  /* 0xfffffffe1111b812 */ /* 0x000fe400078ec0ff */
[----:B--2---:R-:W-:Y:S02]  /*12510*/  @!P6 LOP3.LUT R5, R2, 0xfffffffe, RZ, 0xc0, !PT ;  /* 0xfffffffe0205e812 */ /* 0x004fe400078ec0ff */
[----:B------:R-:W-:Y:S02]  /*12520*/  @!P2 LOP3.LUT R13, R16, 0xfffffffe, RZ, 0xc0, !PT ;  /* 0xfffffffe100da812 */ /* 0x000fe400078ec0ff */
[----:B------:R-:W-:Y:S01]  /*12530*/  @!P1 LOP3.LUT R15, R15, 0xfffffffe, RZ, 0xc0, !PT ;  /* 0xfffffffe0f0f9812 */ /* 0x000fe200078ec0ff */
[----:B------:R-:W-:Y:S01]  /*12540*/  @!P6 IMAD.WIDE R4, R5, 0x4, R8 ;  /* 0x000000040504e825 */ /* 0x000fe200078e0208 */
[----:B------:R-:W-:-:S03]  /*12550*/  IADD3 R3, R3, 0x58, RZ ;  /* 0x0000005803037810 */ /* 0x000fc60007ffe0ff */
[--C-:B------:R-:W-:Y:S01]  /*12560*/  @!P2 IMAD.WIDE R12, R13, 0x4, R8.reuse ;  /* 0x000000040d0ca825 */ /* 0x100fe200078e0208 */
[----:B------:R1:W-:Y:S04]  /*12570*/  @!P6 ST.E.64 [R4.64], R126 ;  /* 0x0000007e0400e985 */ /* 0x0003e8000c101b0c */
[----:B------:R2:W-:Y:S01]  /*12580*/  @!P5 ST.E.64 [R6.64], R134 ;  /* 0x000000860600d985 */ /* 0x0005e2000c101b0c */
[----:B-1----:R-:W-:Y:S01]  /*12590*/  @!P0 LOP3.LUT R5, R14, 0xfffffffe, RZ, 0xc0, !PT ;  /* 0xfffffffe0e058812 */ /* 0x002fe200078ec0ff */
[----:B------:R-:W-:-:S04]  /*125a0*/  @!P1 IMAD.WIDE R14, R15, 0x4, R8 ;  /* 0x000000040f0e9825 */ /* 0x000fc800078e0208 */
[----:B--2---:R-:W-:-:S04]  /*125b0*/  @!P4 IMAD.WIDE R6, R11, 0x4, R8 ;  /* 0x000000040b06c825 */ /* 0x004fc800078e0208 */
[--C-:B------:R-:W-:Y:S01]  /*125c0*/  @!P3 IMAD.WIDE R10, R17, 0x4, R8.reuse ;  /* 0x00000004110ab825 */ /* 0x100fe200078e0208 */
[----:B------:R1:W-:Y:S03]  /*125d0*/  @!P4 ST.E.64 [R6.64], R58 ;  /* 0x0000003a0600c985 */ /* 0x0003e6000c101b0c */
[----:B------:R-:W-:Y:S01]  /*125e0*/  @!P0 IMAD.WIDE R4, R5, 0x4, R8 ;  /* 0x0000000405048825 */ /* 0x000fe200078e0208 */
[----:B------:R1:W-:Y:S04]  /*125f0*/  @!P3 ST.E.64 [R10.64], R62 ;  /* 0x0000003e0a00b985 */ /* 0x0003e8000c101b0c */
[----:B------:R1:W-:Y:S04]  /*12600*/  @!P2 ST.E.64 [R12.64], R74 ;  /* 0x0000004a0c00a985 */ /* 0x0003e8000c101b0c */
        /* <DEDUP_REMOVED lines=9> */
.L_x_2346:
        /* <DEDUP_REMOVED lines=50> */
.L_x_2269:
[----:B------:R-:W-:Y:S01]  /*129c0*/  IMAD.MOV.U32 R5, RZ, RZ, 0x1 ;  /* 0x00000001ff057424 */ /* 0x000fe200078e00ff */
[----:B-1----:R-:W-:Y:S02]  /*129d0*/  MOV R6, 0x1c1f ;  /* 0x00001c1f00067802 */ /* 0x002fe40000000f00 */
[----:B------:R-:W-:Y:S02]  /*129e0*/  MOV R4, 0x12a00 ;  /* 0x00012a0000047802 */ /* 0x000fe40000000f00 */
[----:B------:R-:W-:Y:S05]  /*129f0*/  CALL.REL.NOINC `($__internal_35_$__cuda_sm70_shflsync_idx_p) ;  /* 0x0000028000007944 */ /* 0x000fea0003c00000 */
[----:B--2---:R-:W-:Y:S01]  /*12a00*/  IMAD.MOV.U32 R13, RZ, RZ, R5 ;  /* 0x000000ffff0d7224 */ /* 0x004fe200078e0005 */
[----:B------:R-:W-:Y:S01]  /*12a10*/  MOV R5, 0x1 ;  /* 0x0000000100057802 */ /* 0x000fe20000000f00 */
[----:B-1----:R-:W-:Y:S01]  /*12a20*/  IMAD.MOV.U32 R8, RZ, RZ, R9 ;  /* 0x000000ffff087224 */ /* 0x002fe200078e0009 */
[----:B------:R-:W-:Y:S02]  /*12a30*/  MOV R6, 0x1c1f ;  /* 0x00001c1f00067802 */ /* 0x000fe40000000f00 */
[----:B------:R-:W-:Y:S02]  /*12a40*/  MOV R4, 0x12a60 ;  /* 0x00012a6000047802 */ /* 0x000fe40000000f00 */
[----:B------:R-:W-:Y:S05]  /*12a50*/  CALL.REL.NOINC `($__internal_35_$__cuda_sm70_shflsync_idx_p) ;  /* 0x0000022000007944 */ /* 0x000fea0003c00000 */
[----:B-12---:R-:W-:Y:S05]  /*12a60*/  BRA `(.L_x_2353) ;  /* 0xfffef8c000007947 */ /* 0x006fea000383ffff */
.L_x_2296:
[----:B----4-:R-:W-:Y:S01]  /*12a70*/  MOV R6, 0x1c1f ;  /* 0x00001c1f00067802 */ /* 0x010fe20000000f00 */
[----:B------:R-:W-:Y:S01]  /*12a80*/  IMAD.MOV.U32 R5, RZ, RZ, 0x1 ;  /* 0x00000001ff057424 */ /* 0x000fe200078e00ff */
[----:B------:R-:W-:Y:S02]  /*12a90*/  MOV R4, 0x12ab0 ;  /* 0x00012ab000047802 */ /* 0x000fe40000000f00 */
[----:B-123--:R-:W-:Y:S05]  /*12aa0*/  CALL.REL.NOINC `($__internal_35_$__cuda_sm70_shflsync_idx_p) ;  /* 0x000001d000007944 */ /* 0x00efea0003c00000 */
[----:B-1----:R-:W-:Y:S01]  /*12ab0*/  MOV R6, 0x1c1f ;  /* 0x00001c1f00067802 */ /* 0x002fe20000000f00 */
[----:B--2---:R-:W-:Y:S01]  /*12ac0*/  IMAD.MOV.U32 R14, RZ, RZ, R5 ;  /* 0x000000ffff0e7224 */ /* 0x004fe200078e0005 */
[----:B------:R-:W-:Y:S01]  /*12ad0*/  MOV R5, 0x1 ;  /* 0x0000000100057802 */ /* 0x000fe20000000f00 */
[----:B------:R-:W-:Y:S01]  /*12ae0*/  IMAD.MOV.U32 R8, RZ, RZ, R3 ;  /* 0x000000ffff087224 */ /* 0x000fe200078e0003 */
[----:B------:R-:W-:Y:S02]  /*12af0*/  MOV R4, 0x12b10 ;  /* 0x00012b1000047802 */ /* 0x000fe40000000f00 */
[----:B------:R-:W-:Y:S05]  /*12b00*/  CALL.REL.NOINC `($__internal_35_$__cuda_sm70_shflsync_idx_p) ;  /* 0x0000017000007944 */ /* 0x000fea0003c00000 */
[----:B-12---:R-:W-:-:S05]  /*12b10*/  BRA `(.L_x_2354) ;  /* 0xffff324000007947 */ /* 0x006fca000383ffff */
.L_x_2321:
[----:B------:R-:W-:Y:S01]  /*12b20*/  MOV R6, 0x1c1f ;  /* 0x00001c1f00067802 */ /* 0x000fe20000000f00 */
[----:B----4-:R-:W-:Y:S01]  /*12b30*/  IMAD.MOV.U32 R5, RZ, RZ, 0x1 ;  /* 0x00000001ff057424 */ /* 0x010fe200078e00ff */
        /* <DEDUP_REMOVED lines=9> */
.L_x_2327:
[----:B------:R-:W-:Y:S01]  /*12bd0*/  MOV R6, 0x1c1f ;  /* 0x00001c1f00067802 */ /* 0x000fe20000000f00 */
[----:B--2---:R-:W-:Y:S01]  /*12be0*/  IMAD.MOV.U32 R5, RZ, RZ, 0x1 ;  /* 0x00000001ff057424 */ /* 0x004fe200078e00ff */
[----:B------:R-:W-:Y:S02]  /*12bf0*/  MOV R4, 0x12c10 ;  /* 0x00012c1000047802 */ /* 0x000fe40000000f00 */
[----:B-1-3--:R-:W-:Y:S05]  /*12c00*/  CALL.REL.NOINC `($__internal_35_$__cuda_sm70_shflsync_idx_p) ;  /* 0x0000007000007944 */ /* 0x00afea0003c00000 */
[----:B-1----:R-:W-:Y:S01]  /*12c10*/  MOV R6, 0x1c1f ;  /* 0x00001c1f00067802 */ /* 0x002fe20000000f00 */
[----:B--2---:R-:W-:Y:S01]  /*12c20*/  IMAD.MOV.U32 R12, RZ, RZ, R5 ;  /* 0x000000ffff0c7224 */ /* 0x004fe200078e0005 */
[----:B------:R-:W-:Y:S01]  /*12c30*/  MOV R5, 0x1 ;  /* 0x0000000100057802 */ /* 0x000fe20000000f00 */
[----:B------:R-:W-:Y:S01]  /*12c40*/  IMAD.MOV.U32 R8, RZ, RZ, R9 ;  /* 0x000000ffff087224 */ /* 0x000fe200078e0009 */
[----:B------:R-:W-:Y:S02]  /*12c50*/  MOV R4, 0x12c70 ;  /* 0x00012c7000047802 */ /* 0x000fe40000000f00 */
[----:B------:R-:W-:Y:S05]  /*12c60*/  CALL.REL.NOINC `($__internal_35_$__cuda_sm70_shflsync_idx_p) ;  /* 0x0000001000007944 */ /* 0x000fea0003c00000 */
[----:B-12---:R-:W-:-:S05]  /*12c70*/  BRA `(.L_x_2356) ;  /* 0xffff9b7000007947 */ /* 0x006fca000383ffff */
        .weak           $__internal_35_$__cuda_sm70_shflsync_idx_p
        .type           $__internal_35_$__cuda_sm70_shflsync_idx_p,@function
        .size           $__internal_35_$__cuda_sm70_shflsync_idx_p,(.L_x_3675 - $__internal_35_$__cuda_sm70_shflsync_idx_p)
$__internal_35_$__cuda_sm70_shflsync_idx_p:
[----:B------:R-:W-:Y:S01]  /*12c80*/  MOV R10, R4 ;  /* 0x00000004000a7202 */ /* 0x000fe20000000f00 */
[----:B------:R-:W-:Y:S04]  /*12c90*/  WARPSYNC R223 ;  /* 0x000000df00007348 */ /* 0x000fe80003800000 */
[----:B------:R-:W-:Y:S01]  /*12ca0*/  MOV R11, 0x0 ;  /* 0x00000000000b7802 */ /* 0x000fe20000000f00 */
[----:B------:R1:W2:Y:S03]  /*12cb0*/  SHFL.IDX PT, R5, R8, R5, R6 ;  /* 0x0000000508057389 */ /* 0x0002a600000e0006 */
[----:B------:R-:W-:Y:S05]  /*12cc0*/  RET.REL.NODEC R10 `(_ZN7cutlass13device_kernelIN5flash19enable_sm80_to_sm89INS1_16FlashAttnFwdSm80INS1_25CollectiveMainloopFwdSm80ILi4ELi1ELb0EN4cute5tupleIJNS5_1CILi128EEENS7_ILi48EEENS7_ILi96EEEEEELi96ENS_6half_tEfNS_4arch4Sm80ELb0ELb1ELb0ELb0ELb1ELb0ELb1ELb1EEENS1_21CollectiveEpilogueFwdINS6_IJS8_SA_S9_EEENS6_IJNS7_ILi1EEESI_SI_EEESC_SE_Li128ELb0ELb1ELb1ELb0EEENS1_19SingleTileSchedulerILb0ELb1ELb1ELi128EEEEEEEEEvNT_6ParamsE) ;  /* 0xfffed3300a007950 */ /* 0x000fea0003c3ffff */
.L_x_2357:
        /* <DEDUP_REMOVED lines=11> */
.L_x_3675:


//--------------------- .text._ZN7cutlass13device_kernelIN5flash19enable_sm80_to_sm89INS1_16FlashAttnFwdSm80INS1_25CollectiveMainloopFwdSm80ILi4ELi1ELb0EN4cute5tupleIJNS5_1CILi128EEENS7_ILi48EEENS7_ILi96EEEEEELi96ENS_6half_tEfNS_4arch4Sm80ELb0ELb1ELb0ELb1ELb1ELb0ELb1ELb1EEENS1_21CollectiveEpilogueFwdINS6_IJS8_SA_S9_EEENS6_IJNS7_ILi1EEESI_SI_EEESC_SE_Li128ELb1ELb1ELb1ELb0EEENS1_36VarlenDynamicPersistentTileSchedulerILi128ELi48ELi128ELi128ELb1ELb1ELb0ELb1ELb0ELb1EEEEEEEEEvNT_6ParamsE --------------------------
	.section	.text._ZN7cutlass13device_kernelIN5flash19enable_sm80_to_sm89INS1_16FlashAttnFwdSm80INS1_25CollectiveMainloopFwdSm80ILi4ELi1ELb0EN4cute5tupleIJNS5_1CILi128EEENS7_ILi48EEENS7_ILi96EEEEEELi96ENS_6half_tEfNS_4arch4Sm80ELb0ELb1ELb0ELb1ELb1ELb0ELb1ELb1EEENS1_21CollectiveEpilogueFwdINS6_IJS8_SA_S9_EEENS6_IJNS7_ILi1EEESI_SI_EEESC_SE_Li128ELb1ELb1ELb1ELb0EEENS1_36VarlenDynamicPersistentTileSchedulerILi128ELi48ELi128ELi128ELb1ELb1ELb0ELb1ELb0ELb1EEEEEEEEEvNT_6ParamsE,"ax",@progbits
	.sectioninfo	@"SHI_REGISTERS=255"
	.align	128
.text._ZN7cutlass13device_kernelIN5flash19enable_sm80_to_sm89INS1_16FlashAttnFwdSm80INS1_25CollectiveMainloopFwdSm80ILi4ELi1ELb0EN4cute5tupleIJNS5_1CILi128EEENS7_ILi48EEENS7_ILi96EEEEEELi96ENS_6half_tEfNS_4arch4Sm80ELb0ELb1ELb0ELb1ELb1ELb0ELb1ELb1EEENS1_21CollectiveEpilogueFwdINS6_IJS8_SA_S9_EEENS6_IJNS7_ILi1EEESI_SI_EEESC_SE_Li128ELb1ELb1ELb1ELb0EEENS1_36VarlenDynamicPersistentTileSchedulerILi128ELi48ELi128ELi128ELb1ELb1ELb0ELb1ELb0ELb1EEEEEEEEEvNT_6ParamsE:
        .type           _ZN7cutlass13device_kernelIN5flash19enable_sm80_to_sm89INS1_16FlashAttnFwdSm80INS1_25CollectiveMainloopFwdSm80ILi4ELi1ELb0EN4cute5tupleIJNS5_1CILi128EEENS7_ILi48EEENS7_ILi96EEEEEELi96ENS_6half_tEfNS_4arch4Sm80ELb0ELb1ELb0ELb1ELb1ELb0ELb1ELb1EEENS1_21CollectiveEpilogueFwdINS6_IJS8_SA_S9_EEENS6_IJNS7_ILi1EEESI_SI_EEESC_SE_Li128ELb1ELb1ELb1ELb0EEENS1_36VarlenDynamicPersistentTileSchedulerILi128ELi48ELi128ELi128ELb1ELb1ELb0ELb1ELb0ELb1EEEEEEEEEvNT_6ParamsE,@function
        .size           _ZN7cutlass13device_kernelIN5flash19enable_sm80_to_sm89INS1_16FlashAttnFwdSm80INS1_25CollectiveMainloopFwdSm80ILi4ELi1ELb0EN4cute5tupleIJNS5_1CILi128EEENS7_ILi48EEENS7_ILi96EEEEEELi96ENS_6half_tEfNS_4arch4Sm80ELb0ELb1ELb0ELb1ELb1ELb0ELb1ELb1EEENS1_21CollectiveEpilogueFwdINS6_IJS8_SA_S9_EEENS6_IJNS7_ILi1EEESI_SI_EEESC_SE_Li128ELb1ELb1ELb1ELb0EEENS1_36VarlenDynamicPersistentTileSchedulerILi128ELi48ELi128ELi128ELb1ELb1ELb0ELb1ELb0ELb1EEEEEEEEEvNT_6ParamsE,(.L_x_3677 - _ZN7cutlass13device_kernelIN5flash19enable_sm80_to_sm89INS1_16FlashAttnFwdSm80INS1_25CollectiveMainloopFwdSm80ILi4ELi1ELb0EN4cute5tupleIJNS5_1CILi128EEENS7_ILi48EEENS7_ILi96EEEEEELi96ENS_6half_tEfNS_4arch4Sm80ELb0ELb1ELb0ELb1ELb1ELb0ELb1ELb1EEENS1_21CollectiveEpilogueFwdINS6_IJS8_SA_S9_EEENS6_IJNS7_ILi1EEESI_SI_EEESC_SE_Li128ELb1ELb1ELb1ELb0EEENS1_36VarlenDynamicPersistentTileSchedulerILi128ELi48ELi128ELi128ELb1ELb1ELb0ELb1ELb0ELb1EEEEEEEEEvNT_6ParamsE)
        .other          _ZN7cutlass13device_kernelIN5flash19enable_sm80_to_sm89INS1_16FlashAttnFwdSm80INS1_25CollectiveMainloopFwdSm80ILi4ELi1ELb0EN4cute5tupleIJNS5_1CILi128EEENS7_ILi48EEENS7_ILi96EEEEEELi96ENS_6half_tEfNS_4arch4Sm80ELb0ELb1ELb0ELb1ELb1ELb0ELb1ELb1EEENS1_21CollectiveEpilogueFwdINS6_IJS8_SA_S9_EEENS6_IJNS7_ILi1EEESI_SI_EEESC_SE_Li128ELb1ELb1ELb1ELb0EEENS1_36VarlenDynamicPersistentTileSchedulerILi128ELi48ELi128ELi128ELb1ELb1ELb0ELb1ELb0ELb1EEEEEEEEEvNT_6ParamsE,@"STO_CUDA_ENTRY STV_DEFAULT"
_ZN7cutlass13device_kernelIN5flash19enable_sm80_to_sm89INS1_16FlashAttnFwdSm80INS1_25CollectiveMainloopFwdSm80ILi4ELi1ELb0EN4cute5tupleIJNS5_1CILi128EEENS7_ILi48EEENS7_ILi96EEEEEELi96ENS_6half_tEfNS_4arch4Sm80ELb0ELb1ELb0ELb1ELb1ELb0ELb1ELb1EEENS1_21CollectiveEpilogueFwdINS6_IJS8_SA_S9_EEENS6_IJNS7_ILi1EEESI_SI_EEESC_SE_Li128ELb1ELb1ELb1ELb0EEENS1_36VarlenDynamicPersistentTileSchedulerILi128ELi48ELi128ELi128ELb1ELb1ELb0ELb1ELb0ELb1EEEEEEEEEvNT_6ParamsE:
        /* <DEDUP_REMOVED lines=54> */
.L_x_2363:
        /* <DEDUP_REMOVED lines=16> */
.L_x_2590:
        /* <DEDUP_REMOVED lines=16> */
.L_x_2591:
[----:B--2---:R-:W-:-:S05]  /*0560*/  IMAD R0, R0, c[0x0][0x538], RZ ;  /* 0x00014e0000007a24 */ /* 0x004fca00078e02ff */
[----:B------:R-:W-:-:S04]  /*0570*/  IADD3 R7, R0, R7, RZ ;  /* 0x0000000700077210 */ /* 0x000fc80007ffe0ff */
[----:B------:R-:W-:-:S13]  /*0580*/  ISETP.GT.AND P0, PT, R7, UR4, PT ;  /* 0x0000000407007c0c */ /* 0x000fda000bf04270 */
[----:B-1----:R-:W-:Y:S05]  /*0590*/  @!P0 BRA `(.L_x_2363) ;  /* 0xfffffdc000008947 */ /* 0x002fea000383ffff */
.L_x_2359:
[----:B------:R-:W-:-:S05]  /*05a0*/  IADD3 R10, -R0, R7, RZ ;  /* 0x00000007000a7210 */ /* 0x000fca0007ffe1ff */
[----:B------:R-:W-:-:S05]  /*05b0*/  IMAD R0, R4, c[0x0][0x538], R10 ;  /* 0x00014e0004007a24 */ /* 0x000fca00078e020a */
[----:B------:R-:W-:Y:S01]  /*05c0*/  ISETP.GT.AND P0, PT, R0, UR4, PT ;  /* 0x0000000400007c0c */ /* 0x000fe2000bf04270 */
[----:B------:R-:W-:-:S12]  /*05d0*/  BRA.DIV ~URZ, `(.L_x_2364) ;  /* 0x000179b27f007947 */ /* 0x000fd8000b800000 */
[----:B------:R-:W-:-:S04]  /*05e0*/  VOTE.ANY R7, PT, !P0 ;  /* 0x0000000000077806 */ /* 0x000fc800040e0100 */
.L_x_2592:
[----:B------:R-:W1:Y:S02]  /*05f0*/  POPC R0, R7 ;  /* 0x0000000700007309 */ /* 0x000e640000000000 */
[----:B-1----:R-:W-:-:S05]  /*0600*/  IADD3 R2, R0, R6, RZ ;  /* 0x0000000600027210 */ /* 0x002fca0007ffe0ff */
[----:B------:R1:W-:Y:S01]  /*0610*/  STL [R1+0xc], R2 ;  /* 0x00000c0201007387 */ /* 0x0003e20000100800 */
[----:B------:R-:W-:Y:S05]  /*0620*/  BRA.DIV ~URZ, `(.L_x_2365) ;  /* 0x000179b27f007947 */ /* 0x000fea000b800000 */
[----:B------:R2:W3:Y:S01]  /*0630*/  SHFL.IDX PT, R12, R9, R0, 0x1f ;  /* 0x00001f00090c7589 */ /* 0x0004e200000e0000 */
[----:B------:R-:W-:-:S03]  /*0640*/  MOV R5, RZ ;  /* 0x000000ff00057202 */ /* 0x000fc60000000f00 */
[----:B------:R2:W4:Y:S04]  /*0650*/  SHFL.IDX PT, R9, R8, R0, 0x1f ;  /* 0x00001f0008097589 */ /* 0x00052800000e0000 */
.L_x_2593:
[----:B------:R-:W-:Y:S01]  /*0660*/  ISETP.NE.AND P0, PT, R7, RZ, PT ;  /* 0x000000ff0700720c */ /* 0x000fe20003f05270 */
[----:B------:R-:W-:-:S12]  /*0670*/  BSSY B0, `(.L_x_2366) ;  /* 0x0000005000007945 */ /* 0x000fd80003800000 */
[----:B------:R-:W-:Y:S05]  /*0680*/  @!P0 BRA `(.L_x_2367) ;  /* 0x0000003000008947 */ /* 0x000fea0003800000 */
[----:B--2---:R-:W-:Y:S01]  /*0690*/  IADD3 R0, R0, -0x1, RZ ;  /* 0xffffffff00007810 */ /* 0x004fe20007ffe0ff */
[----:B------:R-:W-:Y:S05]  /*06a0*/  BRA.DIV ~URZ, `(.L_x_2368) ;  /* 0x00017a127f007947 */ /* 0x000fea000b800000 */
[----:B------:R2:W1:Y:S02]  /*06b0*/  SHFL.IDX PT, R5, R4, R0, 0x1f ;  /* 0x00001f0004057589 */ /* 0x00046400000e0000 */
.L_x_2367:
[----:B------:R-:W-:Y:S05]  /*06c0*/  BSYNC B0 ;  /* 0x0000000000007941 */ /* 0x000fea0003800000 */
.L_x_2366:
        /* <DEDUP_REMOVED lines=69> */
.L_x_2370:
        /* <DEDUP_REMOVED lines=70> */
.L_x_2371:
[----:B------:R-:W-:Y:S05]  /*0f80*/  BSYNC B0 ;  /* 0x0000000000007941 */ /* 0x000fea0003800000 */
.L_x_2369:
[----:B------:R-:W-:-:S04]  /*0f90*/  LOP3.LUT R0, RZ, R0, RZ, 0x33, !PT ;  /* 0x00000000ff007212 */ /* 0x000fc800078e33ff */
[----:B------:R-:W-:-:S05]  /*0fa0*/  IADD3 R0, R0, R12, RZ ;  /* 0x0000000c00007210 */ /* 0x000fca0007ffe0ff */
[----:B------:R2:W-:Y:S01]  /*0fb0*/  STL [R1+0x4], R0 ;  /* 0x0000040001007387 */ /* 0x0005e20000100800 */
[----:B------:R-:W-:Y:S05]  /*0fc0*/  BRA `(.L_x_2372) ;  /* 0x0000006000007947 */ /* 0x000fea0003800000 */
.L_x_2360:
[----:B------:R-:W-:Y:S01]  /*0fd0*/  MOV R0, UR4 ;  /* 0x0000000400007c02 */ /* 0x000fe20008000f00 */
[----:B------:R-:W-:Y:S04]  /*0fe0*/  STL [R1+0x4], RZ ;  /* 0x000004ff01007387 */ /* 0x000fe80000100800 */
[----:B------:R1:W-:Y:S04]  /*0ff0*/  STL [R1], R0 ;  /* 0x0000000001007387 */ /* 0x0003e80000100800 */
[----:B------:R2:W-:Y:S01]  /*1000*/  STL [R1+0x8], RZ ;  /* 0x000008ff01007387 */ /* 0x0005e20000100800 */
[----:B-1----:R-:W-:-:S05]  /*1010*/  MOV R0, c[0x0][0x53c] ;  /* 0x00014f0000007a02 */ /* 0x002fca0000000f00 */
[----:B------:R2:W-:Y:S02]  /*1020*/  STL [R1+0xc], R0 ;  /* 0x00000c0001007387 */ /* 0x0005e40000100800 */
.L_x_2372:
        /* <DEDUP_REMOVED lines=8> */
.L_x_2358:
        /* <DEDUP_REMOVED lines=28> */
[----:B------:R-:W-:Y:S01]  /*1270*/  IMAD.IADD R0, R16, 0x1, -R0 ;  /* 0x0000000110007824 */ /* 0x000fe200078e0a00 */
        /* <DEDUP_REMOVED lines=51> */
[----:B------:R-:W-:Y:S01]  /*15b0*/  STL [R1+0x38], R20 ;  /* 0x0000381401007387 */ /* 0x000fe20000100800 */
[----:B------:R-:W-:Y:S01]  /*15c0*/  SHF.R.S32.HI R0, RZ, 0x1, R6 ;  /* 0x00000001ff007819 */ /* 0x000fe20000011406 */
[----:B------:R-:W-:Y:S01]  /*15d0*/  IMAD R9, R240, 0x2, R7 ;  /* 0x00000002f0097824 */ /* 0x000fe200078e0207 */
[----:B------:R-:W-:Y:S01]  /*15e0*/  LOP3.LUT R10, R4, R3, RZ, 0x3c, !PT ;  /* 0x00000003040a7212 */ /* 0x000fe200078e3cff */
[----:B------:R-:W-:Y:S01]  /*15f0*/  IMAD R240, R240, 0x20, R241 ;  /* 0x00000020f0f07824 */ /* 0x000fe200078e02f1 */
        /* <DEDUP_REMOVED lines=15> */
[----:B------:R-:W-:-:S03]  /*16f0*/  IMAD.IADD R3, R3, 0x1, R6 ;  /* 0x0000000103037824 */ /* 0x000fc600078e0206 */
[----:B------:R-:W-:Y:S01]  /*1700*/  LOP3.LUT R2, R2, 0xc0, RZ, 0xc0, !PT ;  /* 0x000000c002027812 */ /* 0x000fe200078ec0ff */
[----:B------:R-:W-:Y:S02]  /*1710*/  IMAD.IADD R4, R0, 0x1, R7 ;  /* 0x0000000100047824 */ /* 0x000fe400078e0207 */
[----:B------:R-:W-:Y:S01]  /*1720*/  IMAD.SHL.U32 R19, R3, 0x2, RZ ;  /* 0x0000000203137824 */ /* 0x000fe200078e00ff */
[----:B------:R-:W-:Y:S01]  /*1730*/  LOP3.LUT R6, R2, 0x8, R8, 0xf8, !PT ;  /* 0x0000000802067812 */ /* 0x000fe200078ef808 */
[C---:B------:R-:W-:Y:S01]  /*1740*/  IMAD R7, R13.reuse, 0x20, R0 ;  /* 0x000000200d077824 */ /* 0x040fe200078e0200 */
[----:B------:R-:W-:Y:S01]  /*1750*/  SHF.R.U32.HI R5, RZ, 0x3, R2 ;  /* 0x00000003ff057819 */ /* 0x000fe20000011602 */
[----:B------:R-:W-:Y:S01]  /*1760*/  IMAD R2, R13, 0x20, R4 ;  /* 0x000000200d027824 */ /* 0x000fe200078e0204 */
[----:B------:R-:W-:Y:S01]  /*1770*/  IADD3 R4, R19, 0x80, RZ ;  /* 0x0000008013047810 */ /* 0x000fe20007ffe0ff */
        /* <DEDUP_REMOVED lines=13> */
[----:B------:R-:W-:Y:S01]  /*1850*/  STL [R1+0x18], R18 ;  /* 0x0000181201007387 */ /* 0x000fe20000100800 */
[----:B------:R-:W-:Y:S01]  /*1860*/  IMAD.IADD R3, R3, 0x1, R7 ;  /* 0x0000000103037824 */ /* 0x000fe200078e0207 */
[----:B------:R-:W-:Y:S01]  /*1870*/  SHF.R.S32.HI R7, RZ, 0x1f, R203 ;  /* 0x0000001fff077819 */ /* 0x000fe200000114cb */
[----:B------:R-:W-:Y:S01]  /*1880*/  IMAD.IADD R7, R20, 0x1, R16 ;  /* 0x0000000114077824 */ /* 0x000fe200078e0210 */
[----:B------:R-:W-:-:S02]  /*1890*/  IADD3 R10, R236, 0x40, RZ ;  /* 0x00000040ec0a7810 */ /* 0x000fc40007ffe0ff */
[C---:B------:R-:W-:Y:S02]  /*18a0*/  IADD3 R8, R236.reuse, 0x50, RZ ;  /* 0x00000050ec087810 */ /* 0x040fe40007ffe0ff */
[----:B------:R-:W-:Y:S01]  /*18b0*/  SHF.R.S32.HI R0, RZ, 0x1f, R10 ;  /* 0x0000001fff007819 */ /* 0x000fe2000001140a */
[----:B------:R-:W-:Y:S01]  /*18c0*/  STL [R1+0x10], R7 ;  /* 0x0000100701007387 */ /* 0x000fe20000100800 */
[----:B------:R-:W-:Y:S01]  /*18d0*/  SHF.R.S32.HI R0, RZ, 0x1f, R8 ;  /* 0x0000001fff007819 */ /* 0x000fe20000011408 */
[----:B------:R-:W-:Y:S01]  /*18e0*/  IMAD.IADD R0, R19, 0x1, R5 ;  /* 0x0000000113007824 */ /* 0x000fe200078e0205 */
[----:B------:R-:W-:Y:S02]  /*18f0*/  SHF.R.S32.HI R4, RZ, 0x1f, R238 ;  /* 0x0000001fff047819 */ /* 0x000fe400000114ee */
[----:B------:R-:W-:Y:S02]  /*1900*/  IADD3 R16, R236, 0x10, RZ ;  /* 0x00000010ec107810 */ /* 0x000fe40007ffe0ff */
[----:B------:R1:W-:Y:S01]  /*1910*/  STL [R1+0x20], R0 ;  /* 0x0000200001007387 */ /* 0x0003e20000100800 */
[----:B------:R-:W-:-:S02]  /*1920*/  SHF.R.S32.HI R4, RZ, 0x1f, R236 ;  /* 0x0000001fff047819 */ /* 0x000fc400000114ec */
[C---:B------:R-:W-:Y:S02]  /*1930*/  IADD3 R13, R236.reuse, 0x28, RZ ;  /* 0x00000028ec0d7810 */ /* 0x040fe40007ffe0ff */
[----:B------:R-:W-:Y:S02]  /*1940*/  IADD3 R11, R236, 0x38, RZ ;  /* 0x00000038ec0b7810 */ /* 0x000fe40007ffe0ff */
[----:B------:R-:W-:Y:S02]  /*1950*/  SEL R4, R6, 0xffffffe0, !P3 ;  /* 0xffffffe006047807 */ /* 0x000fe40005800000 */
[----:B------:R-:W-:Y:S02]  /*1960*/  IADD3 R189, R184, 0x20, RZ ;  /* 0x00000020b8bd7810 */ /* 0x000fe40007ffe0ff */
[----:B------:R-:W-:Y:S02]  /*1970*/  LEA R187, R2, 0x6080, 0x1 ;  /* 0x0000608002bb7811 */ /* 0x000fe400078e08ff */
[----:B------:R-:W-:-:S02]  /*1980*/  LEA R185, R3, 0x1880, 0x1 ;  /* 0x0000188003b97811 */ /* 0x000fc400078e08ff */
[C---:B------:R-:W-:Y:S01]  /*1990*/  IADD3 R17, R236.reuse, 0x8, RZ ;  /* 0x00000008ec117810 */ /* 0x040fe20007ffe0ff */
[----:B------:R-:W-:Y:S01]  /*19a0*/  IMAD.IADD R188, R187, 0x1, R4 ;  /* 0x00000001bbbc7824 */ /* 0x000fe200078e0204 */
[----:B------:R-:W-:Y:S01]  /*19b0*/  IADD3 R15, R236, 0x18, RZ ;  /* 0x00000018ec0f7810 */ /* 0x000fe20007ffe0ff */
[----:B------:R-:W-:Y:S01]  /*19c0*/  IMAD.IADD R186, R4, 0x1, R185 ;  /* 0x0000000104ba7824 */ /* 0x000fe200078e02b9 */
[C---:B------:R-:W-:Y:S02]  /*19d0*/  IADD3 R14, R236.reuse, 0x20, RZ ;  /* 0x00000020ec0e7810 */ /* 0x040fe40007ffe0ff */
[C---:B------:R-:W-:Y:S02]  /*19e0*/  IADD3 R12, R236.reuse, 0x30, RZ ;  /* 0x00000030ec0c7810 */ /* 0x040fe40007ffe0ff */
[C---:B------:R-:W-:Y:S01]  /*19f0*/  IADD3 R9, R236.reuse, 0x48, RZ ;  /* 0x00000048ec097810 */ /* 0x040fe20007ffe0ff */
[----:B-1----:R-:W-:Y:S01]  /*1a00*/  IMAD.IADD R0, R5, 0x1, R18 ;  /* 0x0000000105007824 */ /* 0x002fe200078e0212 */
[----:B------:R-:W-:-:S02]  /*1a10*/  IADD3 R7, R236, 0x58, RZ ;  /* 0x00000058ec077810 */ /* 0x000fc40007ffe0ff */
[----:B------:R-:W-:Y:S02]  /*1a20*/  @P2 IADD3 R189, R184, -0x20, RZ ;  /* 0xffffffe0b8bd2810 */ /* 0x000fe40007ffe0ff */
[----:B------:R1:W-:Y:S01]  /*1a30*/  STL [R1+0x1c], R0 ;  /* 0x00001c0001007387 */ /* 0x0003e20000100800 */
[----:B------:R-:W-:Y:S02]  /*1a40*/  SHF.R.S32.HI R6, RZ, 0x1f, R16 ;  /* 0x0000001fff067819 */ /* 0x000fe40000011410 */
[----:B------:R-:W-:Y:S02]  /*1a50*/  SHF.R.S32.HI R6, RZ, 0x1f, R13 ;  /* 0x0000001fff067819 */ /* 0x000fe4000001140d */
[----:B------:R-:W-:Y:S02]  /*1a60*/  SHF.R.S32.HI R6, RZ, 0x1f, R11 ;  /* 0x0000001fff067819 */ /* 0x000fe4000001140b */
[----:B------:R-:W-:Y:S02]  /*1a70*/  SHF.R.S32.HI R17, RZ, 0x1f, R17 ;  /* 0x0000001fff117819 */ /* 0x000fe40000011411 */
[----:B------:R-:W-:-:S02]  /*1a80*/  SHF.R.S32.HI R15, RZ, 0x1f, R15 ;  /* 0x0000001fff0f7819 */ /* 0x000fc4000001140f */
[----:B------:R-:W-:Y:S02]  /*1a90*/  SHF.R.S32.HI R14, RZ, 0x1f, R14 ;  /* 0x0000001fff0e7819 */ /* 0x000fe4000001140e */
[----:B------:R-:W-:Y:S02]  /*1aa0*/  SHF.R.S32.HI R12, RZ, 0x1f, R12 ;  /* 0x0000001fff0c7819 */ /* 0x000fe4000001140c */
[----:B------:R-:W-:Y:S02]  /*1ab0*/  SHF.R.S32.HI R9, RZ, 0x1f, R9 ;  /* 0x0000001fff097819 */ /* 0x000fe40000011409 */
[----:B------:R-:W-:Y:S02]  /*1ac0*/  SHF.R.S32.HI R6, RZ, 0x1f, R7 ;  /* 0x0000001fff067819 */ /* 0x000fe40000011407 */
[C---:B------:R-:W-:Y:S02]  /*1ad0*/  IADD3 R197, R189.reuse, 0x400, RZ ;  /* 0x00000400bdc57810 */ /* 0x040fe40007ffe0ff */
[----:B------:R-:W-:-:S02]  /*1ae0*/  IADD3 R196, R189, 0x800, RZ ;  /* 0x00000800bdc47810 */ /* 0x000fc40007ffe0ff */
[C---:B------:R-:W-:Y:S02]  /*1af0*/  IADD3 R195, R189.reuse, 0xc00, RZ ;  /* 0x00000c00bdc37810 */ /* 0x040fe40007ffe0ff */
[C---:B------:R-:W-:Y:S02]  /*1b00*/  IADD3 R194, R189.reuse, 0x1000, RZ ;  /* 0x00001000bdc27810 */ /* 0x040fe40007ffe0ff */
[C---:B------:R-:W-:Y:S02]  /*1b10*/  IADD3 R193, R189.reuse, 0x1400, RZ ;  /* 0x00001400bdc17810 */ /* 0x040fe40007ffe0ff */
[C---:B------:R-:W-:Y:S02]  /*1b20*/  IADD3 R192, R189.reuse, 0x1800, RZ ;  /* 0x00001800bdc07810 */ /* 0x040fe40007ffe0ff */
[C---:B------:R-:W-:Y:S02]  /*1b30*/  IADD3 R191, R189.reuse, 0x1c00, RZ ;  /* 0x00001c00bdbf7810 */ /* 0x040fe40007ffe0ff */
[----:B-1----:R-:W-:-:S02]  /*1b40*/  IADD3 R190, R189, 0x2000, RZ ;  /* 0x00002000bdbe7810 */ /* 0x002fc40007ffe0ff */
.L_x_2589:
        /* <DEDUP_REMOVED lines=23> */
.L_x_2373:
[----:B------:R-:W-:-:S04]  /*1cc0*/  ISETP.NE.U32.AND P0, PT, RZ, c[0x0][0x368], PT ;  /* 0x0000da00ff007a0c */ /* 0x000fc80003f05070 */
[----:B------:R-:W-:-:S13]  /*1cd0*/  ISETP.NE.AND.EX P0, PT, RZ, c[0x0][0x36c], PT, P0 ;  /* 0x0000db00ff007a0c */ /* 0x000fda0003f05300 */
[----:B------:R-:W-:Y:S05]  /*1ce0*/  @!P0 BRA `(.L_x_2374) ;  /* 0x0000003000008947 */ /* 0x000fea0003800000 */
[----:B-1----:R-:W-:-:S05]  /*1cf0*/  IMAD.WIDE R2, R15, R13, c[0x0][0x368] ;  /* 0x0000da000f027625 */ /* 0x002fca00078e020d */
[----:B------:R1:W5:Y:S01]  /*1d00*/  LDG.E R0, [R2.64] ;  /* 0x0000000602007981 */ /* 0x000362000c1e1900 */
[----:B------:R-:W-:Y:S05]  /*1d10*/  BRA `(.L_x_2375) ;  /* 0x0000008000007947 */ /* 0x000fea0003800000 */
.L_x_2374:
        /* <DEDUP_REMOVED lines=8> */
.L_x_2375:
        /* <DEDUP_REMOVED lines=29> */
.L_x_2378:
[----:B------:R-:W-:-:S13]  /*1f70*/  ISETP.NE.AND P0, PT, R6, 0x1, PT ;  /* 0x000000010600780c */ /* 0x000fda0003f05270 */
[----:B------:R-:W-:-:S05]  /*1f80*/  @P0 IMAD.HI.U32 R0, R2, c[0x0][0x330], RZ ;  /* 0x0000cc0002000a27 */ /* 0x000fca00078e00ff */
[----:B------:R-:W-:Y:S02]  /*1f90*/  @P0 SHF.R.U32.HI R2, RZ, c[0x0][0x334], R0 ;  /* 0x0000cd00ff020a19 */ /* 0x000fe40000011600 */
.L_x_2379:
[----:B------:R-:W-:Y:S05]  /*1fa0*/  BSYNC B0 ;  /* 0x0000000000007941 */ /* 0x000fea0003800000 */
.L_x_2377:
[----:B------:R-:W-:-:S05]  /*1fb0*/  IMAD R2, R2, R6, c[0x0][0x32c] ;  /* 0x0000cb0002027624 */ /* 0x000fca00078e0206 */
[----:B------:R-:W-:-:S03]  /*1fc0*/  IMNMX R3, R3, R2, PT ;  /* 0x0000000203037217 */ /* 0x000fc60003800200 */
.L_x_2376:
        /* <DEDUP_REMOVED lines=26> */
.L_x_2382:
[----:B------:R-:W-:-:S13]  /*2170*/  ISETP.NE.AND P0, PT, R6, 0x1, PT ;  /* 0x000000010600780c */ /* 0x000fda0003f05270 */
[----:B------:R-:W-:-:S05]  /*2180*/  @P0 IMAD.HI.U32 R3, R0, c[0x0][0x330], RZ ;  /* 0x0000cc0000030a27 */ /* 0x000fca00078e00ff */
[----:B------:R-:W-:Y:S02]  /*2190*/  @P0 SHF.R.U32.HI R0, RZ, c[0x0][0x334], R3 ;  /* 0x0000cd00ff000a19 */ /* 0x000fe40000011603 */
.L_x_2383:
[----:B------:R-:W-:Y:S05]  /*21a0*/  BSYNC B0 ;  /* 0x0000000000007941 */ /* 0x000fea0003800000 */
.L_x_2381:
[----:B------:R-:W-:-:S05]  /*21b0*/  IMAD R0, R0, c[0x0][0x32c], RZ ;  /* 0x0000cb0000007a24 */ /* 0x000fca00078e02ff */
[----:B------:R-:W-:-:S04]  /*21c0*/  IMNMX R2, R2, R0, !PT ;  /* 0x0000000002027217 */ /* 0x000fc80007800200 */
.L_x_2380:
        /* <DEDUP_REMOVED lines=48> */
.L_x_2385:
[----:B------:R-:W-:Y:S05]  /*24d0*/  BSYNC B0 ;  /* 0x0000000000007941 */ /* 0x000fea0003800000 */
.L_x_2384:
        /* <DEDUP_REMOVED lines=59> */
[----:B------:R3:W5:Y:S01]  /*2890*/  @P1 LDG.E R13, [R2.64] ;  /* 0x00000006020d1981 */ /* 0x000762000c1e1900 */
[----:B------:R-:W-:Y:S01]  /*28a0*/  SHF.R.S32.HI R0, RZ, 0x1f, R12 ;  /* 0x0000001fff007819 */ /* 0x000fe2000001140c */
[----:B--2---:R-:W-:Y:S01]  /*28b0*/  IMAD.IADD R5, R240, 0x1, R252 ;  /* 0x00000001f0057824 */ /* 0x004fe200078e02fc */
[----:B------:R-:W-:Y:S02]  /*28c0*/  LOP3.LUT R14, R14, 0xffff, RZ, 0xc0, !PT ;  /* 0x0000ffff0e0e7812 */ /* 0x000fe400078ec0ff */
[----:B------:R-:W-:Y:S01]  /*28d0*/  SEL R4, R15, RZ, !P3 ;  /* 0x000000ff0f047207 */ /* 0x000fe20005800000 */
[----:B------:R-:W-:Y:S01]  /*28e0*/  IMAD R0, R0, c[0x0][0x178], RZ ;  /* 0x00005e0000007a24 */ /* 0x000fe200078e02ff */
[----:B------:R-:W-:Y:S01]  /*28f0*/  ISETP.GE.AND P2, PT, R238, c[0x0][0x198], PT ;  /* 0x00006600ee007a0c */ /* 0x000fe20003f46270 */
[----:B-1----:R-:W-:Y:S01]  /*2900*/  @P4 IMAD.HI.U32 R7, R5, c[0x0][0x2c8], RZ ;  /* 0x0000b20005074a27 */ /* 0x002fe200078e00ff */
[----:B------:R-:W-:-:S03]  /*2910*/  IADD3 R31, R201, -0x1, RZ ;  /* 0xffffffffc91f7810 */ /* 0x000fc60007ffe0ff */
[C---:B------:R-:W-:Y:S02]  /*2920*/  IMAD R0, R12.reuse, c[0x0][0x17c], R0 ;  /* 0x00005f000c007a24 */ /* 0x040fe400078e0200 */
[----:B---3--:R-:W-:-:S05]  /*2930*/  IMAD.WIDE.U32 R2, R12, c[0x0][0x178], RZ ;  /* 0x00005e000c027a25 */ /* 0x008fca00078e00ff */
[----:B------:R-:W-:Y:S02]  /*2940*/  IADD3 R3, R3, R0, RZ ;  /* 0x0000000003037210 */ /* 0x000fe40007ffe0ff */
[----:B------:R-:W-:-:S03]  /*2950*/  SHF.R.S32.HI R0, RZ, 0x1f, R15 ;  /* 0x0000001fff007819 */ /* 0x000fc6000001140f */
[----:B------:R-:W-:Y:S01]  /*2960*/  IMAD.WIDE.U32 R2, R14, c[0x0][0x1b8], R2 ;  /* 0x00006e000e027a25 */ /* 0x000fe200078e0002 */
        /* <DEDUP_REMOVED lines=27> */
.L_x_2594:
[----:B------:R-:W-:Y:S05]  /*2b20*/  BRA.DIV ~URZ, `(.L_x_2388) ;  /* 0x000156727f007947 */ /* 0x000fea000b800000 */
[----:B------:R3:W4:Y:S02]  /*2b30*/  SHFL.IDX PT, R0, R12, RZ, 0x1c1f ;  /* 0x001c1fff0c007589 */ /* 0x00072400000e0000 */
.L_x_2595:
        /* <DEDUP_REMOVED lines=22> */
.L_x_2390:
[----:B------:R-:W-:Y:S05]  /*2ca0*/  BSYNC B0 ;  /* 0x0000000000007941 */ /* 0x000fea0003800000 */
.L_x_2389:
[----:B------:R-:W-:Y:S05]  /*2cb0*/  BRA.DIV ~URZ, `(.L_x_2391) ;  /* 0x000155527f007947 */ /* 0x000fea000b800000 */
[----:B--2---:R2:W1:Y:S04]  /*2cc0*/  SHFL.IDX PT, R4, R5, 0x1, 0x1c1f ;  /* 0x003c1f0005047f89 */ /* 0x00446800000e0000 */
[----:B----4-:R2:W4:Y:S02]  /*2cd0*/  SHFL.IDX PT, R0, R12, 0x1, 0x1c1f ;  /* 0x003c1f000c007f89 */ /* 0x01052400000e0000 */
.L_x_2596:
[----:B------:R-:W-:Y:S01]  /*2ce0*/  IADD3 R2, R10, 0x20, RZ ;  /* 0x000000200a027810 */ /* 0x000fe20007ffe0ff */
[----:B------:R-:W-:Y:S03]  /*2cf0*/  BSSY B0, `(.L_x_2392) ;  /* 0x0000014000007945 */ /* 0x000fe60003800000 */
[----:B------:R-:W-:-:S13]  /*2d00*/  ISETP.GE.AND P0, PT, R2, R11, PT ;  /* 0x0000000b0200720c */ /* 0x000fda0003f06270 */
[----:B------:R-:W-:Y:S05]  /*2d10*/  @P0 BRA `(.L_x_2393) ;  /* 0x0000011000000947 */ /* 0x000fea0003800000 */
[----:B--2---:R-:W2:Y:S01]  /*2d20*/  LDL R15, [R1+0x2c] ;  /* 0x00002c00010f7983 */ /* 0x004ea20000100800 */
[-C--:B----4-:R-:W-:Y:S02]  /*2d30*/  LEA R8, P0, R203, R0.reuse, 0x1 ;  /* 0x00000000cb087211 */ /* 0x090fe400078008ff */
        /* <DEDUP_REMOVED lines=15> */
.L_x_2393:
[----:B------:R-:W-:Y:S05]  /*2e30*/  BSYNC B0 ;  /* 0x0000000000007941 */ /* 0x000fea0003800000 */
.L_x_2392:
[----:B------:R-:W-:Y:S05]  /*2e40*/  BRA.DIV ~URZ, `(.L_x_2394) ;  /* 0x000154927f007947 */ /* 0x000fea000b800000 */
[----:B-1----:R1:W2:Y:S02]  /*2e50*/  SHFL.IDX PT, R4, R5, 0x2, 0x1c1f ;  /* 0x005c1f0005047f89 */ /* 0x0022a400000e0000 */
.L_x_2597:
[----:B------:R-:W-:Y:S05]  /*2e60*/  BRA.DIV ~URZ, `(.L_x_2395) ;  /* 0x000154e27f007947 */ /* 0x000fea000b800000 */
[----:B----4-:R4:W1:Y:S02]  /*2e70*/  SHFL.IDX PT, R0, R12, 0x2, 0x1c1f ;  /* 0x005c1f000c007f89 */ /* 0x01086400000e0000 */
.L_x_2598:
[----:B------:R-:W-:Y:S01]  /*2e80*/  IADD3 R2, R10, 0x40, RZ ;  /* 0x000000400a027810 */ /* 0x000fe20007ffe0ff */
[----:B------:R-:W-:Y:S03]  /*2e90*/  BSSY B0, `(.L_x_2396) ;  /* 0x0000014000007945 */ /* 0x000fe60003800000 */
[----:B------:R-:W-:-:S13]  /*2ea0*/  ISETP.GE.AND P0, PT, R2, R11, PT ;  /* 0x0000000b0200720c */ /* 0x000fda0003f06270 */
[----:B------:R-:W-:Y:S05]  /*2eb0*/  @P0 BRA `(.L_x_2397) ;  /* 0x0000011000000947 */ /* 0x000fea0003800000 */
[----:B---3--:R-:W3:Y:S01]  /*2ec0*/  LDL R15, [R1+0x2c] ;  /* 0x00002c00010f7983 */ /* 0x008ee20000100800 */
[-C--:B-1----:R-:W-:Y:S02]  /*2ed0*/  LEA R8, P0, R203, R0.reuse, 0x1 ;  /* 0x00000000cb087211 */ /* 0x082fe400078008ff */
        /* <DEDUP_REMOVED lines=15> */
.L_x_2397:
[----:B------:R-:W-:Y:S05]  /*2fd0*/  BSYNC B0 ;  /* 0x0000000000007941 */ /* 0x000fea0003800000 */
.L_x_2396:
[----:B------:R-:W-:Y:S05]  /*2fe0*/  BRA.DIV ~URZ, `(.L_x_2398) ;  /* 0x000153d27f007947 */ /* 0x000fea000b800000 */
[----:B--2---:R2:W3:Y:S04]  /*2ff0*/  SHFL.IDX PT, R4, R5, 0x3, 0x1c1f ;  /* 0x007c1f0005047f89 */ /* 0x0044e800000e0000 */
[----:B-1----:R2:W1:Y:S02]  /*3000*/  SHFL.IDX PT, R0, R12, 0x3, 0x1c1f ;  /* 0x007c1f000c007f89 */ /* 0x00246400000e0000 */
.L_x_2599:
[----:B--2---:R-:W2:Y:S01]  /*3010*/  LDL R16, [R1+0x2c] ;  /* 0x00002c0001107983 */ /* 0x004ea20000100800 */
[----:B------:R-:W-:Y:S01]  /*3020*/  IADD3 R2, R10, 0x60, RZ ;  /* 0x000000600a027810 */ /* 0x000fe20007ffe0ff */
[----:B-----5:R-:W-:Y:S01]  /*3030*/  IMAD.WIDE.U32 R246, R13, c[0x0][0x2b0], RZ ;  /* 0x0000ac000df67a25 */ /* 0x020fe200078e00ff */
[----:B------:R-:W-:-:S02]  /*3040*/  SHF.R.S32.HI R15, RZ, 0x1f, R203 ;  /* 0x0000001fff0f7819 */ /* 0x000fc400000114cb */
[----:B------:R-:W-:Y:S02]  /*3050*/  ISETP.GE.AND P0, PT, R2, R11, PT ;  /* 0x0000000b0200720c */ /* 0x000fe40003f06270 */
[----:B------:R-:W-:Y:S02]  /*3060*/  SHF.R.S32.HI R23, RZ, 0x1f, R237 ;  /* 0x0000001fff177819 */ /* 0x000fe400000114ed */
[----:B------:R-:W-:-:S09]  /*3070*/  SHF.R.S32.HI R26, RZ, 0x1f, R238 ;  /* 0x0000001fff1a7819 */ /* 0x000fd200000114ee */
[----:B-1----:R-:W-:-:S04]  /*3080*/  @!P0 LEA R8, P1, R203, R0, 0x1 ;  /* 0x00000000cb088211 */ /* 0x002fc800078208ff */
[----:B---3--:R-:W-:Y:S02]  /*3090*/  @!P0 LEA.HI.X R9, R203, R4, R15, 0x1, P1 ;  /* 0x00000004cb098211 */ /* 0x008fe400008f0c0f */
        /* <DEDUP_REMOVED lines=53> */
[----:B-1----:R-:W-:Y:S01]  /*33f0*/  SHF.R.S32.HI R4, RZ, 0x1f, R202 ;  /* 0x0000001fff047819 */ /* 0x002fe200000114ca */
[----:B------:R-:W-:Y:S02]  /*3400*/  IMAD.SHL.U32 R22, R237, 0x2, RZ ;  /* 0x00000002ed167824 */ /* 0x000fe400078e00ff */
        /* <DEDUP_REMOVED lines=8> */
[----:B--2-4-:R-:W-:Y:S01]  /*3490*/  SHF.R.S32.HI R12, RZ, 0x1f, R200 ;  /* 0x0000001fff0c7819 */ /* 0x014fe200000114c8 */
[----:B------:R-:W-:-:S04]  /*34a0*/  IMAD.WIDE.U32 R2, R200, c[0x0][0x1f0], R2 ;  /* 0x00007c00c8027a25 */ /* 0x000fc800078e0002 */
[----:B------:R-:W-:-:S04]  /*34b0*/  IMAD R0, R12, c[0x0][0x1f0], RZ ;  /* 0x00007c000c007a24 */ /* 0x000fc800078e02ff */
[----:B------:R-:W-:Y:S01]  /*34c0*/  IMAD R5, R200, c[0x0][0x1f4], R0 ;  /* 0x00007d00c8057a24 */ /* 0x000fe200078e0200 */
[----:B------:R-:W-:-:S04]  /*34d0*/  IADD3 R0, P0, R2, R244, RZ ;  /* 0x000000f402007210 */ /* 0x000fc80007f1e0ff */
[----:B------:R-:W-:Y:S01]  /*34e0*/  IADD3.X R3, R243, R3, R5, P0, !PT ;  /* 0x00000003f3037210 */ /* 0x000fe200007fe405 */
[----:B------:R-:W-:Y:S01]  /*34f0*/  IMAD R5, R4, c[0x0][0x208], RZ ;  /* 0x0000820004057a24 */ /* 0x000fe200078e02ff */
[----:B------:R-:W-:-:S03]  /*3500*/  LEA R2, P0, R0, c[0x0][0x1c8], 0x1 ;  /* 0x0000720000027a11 */ /* 0x000fc600078008ff */
[----:B------:R-:W-:Y:S01]  /*3510*/  IMAD R6, R202, c[0x0][0x20c], R5 ;  /* 0x00008300ca067a24 */ /* 0x000fe200078e0205 */
        /* <DEDUP_REMOVED lines=20> */
[----:B------:R-:W-:Y:S02]  /*3660*/  @P1 LEA.HI.X R5, R238, R8, R26, 0x1, P2 ;  /* 0x00000008ee051211 */ /* 0x000fe400010f0c1a */
[----:B------:R-:W-:Y:S02]  /*3670*/  @P0 LEA R2, P2, R203, R10, 0x1 ;  /* 0x0000000acb020211 */ /* 0x000fe400078408ff */
[----:B------:R-:W-:-:S02]  /*3680*/  IADD3.X R6, R251, R3, R6, P3, !PT ;  /* 0x00000003fb067210 */ /* 0x000fc40001ffe406 */
[----:B------:R-:W-:Y:S02]  /*3690*/  @P1 ISETP.GE.AND P3, PT, R238, c[0x0][0x1d4], PT ;  /* 0x00007500ee001a0c */ /* 0x000fe40003f66270 */
[----:B----4-:R-:W-:Y:S02]  /*36a0*/  @P0 LEA.HI.X R3, R203, R11, R15, 0x1, P2 ;  /* 0x0000000bcb030211 */ /* 0x010fe400010f0c0f */
[----:B------:R-:W-:-:S04]  /*36b0*/  LEA R25, P2, R0, c[0x0][0x1f8], 0x1 ;  /* 0x00007e0000197a11 */ /* 0x000fc800078408ff */
[----:B------:R-:W-:Y:S01]  /*36c0*/  LEA.HI.X R24, R0, c[0x0][0x1fc], R6, 0x1, P2 ;  /* 0x00007f0000187a11 */ /* 0x000fe200010f0c06 */
[----:B------:R-:W-:Y:S01]  /*36d0*/  @P0 IMAD.SHL.U32 R0, R16, 0x2, RZ ;  /* 0x0000000210000824 */ /* 0x000fe200078e00ff */
[C---:B------:R-:W-:Y:S01]  /*36e0*/  @P0 ISETP.GE.AND P2, PT, R203.reuse, c[0x0][0x1d4], PT ;  /* 0x00007500cb000a0c */ /* 0x040fe20003f46270 */
[----:B------:R-:W1:Y:S01]  /*36f0*/  SHFL.IDX PT, R21, R25, RZ, 0x1c1f ;  /* 0x001c1fff19157589 */ /* 0x000e6200000e0000 */
[----:B------:R-:W-:-:S03]  /*3700*/  IMAD.SHL.U32 R6, R203, 0x2, RZ ;  /* 0x00000002cb067824 */ /* 0x000fc600078e00ff */
[----:B------:R2:W-:Y:S01]  /*3710*/  @P1 LDGSTS.E.BYPASS.LTC128B.128 [R9+0x5480], [R4.64], !P3 ;  /* 0x0548000004091fae */ /* 0x0005e2000d901d46 */
[----:B------:R-:W-:-:S03]  /*3720*/  @P0 ISETP.GE.AND P3, PT, R237, c[0x0][0x1d4], PT ;  /* 0x00007500ed000a0c */ /* 0x000fc60003f66270 */
[----:B------:R-:W3:Y:S04]  /*3730*/  SHFL.IDX PT, R20, R24, RZ, 0x1c1f ;  /* 0x001c1fff18147589 */ /* 0x000ee800000e0000 */
[----:B------:R4:W-:Y:S01]  /*3740*/  @P0 LDGSTS.E.BYPASS.LTC128B.128 [R0+0x4480], [R2.64], !P2 ;  /* 0x0448000002000fae */ /* 0x0009e2000d101d46 */
[----:B--2---:R-:W-:-:S04]  /*3750*/  @P0 LEA R4, P1, R237, R10, 0x1 ;  /* 0x0000000aed040211 */ /* 0x004fc800078208ff */
[-C--:B------:R-:W-:Y:S02]  /*3760*/  @P0 LEA.HI.X R5, R237, R11.reuse, R23, 0x1, P1 ;  /* 0x0000000bed050211 */ /* 0x080fe400008f0c17 */
[C---:B------:R-:W-:Y:S02]  /*3770*/  @P0 ISETP.GE.AND P1, PT, R238.reuse, c[0x0][0x1d4], PT ;  /* 0x00007500ee000a0c */ /* 0x040fe40003f26270 */
[C---:B----4-:R-:W-:Y:S01]  /*3780*/  @P0 LEA R2, P2, R238.reuse, R10, 0x1 ;  /* 0x0000000aee020211 */ /* 0x050fe200078408ff */
[----:B------:R2:W-:Y:S01]  /*3790*/  @P0 LDGSTS.E.BYPASS.LTC128B.128 [R0+0x5080], [R4.64], !P3 ;  /* 0x0508000004000fae */ /* 0x0005e2000d901d46 */
[----:B------:R-:W-:Y:S02]  /*37a0*/  ISETP.GE.AND P3, PT, R203, c[0x0][0x1d4], PT ;  /* 0x00007500cb007a0c */ /* 0x000fe40003f66270 */
[C---:B------:R-:W-:Y:S02]  /*37b0*/  @P0 LEA.HI.X R3, R238.reuse, R11, R26, 0x1, P2 ;  /* 0x0000000bee030211 */ /* 0x040fe400010f0c1a */
[----:B------:R-:W4:Y:S01]  /*37c0*/  S2R R26, SR_TID.X ;  /* 0x00000000001a7919 */ /* 0x000f220000002100 */
[----:B------:R-:W-:-:S04]  /*37d0*/  ISETP.GE.AND P2, PT, R238, c[0x0][0x1d4], PT ;  /* 0x00007500ee007a0c */ /* 0x000fc80003f46270 */
[----:B------:R1:W-:Y:S04]  /*37e0*/  @P0 LDGSTS.E.BYPASS.LTC128B.128 [R0+0x5c80], [R2.64], !P1 ;  /* 0x05c8000002000fae */ /* 0x0003e8000c901d46 */
[----:B------:R-:W0:Y:S01]  /*37f0*/  LDGDEPBAR ;  /* 0x00000000000079af */ /* 0x000e220000000000 */
[----:B-1----:R-:W-:Y:S01]  /*3800*/  IADD3 R2, P0, R21, R6, RZ ;  /* 0x0000000615027210 */ /* 0x002fe20007f1e0ff */
[----:B------:R-:W-:-:S04]  /*3810*/  DEPBAR.LE SB0, 0x1 ;  /* 0x000080400000791a */ /* 0x000fc80000000000 */
[----:B------:R-:W-:-:S04]  /*3820*/  DEPBAR.LE SB0, 0x0 ;  /* 0x000080000000791a */ /* 0x000fc80000000000 */
[----:B------:R-:W-:Y:S01]  /*3830*/  BAR.SYNC.DEFER_BLOCKING 0x0 ;  /* 0x0000000000007b1d */ /* 0x000fe20000010000 */
[----:B--2---:R-:W-:Y:S02]  /*3840*/  IMAD.IADD R0, R29, 0x1, -R241 ;  /* 0x000000011d007824 */ /* 0x004fe400078e0af1 */
        /* <DEDUP_REMOVED lines=31> */
[----:B------:R2:W3:Y:S04]  /*3a40*/  SHFL.IDX PT, R20, R24, 0x1, 0x1c1f ;  /* 0x003c1f0018147f89 */ /* 0x0004e800000e0000 */
[----:B-1----:R2:W1:Y:S02]  /*3a50*/  SHFL.IDX PT, R2, R25, 0x1, 0x1c1f ;  /* 0x003c1f0019027f89 */ /* 0x00246400000e0000 */
.L_x_2600:
[----:B------:R-:W-:Y:S01]  /*3a60*/  IMAD.SHL.U32 R3, R203, 0x2, RZ ;  /* 0x00000002cb037824 */ /* 0x000fe200078e00ff */
[----:B------:R-:W-:Y:S01]  /*3a70*/  ISETP.LT.OR P1, PT, R0, 0x21, P4 ;  /* 0x000000210000780c */ /* 0x000fe20002721670 */
[----:B------:R-:W-:-:S03]  /*3a80*/  IMAD.SHL.U32 R21, R237, 0x2, RZ ;  /* 0x00000002ed157824 */ /* 0x000fc600078e00ff */
[----:B-12---:R-:W-:Y:S01]  /*3a90*/  IADD3 R24, P0, R2, R3, RZ ;  /* 0x0000000302187210 */ /* 0x006fe20007f1e0ff */
[----:B------:R-:W-:-:S04]  /*3aa0*/  IMAD.SHL.U32 R3, R238, 0x2, RZ ;  /* 0x00000002ee037824 */ /* 0x000fc800078e00ff */
[----:B---3--:R-:W-:Y:S01]  /*3ab0*/  IMAD.X R25, R20, 0x1, R218, P0 ;  /* 0x0000000114197824 */ /* 0x008fe200000e06da */
        /* <DEDUP_REMOVED lines=12> */
.L_x_2400:
[----:B--23--:R-:W-:Y:S05]  /*3b80*/  BSYNC B0 ;  /* 0x0000000000007941 */ /* 0x00cfea0003800000 */
.L_x_2399:
[----:B------:R-:W0:Y:S01]  /*3b90*/  LDGDEPBAR ;  /* 0x00000000000079af */ /* 0x000e220000000000 */
[----:B------:R-:W-:Y:S01]  /*3ba0*/  WARPSYNC 0xffffffff ;  /* 0xffffffff00007948 */ /* 0x000fe20003800000 */
[C---:B-1----:R-:W-:Y:S01]  /*3bb0*/  HMMA.16816.F32 R56, R8.reuse, R40, RZ ;  /* 0x000000280838723c */ /* 0x042fe200000018ff */
[----:B------:R-:W-:Y:S01]  /*3bc0*/  ISETP.GT.AND P0, PT, R31, R239, PT ;  /* 0x000000ef1f00720c */ /* 0x000fe20003f04270 */
[----:B------:R-:W-:Y:S06]  /*3bd0*/  BSSY B1, `(.L_x_2402) ;  /* 0x00000af000017945 */ /* 0x000fec0003800000 */
[C---:B------:R-:W-:Y:S08]  /*3be0*/  HMMA.16816.F32 R48, R8.reuse, R36, RZ ;  /* 0x000000240830723c */ /* 0x040ff000000018ff */
[C---:B------:R-:W-:Y:S08]  /*3bf0*/  HMMA.16816.F32 R20, R8.reuse, R32, RZ ;  /* 0x000000200814723c */ /* 0x040ff000000018ff */
[C---:B------:R-:W-:Y:S08]  /*3c00*/  HMMA.16816.F32 R52, R8.reuse, R42, RZ ;  /* 0x0000002a0834723c */ /* 0x040ff000000018ff */
[C---:B------:R-:W-:Y:S08]  /*3c10*/  HMMA.16816.F32 R24, R8.reuse, R38, RZ ;  /* 0x000000260818723c */ /* 0x040ff000000018ff */
        /* <DEDUP_REMOVED lines=15> */
[C---:B------:R-:W-:Y:S01]  /*3d10*/  HMMA.16816.F32 R100, R4.reuse, R46, R52 ;  /* 0x0000002e0464723c */ /* 0x040fe20000001834 */
[----:B------:R-:W-:Y:S07]  /*3d20*/  LDSM.16.M88.4 R52, [R194] ;  /* 0x00000000c234783b */ /* 0x000fee0000000200 */
[C---:B------:R-:W-:Y:S01]  /*3d30*/  HMMA.16816.F32 R92, R4.reuse, R66, R24 ;  /* 0x00000042045c723c */ /* 0x040fe20000001818 */
[----:B------:R-:W-:Y:S07]  /*3d40*/  LDSM.16.M88.4 R24, [R188+0x2000] ;  /* 0x00200000bc18783b */ /* 0x000fee0000000200 */
[----:B------:R-:W-:Y:S01]  /*3d50*/  HMMA.16816.F32 R80, R4, R78, R8 ;  /* 0x0000004e0450723c */ /* 0x000fe20000001808 */
[----:B------:R-:W1:Y:S04]  /*3d60*/  LDSM.16.M88.4 R4, [R187+0x3000] ;  /* 0x00300000bb04783b */ /* 0x000e680000000200 */
[----:B------:R-:W2:Y:S03]  /*3d70*/  LDSM.16.M88.4 R8, [R187+0x2000] ;  /* 0x00200000bb08783b */ /* 0x000ea60000000200 */
[C---:B------:R-:W-:Y:S01]  /*3d80*/  HMMA.16816.F32 R68, R16.reuse, R44, R60 ;  /* 0x0000002c1044723c */ /* 0x040fe2000000183c */
[----:B------:R-:W3:Y:S07]  /*3d90*/  LDSM.16.M88.4 R60, [R193] ;  /* 0x00000000c13c783b */ /* 0x000eee0000000200 */
[C---:B------:R-:W-:Y:S08]  /*3da0*/  HMMA.16816.F32 R44, R16.reuse, R46, R40 ;  /* 0x0000002e102c723c */ /* 0x040ff00000001828 */
[C---:B------:R-:W-:Y:S08]  /*3db0*/  HMMA.16816.F32 R48, R16.reuse, R64, R72 ;  /* 0x000000401030723c */ /* 0x040ff00000001848 */
[C---:B------:R-:W-:Y:S08]  /*3dc0*/  HMMA.16816.F32 R72, R16.reuse, R76, R84 ;  /* 0x0000004c1048723c */ /* 0x040ff00000001854 */
[C---:B------:R-:W-:Y:S08]  /*3dd0*/  HMMA.16816.F32 R40, R16.reuse, R66, R88 ;  /* 0x000000421028723c */ /* 0x040ff00000001858 */
[----:B------:R-:W-:Y:S08]  /*3de0*/  HMMA.16816.F32 R16, R16, R78, R96 ;  /* 0x0000004e1010723c */ /* 0x000ff00000001860 */
[C---:B-1----:R-:W-:Y:S08]  /*3df0*/  HMMA.16816.F32 R64, R4.reuse, R36, R112 ;  /* 0x000000240440723c */ /* 0x042ff00000001870 */
[C---:B------:R-:W-:Y:S08]  /*3e00*/  HMMA.16816.F32 R100, R4.reuse, R38, R100 ;  /* 0x000000260464723c */ /* 0x040ff00000001864 */
[C---:B------:R-:W-:Y:S08]  /*3e10*/  HMMA.16816.F32 R84, R4.reuse, R14, R80 ;  /* 0x0000000e0454723c */ /* 0x040ff00000001850 */
[----:B------:R-:W-:Y:S08]  /*3e20*/  HMMA.16816.F32 R108, R4, R32, R108 ;  /* 0x00000020046c723c */ /* 0x000ff0000000186c */
[----:B--2---:R-:W-:Y:S08]  /*3e30*/  HMMA.16816.F32 R80, R8, R36, R68 ;  /* 0x000000240850723c */ /* 0x004ff00000001844 */
[C---:B------:R-:W-:Y:S08]  /*3e40*/  HMMA.16816.F32 R104, R4.reuse, R12, R104 ;  /* 0x0000000c0468723c */ /* 0x040ff00000001868 */
[----:B------:R-:W-:Y:S08]  /*3e50*/  HMMA.16816.F32 R92, R4, R34, R92 ;  /* 0x00000022045c723c */ /* 0x000ff0000000185c */
        /* <DEDUP_REMOVED lines=11> */
[C---:B------:R-:W-:Y:S08]  /*3f10*/  HMMA.16816.F32 R64, R20.reuse, R58, R100 ;  /* 0x0000003a1440723c */ /* 0x040ff00000001864 */
[----:B------:R-:W-:Y:S08]  /*3f20*/  HMMA.16816.F32 R112, R20, R52, R108 ;  /* 0x000000341470723c */ /* 0x000ff0000000186c */
[----:B------:R-:W-:Y:S08]  /*3f30*/  HMMA.16816.F32 R100, R24, R56, R80 ;  /* 0x000000381864723c */ /* 0x000ff00000001850 */
[C---:B------:R-:W-:Y:S08]  /*3f40*/  HMMA.16816.F32 R108, R20.reuse, R54, R92 ;  /* 0x00000036146c723c */ /* 0x040ff0000000185c */
[----:B---3--:R-:W-:Y:S08]  /*3f50*/  HMMA.16816.F32 R116, R20, R60, R104 ;  /* 0x0000003c1474723c */ /* 0x008ff00000001868 */
[----:B------:R-:W-:Y:S08]  /*3f60*/  HMMA.16816.F32 R96, R24, R58, R76 ;  /* 0x0000003a1860723c */ /* 0x000ff0000000184c */
[----:B------:R-:W-:Y:S01]  /*3f70*/  HMMA.16816.F32 R104, R20, R62, R84 ;  /* 0x0000003e1468723c */ /* 0x000fe20000001854 */
[----:B------:R-:W-:Y:S07]  /*3f80*/  LDSM.16.M88.4 R20, [R190] ;  /* 0x00000000be14783b */ /* 0x000fee0000000200 */
[C---:B------:R-:W-:Y:S01]  /*3f90*/  HMMA.16816.F32 R92, R24.reuse, R52, R36 ;  /* 0x00000034185c723c */ /* 0x040fe20000001824 */
[----:B------:R-:W-:Y:S07]  /*3fa0*/  LDSM.16.M88.4 R36, [R192] ;  /* 0x00000000c024783b */ /* 0x000fee0000000200 */
        /* <DEDUP_REMOVED lines=8> */
[----:B------:R-:W-:Y:S08]  /*4030*/  HMMA.16816.F32 R72, R12, R50, R64 ;  /* 0x000000320c48723c */ /* 0x000ff00000001840 */
[C---:B--2---:R-:W-:Y:S08]  /*4040*/  HMMA.16816.F32 R52, R16.reuse, R48, R100 ;  /* 0x000000301034723c */ /* 0x044ff00000001864 */
[----:B------:R-:W-:Y:S08]  /*4050*/  HMMA.16816.F32 R48, R16, R50, R96 ;  /* 0x000000321030723c */ /* 0x000ff00000001860 */
[C---:B------:R-:W-:Y:S08]  /*4060*/  HMMA.16816.F32 R68, R12.reuse, R44, R112 ;  /* 0x0000002c0c44723c */ /* 0x040ff00000001870 */
[C---:B------:R-:W-:Y:S08]  /*4070*/  HMMA.16816.F32 R64, R12.reuse, R46, R108 ;  /* 0x0000002e0c40723c */ /* 0x040ff0000000186c */
[C---:B------:R-:W-:Y:S08]  /*4080*/  HMMA.16816.F32 R60, R12.reuse, R40, R116 ;  /* 0x000000280c3c723c */ /* 0x040ff00000001874 */
[----:B------:R-:W-:Y:S08]  /*4090*/  HMMA.16816.F32 R56, R12, R42, R104 ;  /* 0x0000002a0c38723c */ /* 0x000ff00000001868 */
[C---:B------:R-:W-:Y:S08]  /*40a0*/  HMMA.16816.F32 R24, R16.reuse, R44, R92 ;  /* 0x0000002c1018723c */ /* 0x040ff0000000185c */
[C---:B------:R-:W-:Y:S08]  /*40b0*/  HMMA.16816.F32 R44, R16.reuse, R46, R88 ;  /* 0x0000002e102c723c */ /* 0x040ff00000001858 */
[C---:B------:R-:W-:Y:S08]  /*40c0*/  HMMA.16816.F32 R12, R16.reuse, R40, R84 ;  /* 0x00000028100c723c */ /* 0x040ff00000001854 */
[----:B------:R-:W-:Y:S08]  /*40d0*/  HMMA.16816.F32 R16, R16, R42, R80 ;  /* 0x0000002a1010723c */ /* 0x000ff00000001850 */
[C---:B---3--:R-:W-:Y:S08]  /*40e0*/  HMMA.16816.F32 R76, R4.reuse, R36, R76 ;  /* 0x00000024044c723c */ /* 0x048ff0000000184c */
[----:B------:R-:W-:Y:S08]  /*40f0*/  HMMA.16816.F32 R72, R4, R38, R72 ;  /* 0x000000260448723c */ /* 0x000ff00000001848 */
[C---:B----4-:R-:W-:Y:S08]  /*4100*/  HMMA.16816.F32 R52, R8.reuse, R36, R52 ;  /* 0x000000240834723c */ /* 0x050ff00000001834 */
[----:B------:R-:W-:Y:S08]  /*4110*/  HMMA.16816.F32 R48, R8, R38, R48 ;  /* 0x000000260830723c */ /* 0x000ff00000001830 */
[C---:B------:R-:W-:Y:S08]  /*4120*/  HMMA.16816.F32 R68, R4.reuse, R32, R68 ;  /* 0x000000200444723c */ /* 0x040ff00000001844 */
[----:B------:R-:W-:Y:S08]  /*4130*/  HMMA.16816.F32 R64, R4, R34, R64 ;  /* 0x000000220440723c */ /* 0x000ff00000001840 */
[C---:B------:R-:W-:Y:S08]  /*4140*/  HMMA.16816.F32 R36, R8.reuse, R32, R24 ;  /* 0x000000200824723c */ /* 0x040ff00000001818 */
[----:B------:R-:W-:Y:S08]  /*4150*/  HMMA.16816.F32 R32, R8, R34, R44 ;  /* 0x000000220820723c */ /* 0x000ff0000000182c */
[C---:B------:R-:W-:Y:S08]  /*4160*/  HMMA.16816.F32 R60, R4.reuse, R20, R60 ;  /* 0x00000014043c723c */ /* 0x040ff0000000183c */
[----:B------:R-:W-:Y:S08]  /*4170*/  HMMA.16816.F32 R56, R4, R22, R56 ;  /* 0x000000160438723c */ /* 0x000ff00000001838 */
[C---:B------:R-:W-:Y:S08]  /*4180*/  HMMA.16816.F32 R44, R8.reuse, R20, R12 ;  /* 0x00000014082c723c */ /* 0x040ff0000000180c */
[----:B------:R-:W-:Y:S01]  /*4190*/  HMMA.16816.F32 R40, R8, R22, R16 ;  /* 0x000000160828723c */ /* 0x000fe20000001810 */
[----:B------:R-:W-:Y:S06]  /*41a0*/  BAR.SYNC.DEFER_BLOCKING 0x0 ;  /* 0x0000000000007b1d */ /* 0x000fec0000010000 */
[----:B------:R-:W-:Y:S01]  /*41b0*/  @!UPT UIADD3 URZ, URZ, URZ, URZ ;  /* 0x0000003f3f3ff290 */ /* 0x000fe2000fffe03f */
[----:B------:R-:W-:Y:S11]  /*41c0*/  @!P0 BRA `(.L_x_2403) ;  /* 0x000004f000008947 */ /* 0x000ff60003800000 */
[----:B------:R-:W-:Y:S01]  /*41d0*/  IMAD.MOV.U32 R0, RZ, RZ, c[0x0][0x2b8] ;  /* 0x0000ae00ff007624 */ /* 0x000fe200078e00ff */
[C---:B------:R-:W-:Y:S01]  /*41e0*/  IADD3 R2, R240.reuse, R30, R242 ;  /* 0x0000001ef0027210 */ /* 0x040fe20007ffe0f2 */
[----:B------:R-:W-:Y:S01]  /*41f0*/  IMAD.MOV.U32 R200, RZ, RZ, RZ ;  /* 0x000000ffffc87224 */ /* 0x000fe200078e00ff */
[----:B------:R-:W-:-:S02]  /*4200*/  ISETP.GT.AND P1, PT, R240, 0x2f, PT ;  /* 0x0000002ff000780c */ /* 0x000fc40003f24270 */
[----:B------:R-:W-:Y:S02]  /*4210*/  ISETP.NE.AND P2, PT, R0, 0x1, PT ;  /* 0x000000010000780c */ /* 0x000fe40003f45270 */
[----:B------:R-:W-:-:S05]  /*4220*/  IADD3 R2, R2, -0x30, RZ ;  /* 0xffffffd002027810 */ /* 0x000fca0007ffe0ff */
[----:B------:R-:W-:-:S06]  /*4230*/  IMAD.MOV.U32 R0, RZ, RZ, R2 ;  /* 0x000000ffff007224 */ /* 0x000fcc00078e0002 */
        /* <DEDUP_REMOVED lines=26> */
.L_x_2601:
[----:B------:R-:W-:Y:S05]  /*43e0*/  BRA.DIV ~URZ, `(.L_x_2405) ;  /* 0x000141e27f007947 */ /* 0x000fea000b800000 */
[----:B------:R3:W4:Y:S02]  /*43f0*/  SHFL.IDX PT, R0, R8, RZ, 0x1c1f ;  /* 0x001c1fff08007589 */ /* 0x00072400000e0000 */
.L_x_2602:
        /* <DEDUP_REMOVED lines=20> */
.L_x_2407:
[----:B------:R-:W-:Y:S05]  /*4540*/  BSYNC B0 ;  /* 0x0000000000007941 */ /* 0x000fea0003800000 */
.L_x_2406:
[----:B------:R-:W-:Y:S01]  /*4550*/  ISETP.GE.AND P0, PT, R9, 0x21, PT ;  /* 0x000000210900780c */ /* 0x000fe20003f06270 */
[----:B------:R-:W-:Y:S06]  /*4560*/  BRA.DIV ~URZ, `(.L_x_2408) ;  /* 0x000140d27f007947 */ /* 0x000fec000b800000 */
[----:B--2---:R2:W1:Y:S04]  /*4570*/  SHFL.IDX PT, R4, R5, 0x1, 0x1c1f ;  /* 0x003c1f0005047f89 */ /* 0x00446800000e0000 */
[----:B----4-:R2:W4:Y:S02]  /*4580*/  SHFL.IDX PT, R0, R8, 0x1, 0x1c1f ;  /* 0x003c1f0008007f89 */ /* 0x01052400000e0000 */
.L_x_2603:
[----:B------:R-:W-:Y:S05]  /*4590*/  @!P0 BRA `(.L_x_2403) ;  /* 0x0000012000008947 */ /* 0x000fea0003800000 */
[C---:B------:R-:W-:Y:S01]  /*45a0*/  IMAD.SHL.U32 R2, R203.reuse, 0x2, RZ ;  /* 0x00000002cb027824 */ /* 0x040fe200078e00ff */
[----:B------:R-:W-:Y:S01]  /*45b0*/  ISETP.GE.AND P0, PT, R203, c[0x0][0x1d4], PT ;  /* 0x00007500cb007a0c */ /* 0x000fe20003f06270 */
[----:B------:R-:W-:Y:S02]  /*45c0*/  IMAD.SHL.U32 R6, R237, 0x2, RZ ;  /* 0x00000002ed067824 */ /* 0x000fe400078e00ff */
[----:B-12---:R-:W-:Y:S01]  /*45d0*/  IMAD.SHL.U32 R5, R238, 0x2, RZ ;  /* 0x00000002ee057824 */ /* 0x006fe200078e00ff */
[----:B----4-:R-:W-:-:S05]  /*45e0*/  IADD3 R2, P1, R0, R2, RZ ;  /* 0x0000000200027210 */ /* 0x010fca0007f3e0ff */
[----:B------:R-:W-:Y:S01]  /*45f0*/  IMAD.X R3, R4, 0x1, R218, P1 ;  /* 0x0000000104037824 */ /* 0x000fe200008e06da */
        /* <DEDUP_REMOVED lines=12> */
.L_x_2403:
[----:B------:R-:W-:Y:S05]  /*46c0*/  BSYNC B1 ;  /* 0x0000000000017941 */ /* 0x000fea0003800000 */
.L_x_2402:
[----:B----4-:R-:W4:Y:S01]  /*46d0*/  LDL R0, [R1+0x10] ;  /* 0x0000100001007983 */ /* 0x010f220000100800 */
[----:B--2---:R-:W-:-:S03]  /*46e0*/  IMAD.MOV.U32 R2, RZ, RZ, c[0x0][0x2c4] ;  /* 0x0000b100ff027624 */ /* 0x004fc600078e00ff */
[----:B------:R-:W0:Y:S02]  /*46f0*/  LDGDEPBAR ;  /* 0x00000000000079af */ /* 0x000e240000000000 */
[----:B------:R-:W-:Y:S01]  /*4700*/  ISETP.NE.AND P0, PT, R2, 0x1, PT ;  /* 0x000000010200780c */ /* 0x000fe20003f05270 */
[----:B------:R-:W-:Y:S01]  /*4710*/  ULDC UR4, c[0x0][0x324] ;  /* 0x0000c90000047ab9 */ /* 0x000fe20000000800 */
[C---:B------:R-:W-:Y:S01]  /*4720*/  IADD3 R2, -R236.reuse, 0x1, R29 ;  /* 0x00000001ec027810 */ /* 0x040fe20007ffe11d */
[----:B------:R-:W-:Y:S01]  /*4730*/  ULOP3.LUT UR4, URZ, UR4, URZ, 0x33, !UPT ;  /* 0x000000043f047292 */ /* 0x000fe2000f8e333f */
[----:B------:R-:W-:Y:S01]  /*4740*/  IMAD.IADD R10, R29, 0x1, -R236 ;  /* 0x000000011d0a7824 */ /* 0x000fe200078e0aec */
[----:B------:R-:W-:Y:S01]  /*4750*/  IADD3 R11, -R236, R28, RZ ;  /* 0x0000001cec0b7210 */ /* 0x000fe20007ffe1ff */
[----:B----4-:R-:W-:-:S07]  /*4760*/  IMAD.IADD R0, R0, 0x1, R252 ;  /* 0x0000000100007824 */ /* 0x010fce00078e02fc */
[----:B------:R-:W-:-:S04]  /*4770*/  @P0 IMAD.HI.U32 R3, R0, c[0x0][0x2c8], RZ ;  /* 0x0000b20000030a27 */ /* 0x000fc800078e00ff */
[----:B------:R-:W-:Y:S01]  /*4780*/  IMAD.MOV.U32 R7, RZ, RZ, R0 ;  /* 0x000000ffff077224 */ /* 0x000fe200078e0000 */
[----:B------:R-:W-:-:S04]  /*4790*/  IADD3 R0, R2, -R230, RZ ;  /* 0x800000e602007210 */ /* 0x000fc80007ffe0ff */
[C---:B------:R-:W-:Y:S02]  /*47a0*/  IADD3 R9, R0.reuse, UR4, RZ ;  /* 0x0000000400097c10 */ /* 0x040fe4000fffe0ff */
[----:B------:R-:W-:Y:S02]  /*47b0*/  @P0 SHF.R.U32.HI R7, RZ, c[0x0][0x2cc], R3 ;  /* 0x0000b300ff070a19 */ /* 0x000fe40000011603 */
[----:B---3--:R-:W-:Y:S01]  /*47c0*/  IADD3 R8, R0, c[0x0][0x328], RZ ;  /* 0x0000ca0000087a10 */ /* 0x008fe20007ffe0ff */
[----:B------:R-:W-:Y:S05]  /*47d0*/  BRA.DIV ~URZ, `(.L_x_2409) ;  /* 0x00013f327f007947 */ /* 0x000fea000b800000 */
[----:B------:R2:W3:Y:S02]  /*47e0*/  SHFL.IDX PT, R2, R7, RZ, 0x1c1f ;  /* 0x001c1fff07027589 */ /* 0x0004e400000e0000 */
.L_x_2604:
[----:B------:R-:W-:Y:S01]  /*47f0*/  IMAD.MOV.U32 R0, RZ, RZ, c[0x0][0x32c] ;  /* 0x0000cb00ff007624 */ /* 0x000fe200078e00ff */
[----:B---3--:R-:W-:-:S04]  /*4800*/  IADD3 R3, R8, R2, RZ ;  /* 0x0000000208037210 */ /* 0x008fc80007ffe0ff */
[----:B------:R-:W-:Y:S01]  /*4810*/  ISETP.GE.AND P0, PT, R0, 0x1, PT ;  /* 0x000000010000780c */ /* 0x000fe20003f06270 */
[----:B------:R-:W-:Y:S01]  /*4820*/  IMAD.IADD R0, R9, 0x1, R2 ;  /* 0x0000000109007824 */ /* 0x000fe200078e0202 */
[----:B-1----:R-:W-:-:S11]  /*4830*/  IMNMX R4, R10, R3, PT ;  /* 0x000000030a047217 */ /* 0x002fd60003800200 */
        /* <DEDUP_REMOVED lines=12> */
.L_x_2412:
[----:B------:R-:W-:-:S04]  /*4900*/  MOV R3, 0x1 ;  /* 0x0000000100037802 */ /* 0x000fc80000000f00 */
[----:B------:R-:W-:-:S13]  /*4910*/  ISETP.NE.AND P0, PT, R3, c[0x0][0x32c], PT ;  /* 0x0000cb0003007a0c */ /* 0x000fda0003f05270 */
[----:B------:R-:W-:-:S05]  /*4920*/  @P0 IMAD.HI.U32 R3, R2, c[0x0][0x330], RZ ;  /* 0x0000cc0002030a27 */ /* 0x000fca00078e00ff */
[----:B------:R-:W-:Y:S02]  /*4930*/  @P0 SHF.R.U32.HI R2, RZ, c[0x0][0x334], R3 ;  /* 0x0000cd00ff020a19 */ /* 0x000fe40000011603 */
.L_x_2413:
[----:B------:R-:W-:Y:S05]  /*4940*/  BSYNC B0 ;  /* 0x0000000000007941 */ /* 0x000fea0003800000 */
.L_x_2411:
[----:B------:R-:W-:-:S05]  /*4950*/  IMAD R2, R2, c[0x0][0x32c], R11 ;  /* 0x0000cb0002027a24 */ /* 0x000fca00078e020b */
[----:B------:R-:W-:Y:S02]  /*4960*/  IADD3 R3, R2, c[0x0][0x32c], RZ ;  /* 0x0000cb0002037a10 */ /* 0x000fe40007ffe0ff */
[----:B------:R-:W-:Y:S02]  /*4970*/  IMNMX R0, R0, R2, !PT ;  /* 0x0000000200007217 */ /* 0x000fe40007800200 */
[----:B------:R-:W-:Y:S02]  /*4980*/  IMNMX R4, R4, R3, PT ;  /* 0x0000000304047217 */ /* 0x000fe40003800200 */
.L_x_2410:
[----:B------:R-:W-:Y:S05]  /*4990*/  BRA.DIV ~URZ, `(.L_x_2414) ;  /* 0x00013de27f007947 */ /* 0x000fea000b800000 */
[----:B------:R1:W3:Y:S02]  /*49a0*/  SHFL.IDX PT, R2, R7, 0x1, 0x1c1f ;  /* 0x003c1f0007027f89 */ /* 0x0002e400000e0000 */
.L_x_2605:
[----:B------:R-:W-:Y:S02]  /*49b0*/  IMAD.MOV.U32 R3, RZ, RZ, c[0x0][0x32c] ;  /* 0x0000cb00ff037624 */ /* 0x000fe400078e00ff */
[----:B---3--:R-:W-:-:S03]  /*49c0*/  IMAD.IADD R5, R9, 0x1, R2 ;  /* 0x0000000109057824 */ /* 0x008fc600078e0202 */
[----:B------:R-:W-:Y:S02]  /*49d0*/  ISETP.GE.AND P0, PT, R3, 0x1, PT ;  /* 0x000000010300780c */ /* 0x000fe40003f06270 */
[----:B------:R-:W-:-:S04]  /*49e0*/  IADD3 R3, R8, R2, RZ ;  /* 0x0000000208037210 */ /* 0x000fc80007ffe0ff */
[----:B------:R-:W-:-:S07]  /*49f0*/  IMNMX R6, R10, R3, PT ;  /* 0x000000030a067217 */ /* 0x000fce0003800200 */
        /* <DEDUP_REMOVED lines=12> */
.L_x_2417:
[----:B------:R-:W-:-:S04]  /*4ac0*/  MOV R3, 0x1 ;  /* 0x0000000100037802 */ /* 0x000fc80000000f00 */
[----:B------:R-:W-:-:S13]  /*4ad0*/  ISETP.NE.AND P0, PT, R3, c[0x0][0x32c], PT ;  /* 0x0000cb0003007a0c */ /* 0x000fda0003f05270 */
[----:B------:R-:W-:-:S05]  /*4ae0*/  @P0 IMAD.HI.U32 R3, R2, c[0x0][0x330], RZ ;  /* 0x0000cc0002030a27 */ /* 0x000fca00078e00ff */
[----:B------:R-:W-:Y:S02]  /*4af0*/  @P0 SHF.R.U32.HI R2, RZ, c[0x0][0x334], R3 ;  /* 0x0000cd00ff020a19 */ /* 0x000fe40000011603 */
.L_x_2418:
[----:B------:R-:W-:Y:S05]  /*4b00*/  BSYNC B0 ;  /* 0x0000000000007941 */ /* 0x000fea0003800000 */
.L_x_2416:
[----:B------:R-:W-:-:S05]  /*4b10*/  IMAD R2, R2, c[0x0][0x32c], R11 ;  /* 0x0000cb0002027a24 */ /* 0x000fca00078e020b */
[----:B------:R-:W-:Y:S02]  /*4b20*/  IADD3 R3, R2, c[0x0][0x32c], RZ ;  /* 0x0000cb0002037a10 */ /* 0x000fe40007ffe0ff */
[----:B------:R-:W-:Y:S02]  /*4b30*/  IMNMX R5, R5, R2, !PT ;  /* 0x0000000205057217 */ /* 0x000fe40007800200 */
[----:B------:R-:W-:Y:S02]  /*4b40*/  IMNMX R6, R6, R3, PT ;  /* 0x0000000306067217 */ /* 0x000fe40003800200 */
.L_x_2415:
        /* <DEDUP_REMOVED lines=16> */
[----:B------:R-:W-:Y:S02]  /*4c50*/  ISETP.GE.AND P2, PT, R28, 0x21, PT ;  /* 0x000000211c00780c */ /* 0x000fe40003f46270 */
[----:B------:R-:W-:Y:S02]  /*4c60*/  FSEL R21, R48, -INF , !P0 ;  /* 0xff80000030157808 */ /* 0x000fe40004000000 */
[----:B------:R-:W-:Y:S02]  /*4c70*/  ISETP.GT.AND P0, PT, R0, 0x9, !P1 ;  /* 0x000000090000780c */ /* 0x000fe40004f04270 */
[----:B------:R-:W-:Y:S02]  /*4c80*/  LOP3.LUT R198, R198, 0xfffffffe, RZ, 0xc0, !PT ;  /* 0xfffffffec6c67812 */ /* 0x000fe400078ec0ff */
[----:B------:R-:W-:Y:S02]  /*4c90*/  ISETP.LT.OR P0, PT, R4, 0xa, P0 ;  /* 0x0000000a0400780c */ /* 0x000fe40000701670 */
[----:B------:R-:W-:-:S02]  /*4ca0*/  @P1 LOP3.LUT R198, R198, 0x1, RZ, 0xfc, !PT ;  /* 0x00000001c6c61812 */ /* 0x000fc400078efcff */
[----:B------:R-:W-:Y:S02]  /*4cb0*/  FSEL R24, R49, -INF , !P0 ;  /* 0xff80000031187808 */ /* 0x000fe40004000000 */
[----:B------:R-:W-:Y:S02]  /*4cc0*/  ISETP.GT.AND P0, PT, R0, 0x10, !P6 ;  /* 0x000000100000780c */ /* 0x000fe40007704270 */
[----:B------:R-:W-:Y:S02]  /*4cd0*/  ISETP.GE.AND P1, PT, R28, 0x22, PT ;  /* 0x000000221c00780c */ /* 0x000fe40003f26270 */
        /* <DEDUP_REMOVED lines=18> */
[----:B------:R-:W-:-:S13]  /*4e00*/  ISETP.GE.AND P0, PT, R28, 0x29, PT ;  /* 0x000000291c00780c */ /* 0x000fda0003f06270 */
[----:B------:R-:W-:Y:S02]  /*4e10*/  @P0 LOP3.LUT R198, R198, 0x4, RZ, 0xfc, !PT ;  /* 0x00000004c6c60812 */ /* 0x000fe400078efcff */
[----:B------:R-:W-:Y:S02]  /*4e20*/  ISETP.GT.AND P0, PT, R0, 0x28, !P0 ;  /* 0x000000280000780c */ /* 0x000fe40004704270 */
[----:B------:R-:W-:Y:S02]  /*4e30*/  LOP3.LUT R198, R198, 0xfffffff7, RZ, 0xc0, !PT ;  /* 0xfffffff7c6c67812 */ /* 0x000fe400078ec0ff */
[----:B------:R-:W-:-:S04]  /*4e40*/  ISETP.LT.OR P0, PT, R4, 0x29, P0 ;  /* 0x000000290400780c */ /* 0x000fc80000701670 */
[----:B------:R-:W-:Y:S02]  /*4e50*/  FSEL R130, R40, -INF , !P0 ;  /* 0xff80000028827808 */ /* 0x000fe40004000000 */
[----:B------:R-:W-:-:S13]  /*4e60*/  ISETP.GE.AND P0, PT, R28, 0x1, PT ;  /* 0x000000011c00780c */ /* 0x000fda0003f06270 */
[----:B------:R-:W-:Y:S02]  /*4e70*/  @P0 LOP3.LUT R198, R198, 0x8, RZ, 0xfc, !PT ;  /* 0x00000008c6c60812 */ /* 0x000fe400078efcff */
[----:B------:R-:W-:Y:S02]  /*4e80*/  ISETP.GT.AND P0, PT, R0, RZ, !P0 ;  /* 0x000000ff0000720c */ /* 0x000fe40004704270 */
[----:B------:R-:W-:Y:S02]  /*4e90*/  LOP3.LUT R198, R198, 0xffffffdf, RZ, 0xc0, !PT ;  /* 0xffffffdfc6c67812 */ /* 0x000fe400078ec0ff */
        /* <DEDUP_REMOVED lines=8> */
[----:B------:R3:W4:Y:S02]  /*4f20*/  SHFL.IDX PT, R3, R7, 0x2, 0x1c1f ;  /* 0x005c1f0007037f89 */ /* 0x00072400000e0000 */
.L_x_2606:
        /* <DEDUP_REMOVED lines=17> */
.L_x_2422:
[----:B------:R-:W-:-:S04]  /*5040*/  MOV R4, 0x1 ;  /* 0x0000000100047802 */ /* 0x000fc80000000f00 */
[----:B------:R-:W-:-:S13]  /*5050*/  ISETP.NE.AND P0, PT, R4, c[0x0][0x32c], PT ;  /* 0x0000cb0004007a0c */ /* 0x000fda0003f05270 */
[----:B------:R-:W-:-:S05]  /*5060*/  @P0 IMAD.HI.U32 R4, R3, c[0x0][0x330], RZ ;  /* 0x0000cc0003040a27 */ /* 0x000fca00078e00ff */
[----:B------:R-:W-:Y:S02]  /*5070*/  @P0 SHF.R.U32.HI R3, RZ, c[0x0][0x334], R4 ;  /* 0x0000cd00ff030a19 */ /* 0x000fe40000011604 */
.L_x_2423:
[----:B------:R-:W-:Y:S05]  /*5080*/  BSYNC B0 ;  /* 0x0000000000007941 */ /* 0x000fea0003800000 */
.L_x_2421:
[----:B------:R-:W-:-:S05]  /*5090*/  IMAD R3, R3, c[0x0][0x32c], R11 ;  /* 0x0000cb0003037a24 */ /* 0x000fca00078e020b */
[----:B------:R-:W-:Y:S02]  /*50a0*/  IADD3 R4, R3, c[0x0][0x32c], RZ ;  /* 0x0000cb0003047a10 */ /* 0x000fe40007ffe0ff */
[----:B------:R-:W-:Y:S02]  /*50b0*/  IMNMX R0, R0, R3, !PT ;  /* 0x0000000300007217 */ /* 0x000fe40007800200 */
[----:B------:R-:W-:Y:S02]  /*50c0*/  IMNMX R2, R2, R4, PT ;  /* 0x0000000402027217 */ /* 0x000fe40003800200 */
.L_x_2420:
[----:B------:R-:W-:Y:S02]  /*50d0*/  LOP3.LUT P0, RZ, R198, 0x2, RZ, 0xc0, !PT ;  /* 0x00000002c6ff7812 */ /* 0x000fe4000780c0ff */
[----:B------:R-:W-:Y:S02]  /*50e0*/  P2R R3, PR, RZ, 0x40 ;  /* 0x00000040ff037803 */ /* 0x000fe40000000000 */
        /* <DEDUP_REMOVED lines=41> */
[----:B------:R-:W-:Y:S02]  /*5380*/  ISETP.GT.AND P0, PT, R0, RZ, !P6 ;  /* 0x000000ff0000720c */ /* 0x000fe40007704270 */
[----:B------:R-:W-:Y:S02]  /*5390*/  ISETP.NE.AND P6, PT, R3, RZ, PT ;  /* 0x000000ff0300720c */ /* 0x000fe40003fc5270 */
        /* <DEDUP_REMOVED lines=42> */
.L_x_2607:
        /* <DEDUP_REMOVED lines=17> */
.L_x_2427:
[----:B------:R-:W-:-:S04]  /*5750*/  MOV R4, 0x1 ;  /* 0x0000000100047802 */ /* 0x000fc80000000f00 */
[----:B------:R-:W-:-:S13]  /*5760*/  ISETP.NE.AND P0, PT, R4, c[0x0][0x32c], PT ;  /* 0x0000cb0004007a0c */ /* 0x000fda0003f05270 */
[----:B------:R-:W-:-:S05]  /*5770*/  @P0 IMAD.HI.U32 R4, R3, c[0x0][0x330], RZ ;  /* 0x0000cc0003040a27 */ /* 0x000fca00078e00ff */
[----:B------:R-:W-:Y:S02]  /*5780*/  @P0 SHF.R.U32.HI R3, RZ, c[0x0][0x334], R4 ;  /* 0x0000cd00ff030a19 */ /* 0x000fe40000011604 */
.L_x_2428:
[----:B------:R-:W-:Y:S05]  /*5790*/  BSYNC B0 ;  /* 0x0000000000007941 */ /* 0x000fea0003800000 */
.L_x_2426:
[----:B------:R-:W-:-:S05]  /*57a0*/  IMAD R3, R3, c[0x0][0x32c], R11 ;  /* 0x0000cb0003037a24 */ /* 0x000fca00078e020b */
[----:B------:R-:W-:Y:S02]  /*57b0*/  IADD3 R4, R3, c[0x0][0x32c], RZ ;  /* 0x0000cb0003047a10 */ /* 0x000fe40007ffe0ff */
[----:B------:R-:W-:Y:S02]  /*57c0*/  IMNMX R0, R0, R3, !PT ;  /* 0x0000000300007217 */ /* 0x000fe40007800200 */
[----:B------:R-:W-:Y:S02]  /*57d0*/  IMNMX R2, R2, R4, PT ;  /* 0x0000000402027217 */ /* 0x000fe40003800200 */
.L_x_2425:
[----:B------:R-:W-:Y:S02]  /*57e0*/  LOP3.LUT P0, RZ, R198, 0x2, RZ, 0xc0, !PT ;  /* 0x00000002c6ff7812 */ /* 0x000fe4000780c0ff */
[----:B------:R-:W-:Y:S02]  /*57f0*/  FMNMX.FTZ R3, R22, R25, !PT ;  /* 0x0000001916037209 */ /* 0x000fe40007810000 */
[----:B------:R-:W-:Y:S02]  /*5800*/  ISETP.GT.AND P0, PT, R0, 0x8, !P0 ;  /* 0x000000080000780c */ /* 0x000fe40004704270 */
[----:B------:R-:W-:-:S02]  /*5810*/  FMNMX.FTZ R3, R31, R3, !PT ;  /* 0x000000031f037209 */ /* 0x000fc40007810000 */
[----:B------:R-:W-:Y:S02]  /*5820*/  ISETP.LT.OR P0, PT, R2, 0x9, P0 ;  /* 0x000000090200780c */ /* 0x000fe40000701670 */
[----:B------:R-:W-:Y:S02]  /*5830*/  FMNMX.FTZ R3, R35, R3, !PT ;  /* 0x0000000323037209 */ /* 0x000fe40007810000 */
[----:B------:R-:W-:Y:S02]  /*5840*/  FSEL R11, R74, -INF , !P0 ;  /* 0xff8000004a0b7808 */ /* 0x000fe40004000000 */
[----:B------:R-:W-:Y:S02]  /*5850*/  LOP3.LUT P0, RZ, R198, 0x1, RZ, 0xc0, !PT ;  /* 0x00000001c6ff7812 */ /* 0x000fe4000780c0ff */
[----:B------:R-:W-:Y:S02]  /*5860*/  FMNMX.FTZ R3, R37, R3, !PT ;  /* 0x0000000325037209 */ /* 0x000fe40007810000 */
[----:B------:R-:W-:-:S02]  /*5870*/  ISETP.GT.AND P0, PT, R0, 0x9, !P0 ;  /* 0x000000090000780c */ /* 0x000fc40004704270 */
[----:B------:R-:W-:Y:S02]  /*5880*/  FMNMX.FTZ R3, R38, R3, !PT ;  /* 0x0000000326037209 */ /* 0x000fe40007810000 */
[----:B------:R-:W-:Y:S02]  /*5890*/  ISETP.LT.OR P0, PT, R2, 0xa, P0 ;  /* 0x0000000a0200780c */ /* 0x000fe40000701670 */
[----:B------:R-:W-:Y:S02]  /*58a0*/  FMNMX.FTZ R3, R39, R3, !PT ;  /* 0x0000000327037209 */ /* 0x000fe40007810000 */
[----:B------:R-:W-:Y:S02]  /*58b0*/  FSEL R16, R75, -INF , !P0 ;  /* 0xff8000004b107808 */ /* 0x000fe40004000000 */
[----:B------:R-:W-:Y:S02]  /*58c0*/  ISETP.GT.AND P0, PT, R0, 0x10, !P6 ;  /* 0x000000100000780c */ /* 0x000fe40007704270 */
[----:B------:R-:W-:-:S02]  /*58d0*/  LOP3.LUT P6, RZ, R198, 0x20, RZ, 0xc0, !PT ;  /* 0x00000020c6ff7812 */ /* 0x000fc400078cc0ff */
[----:B------:R-:W-:Y:S02]  /*58e0*/  ISETP.LT.OR P0, PT, R2, 0x11, P0 ;  /* 0x000000110200780c */ /* 0x000fe40000701670 */
[----:B------:R-:W-:Y:S02]  /*58f0*/  FMNMX.FTZ R3, R40, R3, !PT ;  /* 0x0000000328037209 */ /* 0x000fe40007810000 */
[----:B------:R-:W-:Y:S02]  /*5900*/  FSEL R17, R70, -INF , !P0 ;  /* 0xff80000046117808 */ /* 0x000fe40004000000 */
[----:B------:R-:W-:Y:S02]  /*5910*/  ISETP.GT.AND P0, PT, R0, 0x11, !P5 ;  /* 0x000000110000780c */ /* 0x000fe40006f04270 */
[----:B------:R-:W-:Y:S02]  /*5920*/  LOP3.LUT P5, RZ, R198, 0x8, RZ, 0xc0, !PT ;  /* 0x00000008c6ff7812 */ /* 0x000fe400078ac0ff */
[----:B------:R-:W-:-:S02]  /*5930*/  ISETP.LT.OR P0, PT, R2, 0x12, P0 ;  /* 0x000000120200780c */ /* 0x000fc40000701670 */
[----:B------:R-:W-:Y:S02]  /*5940*/  FMNMX.FTZ R3, R124, R3, !PT ;  /* 0x000000037c037209 */ /* 0x000fe40007810000 */
        /* <DEDUP_REMOVED lines=12> */
[C---:B------:R-:W-:Y:S02]  /*5a10*/  ISETP.GT.AND P0, PT, R0.reuse, 0x21, !P1 ;  /* 0x000000210000780c */ /* 0x040fe40004f04270 */
[----:B------:R-:W-:Y:S02]  /*5a20*/  ISETP.GT.AND P1, PT, R0, RZ, !P5 ;  /* 0x000000ff0000720c */ /* 0x000fe40006f24270 */
[C---:B------:R-:W-:Y:S02]  /*5a30*/  ISETP.LT.OR P0, PT, R2.reuse, 0x22, P0 ;  /* 0x000000220200780c */ /* 0x040fe40000701670 */
[----:B------:R-:W-:Y:S02]  /*5a40*/  ISETP.LT.OR P1, PT, R2, 0x1, P1 ;  /* 0x000000010200780c */ /* 0x000fe40000f21670 */
[----:B------:R-:W-:-:S02]  /*5a50*/  FSEL R120, R63, -INF , !P0 ;  /* 0xff8000003f787808 */ /* 0x000fc40004000000 */
[----:B------:R-:W-:Y:S02]  /*5a60*/  ISETP.GT.AND P0, PT, R0, 0x1, !P3 ;  /* 0x000000010000780c */ /* 0x000fe40005f04270 */
[----:B------:R-:W-:Y:S02]  /*5a70*/  FSEL R9, R78, -INF , !P1 ;  /* 0xff8000004e097808 */ /* 0x000fe40004800000 */
[----:B------:R-:W-:-:S04]  /*5a80*/  ISETP.LT.OR P0, PT, R2, 0x2, P0 ;  /* 0x000000020200780c */ /* 0x000fc80000701670 */
[----:B------:R-:W-:Y:S02]  /*5a90*/  FSEL R10, R79, -INF , !P0 ;  /* 0xff8000004f0a7808 */ /* 0x000fe40004000000 */
[----:B------:R-:W-:Y:S02]  /*5aa0*/  ISETP.GT.AND P0, PT, R0, 0x28, !P4 ;  /* 0x000000280000780c */ /* 0x000fe40006704270 */
[----:B--234-:R-:W-:Y:S02]  /*5ab0*/  FMNMX.FTZ R7, R9, R10, !PT ;  /* 0x0000000a09077209 */ /* 0x01cfe40007810000 */
[----:B------:R-:W-:Y:S02]  /*5ac0*/  ISETP.LT.OR P0, PT, R2, 0x29, P0 ;  /* 0x000000290200780c */ /* 0x000fe40000701670 */
[----:B------:R-:W-:Y:S02]  /*5ad0*/  FMNMX.FTZ R7, R11, R7, !PT ;  /* 0x000000070b077209 */ /* 0x000fe40007810000 */
[----:B------:R-:W-:-:S02]  /*5ae0*/  FSEL R107, R58, -INF , !P0 ;  /* 0xff8000003a6b7808 */ /* 0x000fc40004000000 */
[----:B------:R-:W-:Y:S02]  /*5af0*/  ISETP.GT.AND P0, PT, R0, 0x29, !P6 ;  /* 0x000000290000780c */ /* 0x000fe40007704270 */
[----:B------:R-:W-:Y:S02]  /*5b00*/  FMNMX.FTZ R0, R12, R13, !PT ;  /* 0x0000000d0c007209 */ /* 0x000fe40007810000 */
[----:B------:R-:W-:Y:S02]  /*5b10*/  ISETP.LT.OR P0, PT, R2, 0x2a, P0 ;  /* 0x0000002a0200780c */ /* 0x000fe40000701670 */
        /* <DEDUP_REMOVED lines=25> */
[----:B------:R-:W-:Y:S02]  /*5cb0*/  FSEL R105, R59, -INF , !P0 ;  /* 0xff8000003b697808 */ /* 0x000fe40004000000 */
[----:B------:R-:W-:-:S02]  /*5cc0*/  FMNMX.FTZ R3, R130, R4, !PT ;  /* 0x0000000482037209 */ /* 0x000fc40007810000 */
[----:B------:R-:W-:Y:S02]  /*5cd0*/  FMNMX.FTZ R2, R126, R2, !PT ;  /* 0x000000027e027209 */ /* 0x000fe40007810000 */
[----:B------:R-:W-:Y:S02]  /*5ce0*/  FMNMX.FTZ R0, R122, R0, !PT ;  /* 0x000000007a007209 */ /* 0x000fe40007810000 */
[----:B------:R-:W-:Y:S02]  /*5cf0*/  FMNMX.FTZ R7, R107, R7, !PT ;  /* 0x000000076b077209 */ /* 0x000fe40007810000 */
[----:B------:R-:W-:Y:S02]  /*5d00*/  FMNMX.FTZ R4, R129, R3, !PT ;  /* 0x0000000381047209 */ /* 0x000fe40007810000 */
[----:B------:R-:W-:Y:S02]  /*5d10*/  FMNMX.FTZ R5, R125, R2, !PT ;  /* 0x000000027d057209 */ /* 0x000fe40007810000 */
[----:B------:R-:W-:-:S02]  /*5d20*/  FMNMX.FTZ R6, R121, R0, !PT ;  /* 0x0000000079067209 */ /* 0x000fc40007810000 */
[----:B------:R-:W-:Y:S01]  /*5d30*/  FMNMX.FTZ R7, R105, R7, !PT ;  /* 0x0000000769077209 */ /* 0x000fe20007810000 */
[----:B------:R-:W-:Y:S05]  /*5d40*/  BRA.DIV ~URZ, `(.L_x_2429) ;  /* 0x00012b827f007947 */ /* 0x000fea000b800000 */
[----:B------:R1:W2:Y:S02]  /*5d50*/  SHFL.BFLY PT, R0, R4, 0x2, 0x1f ;  /* 0x0c401f0004007f89 */ /* 0x0002a400000e0000 */
.L_x_2608:
        /* <DEDUP_REMOVED lines=15> */
.L_x_2609:
[C---:B------:R-:W-:Y:S01]  /*5e50*/  FMUL.FTZ R0, R104.reuse, c[0x0][0x2d0] ;  /* 0x0000b40068007a20 */ /* 0x040fe20000410000 */
[----:B------:R-:W-:Y:S01]  /*5e60*/  FSETP.NEU.FTZ.AND P0, PT, R104, -INF , PT ;  /* 0xff8000006800780b */ /* 0x000fe20003f1d000 */
[C---:B------:R-:W-:Y:S01]  /*5e70*/  FMUL.FTZ R3, R103.reuse, c[0x0][0x2d0] ;  /* 0x0000b40067037a20 */ /* 0x040fe20000410000 */
[----:B----4-:R-:W-:Y:S01]  /*5e80*/  FMNMX.FTZ R101, R8, R7, !PT ;  /* 0x0000000708657209 */ /* 0x010fe20007810000 */
[----:B------:R-:W-:Y:S01]  /*5e90*/  WARPSYNC 0xffffffff ;  /* 0xffffffff00007948 */ /* 0x000fe20003800000 */
[----:B------:R-:W-:Y:S01]  /*5ea0*/  FSEL R20, R0, RZ, P0 ;  /* 0x000000ff00147208 */ /* 0x000fe20000000000 */
[----:B------:R-:W-:Y:S01]  /*5eb0*/  LDSM.16.MT88.4 R48, [R185+0xc00] ;  /* 0x000c0000b930783b */ /* 0x000fe20000004200 */
        /* <DEDUP_REMOVED lines=12> */
[----:B-1----:R-:W-:Y:S02]  /*5f80*/  FFMA.FTZ R0, R15, c[0x0][0x2d0], -R20 ;  /* 0x0000b4000f007a23 */ /* 0x002fe40000010814 */
[----:B------:R1:W-:Y:S01]  /*5f90*/  MUFU.EX2 R153, R4 ;  /* 0x0000000400997308 */ /* 0x0003e20000000800 */
[----:B------:R-:W-:Y:S04]  /*5fa0*/  LDSM.16.MT88.4 R64, [R185+0x1c00] ;  /* 0x001c0000b940783b */ /* 0x000fe80000004200 */
[----:B------:R-:W-:Y:S01]  /*5fb0*/  LDSM.16.MT88.4 R44, [R186] ;  /* 0x00000000ba2c783b */ /* 0x000fe20000004200 */
[----:B--2---:R-:W-:-:S02]  /*5fc0*/  FMUL.FTZ R2, R102, c[0x0][0x2d0] ;  /* 0x0000b40066027a20 */ /* 0x004fc40000410000 */
[----:B------:R2:W-:Y:S03]  /*5fd0*/  MUFU.EX2 R213, R0 ;  /* 0x0000000000d57308 */ /* 0x0005e60000000800 */
[----:B------:R-:W-:Y:S02]  /*5fe0*/  FSEL R2, R2, RZ, P0 ;  /* 0x000000ff02027208 */ /* 0x000fe40000000000 */
[----:B------:R-:W-:-:S03]  /*5ff0*/  FSETP.NEU.FTZ.AND P0, PT, R101, -INF , PT ;  /* 0xff8000006500780b */ /* 0x000fc60003f1d000 */
[----:B-1----:R-:W-:-:S04]  /*6000*/  FFMA.FTZ R4, R39, c[0x0][0x2d0], -R2 ;  /* 0x0000b40027047a23 */ /* 0x002fc80000010802 */
[----:B------:R1:W-:Y:S01]  /*6010*/  MUFU.EX2 R231, R4 ;  /* 0x0000000400e77308 */ /* 0x0003e20000000800 */
[----:B--2---:R-:W-:-:S07]  /*6020*/  FFMA.FTZ R0, R21, c[0x0][0x2d0], -R20 ;  /* 0x0000b40015007a23 */ /* 0x004fce0000010814 */
        /* <DEDUP_REMOVED lines=12> */
[----:B------:R1:W-:Y:S02]  /*60f0*/  MUFU.EX2 R72, R0 ;  /* 0x0000000000487308 */ /* 0x0003e40000000800 */
[----:B-1----:R-:W-:-:S06]  /*6100*/  FFMA.FTZ R0, R12, c[0x0][0x2d0], -R3 ;  /* 0x0000b4000c007a23 */ /* 0x002fcc0000010803 */
[----:B------:R1:W-:Y:S02]  /*6110*/  MUFU.EX2 R150, R0 ;  /* 0x0000000000967308 */ /* 0x0003e40000000800 */
[----:B-1----:R-:W-:-:S06]  /*6120*/  FFMA.FTZ R0, R13, c[0x0][0x2d0], -R3 ;  /* 0x0000b4000d007a23 */ /* 0x002fcc0000010803 */
[----:B------:R1:W-:Y:S02]  /*6130*/  MUFU.EX2 R149, R0 ;  /* 0x0000000000957308 */ /* 0x0003e40000000800 */
[----:B-1----:R-:W-:Y:S01]  /*6140*/  FFMA.FTZ R0, R18, c[0x0][0x2d0], -R3 ;  /* 0x0000b40012007a23 */ /* 0x002fe20000010803 */
[----:B------:R-:W-:-:S05]  /*6150*/  F2FP.PACK_AB R18, R220, R219 ;  /* 0x000000dbdc12723e */ /* 0x000fca00000000ff */
        /* <DEDUP_REMOVED lines=10> */
[----:B-1----:R-:W-:-:S06]  /*6200*/  FFMA.FTZ R0, R22, c[0x0][0x2d0], -R2 ;  /* 0x0000b40016007a23 */ /* 0x002fcc0000010802 */
[----:B------:R1:W-:Y:S02]  /*6210*/  MUFU.EX2 R142, R0 ;  /* 0x00000000008e7308 */ /* 0x0003e40000000800 */
[----:B-1----:R-:W-:-:S06]  /*6220*/  FFMA.FTZ R0, R25, c[0x0][0x2d0], -R2 ;  /* 0x0000b40019007a23 */ /* 0x002fcc0000010802 */
[----:B------:R1:W2:Y:S02]  /*6230*/  MUFU.EX2 R21, R0 ;  /* 0x0000000000157308 */ /* 0x0002a40000000800 */
[--C-:B-1----:R-:W-:Y:S01]  /*6240*/  FFMA.FTZ R0, R31, c[0x0][0x2d0], -R2.reuse ;  /* 0x0000b4001f007a23 */ /* 0x102fe20000010802 */
[----:B--2---:R-:W-:Y:S01]  /*6250*/  F2FP.PACK_AB R12, R21, R142 ;  /* 0x0000008e150c723e */ /* 0x004fe200000000ff */
[----:B------:R-:W-:Y:S04]  /*6260*/  LDSM.16.MT88.4 R28, [R185+0x400] ;  /* 0x00040000b91c783b */ /* 0x000fe80000004200 */
        /* <DEDUP_REMOVED lines=18> */
[----:B----4-:R-:W-:Y:S02]  /*6390*/  F2FP.PACK_AB R13, R100, R141 ;  /* 0x0000008d640d723e */ /* 0x010fe400000000ff */
        /* <DEDUP_REMOVED lines=9> */
[----:B-1----:R-:W-:Y:S08]  /*6430*/  HMMA.16816.F32 R24, R12, R36, RZ ;  /* 0x000000240c18723c */ /* 0x002ff000000018ff */
[----:B------:R-:W-:Y:S01]  /*6440*/  HMMA.16816.F32 R112, R16, R48, RZ ;  /* 0x000000301070723c */ /* 0x000fe200000018ff */
[----:B--2---:R-:W-:-:S04]  /*6450*/  FFMA.FTZ R4, R32, c[0x0][0x2d0], -R0 ;  /* 0x0000b40020047a23 */ /* 0x004fc80000010800 */
[----:B------:R1:W2:Y:S03]  /*6460*/  MUFU.EX2 R225, R4 ;  /* 0x0000000400e17308 */ /* 0x0002a60000000800 */
[----:B------:R-:W-:Y:S07]  /*6470*/  HMMA.16816.F32 R92, R12, R48, RZ ;  /* 0x000000300c5c723c */ /* 0x000fee00000018ff */
[----:B------:R-:W-:Y:S01]  /*6480*/  MOV R49, R73 ;  /* 0x0000004900317202 */ /* 0x000fe20000000f00 */
[----:B------:R-:W-:Y:S01]  /*6490*/  HMMA.16816.F32 R84, R16, R52, RZ ;  /* 0x000000341054723c */ /* 0x000fe200000018ff */
[----:B------:R-:W-:Y:S01]  /*64a0*/  MOV R48, R72 ;  /* 0x0000004800307202 */ /* 0x000fe20000000f00 */
[----:B-1----:R-:W-:-:S06]  /*64b0*/  FFMA.FTZ R4, R33, c[0x0][0x2d0], -R0 ;  /* 0x0000b40021047a23 */ /* 0x002fcc0000010800 */
[----:B------:R-:W-:Y:S01]  /*64c0*/  HMMA.16816.F32 R72, R12, R68, RZ ;  /* 0x000000440c48723c */ /* 0x000fe200000018ff */
[----:B--2---:R-:W-:Y:S01]  /*64d0*/  F2FP.PACK_AB R5, R225, R223 ;  /* 0x000000dfe105723e */ /* 0x004fe200000000ff */
[----:B------:R1:W-:Y:S06]  /*64e0*/  MUFU.EX2 R227, R4 ;  /* 0x0000000400e37308 */ /* 0x0003ec0000000800 */
[----:B------:R-:W-:Y:S08]  /*64f0*/  HMMA.16816.F32 R32, R16, R36, RZ ;  /* 0x000000241020723c */ /* 0x000ff000000018ff */
[----:B------:R-:W-:Y:S01]  /*6500*/  HMMA.16816.F32 R80, R12, R52, RZ ;  /* 0x000000340c50723c */ /* 0x000fe200000018ff */
[----:B-1----:R-:W-:-:S02]  /*6510*/  FFMA.FTZ R4, R41, c[0x0][0x2d0], -R0 ;  /* 0x0000b40029047a23 */ /* 0x002fc40000010800 */
[----:B------:R-:W-:Y:S02]  /*6520*/  LDSM.16.MT88.4 R40, [R186+0x400] ;  /* 0x00040000ba28783b */ /* 0x000fe40000004200 */
[----:B------:R1:W2:Y:S03]  /*6530*/  MUFU.EX2 R226, R4 ;  /* 0x0000000400e27308 */ /* 0x0002a60000000800 */
[----:B------:R-:W-:Y:S08]  /*6540*/  HMMA.16816.F32 R76, R16, R68, RZ ;  /* 0x00000044104c723c */ /* 0x000ff000000018ff */
[----:B------:R-:W-:Y:S01]  /*6550*/  HMMA.16816.F32 R136, R8, R28, R32 ;  /* 0x0000001c0888723c */ /* 0x000fe20000001820 */
[----:B------:R-:W-:Y:S01]  /*6560*/  LDSM.16.MT88.4 R32, [R185+0x1000] ;  /* 0x00100000b920783b */ /* 0x000fe20000004200 */
[----:B-1----:R-:W-:-:S06]  /*6570*/  F2FP.PACK_AB R4, R229, R228 ;  /* 0x000000e4e504723e */ /* 0x002fcc00000000ff */
[----:B------:R-:W-:Y:S01]  /*6580*/  HMMA.16816.F32 R172, R8, R64, R84 ;  /* 0x0000004008ac723c */ /* 0x000fe20000001854 */
[----:B--23--:R-:W-:-:S07]  /*6590*/  F2FP.PACK_AB R7, R226, R227 ;  /* 0x000000e3e207723e */ /* 0x00cfce00000000ff */
[C---:B------:R-:W-:Y:S01]  /*65a0*/  HMMA.16816.F32 R132, R4.reuse, R28, R24 ;  /* 0x0000001c0484723c */ /* 0x040fe20000001818 */
[----:B------:R-:W1:Y:S07]  /*65b0*/  LDSM.16.MT88.4 R24, [R186+0x1000] ;  /* 0x00100000ba18783b */ /* 0x000e6e0000004200 */
[----:B------:R-:W-:Y:S08]  /*65c0*/  HMMA.16816.F32 R180, R4, R60, R72 ;  /* 0x0000003c04b4723c */ /* 0x000ff00000001848 */
[----:B------:R-:W-:Y:S08]  /*65d0*/  HMMA.16816.F32 R72, R12, R58, RZ ;  /* 0x0000003a0c48723c */ /* 0x000ff000000018ff */
[----:B------:R-:W-:Y:S08]  /*65e0*/  HMMA.16816.F32 R204, R4, R64, R80 ;  /* 0x0000004004cc723c */ /* 0x000ff00000001850 */
[----:B------:R-:W-:Y:S08]  /*65f0*/  HMMA.16816.F32 R168, R8, R60, R76 ;  /* 0x0000003c08a8723c */ /* 0x000ff0000000184c */
[----:B------:R-:W-:Y:S08]  /*6600*/  HMMA.16816.F32 R116, R16, R44, RZ ;  /* 0x0000002c1074723c */ /* 0x000ff000000018ff */
[----:B-1----:R-:W-:Y:S08]  /*6610*/  HMMA.16816.F32 R164, R4, R26, R72 ;  /* 0x0000001a04a4723c */ /* 0x002ff00000001848 */
[----:B------:R-:W-:Y:S08]  /*6620*/  HMMA.16816.F32 R108, R16, R56, RZ ;  /* 0x00000038106c723c */ /* 0x000ff000000018ff */
[C---:B------:R-:W-:Y:S08]  /*6630*/  HMMA.16816.F32 R96, R12.reuse, R44, RZ ;  /* 0x0000002c0c60723c */ /* 0x040ff000000018ff */
[C---:B------:R-:W-:Y:S08]  /*6640*/  HMMA.16816.F32 R88, R12.reuse, R56, RZ ;  /* 0x000000380c58723c */ /* 0x040ff000000018ff */
[C---:B------:R-:W-:Y:S08]  /*6650*/  HMMA.16816.F32 R84, R12.reuse, R38, RZ ;  /* 0x000000260c54723c */ /* 0x040ff000000018ff */
[C---:B------:R-:W-:Y:S08]  /*6660*/  HMMA.16816.F32 R80, R12.reuse, R46, RZ ;  /* 0x0000002e0c50723c */ /* 0x040ff000000018ff */
[C---:B------:R-:W-:Y:S08]  /*6670*/  HMMA.16816.F32 R76, R12.reuse, R50, RZ ;  /* 0x000000320c4c723c */ /* 0x040ff000000018ff */
[C---:B------:R-:W-:Y:S08]  /*6680*/  HMMA.16816.F32 R72, R12.reuse, R54, RZ ;  /* 0x000000360c48723c */ /* 0x040ff000000018ff */
[----:B------:R-:W-:Y:S08]  /*6690*/  HMMA.16816.F32 R12, R12, R70, RZ ;  /* 0x000000460c0c723c */ /* 0x000ff000000018ff */
[C---:B------:R-:W-:Y:S08]  /*66a0*/  HMMA.16816.F32 R144, R8.reuse, R40, R116 ;  /* 0x000000280890723c */ /* 0x040ff00000001874 */
[-C--:B------:R-:W-:Y:S08]  /*66b0*/  HMMA.16816.F32 R176, R8, R24.reuse, R108 ;  /* 0x0000001808b0723c */ /* 0x080ff0000000186c */
[C---:B------:R-:W-:Y:S08]  /*66c0*/  HMMA.16816.F32 R208, R4.reuse, R24, R88 ;  /* 0x0000001804d0723c */ /* 0x040ff00000001858 */
[C---:B------:R-:W-:Y:S07]  /*66d0*/  HMMA.16816.F32 R116, R4.reuse, R40, R96 ;  /* 0x000000280474723c */ /* 0x040fee0000001860 */
[----:B------:R-:W-:Y:S01]  /*66e0*/  MOV R41, R153 ;  /* 0x0000009900297202 */ /* 0x000fe20000000f00 */
[----:B------:R-:W-:Y:S01]  /*66f0*/  HMMA.16816.F32 R160, R4, R32, R92 ;  /* 0x0000002004a0723c */ /* 0x000fe2000000185c */
[----:B------:R-:W-:-:S07]  /*6700*/  MOV R40, R152 ;  /* 0x0000009800287202 */ /* 0x000fce0000000f00 */
[C---:B------:R-:W-:Y:S08]  /*6710*/  HMMA.16816.F32 R84, R4.reuse, R30, R84 ;  /* 0x0000001e0454723c */ /* 0x040ff00000001854 */
[C---:B------:R-:W-:Y:S08]  /*6720*/  HMMA.16816.F32 R88, R4.reuse, R42, R80 ;  /* 0x0000002a0458723c */ /* 0x040ff00000001850 */
[C---:B------:R-:W-:Y:S08]  /*6730*/  HMMA.16816.F32 R76, R4.reuse, R34, R76 ;  /* 0x00000022044c723c */ /* 0x040ff0000000184c */
[C---:B------:R-:W-:Y:S08]  /*6740*/  HMMA.16816.F32 R108, R4.reuse, R66, R72 ;  /* 0x00000042046c723c */ /* 0x040ff00000001848 */
[----:B------:R-:W-:Y:S08]  /*6750*/  HMMA.16816.F32 R12, R4, R62, R12 ;  /* 0x0000003e040c723c */ /* 0x000ff0000000180c */
[C---:B------:R-:W-:Y:S01]  /*6760*/  HMMA.16816.F32 R4, R16.reuse, R50, RZ ;  /* 0x000000321004723c */ /* 0x040fe200000018ff */
[----:B------:R-:W2:Y:S07]  /*6770*/  LDL.LU R51, [R1+0x24] ;  /* 0x0000240001337983 */ /* 0x000eae0000300800 */
[----:B------:R-:W-:Y:S08]  /*6780*/  HMMA.16816.F32 R44, R16, R46, RZ ;  /* 0x0000002e102c723c */ /* 0x000ff000000018ff */
[----:B------:R-:W-:Y:S01]  /*6790*/  HMMA.16816.F32 R152, R8, R32, R112 ;  /* 0x000000200898723c */ /* 0x000fe20000001870 */
[----:B------:R-:W1:Y:S07]  /*67a0*/  LDSM.16.MT88.4 R112, [R185+0x1400] ;  /* 0x00140000b970783b */ /* 0x000e6e0000004200 */
[----:B------:R-:W-:Y:S08]  /*67b0*/  HMMA.16816.F32 R36, R16, R38, RZ ;  /* 0x000000261024723c */ /* 0x000ff000000018ff */
[----:B------:R-:W-:Y:S07]  /*67c0*/  HMMA.16816.F32 R44, R8, R42, R44 ;  /* 0x0000002a082c723c */ /* 0x000fee000000182c */
[----:B------:R-:W-:-:S02]  /*67d0*/  MOV R43, R157 ;  /* 0x0000009d002b7202 */ /* 0x000fc40000000f00 */
[----:B------:R-:W-:Y:S02]  /*67e0*/  MOV R42, R156 ;  /* 0x0000009c002a7202 */ /* 0x000fe40000000f00 */
[----:B------:R-:W-:Y:S08]  /*67f0*/  HMMA.16816.F32 R156, R8, R34, R4 ;  /* 0x00000022089c723c */ /* 0x000ff00000001804 */
[----:B------:R-:W-:Y:S08]  /*6800*/  HMMA.16816.F32 R4, R16, R58, RZ ;  /* 0x0000003a1004723c */ /* 0x000ff000000018ff */
[C---:B------:R-:W-:Y:S11]  /*6810*/  HMMA.16816.F32 R36, R8.reuse, R30, R36 ;  /* 0x0000001e0824723c */ /* 0x040ff60000001824 */
[----:B------:R-:W-:Y:S05]  /*6820*/  @!UPT UIADD3 URZ, URZ, URZ, URZ ;  /* 0x0000003f3f3ff290 */ /* 0x000fea000fffe03f */
[----:B------:R-:W-:Y:S08]  /*6830*/  HMMA.16816.F32 R24, R8, R26, R4 ;  /* 0x0000001a0818723c */ /* 0x000ff00000001804 */
[----:B------:R-:W-:Y:S11]  /*6840*/  HMMA.16816.F32 R4, R16, R54, RZ ;  /* 0x000000361004723c */ /* 0x000ff600000018ff */
[----:B------:R-:W-:Y:S11]  /*6850*/  @!UPT UIADD3 URZ, URZ, URZ, URZ ;  /* 0x0000003f3f3ff290 */ /* 0x000ff6000fffe03f */
[----:B------:R-:W-:Y:S02]  /*6860*/  @!UPT UIADD3 URZ, URZ, URZ, URZ ;  /* 0x0000003f3f3ff290 */ /* 0x000fe4000fffe03f */
[----:B------:R-:W-:Y:S07]  /*6870*/  HMMA.16816.F32 R80, R8, R66, R4 ;  /* 0x000000420850723c */ /* 0x000fee0000001804 */
[----:B------:R-:W-:-:S04]  /*6880*/  FFMA.FTZ R4, R140, c[0x0][0x2d0], -R20 ;  /* 0x0000b4008c047a23 */ /* 0x000fc80000010814 */
[----:B------:R3:W-:Y:S02]  /*6890*/  MUFU.EX2 R32, R4 ;  /* 0x0000000400207308 */ /* 0x0007e40000000800 */
[----:B---3--:R-:W-:-:S06]  /*68a0*/  FFMA.FTZ R4, R131, c[0x0][0x2d0], -R20 ;  /* 0x0000b40083047a23 */ /* 0x008fcc0000010814 */
[----:B------:R3:W-:Y:S02]  /*68b0*/  MUFU.EX2 R33, R4 ;  /* 0x0000000400217308 */ /* 0x0007e40000000800 */
[----:B---3--:R-:W-:-:S06]  /*68c0*/  FFMA.FTZ R4, R130, c[0x0][0x2d0], -R20 ;  /* 0x0000b40082047a23 */ /* 0x008fcc0000010814 */
[----:B------:R3:W-:Y:S02]  /*68d0*/  MUFU.EX2 R34, R4 ;  /* 0x0000000400227308 */ /* 0x0007e40000000800 */
[----:B---3--:R-:W-:-:S06]  /*68e0*/  FFMA.FTZ R4, R129, c[0x0][0x2d0], -R20 ;  /* 0x0000b40081047a23 */ /* 0x008fcc0000010814 */
[----:B------:R3:W-:Y:S02]  /*68f0*/  MUFU.EX2 R221, R4 ;  /* 0x0000000400dd7308 */ /* 0x0007e40000000800 */
[----:B---3--:R-:W-:Y:S01]  /*6900*/  FFMA.FTZ R4, R128, c[0x0][0x2d0], -R3 ;  /* 0x0000b40080047a23 */ /* 0x008fe20000010803 */
[----:B------:R-:W-:Y:S01]  /*6910*/  HMMA.16816.F32 R16, R16, R70, RZ ;  /* 0x000000461010723c */ /* 0x000fe200000018ff */
[----:B------:R-:W-:Y:S01]  /*6920*/  FADD.FTZ R5, R215, R213 ;  /* 0x000000d5d7057221 */ /* 0x000fe20000010000 */
[----:B------:R-:W-:Y:S03]  /*6930*/  LDSM.16.MT88.4 R128, [R185+0x800] ;  /* 0x00080000b980783b */ /* 0x000fe60000004200 */
[----:B------:R3:W-:Y:S02]  /*6940*/  MUFU.EX2 R29, R4 ;  /* 0x00000004001d7308 */ /* 0x0007e40000000800 */
[----:B---3--:R-:W-:-:S06]  /*6950*/  FFMA.FTZ R4, R127, c[0x0][0x2d0], -R3 ;  /* 0x0000b4007f047a23 */ /* 0x008fcc0000010803 */
[----:B------:R3:W-:Y:S02]  /*6960*/  MUFU.EX2 R30, R4 ;  /* 0x00000004001e7308 */ /* 0x0007e40000000800 */
[--C-:B---3--:R-:W-:Y:S02]  /*6970*/  FFMA.FTZ R4, R126, c[0x0][0x2d0], -R3.reuse ;  /* 0x0000b4007e047a23 */ /* 0x108fe40000010803 */
[----:B------:R-:W-:-:S04]  /*6980*/  FFMA.FTZ R3, R125, c[0x0][0x2d0], -R3 ;  /* 0x0000b4007d037a23 */ /* 0x000fc80000010803 */
[----:B------:R3:W-:Y:S02]  /*6990*/  MUFU.EX2 R224, R3 ;  /* 0x0000000300e07308 */ /* 0x0007e40000000800 */
[----:B---3--:R-:W-:-:S06]  /*69a0*/  FFMA.FTZ R3, R124, c[0x0][0x2d0], -R2 ;  /* 0x0000b4007c037a23 */ /* 0x008fcc0000010802 */
[----:B------:R3:W-:Y:S01]  /*69b0*/  MUFU.EX2 R22, R3 ;  /* 0x0000000300167308 */ /* 0x0007e20000000800 */
[----:B------:R-:W-:Y:S02]  /*69c0*/  FADD.FTZ R6, R142, R21 ;  /* 0x000000158e067221 */ /* 0x000fe40000010000 */
[----:B---3--:R-:W-:-:S05]  /*69d0*/  FFMA.FTZ R3, R123, c[0x0][0x2d0], -R2 ;  /* 0x0000b4007b037a23 */ /* 0x008fca0000010802 */
[----:B------:R3:W4:Y:S02]  /*69e0*/  MUFU.EX2 R23, R3 ;  /* 0x0000000300177308 */ /* 0x0007240000000800 */
[--C-:B---3--:R-:W-:Y:S02]  /*69f0*/  FFMA.FTZ R3, R122, c[0x0][0x2d0], -R2.reuse ;  /* 0x0000b4007a037a23 */ /* 0x108fe40000010802 */
[----:B------:R-:W-:-:S04]  /*6a00*/  FFMA.FTZ R2, R121, c[0x0][0x2d0], -R2 ;  /* 0x0000b40079027a23 */ /* 0x000fc80000010802 */
[----:B------:R3:W-:Y:S02]  /*6a10*/  MUFU.EX2 R213, R2 ;  /* 0x0000000200d57308 */ /* 0x0007e40000000800 */
[----:B---3--:R-:W-:-:S06]  /*6a20*/  FFMA.FTZ R2, R106, c[0x0][0x2d0], -R0 ;  /* 0x0000b4006a027a23 */ /* 0x008fcc0000010800 */
[----:B------:R3:W-:Y:S08]  /*6a30*/  MUFU.EX2 R21, R2 ;  /* 0x0000000200157308 */ /* 0x0007f00000000800 */
[----:B------:R5:W-:Y:S01]  /*6a40*/  MUFU.EX2 R31, R4 ;  /* 0x00000004001f7308 */ /* 0x000be20000000800 */
[----:B---3--:R-:W-:Y:S02]  /*6a50*/  FFMA.FTZ R2, R120, c[0x0][0x2d0], -R0 ;  /* 0x0000b40078027a23 */ /* 0x008fe40000010800 */
[----:B------:R-:W3:Y:S05]  /*6a60*/  LDSM.16.MT88.4 R120, [R186+0x800] ;  /* 0x00080000ba78783b */ /* 0x000eea0000004200 */
[----:B------:R1:W1:Y:S01]  /*6a70*/  MUFU.EX2 R28, R3 ;  /* 0x00000003001c7308 */ /* 0x0002620000000800 */
[----:B-----5:R-:W-:Y:S01]  /*6a80*/  FADD.FTZ R4, R150, R149 ;  /* 0x0000009596047221 */ /* 0x020fe20000010000 */
[----:B------:R-:W-:Y:S01]  /*6a90*/  HMMA.16816.F32 R16, R8, R62, R16 ;  /* 0x0000003e0810723c */ /* 0x000fe20000001810 */
[----:B------:R-:W-:-:S02]  /*6aa0*/  FADD.FTZ R5, R219, R5 ;  /* 0x00000005db057221 */ /* 0x000fc40000010000 */
[----:B------:R-:W-:-:S03]  /*6ab0*/  FADD.FTZ R4, R151, R4 ;  /* 0x0000000497047221 */ /* 0x000fc60000010000 */
[----:B------:R-:W5:Y:S01]  /*6ac0*/  MUFU.EX2 R11, R2 ;  /* 0x00000002000b7308 */ /* 0x000f620000000800 */
[----:B------:R-:W-:Y:S01]  /*6ad0*/  FADD.FTZ R6, R143, R6 ;  /* 0x000000068f067221 */ /* 0x000fe20000010000 */
[----:B----4-:R-:W-:Y:S01]  /*6ae0*/  F2FP.PACK_AB R92, R23, R22 ;  /* 0x00000016175c723e */ /* 0x010fe200000000ff */
[--C-:B-1----:R-:W-:Y:S01]  /*6af0*/  FFMA.FTZ R3, R107, c[0x0][0x2d0], -R0.reuse ;  /* 0x0000b4006b037a23 */ /* 0x102fe20000010800 */
[----:B------:R-:W-:Y:S01]  /*6b00*/  F2FP.PACK_AB R94, R213, R28 ;  /* 0x0000001cd55e723e */ /* 0x000fe200000000ff */
[----:B------:R-:W-:Y:S01]  /*6b10*/  FFMA.FTZ R0, R105, c[0x0][0x2d0], -R0 ;  /* 0x0000b40069007a23 */ /* 0x000fe20000010800 */
[----:B------:R-:W-:Y:S01]  /*6b20*/  F2FP.PACK_AB R96, R33, R32 ;  /* 0x000000202160723e */ /* 0x000fe200000000ff */
[----:B------:R-:W-:Y:S01]  /*6b30*/  FADD.FTZ R10, R214, R4 ;  /* 0x00000004d60a7221 */ /* 0x000fe20000010000 */
[----:B------:R-:W-:Y:S01]  /*6b40*/  MUFU.EX2 R20, R3 ;  /* 0x0000000300147308 */ /* 0x000fe20000000800 */
[----:B------:R-:W-:Y:S01]  /*6b50*/  F2FP.PACK_AB R97, R30, R29 ;  /* 0x0000001d1e61723e */ /* 0x000fe200000000ff */
[----:B------:R-:W-:Y:S06]  /*6b60*/  LDSM.16.MT88.4 R60, [R186+0x1400] ;  /* 0x00140000ba3c783b */ /* 0x000fec0000004200 */
[----:B------:R-:W1:Y:S01]  /*6b70*/  MUFU.EX2 R214, R0 ;  /* 0x0000000000d67308 */ /* 0x000e620000000800 */
[----:B------:R-:W-:-:S02]  /*6b80*/  FADD.FTZ R9, R220, R5 ;  /* 0x00000005dc097221 */ /* 0x000fc40000010000 */
[----:B------:R-:W-:Y:S02]  /*6b90*/  FADD.FTZ R8, R212, R6 ;  /* 0x00000006d4087221 */ /* 0x000fe40000010000 */
[----:B------:R-:W4:Y:S01]  /*6ba0*/  LDSM.16.MT88.4 R4, [R186+0x2000] ;  /* 0x00200000ba04783b */ /* 0x000f220000004200 */
[----:B-----5:R-:W-:Y:S02]  /*6bb0*/  F2FP.PACK_AB R93, R11, R21 ;  /* 0x000000150b5d723e */ /* 0x020fe400000000ff */
[----:B------:R-:W-:Y:S02]  /*6bc0*/  F2FP.PACK_AB R98, R221, R34 ;  /* 0x00000022dd62723e */ /* 0x000fe400000000ff */
[----:B------:R-:W-:Y:S02]  /*6bd0*/  F2FP.PACK_AB R99, R224, R31 ;  /* 0x0000001fe063723e */ /* 0x000fe400000000ff */
[----:B-1----:R-:W-:-:S05]  /*6be0*/  F2FP.PACK_AB R95, R214, R20 ;  /* 0x00000014d65f723e */ /* 0x002fca00000000ff */
[----:B------:R-:W-:Y:S08]  /*6bf0*/  HMMA.16816.F32 R152, R96, R112, R152 ;  /* 0x000000706098723c */ /* 0x000ff00000001898 */
[C---:B---3--:R-:W-:Y:S08]  /*6c00*/  HMMA.16816.F32 R124, R92.reuse, R120, R116 ;  /* 0x000000785c7c723c */ /* 0x048ff00000001874 */
[----:B------:R-:W-:Y:S08]  /*6c10*/  HMMA.16816.F32 R116, R92, R112, R160 ;  /* 0x000000705c74723c */ /* 0x000ff000000018a0 */
[----:B------:R-:W-:Y:S01]  /*6c20*/  HMMA.16816.F32 R156, R96, R114, R156 ;  /* 0x00000072609c723c */ /* 0x000fe2000000189c */
[----:B------:R-:W-:-:S07]  /*6c30*/  MOV R72, c[0x0][0x2c4] ;  /* 0x0000b10000487a02 */ /* 0x000fce0000000f00 */
[----:B------:R-:W-:Y:S01]  /*6c40*/  HMMA.16816.F32 R112, R92, R114, R76 ;  /* 0x000000725c70723c */ /* 0x000fe2000000184c */
[----:B------:R-:W1:Y:S01]  /*6c50*/  LDSM.16.MT88.4 R76, [R185+0x2000] ;  /* 0x00200000b94c783b */ /* 0x000e620000004200 */
[----:B------:R-:W-:Y:S01]  /*6c60*/  ISETP.NE.AND P1, PT, R72, 0x1, PT ;  /* 0x000000014800780c */ /* 0x000fe20003f25270 */
[----:B------:R-:W-:-:S04]  /*6c70*/  FADD.FTZ R2, R141, R100 ;  /* 0x000000648d027221 */ /* 0x000fc80000010000 */
[----:B------:R-:W-:Y:S01]  /*6c80*/  FADD.FTZ R3, R148, R2 ;  /* 0x0000000294037221 */ /* 0x000fe20000010000 */
[----:B------:R-:W-:Y:S01]  /*6c90*/  HMMA.16816.F32 R136, R96, R128, R136 ;  /* 0x000000806088723c */ /* 0x000fe20000001888 */
[----:B------:R-:W-:-:S06]  /*6ca0*/  MOV R0, R252 ;  /* 0x000000fc00007202 */ /* 0x000fcc0000000f00 */
[----:B------:R-:W-:Y:S01]  /*6cb0*/  @P1 IMAD.HI.U32 R2, R252, c[0x0][0x2c8], RZ ;  /* 0x0000b200fc021a27 */ /* 0x000fe200078e00ff */
[----:B------:R-:W-:Y:S04]  /*6cc0*/  HMMA.16816.F32 R132, R92, R128, R132 ;  /* 0x000000805c84723c */ /* 0x000fe80000001884 */
[----:B------:R-:W-:-:S04]  /*6cd0*/  @P1 SHF.R.U32.HI R0, RZ, c[0x0][0x2cc], R2 ;  /* 0x0000b300ff001a19 */ /* 0x000fc80000011602 */
[----:B------:R-:W-:Y:S01]  /*6ce0*/  HMMA.16816.F32 R140, R96, R130, R36 ;  /* 0x00000082608c723c */ /* 0x000fe20000001824 */
[----:B--2---:R-:W-:-:S07]  /*6cf0*/  IADD3 R2, R51, R0, RZ ;  /* 0x0000000033027210 */ /* 0x004fce0007ffe0ff */
[----:B------:R-:W-:Y:S01]  /*6d00*/  HMMA.16816.F32 R144, R96, R120, R144 ;  /* 0x000000786090723c */ /* 0x000fe20000001890 */
[----:B------:R-:W-:-:S07]  /*6d10*/  FADD.FTZ R0, R42, R9 ;  /* 0x000000092a007221 */ /* 0x000fce0000010000 */
[----:B------:R-:W-:Y:S08]  /*6d20*/  HMMA.16816.F32 R148, R96, R122, R44 ;  /* 0x0000007a6094723c */ /* 0x000ff0000000182c */
[C---:B------:R-:W-:Y:S08]  /*6d30*/  HMMA.16816.F32 R128, R92.reuse, R130, R84 ;  /* 0x000000825c80723c */ /* 0x040ff00000001854 */
[----:B------:R-:W-:Y:S08]  /*6d40*/  HMMA.16816.F32 R120, R92, R122, R88 ;  /* 0x0000007a5c78723c */ /* 0x000ff00000001858 */
[-C--:B----4-:R-:W-:Y:S08]  /*6d50*/  HMMA.16816.F32 R84, R96, R4.reuse, R168 ;  /* 0x000000046054723c */ /* 0x090ff000000018a8 */
        /* <DEDUP_REMOVED lines=14> */
[----:B-1----:R-:W-:Y:S01]  /*6e40*/  HMMA.16816.F32 R68, R96, R76, R172 ;  /* 0x0000004c6044723c */ /* 0x002fe200000018ac */
[----:B------:R-:W-:-:S02]  /*6e50*/  FADD.FTZ R3, R49, R3 ;  /* 0x0000000331037221 */ /* 0x000fc40000010000 */
[----:B------:R-:W-:-:S05]  /*6e60*/  FADD.FTZ R0, R48, R0 ;  /* 0x0000000030007221 */ /* 0x000fca0000010000 */
[----:B------:R-:W-:Y:S01]  /*6e70*/  HMMA.16816.F32 R64, R96, R62, R24 ;  /* 0x0000003e6040723c */ /* 0x000fe20000001818 */
[----:B------:R-:W-:Y:S02]  /*6e80*/  FADD.FTZ R4, R233, R4 ;  /* 0x00000004e9047221 */ /* 0x000fe40000010000 */
[----:B------:R-:W-:-:S05]  /*6e90*/  FADD.FTZ R5, R226, R5 ;  /* 0x00000005e2057221 */ /* 0x000fca0000010000 */
[----:B------:R-:W-:Y:S01]  /*6ea0*/  HMMA.16816.F32 R80, R96, R78, R80 ;  /* 0x0000004e6050723c */ /* 0x000fe20000001850 */
[----:B------:R-:W-:-:S07]  /*6eb0*/  FADD.FTZ R3, R29, R3 ;  /* 0x000000031d037221 */ /* 0x000fce0000010000 */
[----:B------:R-:W-:Y:S07]  /*6ec0*/  HMMA.16816.F32 R96, R96, R6, R16 ;  /* 0x000000066060723c */ /* 0x000fee0000001810 */
[----:B------:R-:W-:Y:S01]  /*6ed0*/  MOV R16, c[0x0][0x32c] ;  /* 0x0000cb0000107a02 */ /* 0x000fe20000000f00 */
[----:B------:R-:W-:-:S03]  /*6ee0*/  FADD.FTZ R0, R32, R0 ;  /* 0x0000000020007221 */ /* 0x000fc60000010000 */
[----:B------:R-:W-:Y:S01]  /*6ef0*/  ISETP.GE.AND P0, PT, R16, 0x1, PT ;  /* 0x000000011000780c */ /* 0x000fe20003f06270 */
[----:B------:R-:W-:Y:S02]  /*6f00*/  FADD.FTZ R4, R22, R4 ;  /* 0x0000000416047221 */ /* 0x000fe40000010000 */
[----:B------:R-:W-:Y:S02]  /*6f10*/  FADD.FTZ R5, R21, R5 ;  /* 0x0000000515057221 */ /* 0x000fe40000010000 */
        /* <DEDUP_REMOVED lines=10> */
[----:B------:R-:W-:Y:S01]  /*6fc0*/  FADD.FTZ R224, R224, R3 ;  /* 0x00000003e0e07221 */ /* 0x000fe20000010000 */
[----:B------:R-:W-:Y:S01]  /*6fd0*/  IADD3 R201, R201, -0x2, RZ ;  /* 0xfffffffec9c97810 */ /* 0x000fe20007ffe0ff */
[----:B------:R-:W-:Y:S01]  /*6fe0*/  FADD.FTZ R221, R221, R0 ;  /* 0x00000000dddd7221 */ /* 0x000fe20000010000 */
[----:B------:R-:W-:-:S04]  /*6ff0*/  IADD3 R3, R2, c[0x0][0x328], RZ ;  /* 0x0000ca0002037a10 */ /* 0x000fc80007ffe0ff */
[----:B------:R-:W-:Y:S01]  /*7000*/  HMMA.16816.F32 R60, R92, R62, R164 ;  /* 0x0000003e5c3c723c */ /* 0x000fe200000018a4 */
[----:B------:R-:W-:Y:S02]  /*7010*/  FADD.FTZ R213, R213, R4 ;  /* 0x00000004d5d57221 */ /* 0x000fe40000010000 */
[----:B------:R-:W-:-:S05]  /*7020*/  FADD.FTZ R214, R214, R5 ;  /* 0x00000005d6d67221 */ /* 0x000fca0000010000 */
[C---:B------:R-:W-:Y:S08]  /*7030*/  HMMA.16816.F32 R76, R92.reuse, R78, R108 ;  /* 0x0000004e5c4c723c */ /* 0x040ff0000000186c */
[----:B------:R-:W-:Y:S01]  /*7040*/  HMMA.16816.F32 R92, R92, R6, R12 ;  /* 0x000000065c5c723c */ /* 0x000fe2000000180c */
[----:B------:R-:W-:Y:S07]  /*7050*/  @!P0 BRA `(.L_x_2431) ;  /* 0x0000013000008947 */ /* 0x000fee0003800000 */
        /* <DEDUP_REMOVED lines=11> */
.L_x_2433:
[----:B------:R-:W-:-:S04]  /*7110*/  MOV R2, 0x1 ;  /* 0x0000000100027802 */ /* 0x000fc80000000f00 */
[----:B------:R-:W-:-:S13]  /*7120*/  ISETP.NE.AND P0, PT, R2, c[0x0][0x32c], PT ;  /* 0x0000cb0002007a0c */ /* 0x000fda0003f05270 */
[----:B------:R-:W-:-:S05]  /*7130*/  @P0 IMAD.HI.U32 R2, R0, c[0x0][0x330], RZ ;  /* 0x0000cc0000020a27 */ /* 0x000fca00078e00ff */
[----:B------:R-:W-:Y:S02]  /*7140*/  @P0 SHF.R.U32.HI R0, RZ, c[0x0][0x334], R2 ;  /* 0x0000cd00ff000a19 */ /* 0x000fe40000011602 */
.L_x_2434:
[----:B------:R-:W-:Y:S05]  /*7150*/  BSYNC B0 ;  /* 0x0000000000007941 */ /* 0x000fea0003800000 */
.L_x_2432:
[----:B------:R-:W-:-:S05]  /*7160*/  MOV R2, c[0x0][0x32c] ;  /* 0x0000cb0000027a02 */ /* 0x000fca0000000f00 */
[----:B------:R-:W-:-:S05]  /*7170*/  IMAD R0, R0, R2, c[0x0][0x32c] ;  /* 0x0000cb0000007624 */ /* 0x000fca00078e0202 */
[----:B------:R-:W-:-:S05]  /*7180*/  IMNMX R3, R3, R0, PT ;  /* 0x0000000003037217 */ /* 0x000fca0003800200 */
.L_x_2431:
        /* <DEDUP_REMOVED lines=10> */
.L_x_2468:
        /* <DEDUP_REMOVED lines=31> */
.L_x_2610:
[----:B------:R-:W-:-:S05]  /*7420*/  BRA.DIV ~URZ, `(.L_x_2439) ;  /* 0x000117a27f007947 */ /* 0x000fca000b800000 */
[----:B------:R4:W3:Y:S02]  /*7430*/  SHFL.IDX PT, R0, R10, RZ, 0x1c1f ;  /* 0x001c1fff0a007589 */ /* 0x0008e400000e0000 */
.L_x_2611:
[----:B------:R-:W5:Y:S01]  /*7440*/  S2R R11, SR_TID.X ;  /* 0x00000000000b7919 */ /* 0x000f620000002100 */
[C---:B------:R-:W-:Y:S01]  /*7450*/  ISETP.GE.AND P3, PT, R203.reuse, c[0x0][0x1d4], PT ;  /* 0x00007500cb007a0c */ /* 0x040fe20003f66270 */
[----:B------:R-:W-:Y:S01]  /*7460*/  IMAD.SHL.U32 R6, R203, 0x2, RZ ;  /* 0x00000002cb067824 */ /* 0x000fe200078e00ff */
[C---:B------:R-:W-:Y:S01]  /*7470*/  ISETP.GE.AND P2, PT, R237.reuse, c[0x0][0x1d4], PT ;  /* 0x00007500ed007a0c */ /* 0x040fe20003f46270 */
[----:B------:R-:W-:Y:S02]  /*7480*/  IMAD.SHL.U32 R3, R237, 0x2, RZ ;  /* 0x00000002ed037824 */ /* 0x000fe400078e00ff */
[----:B------:R-:W-:Y:S01]  /*7490*/  IMAD.SHL.U32 R2, R238, 0x2, RZ ;  /* 0x00000002ee027824 */ /* 0x000fe200078e00ff */
[C---:B---3--:R-:W-:Y:S02]  /*74a0*/  IADD3 R8, P0, R0.reuse, R6, RZ ;  /* 0x0000000600087210 */ /* 0x048fe40007f1e0ff */
[----:B------:R-:W-:Y:S03]  /*74b0*/  IADD3 R6, P1, R0, R3, RZ ;  /* 0x0000000300067210 */ /* 0x000fe60007f3e0ff */
[----:B------:R-:W-:Y:S01]  /*74c0*/  IMAD.X R9, R4, 0x1, R218, P0 ;  /* 0x0000000104097824 */ /* 0x000fe200000e06da */
[----:B------:R-:W-:Y:S01]  /*74d0*/  IADD3 R2, P0, R0, R2, RZ ;  /* 0x0000000200027210 */ /* 0x000fe20007f1e0ff */
[----:B------:R-:W-:Y:S01]  /*74e0*/  IMAD.X R7, R4, 0x1, R216, P1 ;  /* 0x0000000104077824 */ /* 0x000fe200008e06d8 */
[----:B------:R-:W-:Y:S02]  /*74f0*/  ISETP.GE.AND P1, PT, R238, c[0x0][0x1d4], PT ;  /* 0x00007500ee007a0c */ /* 0x000fe40003f26270 */
[----:B------:R-:W-:Y:S01]  /*7500*/  @!PT LDS RZ, [RZ] ;  /* 0x00000000fffff984 */ /* 0x000fe20000000800 */
[----:B------:R-:W-:Y:S01]  /*7510*/  @!PT LDS RZ, [RZ] ;  /* 0x00000000fffff984 */ /* 0x000fe20000000800 */
[----:B------:R-:W-:Y:S01]  /*7520*/  @!PT LDS RZ, [RZ] ;  /* 0x00000000fffff984 */ /* 0x000fe20000000800 */
[----:B------:R3:W-:Y:S01]  /*7530*/  LDGSTS.E.BYPASS.LTC128B.128 [R199+0x1880], [R8.64], !P3 ;  /* 0x0188000008c77fae */ /* 0x0007e2000d901d46 */
[----:B------:R-:W-:Y:S03]  /*7540*/  IMAD.X R3, R4, 0x1, R217, P0 ;  /* 0x0000000104037824 */ /* 0x000fe600000e06d9 */
[----:B------:R3:W-:Y:S01]  /*7550*/  LDGSTS.E.BYPASS.LTC128B.128 [R199+0x2480], [R6.64], !P2 ;  /* 0x0248000006c77fae */ /* 0x0007e2000d101d46 */
[----:B-----5:R-:W-:Y:S06]  /*7560*/  ISETP.GT.AND P4, PT, R11, 0x3f, PT ;  /* 0x0000003f0b00780c */ /* 0x020fec0003f84270 */
[----:B------:R3:W-:Y:S07]  /*7570*/  LDGSTS.E.BYPASS.LTC128B.128 [R199+0x3080], [R2.64], !P1 ;  /* 0x0308000002c77fae */ /* 0x0007ee000c901d46 */
[----:B------:R-:W-:-:S05]  /*7580*/  @P4 BRA `(.L_x_2437) ;  /* 0x0000012000004947 */ /* 0x000fca0003800000 */
[----:B------:R-:W-:-:S05]  /*7590*/  BRA.DIV ~URZ, `(.L_x_2440) ;  /* 0x000116a27f007947 */ /* 0x000fca000b800000 */
[----:B------:R3:W4:Y:S04]  /*75a0*/  SHFL.IDX PT, R4, R5, 0x1, 0x1c1f ;  /* 0x003c1f0005047f89 */ /* 0x00072800000e0000 */
[----:B------:R3:W2:Y:S02]  /*75b0*/  SHFL.IDX PT, R0, R10, 0x1, 0x1c1f ;  /* 0x003c1f000a007f89 */ /* 0x0006a400000e0000 */
.L_x_2612:
        /* <DEDUP_REMOVED lines=15> */
.L_x_2437:
[----:B------:R-:W-:Y:S05]  /*76b0*/  BSYNC B0 ;  /* 0x0000000000007941 */ /* 0x000fea0003800000 */
.L_x_2436:
        /* <DEDUP_REMOVED lines=100> */
[----:B------:R-:W-:Y:S01]  /*7d00*/  IMAD.MOV.U32 R0, RZ, RZ, c[0x0][0x2b8] ;  /* 0x0000ae00ff007624 */ /* 0x000fe200078e00ff */
[----:B------:R-:W-:Y:S01]  /*7d10*/  ISETP.GT.AND P1, PT, R240, 0x2f, PT ;  /* 0x0000002ff000780c */ /* 0x000fe20003f24270 */
[----:B------:R-:W-:Y:S02]  /*7d20*/  IMAD R2, R201, 0x30, R242 ;  /* 0x00000030c9027824 */ /* 0x000fe400078e02f2 */
[----:B------:R-:W-:Y:S01]  /*7d30*/  IMAD.MOV.U32 R200, RZ, RZ, RZ ;  /* 0x000000ffffc87224 */ /* 0x000fe200078e00ff */
[----:B------:R-:W-:Y:S02]  /*7d40*/  ISETP.NE.AND P2, PT, R0, 0x1, PT ;  /* 0x000000010000780c */ /* 0x000fe40003f45270 */
[----:B------:R-:W-:Y:S05]  /*7d50*/  IADD3 R2, R2, -0x30, R240 ;  /* 0xffffffd002027810 */ /* 0x000fea0007ffe0f0 */
[----:B------:R-:W-:Y:S06]  /*7d60*/  IMAD.MOV.U32 R0, RZ, RZ, R2 ;  /* 0x000000ffff007224 */ /* 0x000fec00078e0002 */
        /* <DEDUP_REMOVED lines=26> */
.L_x_2613:
[----:B------:R-:W-:-:S05]  /*7f10*/  BRA.DIV ~URZ, `(.L_x_2444) ;  /* 0x00010e627f007947 */ /* 0x000fca000b800000 */
[----:B------:R3:W4:Y:S02]  /*7f20*/  SHFL.IDX PT, R0, R103, RZ, 0x1c1f ;  /* 0x001c1fff67007589 */ /* 0x00072400000e0000 */
.L_x_2614:
[----:B------:R-:W-:Y:S02]  /*7f30*/  IMAD.SHL.U32 R2, R203, 0x2, RZ ;  /* 0x00000002cb027824 */ /* 0x000fe400078e00ff */
[----:B------:R-:W-:Y:S03]  /*7f40*/  IMAD.SHL.U32 R104, R237, 0x2, RZ ;  /* 0x00000002ed687824 */ /* 0x000fe600078e00ff */
        /* <DEDUP_REMOVED lines=23> */
.L_x_2615:
[----:B--2---:R-:W-:Y:S02]  /*80c0*/  IMAD.SHL.U32 R2, R203, 0x2, RZ ;  /* 0x00000002cb027824 */ /* 0x004fe400078e00ff */
[----:B-1--4-:R-:W-:Y:S02]  /*80d0*/  IMAD.SHL.U32 R102, R237, 0x2, RZ ;  /* 0x00000002ed667824 */ /* 0x012fe400078e00ff */
[----:B------:R-:W-:Y:S01]  /*80e0*/  IMAD.SHL.U32 R101, R238, 0x2, RZ ;  /* 0x00000002ee657824 */ /* 0x000fe200078e00ff */
[----:B------:R-:W-:Y:S05]  /*80f0*/  @P0 IADD3 R2, P1, R0, R2, RZ ;  /* 0x0000000200020210 */ /* 0x000fea0007f3e0ff */
[----:B------:R-:W-:Y:S01]  /*8100*/  @P0 IMAD.X R3, R100, 0x1, R218, P1 ;  /* 0x0000000164030824 */ /* 0x000fe200008e06da */
[----:B------:R-:W-:Y:S11]  /*8110*/  @P0 ISETP.GE.AND P1, PT, R203, c[0x0][0x1d4], PT ;  /* 0x00007500cb000a0c */ /* 0x000ff60003f26270 */
[----:B------:R-:W-:Y:S02]  /*8120*/  @!UPT UIADD3 URZ, URZ, URZ, URZ ;  /* 0x0000003f3f3ff290 */ /* 0x000fe4000fffe03f */
[----:B------:R-:W-:Y:S01]  /*8130*/  @!PT LDS RZ, [RZ] ;  /* 0x00000000fffff984 */ /* 0x000fe20000000800 */
[----:B------:R-:W-:Y:S01]  /*8140*/  @!PT LDS RZ, [RZ] ;  /* 0x00000000fffff984 */ /* 0x000fe20000000800 */
[----:B------:R-:W-:Y:S01]  /*8150*/  @!PT LDS RZ, [RZ] ;  /* 0x00000000fffff984 */ /* 0x000fe20000000800 */
[----:B------:R1:W-:Y:S01]  /*8160*/  @P0 LDGSTS.E.BYPASS.LTC128B.128 [R199+0x4480], [R2.64], !P1 ;  /* 0x0448000002c70fae */ /* 0x0003e2000c901d46 */
[----:B------:R-:W-:Y:S05]  /*8170*/  @P0 IADD3 R102, P1, R0, R102, RZ ;  /* 0x0000006600660210 */ /* 0x000fea0007f3e0ff */
[----:B---3--:R-:W-:Y:S01]  /*8180*/  @P0 IMAD.X R103, R100, 0x1, R216, P1 ;  /* 0x0000000164670824 */ /* 0x008fe200008e06d8 */
        /* <DEDUP_REMOVED lines=8> */
.L_x_2442:
[----:B------:R-:W-:Y:S05]  /*8210*/  BSYNC B0 ;  /* 0x0000000000007941 */ /* 0x000fea0003800000 */
.L_x_2441:
[----:B------:R-:W-:Y:S01]  /*8220*/  LOP3.LUT R111, RZ, c[0x0][0x324], RZ, 0x33, !PT ;  /* 0x0000c900ff6f7a12 */ /* 0x000fe200078e33ff */
[----:B------:R-:W2:Y:S01]  /*8230*/  LDL R0, [R1+0x10] ;  /* 0x0000100001007983 */ /* 0x000ea20000100800 */
[----:B-1----:R-:W-:Y:S02]  /*8240*/  IMAD.MOV.U32 R2, RZ, RZ, c[0x0][0x2c4] ;  /* 0x0000b100ff027624 */ /* 0x002fe400078e00ff */
[----:B------:R-:W-:Y:S02]  /*8250*/  IMAD R100, R201, -0x30, RZ ;  /* 0xffffffd0c9647824 */ /* 0x000fe400078e02ff */
[----:B------:R-:W0:Y:S01]  /*8260*/  LDGDEPBAR ;  /* 0x00000000000079af */ /* 0x000e220000000000 */
[----:B------:R-:W-:Y:S01]  /*8270*/  ISETP.NE.AND P0, PT, R2, 0x1, PT ;  /* 0x000000010200780c */ /* 0x000fe20003f05270 */
[----:B--2---:R-:W-:Y:S01]  /*8280*/  IMAD.IADD R109, R0, 0x1, R252 ;  /* 0x00000001006d7824 */ /* 0x004fe200078e02fc */
[----:B------:R-:W-:Y:S11]  /*8290*/  IADD3 R0, -R236, 0x1, R100 ;  /* 0x00000001ec007810 */ /* 0x000ff60007ffe164 */
[----:B------:R-:W-:Y:S01]  /*82a0*/  @P0 IMAD.HI.U32 R2, R109, c[0x0][0x2c8], RZ ;  /* 0x0000b2006d020a27 */ /* 0x000fe200078e00ff */
[----:B------:R-:W-:Y:S04]  /*82b0*/  IADD3 R101, -R230, R0, R232 ;  /* 0x00000000e6657210 */ /* 0x000fe80007ffe1e8 */
[----:B------:R-:W-:Y:S02]  /*82c0*/  @P0 SHF.R.U32.HI R109, RZ, c[0x0][0x2cc], R2 ;  /* 0x0000b300ff6d0a19 */ /* 0x000fe40000011602 */
[----:B------:R-:W-:Y:S01]  /*82d0*/  IADD3 R110, R101, c[0x0][0x328], RZ ;  /* 0x0000ca00656e7a10 */ /* 0x000fe20007ffe0ff */
[----:B------:R-:W-:-:S05]  /*82e0*/  BRA.DIV ~URZ, `(.L_x_2446) ;  /* 0x00010bd27f007947 */ /* 0x000fca000b800000 */
[----:B------:R1:W2:Y:S02]  /*82f0*/  SHFL.IDX PT, R0, R109, RZ, 0x1c1f ;  /* 0x001c1fff6d007589 */ /* 0x0002a400000e0000 */
.L_x_2616:
        /* <DEDUP_REMOVED lines=19> */
.L_x_2449:
[----:B------:R-:W-:Y:S04]  /*8430*/  MOV R2, c[0x0][0x32c] ;  /* 0x0000cb0000027a02 */ /* 0x000fe80000000f00 */
[----:B------:R-:W-:Y:S11]  /*8440*/  ISETP.NE.AND P0, PT, R2, 0x1, PT ;  /* 0x000000010200780c */ /* 0x000ff60003f05270 */
[----:B------:R-:W-:Y:S02]  /*8450*/  @!UPT UIADD3 URZ, URZ, URZ, URZ ;  /* 0x0000003f3f3ff290 */ /* 0x000fe4000fffe03f */
[----:B------:R-:W-:Y:S05]  /*8460*/  @P0 IMAD.HI.U32 R2, R0, c[0x0][0x330], RZ ;  /* 0x0000cc0000020a27 */ /* 0x000fea00078e00ff */
[----:B------:R-:W-:Y:S02]  /*8470*/  @P0 SHF.R.U32.HI R0, RZ, c[0x0][0x334], R2 ;  /* 0x0000cd00ff000a19 */ /* 0x000fe40000011602 */
.L_x_2450:
[----:B------:R-:W-:Y:S05]  /*8480*/  BSYNC B0 ;  /* 0x0000000000007941 */ /* 0x000fea0003800000 */
.L_x_2448:
[----:B------:R-:W-:Y:S04]  /*8490*/  IMAD.IADD R2, R100, 0x1, -R236 ;  /* 0x0000000164027824 */ /* 0x000fe800078e0aec */
[----:B------:R-:W-:Y:S05]  /*84a0*/  IMAD R0, R0, c[0x0][0x32c], R2 ;  /* 0x0000cb0000007a24 */ /* 0x000fea00078e0202 */
[----:B------:R-:W-:Y:S02]  /*84b0*/  IMNMX R101, R101, R0, !PT ;  /* 0x0000000065657217 */ /* 0x000fe40007800200 */
[----:B------:R-:W-:Y:S04]  /*84c0*/  IADD3 R0, R0, c[0x0][0x32c], RZ ;  /* 0x0000cb0000007a10 */ /* 0x000fe80007ffe0ff */
[----:B------:R-:W-:Y:S02]  /*84d0*/  IMNMX R103, R103, R0, PT ;  /* 0x0000000067677217 */ /* 0x000fe40003800200 */
.L_x_2447:
[----:B------:R-:W-:-:S05]  /*84e0*/  BRA.DIV ~URZ, `(.L_x_2451) ;  /* 0x00010a327f007947 */ /* 0x000fca000b800000 */
[----:B------:R2:W3:Y:S02]  /*84f0*/  SHFL.IDX PT, R2, R109, 0x1, 0x1c1f ;  /* 0x003c1f006d027f89 */ /* 0x0004e400000e0000 */
.L_x_2617:
        /* <DEDUP_REMOVED lines=19> */
.L_x_2454:
[----:B------:R-:W-:Y:S04]  /*8630*/  MOV R3, c[0x0][0x32c] ;  /* 0x0000cb0000037a02 */ /* 0x000fe80000000f00 */
[----:B------:R-:W-:Y:S11]  /*8640*/  ISETP.NE.AND P0, PT, R3, 0x1, PT ;  /* 0x000000010300780c */ /* 0x000ff60003f05270 */
[----:B------:R-:W-:Y:S02]  /*8650*/  @!UPT UIADD3 URZ, URZ, URZ, URZ ;  /* 0x0000003f3f3ff290 */ /* 0x000fe4000fffe03f */
[----:B------:R-:W-:Y:S05]  /*8660*/  @P0 IMAD.HI.U32 R3, R2, c[0x0][0x330], RZ ;  /* 0x0000cc0002030a27 */ /* 0x000fea00078e00ff */
[----:B------:R-:W-:Y:S02]  /*8670*/  @P0 SHF.R.U32.HI R2, RZ, c[0x0][0x334], R3 ;  /* 0x0000cd00ff020a19 */ /* 0x000fe40000011603 */
.L_x_2455:
[----:B------:R-:W-:Y:S05]  /*8680*/  BSYNC B0 ;  /* 0x0000000000007941 */ /* 0x000fea0003800000 */
.L_x_2453:
[----:B------:R-:W-:Y:S04]  /*8690*/  IMAD.IADD R3, R100, 0x1, -R236 ;  /* 0x0000000164037824 */ /* 0x000fe800078e0aec */
[----:B------:R-:W-:Y:S05]  /*86a0*/  IMAD R2, R2, c[0x0][0x32c], R3 ;  /* 0x0000cb0002027a24 */ /* 0x000fea00078e0203 */
[----:B------:R-:W-:Y:S02]  /*86b0*/  IMNMX R0, R0, R2, !PT ;  /* 0x0000000200007217 */ /* 0x000fe40007800200 */
[----:B------:R-:W-:Y:S04]  /*86c0*/  IADD3 R2, R2, c[0x0][0x32c], RZ ;  /* 0x0000cb0002027a10 */ /* 0x000fe80007ffe0ff */
[----:B------:R-:W-:Y:S02]  /*86d0*/  IMNMX R102, R102, R2, PT ;  /* 0x0000000266667217 */ /* 0x000fe40003800200 */
.L_x_2452:
[----:B------:R-:W-:-:S05]  /*86e0*/  BRA.DIV ~URZ, `(.L_x_2456) ;  /* 0x000108927f007947 */ /* 0x000fca000b800000 */
[----:B------:R3:W4:Y:S02]  /*86f0*/  SHFL.IDX PT, R104, R109, 0x2, 0x1c1f ;  /* 0x005c1f006d687f89 */ /* 0x00072400000e0000 */
.L_x_2618:
        /* <DEDUP_REMOVED lines=19> */
.L_x_2459:
[----:B------:R-:W-:Y:S04]  /*8830*/  MOV R160, c[0x0][0x32c] ;  /* 0x0000cb0000a07a02 */ /* 0x000fe80000000f00 */
[----:B------:R-:W-:Y:S11]  /*8840*/  ISETP.NE.AND P0, PT, R160, 0x1, PT ;  /* 0x00000001a000780c */ /* 0x000ff60003f05270 */
[----:B------:R-:W-:Y:S02]  /*8850*/  @!UPT UIADD3 URZ, URZ, URZ, URZ ;  /* 0x0000003f3f3ff290 */ /* 0x000fe4000fffe03f */
[----:B------:R-:W-:Y:S05]  /*8860*/  @P0 IMAD.HI.U32 R160, R104, c[0x0][0x330], RZ ;  /* 0x0000cc0068a00a27 */ /* 0x000fea00078e00ff */
[----:B------:R-:W-:Y:S02]  /*8870*/  @P0 SHF.R.U32.HI R104, RZ, c[0x0][0x334], R160 ;  /* 0x0000cd00ff680a19 */ /* 0x000fe400000116a0 */
.L_x_2460:
[----:B------:R-:W-:Y:S05]  /*8880*/  BSYNC B0 ;  /* 0x0000000000007941 */ /* 0x000fea0003800000 */
.L_x_2458:
[----:B------:R-:W-:Y:S04]  /*8890*/  IMAD.IADD R160, R100, 0x1, -R236 ;  /* 0x0000000164a07824 */ /* 0x000fe800078e0aec */
[----:B------:R-:W-:Y:S05]  /*88a0*/  IMAD R104, R104, c[0x0][0x32c], R160 ;  /* 0x0000cb0068687a24 */ /* 0x000fea00078e02a0 */
[----:B------:R-:W-:Y:S02]  /*88b0*/  IMNMX R2, R2, R104, !PT ;  /* 0x0000006802027217 */ /* 0x000fe40007800200 */
[----:B------:R-:W-:Y:S04]  /*88c0*/  IADD3 R104, R104, c[0x0][0x32c], RZ ;  /* 0x0000cb0068687a10 */ /* 0x000fe80007ffe0ff */
[----:B------:R-:W-:Y:S02]  /*88d0*/  IMNMX R3, R3, R104, PT ;  /* 0x0000006803037217 */ /* 0x000fe40003800200 */
.L_x_2457:
[C---:B------:R-:W-:Y:S02]  /*88e0*/  ISETP.GE.AND P0, PT, R100.reuse, 0x9, PT ;  /* 0x000000096400780c */ /* 0x040fe40003f06270 */
[----:B------:R-:W-:Y:S02]  /*88f0*/  ISETP.GE.AND P1, PT, R100, 0xa, PT ;  /* 0x0000000a6400780c */ /* 0x000fe40003f26270 */
[----:B------:R-:W-:Y:S02]  /*8900*/  LOP3.LUT R198, R198, 0xfffffffb, RZ, 0xc0, !PT ;  /* 0xfffffffbc6c67812 */ /* 0x000fe400078ec0ff */
[C---:B------:R-:W-:Y:S02]  /*8910*/  ISETP.GE.AND P3, PT, R100.reuse, 0x19, PT ;  /* 0x000000196400780c */ /* 0x040fe40003f66270 */
[----:B------:R-:W-:Y:S05]  /*8920*/  ISETP.GE.AND P5, PT, R100, 0x21, PT ;  /* 0x000000216400780c */ /* 0x000fea0003fa6270 */
[----:B------:R-:W-:Y:S02]  /*8930*/  @P0 LOP3.LUT R198, R198, 0x4, RZ, 0xfc, !PT ;  /* 0x00000004c6c60812 */ /* 0x000fe400078efcff */
[----:B------:R-:W-:Y:S02]  /*8940*/  ISETP.GT.AND P0, PT, R101, 0x8, !P0 ;  /* 0x000000086500780c */ /* 0x000fe40004704270 */
        /* <DEDUP_REMOVED lines=9> */
[----:B------:R-:W-:Y:S04]  /*89e0*/  ISETP.GT.AND P0, PT, R101, 0x10, !P1 ;  /* 0x000000106500780c */ /* 0x000fe80004f04270 */
[----:B------:R-:W-:Y:S02]  /*89f0*/  ISETP.LT.OR P2, PT, R103, 0x11, P0 ;  /* 0x000000116700780c */ /* 0x000fe40000741670 */
[----:B------:R-:W-:Y:S02]  /*8a00*/  @P1 LOP3.LUT R198, R198, 0x1, RZ, 0xfc, !PT ;  /* 0x00000001c6c61812 */ /* 0x000fe400078efcff */
[----:B------:R-:W-:Y:S02]  /*8a10*/  ISETP.GE.AND P1, PT, R100, 0x12, PT ;  /* 0x000000126400780c */ /* 0x000fe40003f26270 */
[----:B------:R-:W-:Y:S02]  /*8a20*/  LOP3.LUT R198, R198, 0xfffffff7, RZ, 0xc0, !PT ;  /* 0xfffffff7c6c67812 */ /* 0x000fe400078ec0ff */
[----:B------:R-:W-:Y:S02]  /*8a30*/  ISETP.GT.AND P0, PT, R101, 0x11, !P1 ;  /* 0x000000116500780c */ /* 0x000fe40004f04270 */
[----:B------:R-:W-:Y:S07]  /*8a40*/  FSEL R172, R20, -INF , !P2 ;  /* 0xff80000014ac7808 */ /* 0x000fee0005000000 */
[----:B------:R-:W-:Y:S02]  /*8a50*/  @P1 LOP3.LUT R198, R198, 0x8, RZ, 0xfc, !PT ;  /* 0x00000008c6c61812 */ /* 0x000fe400078efcff */
[----:B------:R-:W-:Y:S02]  /*8a60*/  ISETP.LT.OR P1, PT, R103, 0x12, P0 ;  /* 0x000000126700780c */ /* 0x000fe40000721670 */
[----:B------:R-:W-:Y:S02]  /*8a70*/  LOP3.LUT R198, R198, 0xffffffef, RZ, 0xc0, !PT ;  /* 0xffffffefc6c67812 */ /* 0x000fe400078ec0ff */
[----:B------:R-:W-:Y:S02]  /*8a80*/  ISETP.GT.AND P0, PT, R101, 0x18, !P3 ;  /* 0x000000186500780c */ /* 0x000fe40005f04270 */
[----:B------:R-:W-:Y:S02]  /*8a90*/  @P3 LOP3.LUT R198, R198, 0x10, RZ, 0xfc, !PT ;  /* 0x00000010c6c63812 */ /* 0x000fe400078efcff */
[----:B------:R-:W-:Y:S02]  /*8aa0*/  ISETP.GE.AND P3, PT, R100, 0x1a, PT ;  /* 0x0000001a6400780c */ /* 0x000fe40003f66270 */
[----:B------:R-:W-:Y:S02]  /*8ab0*/  LOP3.LUT R198, R198, 0xffffffdf, RZ, 0xc0, !PT ;  /* 0xffffffdfc6c67812 */ /* 0x000fe400078ec0ff */
[----:B------:R-:W-:Y:S02]  /*8ac0*/  ISETP.LT.OR P4, PT, R103, 0x19, P0 ;  /* 0x000000196700780c */ /* 0x000fe40000781670 */
[----:B------:R-:W-:Y:S02]  /*8ad0*/  ISETP.GT.AND P0, PT, R101, 0x19, !P3 ;  /* 0x000000196500780c */ /* 0x000fe40005f04270 */
[----:B------:R-:W-:Y:S02]  /*8ae0*/  FSEL R168, R32, -INF , !P4 ;  /* 0xff80000020a87808 */ /* 0x000fe40006000000 */
[----:B------:R-:W-:Y:S03]  /*8af0*/  FSEL R170, R21, -INF , !P1 ;  /* 0xff80000015aa7808 */ /* 0x000fe60004800000 */
[----:B------:R-:W-:Y:S02]  /*8b00*/  @P3 LOP3.LUT R198, R198, 0x20, RZ, 0xfc, !PT ;  /* 0x00000020c6c63812 */ /* 0x000fe400078efcff */
[----:B------:R-:W-:Y:S02]  /*8b10*/  ISETP.LT.OR P3, PT, R103, 0x1a, P0 ;  /* 0x0000001a6700780c */ /* 0x000fe40000761670 */
[----:B------:R-:W-:Y:S02]  /*8b20*/  ISETP.GT.AND P0, PT, R101, 0x20, !P5 ;  /* 0x000000206500780c */ /* 0x000fe40006f04270 */
[----:B------:R-:W-:Y:S02]  /*8b30*/  LOP3.LUT R198, R198, 0xffffff7f, RZ, 0xc0, !PT ;  /* 0xffffff7fc6c67812 */ /* 0x000fe400078ec0ff */
[----:B------:R-:W-:Y:S02]  /*8b40*/  ISETP.LT.OR P0, PT, R103, 0x21, P0 ;  /* 0x000000216700780c */ /* 0x000fe40000701670 */
[----:B------:R-:W-:Y:S02]  /*8b50*/  @P5 LOP3.LUT R198, R198, 0x80, RZ, 0xfc, !PT ;  /* 0x00000080c6c65812 */ /* 0x000fe400078efcff */
[----:B------:R-:W-:Y:S02]  /*8b60*/  ISETP.GE.AND P5, PT, R100, 0x22, PT ;  /* 0x000000226400780c */ /* 0x000fe40003fa6270 */
[----:B------:R-:W-:Y:S02]  /*8b70*/  LOP3.LUT R198, R198, 0xfffffeff, RZ, 0xc0, !PT ;  /* 0xfffffeffc6c67812 */ /* 0x000fe400078ec0ff */
[----:B------:R-:W-:Y:S02]  /*8b80*/  FSEL R166, R33, -INF , !P3 ;  /* 0xff80000021a67808 */ /* 0x000fe40005800000 */
[----:B------:R-:W-:Y:S04]  /*8b90*/  LOP3.LUT R198, R198, 0xfffffbff, RZ, 0xc0, !PT ;  /* 0xfffffbffc6c67812 */ /* 0x000fe800078ec0ff */
[----:B------:R-:W-:Y:S02]  /*8ba0*/  @P0 LOP3.LUT R198, R198, 0x400, RZ, 0xfc, !PT ;  /* 0x00000400c6c60812 */ /* 0x000fe400078efcff */
[----:B------:R-:W-:Y:S02]  /*8bb0*/  ISETP.GT.AND P0, PT, R101, 0x21, !P5 ;  /* 0x000000216500780c */ /* 0x000fe40006f04270 */
[----:B------:R-:W-:Y:S02]  /*8bc0*/  @P5 LOP3.LUT R198, R198, 0x100, RZ, 0xfc, !PT ;  /* 0x00000100c6c65812 */ /* 0x000fe400078efcff */
[----:B------:R-:W-:Y:S02]  /*8bd0*/  ISETP.LT.OR P6, PT, R103, 0x22, P0 ;  /* 0x000000226700780c */ /* 0x000fe400007c1670 */
[----:B------:R-:W-:Y:S02]  /*8be0*/  ISETP.GE.AND P5, PT, R100, 0x1, PT ;  /* 0x000000016400780c */ /* 0x000fe40003fa6270 */
[----:B------:R-:W-:Y:S02]  /*8bf0*/  LOP3.LUT R198, R198, 0xfffffdff, RZ, 0xc0, !PT ;  /* 0xfffffdffc6c67812 */ /* 0x000fe400078ec0ff */
[----:B------:R-:W-:Y:S07]  /*8c00*/  ISETP.GT.AND P0, PT, R101, RZ, !P5 ;  /* 0x000000ff6500720c */ /* 0x000fee0006f04270 */
[----:B------:R-:W-:Y:S02]  /*8c10*/  @P6 LOP3.LUT R198, R198, 0x200, RZ, 0xfc, !PT ;  /* 0x00000200c6c66812 */ /* 0x000fe400078efcff */
[----:B------:R-:W-:Y:S02]  /*8c20*/  ISETP.GE.AND P6, PT, R100, 0x2, PT ;  /* 0x000000026400780c */ /* 0x000fe40003fc6270 */
[----:B------:R-:W-:Y:S04]  /*8c30*/  LOP3.LUT R198, R198, 0xffbfffff, RZ, 0xc0, !PT ;  /* 0xffbfffffc6c67812 */ /* 0x000fe800078ec0ff */
[----:B------:R-:W-:Y:S02]  /*8c40*/  @P5 LOP3.LUT R198, R198, 0x400000, RZ, 0xfc, !PT ;  /* 0x00400000c6c65812 */ /* 0x000fe400078efcff */
[----:B------:R-:W-:Y:S02]  /*8c50*/  ISETP.LT.OR P5, PT, R103, 0x1, P0 ;  /* 0x000000016700780c */ /* 0x000fe400007a1670 */
[----:B------:R-:W-:Y:S02]  /*8c60*/  ISETP.GT.AND P0, PT, R101, 0x1, !P6 ;  /* 0x000000016500780c */ /* 0x000fe40007704270 */
[----:B------:R-:W-:Y:S02]  /*8c70*/  LOP3.LUT R198, R198, 0xff7fffff, RZ, 0xc0, !PT ;  /* 0xff7fffffc6c67812 */ /* 0x000fe400078ec0ff */
[----:B------:R-:W-:Y:S07]  /*8c80*/  ISETP.LT.OR P0, PT, R103, 0x2, P0 ;  /* 0x000000026700780c */ /* 0x000fee0000701670 */
[----:B------:R-:W-:Y:S02]  /*8c90*/  @P5 LOP3.LUT R198, R198, 0x800000, RZ, 0xfc, !PT ;  /* 0x00800000c6c65812 */ /* 0x000fe400078efcff */
[----:B------:R-:W-:Y:S02]  /*8ca0*/  ISETP.GE.AND P5, PT, R100, 0x29, PT ;  /* 0x000000296400780c */ /* 0x000fe40003fa6270 */
[----:B------:R-:W-:Y:S04]  /*8cb0*/  LOP3.LUT R198, R198, 0xffffffbf, RZ, 0xc0, !PT ;  /* 0xffffffbfc6c67812 */ /* 0x000fe800078ec0ff */
[----:B------:R-:W-:Y:S04]  /*8cc0*/  LOP3.LUT R198, R198, 0xfffff7ff, RZ, 0xc0, !PT ;  /* 0xfffff7ffc6c67812 */ /* 0x000fe800078ec0ff */
[----:B------:R-:W-:Y:S02]  /*8cd0*/  @P0 LOP3.LUT R198, R198, 0x800, RZ, 0xfc, !PT ;  /* 0x00000800c6c60812 */ /* 0x000fe400078efcff */
[----:B------:R-:W-:Y:S02]  /*8ce0*/  ISETP.GT.AND P0, PT, R101, 0x28, !P5 ;  /* 0x000000286500780c */ /* 0x000fe40006f04270 */
[----:B------:R-:W-:Y:S02]  /*8cf0*/  @P5 LOP3.LUT R198, R198, 0x40, RZ, 0xfc, !PT ;  /* 0x00000040c6c65812 */ /* 0x000fe400078efcff */
[----:B------:R-:W-:Y:S02]  /*8d00*/  ISETP.LT.OR P0, PT, R103, 0x29, P0 ;  /* 0x000000296700780c */ /* 0x000fe40000701670 */
[----:B------:R-:W-:Y:S02]  /*8d10*/  ISETP.GE.AND P5, PT, R100, 0x2a, PT ;  /* 0x0000002a6400780c */ /* 0x000fe40003fa6270 */
[----:B------:R-:W-:Y:S04]  /*8d20*/  LOP3.LUT R198, R198, 0xffffefff, RZ, 0xc0, !PT ;  /* 0xffffefffc6c67812 */ /* 0x000fe800078ec0ff */
[----:B------:R-:W-:Y:S05]  /*8d30*/  LOP3.LUT R198, R198, 0xffff7fff, RZ, 0xc0, !PT ;  /* 0xffff7fffc6c67812 */ /* 0x000fea00078ec0ff */
[----:B------:R-:W-:Y:S02]  /*8d40*/  @P0 LOP3.LUT R198, R198, 0x8000, RZ, 0xfc, !PT ;  /* 0x00008000c6c60812 */ /* 0x000fe400078efcff */
[----:B------:R-:W-:Y:S02]  /*8d50*/  ISETP.GT.AND P0, PT, R101, 0x29, !P5 ;  /* 0x000000296500780c */ /* 0x000fe40006f04270 */
[----:B------:R-:W-:Y:S02]  /*8d60*/  @P5 LOP3.LUT R198, R198, 0x1000, RZ, 0xfc, !PT ;  /* 0x00001000c6c65812 */ /* 0x000fe400078efcff */
[----:B------:R-:W-:Y:S02]  /*8d70*/  ISETP.LT.OR P5, PT, R103, 0x2a, P0 ;  /* 0x0000002a6700780c */ /* 0x000fe400007a1670 */
[C---:B------:R-:W-:Y:S02]  /*8d80*/  LOP3.LUT P0, RZ, R198.reuse, 0x4, RZ, 0xc0, !PT ;  /* 0x00000004c6ff7812 */ /* 0x040fe4000780c0ff */
[----:B------:R-:W-:Y:S02]  /*8d90*/  LOP3.LUT R198, R198, 0xffffbfff, RZ, 0xc0, !PT ;  /* 0xffffbfffc6c67812 */ /* 0x000fe400078ec0ff */
[----:B------:R-:W-:Y:S04]  /*8da0*/  ISETP.GT.AND P0, PT, R0, 0x8, !P0 ;  /* 0x000000080000780c */ /* 0x000fe80004704270 */
[----:B------:R-:W-:Y:S03]  /*8db0*/  ISETP.LT.OR P0, PT, R102, 0x9, P0 ;  /* 0x000000096600780c */ /* 0x000fe60000701670 */
[----:B------:R-:W-:Y:S02]  /*8dc0*/  @P5 LOP3.LUT R198, R198, 0x4000, RZ, 0xfc, !PT ;  /* 0x00004000c6c65812 */ /* 0x000fe400078efcff */
[----:B------:R-:W-:Y:S02]  /*8dd0*/  FSEL R179, R18, -INF , !P0 ;  /* 0xff80000012b37808 */ /* 0x000fe40004000000 */
[C---:B------:R-:W-:Y:S02]  /*8de0*/  LOP3.LUT P0, RZ, R198.reuse, 0x2, RZ, 0xc0, !PT ;  /* 0x00000002c6ff7812 */ /* 0x040fe4000780c0ff */
[----:B------:R-:W-:Y:S02]  /*8df0*/  LOP3.LUT P2, RZ, R198, 0x1000, RZ, 0xc0, !PT ;  /* 0x00001000c6ff7812 */ /* 0x000fe4000784c0ff */
[----:B------:R-:W-:Y:S02]  /*8e00*/  ISETP.GT.AND P0, PT, R0, 0x9, !P0 ;  /* 0x000000090000780c */ /* 0x000fe40004704270 */
[----:B------:R-:W-:Y:S02]  /*8e10*/  LOP3.LUT P5, RZ, R198, 0x400, RZ, 0xc0, !PT ;  /* 0x00000400c6ff7812 */ /* 0x000fe400078ac0ff */
[----:B------:R-:W-:Y:S02]  /*8e20*/  ISETP.LT.OR P0, PT, R102, 0xa, P0 ;  /* 0x0000000a6600780c */ /* 0x000fe40000701670 */
[----:B------:R-:W-:Y:S02]  /*8e30*/  FSEL R165, R36, -INF , !P5 ;  /* 0xff80000024a57808 */ /* 0x000fe40006800000 */
[----:B------:R-:W-:Y:S02]  /*8e40*/  FSEL R178, R19, -INF , !P0 ;  /* 0xff80000013b27808 */ /* 0x000fe40004000000 */
[C---:B------:R-:W-:Y:S02]  /*8e50*/  LOP3.LUT P0, RZ, R198.reuse, 0x1, RZ, 0xc0, !PT ;  /* 0x00000001c6ff7812 */ /* 0x040fe4000780c0ff */
[----:B------:R-:W-:Y:S02]  /*8e60*/  LOP3.LUT R198, R198, 0xffdfffff, RZ, 0xc0, !PT ;  /* 0xffdfffffc6c67812 */ /* 0x000fe400078ec0ff */
[----:B------:R-:W-:Y:S02]  /*8e70*/  ISETP.GT.AND P0, PT, R0, 0x10, !P0 ;  /* 0x000000100000780c */ /* 0x000fe40004704270 */
[----:B------:R-:W-:Y:S02]  /*8e80*/  @P2 LOP3.LUT R198, R198, 0x200000, RZ, 0xfc, !PT ;  /* 0x00200000c6c62812 */ /* 0x000fe400078efcff */
[----:B------:R-:W-:Y:S02]  /*8e90*/  ISETP.LT.OR P0, PT, R102, 0x11, P0 ;  /* 0x000000116600780c */ /* 0x000fe40000701670 */
[----:B------:R-:W-:Y:S02]  /*8ea0*/  LOP3.LUT P3, RZ, R198, 0x80, RZ, 0xc0, !PT ;  /* 0x00000080c6ff7812 */ /* 0x000fe4000786c0ff */
        /* <DEDUP_REMOVED lines=9> */
[----:B------:R-:W-:Y:S02]  /*8f40*/  LOP3.LUT P5, RZ, R198, 0x400000, RZ, 0xc0, !PT ;  /* 0x00400000c6ff7812 */ /* 0x000fe400078ac0ff */
[----:B------:R-:W-:Y:S02]  /*8f50*/  ISETP.GT.AND P0, PT, R0, 0x18, !P0 ;  /* 0x000000180000780c */ /* 0x000fe40004704270 */
[----:B------:R-:W-:Y:S02]  /*8f60*/  LOP3.LUT P1, RZ, R198, 0x40, RZ, 0xc0, !PT ;  /* 0x00000040c6ff7812 */ /* 0x000fe4000782c0ff */
[----:B------:R-:W-:Y:S02]  /*8f70*/  ISETP.LT.OR P0, PT, R102, 0x19, P0 ;  /* 0x000000196600780c */ /* 0x000fe40000701670 */
[----:B------:R-:W-:Y:S02]  /*8f80*/  LOP3.LUT P2, RZ, R198, 0x8000, RZ, 0xc0, !PT ;  /* 0x00008000c6ff7812 */ /* 0x000fe4000784c0ff */
[----:B------:R-:W-:Y:S02]  /*8f90*/  FSEL R173, R34, -INF , !P0 ;  /* 0xff80000022ad7808 */ /* 0x000fe40004000000 */
[----:B------:R-:W-:Y:S04]  /*8fa0*/  LOP3.LUT P0, RZ, R198, 0x20, RZ, 0xc0, !PT ;  /* 0x00000020c6ff7812 */ /* 0x000fe8000780c0ff */
[----:B------:R-:W-:Y:S04]  /*8fb0*/  ISETP.GT.AND P0, PT, R0, 0x19, !P0 ;  /* 0x000000190000780c */ /* 0x000fe80004704270 */
[----:B------:R-:W-:Y:S04]  /*8fc0*/  ISETP.LT.OR P0, PT, R102, 0x1a, P0 ;  /* 0x0000001a6600780c */ /* 0x000fe80000701670 */
[----:B------:R-:W-:Y:S02]  /*8fd0*/  FSEL R171, R35, -INF , !P0 ;  /* 0xff80000023ab7808 */ /* 0x000fe40004000000 */
[----:B------:R-:W-:Y:S04]  /*8fe0*/  LOP3.LUT P0, RZ, R198, 0x200, RZ, 0xc0, !PT ;  /* 0x00000200c6ff7812 */ /* 0x000fe8000780c0ff */
[----:B------:R-:W-:Y:S02]  /*8ff0*/  FSEL R164, R37, -INF , !P0 ;  /* 0xff80000025a47808 */ /* 0x000fe40004000000 */
[----:B------:R-:W-:Y:S04]  /*9000*/  ISETP.GT.AND P0, PT, R0, 0x20, !P3 ;  /* 0x000000200000780c */ /* 0x000fe80005f04270 */
[----:B------:R-:W-:Y:S04]  /*9010*/  ISETP.LT.OR P0, PT, R102, 0x21, P0 ;  /* 0x000000216600780c */ /* 0x000fe80000701670 */
[----:B------:R-:W-:Y:S02]  /*9020*/  FSEL R169, R38, -INF , !P0 ;  /* 0xff80000026a97808 */ /* 0x000fe40004000000 */
[----:B------:R-:W-:Y:S02]  /*9030*/  ISETP.GT.AND P0, PT, R0, 0x21, !P4 ;  /* 0x000000210000780c */ /* 0x000fe40006704270 */
[----:B------:R-:W-:Y:S02]  /*9040*/  FSEL R38, R48, -INF , !P2 ;  /* 0xff80000030267808 */ /* 0x000fe40005000000 */
[----:B------:R-:W-:Y:S02]  /*9050*/  ISETP.LT.OR P0, PT, R102, 0x22, P0 ;  /* 0x000000226600780c */ /* 0x000fe40000701670 */
[C---:B------:R-:W-:Y:S02]  /*9060*/  LOP3.LUT P2, RZ, R198.reuse, 0x200000, RZ, 0xc0, !PT ;  /* 0x00200000c6ff7812 */ /* 0x040fe4000784c0ff */
[----:B------:R-:W-:Y:S02]  /*9070*/  FSEL R167, R39, -INF , !P0 ;  /* 0xff80000027a77808 */ /* 0x000fe40004000000 */
[----:B------:R-:W-:Y:S04]  /*9080*/  LOP3.LUT P0, RZ, R198, 0x800, RZ, 0xc0, !PT ;  /* 0x00000800c6ff7812 */ /* 0x000fe8000780c0ff */
[----:B------:R-:W-:Y:S02]  /*9090*/  FSEL R39, R5, -INF , !P0 ;  /* 0xff80000005277808 */ /* 0x000fe40004000000 */
[----:B------:R-:W-:Y:S04]  /*90a0*/  ISETP.GT.AND P0, PT, R0, 0x1, !P6 ;  /* 0x000000010000780c */ /* 0x000fe80007704270 */
[----:B------:R-:W-:Y:S04]  /*90b0*/  ISETP.LT.OR P0, PT, R102, 0x2, P0 ;  /* 0x000000026600780c */ /* 0x000fe80000701670 */
[----:B------:R-:W-:Y:S02]  /*90c0*/  FSEL R163, R7, -INF , !P0 ;  /* 0xff80000007a37808 */ /* 0x000fe40004000000 */
[----:B------:R-:W-:Y:S04]  /*90d0*/  ISETP.GT.AND P0, PT, R0, RZ, !P5 ;  /* 0x000000ff0000720c */ /* 0x000fe80006f04270 */
[----:B------:R-:W-:Y:S04]  /*90e0*/  ISETP.LT.OR P0, PT, R102, 0x1, P0 ;  /* 0x000000016600780c */ /* 0x000fe80000701670 */
[----:B------:R-:W-:Y:S02]  /*90f0*/  FSEL R36, R6, -INF , !P0 ;  /* 0xff80000006247808 */ /* 0x000fe40004000000 */
[----:B------:R-:W-:Y:S04]  /*9100*/  LOP3.LUT P0, RZ, R198, 0x4000, RZ, 0xc0, !PT ;  /* 0x00004000c6ff7812 */ /* 0x000fe8000780c0ff */
        /* <DEDUP_REMOVED lines=46> */
[----:B------:R-:W-:Y:S04]  /*93f0*/  ISETP.GT.AND P0, PT, R2, 0x29, !P2 ;  /* 0x000000290200780c */ /* 0x000fe80005704270 */
[----:B------:R-:W-:Y:S04]  /*9400*/  ISETP.LT.OR P0, PT, R3, 0x2a, P0 ;  /* 0x0000002a0300780c */ /* 0x000fe80000701670 */
[----:B------:R-:W-:Y:S01]  /*9410*/  FSEL R28, R45, -INF , !P0 ;  /* 0xff8000002d1c7808 */ /* 0x000fe20004000000 */
[----:B------:R-:W-:-:S06]  /*9420*/  BRA.DIV ~URZ, `(.L_x_2461) ;  /* 0x0000fbb27f007947 */ /* 0x000fcc000b800000 */
[----:B------:R4:W1:Y:S02]  /*9430*/  SHFL.IDX PT, R3, R109, 0x3, 0x1c1f ;  /* 0x007c1f006d037f89 */ /* 0x00086400000e0000 */
.L_x_2619:
        /* <DEDUP_REMOVED lines=19> */
.L_x_2464:
[----:B------:R-:W-:Y:S04]  /*9570*/  MOV R4, c[0x0][0x32c] ;  /* 0x0000cb0000047a02 */ /* 0x000fe80000000f00 */
[----:B------:R-:W-:Y:S11]  /*9580*/  ISETP.NE.AND P0, PT, R4, 0x1, PT ;  /* 0x000000010400780c */ /* 0x000ff60003f05270 */
[----:B------:R-:W-:Y:S02]  /*9590*/  @!UPT UIADD3 URZ, URZ, URZ, URZ ;  /* 0x0000003f3f3ff290 */ /* 0x000fe4000fffe03f */
[----:B------:R-:W-:Y:S05]  /*95a0*/  @P0 IMAD.HI.U32 R4, R3, c[0x0][0x330], RZ ;  /* 0x0000cc0003040a27 */ /* 0x000fea00078e00ff */
[----:B------:R-:W-:Y:S02]  /*95b0*/  @P0 SHF.R.U32.HI R3, RZ, c[0x0][0x334], R4 ;  /* 0x0000cd00ff030a19 */ /* 0x000fe40000011604 */
.L_x_2465:
[----:B------:R-:W-:Y:S05]  /*95c0*/  BSYNC B0 ;  /* 0x0000000000007941 */ /* 0x000fea0003800000 */
.L_x_2463:
[----:B------:R-:W-:Y:S04]  /*95d0*/  IMAD.IADD R4, R100, 0x1, -R236 ;  /* 0x0000000164047824 */ /* 0x000fe800078e0aec */
[----:B------:R-:W-:Y:S05]  /*95e0*/  IMAD R3, R3, c[0x0][0x32c], R4 ;  /* 0x0000cb0003037a24 */ /* 0x000fea00078e0204 */
[----:B------:R-:W-:Y:S02]  /*95f0*/  IADD3 R4, R3, c[0x0][0x32c], RZ ;  /* 0x0000cb0003047a10 */ /* 0x000fe40007ffe0ff */
[----:B------:R-:W-:Y:S02]  /*9600*/  IMNMX R0, R0, R3, !PT ;  /* 0x0000000300007217 */ /* 0x000fe40007800200 */
[----:B------:R-:W-:Y:S02]  /*9610*/  IMNMX R2, R2, R4, PT ;  /* 0x0000000402027217 */ /* 0x000fe40003800200 */
.L_x_2462:
[----:B------:R-:W-:Y:S02]  /*9620*/  ISETP.GT.AND P0, PT, R0, RZ, !P5 ;  /* 0x000000ff0000720c */ /* 0x000fe40006f04270 */
[----:B------:R-:W-:Y:S02]  /*9630*/  LOP3.LUT P3, RZ, R198, 0x4, RZ, 0xc0, !PT ;  /* 0x00000004c6ff7812 */ /* 0x000fe4000786c0ff */
[----:B------:R-:W-:Y:S02]  /*9640*/  ISETP.LT.OR P0, PT, R2, 0x1, P0 ;  /* 0x000000010200780c */ /* 0x000fe40000701670 */
[----:B------:R-:W-:Y:S02]  /*9650*/  LOP3.LUT P2, RZ, R198, 0x2, RZ, 0xc0, !PT ;  /* 0x00000002c6ff7812 */ /* 0x000fe4000784c0ff */
[----:B------:R-:W-:Y:S02]  /*9660*/  FSEL R19, R10, -INF , !P0 ;  /* 0xff8000000a137808 */ /* 0x000fe40004000000 */
[----:B------:R-:W-:Y:S02]  /*9670*/  ISETP.GT.AND P0, PT, R0, 0x1, !P6 ;  /* 0x000000010000780c */ /* 0x000fe40007704270 */
        /* <DEDUP_REMOVED lines=17> */
[----:B------:R-:W-:Y:S02]  /*9790*/  ISETP.GT.AND P1, PT, R0, 0x28, !P1 ;  /* 0x000000280000780c */ /* 0x000fe40004f24270 */
[----:B------:R-:W-:Y:S02]  /*97a0*/  FSEL R21, R26, -INF , !P0 ;  /* 0xff8000001a157808 */ /* 0x000fe40004000000 */
[----:B------:R-:W-:Y:S02]  /*97b0*/  LOP3.LUT P0, RZ, R198, 0x8, RZ, 0xc0, !PT ;  /* 0x00000008c6ff7812 */ /* 0x000fe4000780c0ff */
[----:B------:R-:W-:Y:S02]  /*97c0*/  ISETP.LT.OR P1, PT, R2, 0x29, P1 ;  /* 0x000000290200780c */ /* 0x000fe40000f21670 */
        /* <DEDUP_REMOVED lines=69> */
.L_x_2620:
        /* <DEDUP_REMOVED lines=15> */
.L_x_2621:
        /* <DEDUP_REMOVED lines=21> */
[----:B------:R-:W-:Y:S02]  /*9e60*/  FFMA.FTZ R176, R168, c[0x0][0x2d0], -R2 ;  /* 0x0000b400a8b07a23 */ /* 0x000fe40000010802 */
[C---:B------:R-:W-:Y:S02]  /*9e70*/  FMUL.FTZ R2, R103.reuse, c[0x0][0x2d0] ;  /* 0x0000b40067027a20 */ /* 0x040fe40000410000 */
[----:B------:R-:W-:Y:S01]  /*9e80*/  FADD.FTZ R4, -R0, R105 ;  /* 0x0000006900047221 */ /* 0x000fe20000010100 */
[----:B------:R-:W-:Y:S02]  /*9e90*/  FSEL R0, R103, RZ, P1 ;  /* 0x000000ff67007208 */ /* 0x000fe40000800000 */
[----:B------:R-:W-:Y:S02]  /*9ea0*/  FSEL R2, R2, RZ, P1 ;  /* 0x000000ff02027208 */ /* 0x000fe40000800000 */
[----:B------:R-:W-:Y:S01]  /*9eb0*/  MUFU.EX2 R105, R10 ;  /* 0x0000000a00697308 */ /* 0x000fe20000000800 */
[----:B------:R-:W-:Y:S01]  /*9ec0*/  FADD.FTZ R5, -R0, R106 ;  /* 0x0000006a00057221 */ /* 0x000fe20000010100 */
[----:B------:R-:W-:Y:S01]  /*9ed0*/  FSEL R0, R102, RZ, P0 ;  /* 0x000000ff66007208 */ /* 0x000fe20000000000 */
[--C-:B------:R-:W-:Y:S02]  /*9ee0*/  FFMA.FTZ R39, R178, c[0x0][0x2d0], -R2.reuse ;  /* 0x0000b400b2277a23 */ /* 0x100fe40000010802 */
[--C-:B------:R-:W-:Y:S02]  /*9ef0*/  FFMA.FTZ R7, R36, c[0x0][0x2d0], -R2.reuse ;  /* 0x0000b40024077a23 */ /* 0x100fe40000010802 */
[--C-:B------:R-:W-:Y:S02]  /*9f00*/  FFMA.FTZ R6, R163, c[0x0][0x2d0], -R2.reuse ;  /* 0x0000b400a3067a23 */ /* 0x100fe40000010802 */
[--C-:B------:R-:W-:Y:S01]  /*9f10*/  FFMA.FTZ R8, R179, c[0x0][0x2d0], -R2.reuse ;  /* 0x0000b400b3087a23 */ /* 0x100fe20000010802 */
[----:B---34-:R-:W-:Y:S01]  /*9f20*/  MUFU.EX2 R109, R7 ;  /* 0x00000007006d7308 */ /* 0x018fe20000000800 */
        /* <DEDUP_REMOVED lines=9> */
[----:B------:R-:W-:Y:S02]  /*9fc0*/  FMUL.FTZ R2, R102, c[0x0][0x2d0] ;  /* 0x0000b40066027a20 */ /* 0x000fe40000410000 */
[----:B------:R-:W-:Y:S01]  /*9fd0*/  FADD.FTZ R0, -R0, R107 ;  /* 0x0000006b00007221 */ /* 0x000fe20000010100 */
[----:B------:R-:W-:Y:S02]  /*9fe0*/  MUFU.EX2 R51, R9 ;  /* 0x0000000900337308 */ /* 0x000fe40000000800 */
[----:B------:R-:W-:Y:S01]  /*9ff0*/  FSEL R2, R2, RZ, P0 ;  /* 0x000000ff02027208 */ /* 0x000fe20000000000 */
[----:B------:R-:W-:Y:S01]  /*a000*/  FMUL.FTZ R0, R0, c[0x0][0x2d0] ;  /* 0x0000b40000007a20 */ /* 0x000fe20000410000 */
[----:B------:R-:W-:Y:S03]  /*a010*/  FSETP.NEU.FTZ.AND P0, PT, R101, -INF , PT ;  /* 0xff8000006500780b */ /* 0x000fe60003f1d000 */
        /* <DEDUP_REMOVED lines=8> */
[----:B------:R3:W4:Y:S01]  /*a0a0*/  MUFU.EX2 R167, R3 ;  /* 0x0000000300a77308 */ /* 0x0007220000000800 */
[--C-:B------:R-:W-:Y:S02]  /*a0b0*/  FFMA.FTZ R173, R29, c[0x0][0x2d0], -R2.reuse ;  /* 0x0000b4001dad7a23 */ /* 0x100fe40000010802 */
[--C-:B------:R-:W-:Y:S02]  /*a0c0*/  FFMA.FTZ R179, R28, c[0x0][0x2d0], -R2.reuse ;  /* 0x0000b4001cb37a23 */ /* 0x100fe40000010802 */
[--C-:B------:R-:W-:Y:S05]  /*a0d0*/  FFMA.FTZ R174, R33, c[0x0][0x2d0], -R2.reuse ;  /* 0x0000b40021ae7a23 */ /* 0x100fea0000010802 */
[----:B------:R-:W-:Y:S10]  /*a0e0*/  MUFU.EX2 R220, R8 ;  /* 0x0000000800dc7308 */ /* 0x000ff40000000800 */
[----:B------:R-:W-:Y:S01]  /*a0f0*/  MUFU.EX2 R212, R38 ;  /* 0x0000002600d47308 */ /* 0x000fe20000000800 */
[--C-:B---3--:R-:W-:Y:S02]  /*a100*/  FFMA.FTZ R3, R161, c[0x0][0x2d0], -R2.reuse ;  /* 0x0000b400a1037a23 */ /* 0x108fe40000010802 */
[----:B------:R-:W-:Y:S01]  /*a110*/  FFMA.FTZ R161, R35, c[0x0][0x2d0], -R2 ;  /* 0x0000b40023a17a23 */ /* 0x000fe20000010802 */
[C---:B------:R-:W-:Y:S06]  /*a120*/  FSEL R2, R101.reuse, RZ, P0 ;  /* 0x000000ff65027208 */ /* 0x040fec0000000000 */
[----:B------:R3:W5:Y:S10]  /*a130*/  MUFU.EX2 R110, R3 ;  /* 0x00000003006e7308 */ /* 0x0007740000000800 */
[----:B------:R-:W-:Y:S10]  /*a140*/  MUFU.EX2 R225, R176 ;  /* 0x000000b000e17308 */ /* 0x000ff40000000800 */
[----:B------:R-:W-:Y:S01]  /*a150*/  MUFU.EX2 R229, R175 ;  /* 0x000000af00e57308 */ /* 0x000fe20000000800 */
[----:B---3--:R-:W-:Y:S02]  /*a160*/  FADD.FTZ R3, -R2, R108 ;  /* 0x0000006c02037221 */ /* 0x008fe40000010100 */
        /* <DEDUP_REMOVED lines=8> */
[----:B-1----:R1:W-:Y:S01]  /*a1f0*/  MUFU.EX2 R100, R2 ;  /* 0x0000000200647308 */ /* 0x0023e20000000800 */
        /* <DEDUP_REMOVED lines=8> */
[--C-:B------:R-:W-:Y:S05]  /*a280*/  FFMA.FTZ R169, R16, c[0x0][0x2d0], -R6.reuse ;  /* 0x0000b40010a97a23 */ /* 0x100fea0000010806 */
[----:B------:R-:W-:Y:S01]  /*a290*/  MUFU.EX2 R228, R171 ;  /* 0x000000ab00e47308 */ /* 0x000fe20000000800 */
[--C-:B-1----:R-:W-:Y:S02]  /*a2a0*/  FFMA.FTZ R2, R19, c[0x0][0x2d0], -R6.reuse ;  /* 0x0000b40013027a23 */ /* 0x102fe40000010806 */
[----:B------:R-:W-:Y:S02]  /*a2b0*/  FFMA.FTZ R19, R23, c[0x0][0x2d0], -R6 ;  /* 0x0000b40017137a23 */ /* 0x000fe40000010806 */
[----:B------:R-:W1:Y:S05]  /*a2c0*/  LDSM.16.MT88.4 R20, [R185] ;  /* 0x00000000b914783b */ /* 0x000e6a0000004200 */
[----:B------:R3:W-:Y:S10]  /*a2d0*/  MUFU.EX2 R33, R2 ;  /* 0x0000000200217308 */ /* 0x0007f40000000800 */
[----:B------:R-:W-:Y:S10]  /*a2e0*/  MUFU.EX2 R226, R161 ;  /* 0x000000a100e27308 */ /* 0x000ff40000000800 */
[----:B------:R-:W-:Y:S01]  /*a2f0*/  MUFU.EX2 R107, R107 ;  /* 0x0000006b006b7308 */ /* 0x000fe20000000800 */
[----:B---3--:R-:W-:Y:S02]  /*a300*/  FMUL.FTZ R2, R3, c[0x0][0x2d0] ;  /* 0x0000b40003027a20 */ /* 0x008fe40000410000 */
[----:B------:R-:W-:Y:S07]  /*a310*/  FMUL.FTZ R3, R5, c[0x0][0x2d0] ;  /* 0x0000b40005037a20 */ /* 0x000fee0000410000 */
[----:B------:R-:W3:Y:S10]  /*a320*/  MUFU.EX2 R2, R2 ;  /* 0x0000000200027308 */ /* 0x000ef40000000800 */
        /* <DEDUP_REMOVED lines=10> */
[C---:B--2---:R-:W-:Y:S01]  /*a3d0*/  FMUL.FTZ R24, R0.reuse, R124 ;  /* 0x0000007c00187220 */ /* 0x044fe20000410000 */
[----:B------:R-:W-:Y:S01]  /*a3e0*/  F2FP.PACK_AB R108, R51, R105 ;  /* 0x00000069336c723e */ /* 0x000fe200000000ff */
[C---:B------:R-:W-:Y:S02]  /*a3f0*/  FMUL.FTZ R25, R0.reuse, R125 ;  /* 0x0000007d00197220 */ /* 0x040fe40000410000 */
[C---:B------:R-:W-:Y:S02]  /*a400*/  FMUL.FTZ R28, R0.reuse, R120 ;  /* 0x00000078001c7220 */ /* 0x040fe40000410000 */
[C---:B------:R-:W-:Y:S02]  /*a410*/  FMUL.FTZ R29, R0.reuse, R121 ;  /* 0x00000079001d7220 */ /* 0x040fe40000410000 */
[C---:B------:R-:W-:Y:S02]  /*a420*/  FMUL.FTZ R40, R0.reuse, R116 ;  /* 0x0000007400287220 */ /* 0x040fe40000410000 */
[C---:B------:R-:W-:Y:S02]  /*a430*/  FMUL.FTZ R41, R0.reuse, R117 ;  /* 0x0000007500297220 */ /* 0x040fe40000410000 */
[C---:B----4-:R-:W-:Y:S02]  /*a440*/  FFMA.FTZ R4, R0.reuse, R213, R167 ;  /* 0x000000d500047223 */ /* 0x050fe400000100a7 */
[C---:B------:R-:W-:Y:S01]  /*a450*/  FMUL.FTZ R8, R0.reuse, R132 ;  /* 0x0000008400087220 */ /* 0x040fe20000410000 */
[----:B------:R-:W2:Y:S01]  /*a460*/  MUFU.EX2 R213, R36 ;  /* 0x0000002400d57308 */ /* 0x000ea20000000800 */
[C---:B------:R-:W-:Y:S02]  /*a470*/  FMUL.FTZ R9, R0.reuse, R133 ;  /* 0x0000008500097220 */ /* 0x040fe40000410000 */
[C---:B------:R-:W-:Y:S02]  /*a480*/  FMUL.FTZ R12, R0.reuse, R128 ;  /* 0x00000080000c7220 */ /* 0x040fe40000410000 */
[C---:B------:R-:W-:Y:S02]  /*a490*/  FMUL.FTZ R13, R0.reuse, R129 ;  /* 0x00000081000d7220 */ /* 0x040fe40000410000 */
[----:B------:R-:W-:Y:S01]  /*a4a0*/  FMUL.FTZ R44, R0, R112 ;  /* 0x00000070002c7220 */ /* 0x000fe20000410000 */
[----:B-----5:R-:W-:Y:S01]  /*a4b0*/  F2FP.PACK_AB R112, R110, R167 ;  /* 0x000000a76e70723e */ /* 0x020fe200000000ff */
        /* <DEDUP_REMOVED lines=16> */
[C---:B---3--:R-:W-:Y:S02]  /*a5c0*/  FFMA.FTZ R106, R2.reuse, R214, R33 ;  /* 0x000000d6026a7223 */ /* 0x048fe40000010021 */
[C---:B------:R-:W-:Y:S02]  /*a5d0*/  FMUL.FTZ R10, R2.reuse, R134 ;  /* 0x00000086020a7220 */ /* 0x040fe40000410000 */
[C---:B------:R-:W-:Y:S01]  /*a5e0*/  FMUL.FTZ R11, R2.reuse, R135 ;  /* 0x00000087020b7220 */ /* 0x040fe20000410000 */
[----:B------:R-:W-:Y:S01]  /*a5f0*/  MUFU.EX2 R0, R3 ;  /* 0x0000000300007308 */ /* 0x000fe20000000800 */
[C---:B------:R-:W-:Y:S02]  /*a600*/  FMUL.FTZ R26, R2.reuse, R126 ;  /* 0x0000007e021a7220 */ /* 0x040fe40000410000 */
[C---:B------:R-:W-:Y:S02]  /*a610*/  FMUL.FTZ R27, R2.reuse, R127 ;  /* 0x0000007f021b7220 */ /* 0x040fe40000410000 */
[C---:B------:R-:W-:Y:S01]  /*a620*/  FMUL.FTZ R30, R2.reuse, R122 ;  /* 0x0000007a021e7220 */ /* 0x040fe20000410000 */
[----:B------:R-:W-:Y:S01]  /*a630*/  LDSM.16.MT88.4 R124, [R185+0x1000] ;  /* 0x00100000b97c783b */ /* 0x000fe20000004200 */
[C---:B------:R-:W-:Y:S02]  /*a640*/  FMUL.FTZ R31, R2.reuse, R123 ;  /* 0x0000007b021f7220 */ /* 0x040fe40000410000 */
[C---:B------:R-:W-:Y:S01]  /*a650*/  FMUL.FTZ R42, R2.reuse, R118 ;  /* 0x00000076022a7220 */ /* 0x040fe20000410000 */
[----:B------:R3:W-:Y:S01]  /*a660*/  MUFU.EX2 R214, R39 ;  /* 0x0000002700d67308 */ /* 0x0007e20000000800 */
[C---:B------:R-:W-:Y:S02]  /*a670*/  FMUL.FTZ R43, R2.reuse, R119 ;  /* 0x00000077022b7220 */ /* 0x040fe40000410000 */
[C---:B------:R-:W-:Y:S01]  /*a680*/  FMUL.FTZ R14, R2.reuse, R130 ;  /* 0x00000082020e7220 */ /* 0x040fe20000410000 */
[----:B------:R-:W-:Y:S01]  /*a690*/  LDSM.16.MT88.4 R116, [R185+0xc00] ;  /* 0x000c0000b974783b */ /* 0x000fe20000004200 */
[C---:B------:R-:W-:Y:S02]  /*a6a0*/  FMUL.FTZ R15, R2.reuse, R131 ;  /* 0x00000083020f7220 */ /* 0x040fe40000410000 */
[C---:B------:R-:W-:Y:S01]  /*a6b0*/  FMUL.FTZ R46, R2.reuse, R114 ;  /* 0x00000072022e7220 */ /* 0x040fe20000410000 */
[----:B--2---:R-:W-:Y:S01]  /*a6c0*/  F2FP.PACK_AB R114, R213, R212 ;  /* 0x000000d4d572723e */ /* 0x004fe200000000ff */
[C---:B------:R-:W-:Y:S01]  /*a6d0*/  FMUL.FTZ R47, R2.reuse, R115 ;  /* 0x00000073022f7220 */ /* 0x040fe20000410000 */
[----:B------:R-:W2:Y:S01]  /*a6e0*/  MUFU.EX2 R134, R32 ;  /* 0x0000002000867308 */ /* 0x000ea20000000800 */
[C---:B------:R-:W-:Y:S01]  /*a6f0*/  FMUL.FTZ R58, R2.reuse, R58 ;  /* 0x0000003a023a7220 */ /* 0x040fe20000410000 */
[----:B------:R-:W-:Y:S01]  /*a700*/  LDSM.16.MT88.4 R120, [R186+0x400] ;  /* 0x00040000ba78783b */ /* 0x000fe20000004200 */
[C---:B------:R-:W-:Y:S02]  /*a710*/  FMUL.FTZ R59, R2.reuse, R59 ;  /* 0x0000003b023b7220 */ /* 0x040fe40000410000 */
[C---:B------:R-:W-:Y:S02]  /*a720*/  FMUL.FTZ R62, R2.reuse, R62 ;  /* 0x0000003e023e7220 */ /* 0x040fe40000410000 */
[C---:B------:R-:W-:Y:S02]  /*a730*/  FMUL.FTZ R63, R2.reuse, R63 ;  /* 0x0000003f023f7220 */ /* 0x040fe40000410000 */
[C---:B------:R-:W-:Y:S01]  /*a740*/  FMUL.FTZ R74, R2.reuse, R74 ;  /* 0x0000004a024a7220 */ /* 0x040fe20000410000 */
[----:B------:R-:W4:Y:S01]  /*a750*/  MUFU.EX2 R135, R19 ;  /* 0x0000001300877308 */ /* 0x000f220000000800 */
[C---:B------:R-:W-:Y:S02]  /*a760*/  FMUL.FTZ R75, R2.reuse, R75 ;  /* 0x0000004b024b7220 */ /* 0x040fe40000410000 */
[C---:B------:R-:W-:Y:S01]  /*a770*/  FMUL.FTZ R78, R2.reuse, R78 ;  /* 0x0000004e024e7220 */ /* 0x040fe20000410000 */
[----:B---3--:R-:W3:Y:S01]  /*a780*/  LDSM.16.MT88.4 R36, [R186] ;  /* 0x00000000ba24783b */ /* 0x008ee20000004200 */
[C---:B------:R-:W-:Y:S02]  /*a790*/  FMUL.FTZ R79, R2.reuse, R79 ;  /* 0x0000004f024f7220 */ /* 0x040fe40000410000 */
[C---:B------:R-:W-:Y:S02]  /*a7a0*/  FMUL.FTZ R90, R2.reuse, R90 ;  /* 0x0000005a025a7220 */ /* 0x040fe40000410000 */
[C---:B------:R-:W-:Y:S01]  /*a7b0*/  FMUL.FTZ R91, R2.reuse, R91 ;  /* 0x0000005b025b7220 */ /* 0x040fe20000410000 */
[----:B------:R-:W-:Y:S01]  /*a7c0*/  MUFU.EX2 R130, R181 ;  /* 0x000000b500827308 */ /* 0x000fe20000000800 */
[C---:B------:R-:W-:Y:S02]  /*a7d0*/  FMUL.FTZ R94, R2.reuse, R94 ;  /* 0x0000005e025e7220 */ /* 0x040fe40000410000 */
[----:B------:R-:W-:Y:S01]  /*a7e0*/  FMUL.FTZ R95, R2, R95 ;  /* 0x0000005f025f7220 */ /* 0x000fe20000410000 */
[----:B--2---:R-:W-:Y:S01]  /*a7f0*/  F2FP.PACK_AB R113, R134, R33 ;  /* 0x000000218671723e */ /* 0x004fe200000000ff */
[----:B------:R-:W-:Y:S01]  /*a800*/  FFMA.FTZ R2, R0, R224, R109 ;  /* 0x000000e000027223 */ /* 0x000fe2000001006d */
[----:B------:R-:W-:Y:S01]  /*a810*/  F2FP.PACK_AB R109, R111, R109 ;  /* 0x0000006d6f6d723e */ /* 0x000fe200000000ff */
[----:B------:R-:W-:Y:S02]  /*a820*/  FMUL.FTZ R5, R100, R137 ;  /* 0x0000008964057220 */ /* 0x000fe40000410000 */
[C---:B------:R-:W-:Y:S01]  /*a830*/  FMUL.FTZ R6, R0.reuse, R138 ;  /* 0x0000008a00067220 */ /* 0x040fe20000410000 */
[----:B------:R-:W-:Y:S01]  /*a840*/  MUFU.EX2 R128, R165 ;  /* 0x000000a500807308 */ /* 0x000fe20000000800 */
[----:B------:R-:W-:Y:S02]  /*a850*/  FMUL.FTZ R7, R0, R139 ;  /* 0x0000008b00077220 */ /* 0x000fe40000410000 */
[----:B------:R-:W-:Y:S01]  /*a860*/  FFMA.FTZ R3, R100, R221, R105 ;  /* 0x000000dd64037223 */ /* 0x000fe20000010069 */
[----:B----4-:R-:W-:Y:S01]  /*a870*/  F2FP.PACK_AB R115, R231, R135 ;  /* 0x00000087e773723e */ /* 0x010fe200000000ff */
[----:B------:R-:W-:Y:S01]  /*a880*/  FADD.FTZ R2, R111, R2 ;  /* 0x000000026f027221 */ /* 0x000fe20000010000 */
[----:B------:R-:W-:Y:S01]  /*a890*/  F2FP.PACK_AB R111, R214, R220 ;  /* 0x000000dcd66f723e */ /* 0x000fe200000000ff */
[----:B------:R-:W-:Y:S01]  /*a8a0*/  FADD.FTZ R105, R110, R4 ;  /* 0x000000046e697221 */ /* 0x000fe20000010000 */
[----:B------:R-:W-:Y:S01]  /*a8b0*/  F2FP.PACK_AB R110, R223, R222 ;  /* 0x000000dedf6e723e */ /* 0x000fe200000000ff */
[C---:B------:R-:W-:Y:S01]  /*a8c0*/  FMUL.FTZ R4, R100.reuse, R136 ;  /* 0x0000008864047220 */ /* 0x040fe20000410000 */
[----:B------:R-:W-:Y:S01]  /*a8d0*/  MUFU.EX2 R131, R164 ;  /* 0x000000a400837308 */ /* 0x000fe20000000800 */
[C---:B------:R-:W-:Y:S02]  /*a8e0*/  FMUL.FTZ R16, R100.reuse, R140 ;  /* 0x0000008c64107220 */ /* 0x040fe40000410000 */
[----:B------:R-:W-:Y:S02]  /*a8f0*/  FMUL.FTZ R17, R100, R141 ;  /* 0x0000008d64117220 */ /* 0x000fe40000410000 */
[C---:B------:R-:W-:Y:S01]  /*a900*/  FMUL.FTZ R18, R0.reuse, R142 ;  /* 0x0000008e00127220 */ /* 0x040fe20000410000 */
[-C--:B-1----:R-:W-:Y:S04]  /*a910*/  HMMA.16816.F32 R4, R108, R20.reuse, R4 ;  /* 0x000000146c04723c */ /* 0x082fe80000001804 */
[----:B------:R-:W-:Y:S01]  /*a920*/  MUFU.EX2 R224, R163 ;  /* 0x000000a300e07308 */ /* 0x000fe20000000800 */
[----:B------:R-:W-:Y:S02]  /*a930*/  FMUL.FTZ R19, R0, R143 ;  /* 0x0000008f00137220 */ /* 0x000fe40000410000 */
[----:B------:R-:W-:Y:S01]  /*a940*/  LDSM.16.MT88.4 R140, [R185+0x800] ;  /* 0x00080000b98c783b */ /* 0x000fe20000004200 */
[C---:B------:R-:W-:Y:S04]  /*a950*/  HMMA.16816.F32 R8, R112.reuse, R20, R8 ;  /* 0x000000147008723c */ /* 0x040fe80000001808 */
[C---:B------:R-:W-:Y:S02]  /*a960*/  FMUL.FTZ R32, R100.reuse, R148 ;  /* 0x0000009464207220 */ /* 0x040fe40000410000 */
[----:B------:R-:W-:Y:S01]  /*a970*/  FMUL.FTZ R33, R100, R149 ;  /* 0x0000009564217220 */ /* 0x000fe20000410000 */
[----:B------:R-:W-:Y:S01]  /*a980*/  MUFU.EX2 R221, R160 ;  /* 0x000000a000dd7308 */ /* 0x000fe20000000800 */
[-C--:B------:R-:W-:Y:S04]  /*a990*/  HMMA.16816.F32 R12, R112, R22.reuse, R12 ;  /* 0x00000016700c723c */ /* 0x080fe8000000180c */
[C---:B------:R-:W-:Y:S02]  /*a9a0*/  FMUL.FTZ R34, R0.reuse, R150 ;  /* 0x0000009600227220 */ /* 0x040fe40000410000 */
[----:B------:R-:W-:Y:S02]  /*a9b0*/  FMUL.FTZ R35, R0, R151 ;  /* 0x0000009700237220 */ /* 0x000fe40000410000 */
[C---:B------:R-:W-:Y:S01]  /*a9c0*/  HMMA.16816.F32 R16, R108.reuse, R22, R16 ;  /* 0x000000166c10723c */ /* 0x040fe20000001810 */
[----:B------:R-:W-:Y:S01]  /*a9d0*/  LDSM.16.MT88.4 R148, [R186+0x800] ;  /* 0x00080000ba94783b */ /* 0x000fe20000004200 */
[----:B------:R-:W-:Y:S02]  /*a9e0*/  MUFU.EX2 R172, R211 ;  /* 0x000000d300ac7308 */ /* 0x000fe40000000800 */
[C---:B------:R-:W-:Y:S02]  /*a9f0*/  FMUL.FTZ R20, R100.reuse, R144 ;  /* 0x0000009064147220 */ /* 0x040fe40000410000 */
[----:B------:R-:W-:Y:S02]  /*aa00*/  FMUL.FTZ R21, R100, R145 ;  /* 0x0000009164157220 */ /* 0x000fe40000410000 */
[C---:B------:R-:W-:Y:S04]  /*aa10*/  FMUL.FTZ R22, R0.reuse, R146 ;  /* 0x0000009200167220 */ /* 0x040fe80000410000 */
[----:B------:R-:W-:Y:S01]  /*aa20*/  FMUL.FTZ R23, R0, R147 ;  /* 0x0000009300177220 */ /* 0x000fe20000410000 */
[----:B------:R-:W-:Y:S01]  /*aa30*/  MUFU.EX2 R181, R209 ;  /* 0x000000d100b57308 */ /* 0x000fe20000000800 */
[C---:B------:R-:W-:Y:S02]  /*aa40*/  FMUL.FTZ R48, R100.reuse, R156 ;  /* 0x0000009c64307220 */ /* 0x040fe40000410000 */
[----:B------:R-:W-:Y:S02]  /*aa50*/  FMUL.FTZ R49, R100, R157 ;  /* 0x0000009d64317220 */ /* 0x000fe40000410000 */
[C---:B------:R-:W-:Y:S01]  /*aa60*/  FMUL.FTZ R50, R0.reuse, R158 ;  /* 0x0000009e00327220 */ /* 0x040fe20000410000 */
[-C--:B---3--:R-:W-:Y:S03]  /*aa70*/  HMMA.16816.F32 R20, R108, R36.reuse, R20 ;  /* 0x000000246c14723c */ /* 0x088fe60000001814 */
[----:B------:R-:W-:Y:S01]  /*aa80*/  FADD.FTZ R3, R51, R3 ;  /* 0x0000000333037221 */ /* 0x000fe20000010000 */
[----:B------:R-:W-:Y:S01]  /*aa90*/  MUFU.EX2 R180, R205 ;  /* 0x000000cd00b47308 */ /* 0x000fe20000000800 */
[----:B------:R-:W-:Y:S02]  /*aaa0*/  FMUL.FTZ R51, R0, R159 ;  /* 0x0000009f00337220 */ /* 0x000fe40000410000 */
[----:B------:R-:W-:Y:S01]  /*aab0*/  LDSM.16.MT88.4 R156, [R185+0x1400] ;  /* 0x00140000b99c783b */ /* 0x000fe20000004200 */
[C---:B------:R-:W-:Y:S04]  /*aac0*/  HMMA.16816.F32 R24, R112.reuse, R36, R24 ;  /* 0x000000247018723c */ /* 0x040fe80000001818 */
[C---:B------:R-:W-:Y:S02]  /*aad0*/  FMUL.FTZ R52, R100.reuse, R52 ;  /* 0x0000003464347220 */ /* 0x040fe40000410000 */
[C---:B------:R-:W-:Y:S01]  /*aae0*/  FMUL.FTZ R53, R100.reuse, R53 ;  /* 0x0000003564357220 */ /* 0x040fe20000410000 */
[----:B------:R-:W1:Y:S01]  /*aaf0*/  MUFU.EX2 R170, R174 ;  /* 0x000000ae00aa7308 */ /* 0x000e620000000800 */
[-C--:B------:R-:W-:Y:S04]  /*ab00*/  HMMA.16816.F32 R28, R112, R38.reuse, R28 ;  /* 0x00000026701c723c */ /* 0x080fe8000000181c */
[C---:B------:R-:W-:Y:S02]  /*ab10*/  FMUL.FTZ R36, R100.reuse, R152 ;  /* 0x0000009864247220 */ /* 0x040fe40000410000 */
[----:B------:R-:W-:Y:S02]  /*ab20*/  FMUL.FTZ R37, R100, R153 ;  /* 0x0000009964257220 */ /* 0x000fe40000410000 */
[C---:B------:R-:W-:Y:S01]  /*ab30*/  HMMA.16816.F32 R32, R108.reuse, R38, R32 ;  /* 0x000000266c20723c */ /* 0x040fe20000001820 */
[----:B------:R-:W2:Y:S03]  /*ab40*/  MUFU.EX2 R167, R179 ;  /* 0x000000b300a77308 */ /* 0x000ea60000000800 */
[C---:B------:R-:W-:Y:S02]  /*ab50*/  FMUL.FTZ R54, R0.reuse, R54 ;  /* 0x0000003600367220 */ /* 0x040fe40000410000 */
[C---:B------:R-:W-:Y:S02]  /*ab60*/  FMUL.FTZ R55, R0.reuse, R55 ;  /* 0x0000003700377220 */ /* 0x040fe40000410000 */
[C---:B------:R-:W-:Y:S03]  /*ab70*/  FMUL.FTZ R38, R0.reuse, R154 ;  /* 0x0000009a00267220 */ /* 0x040fe60000410000 */
[----:B------:R-:W3:Y:S01]  /*ab80*/  MUFU.EX2 R165, R178 ;  /* 0x000000b200a57308 */ /* 0x000ee20000000800 */
[----:B------:R-:W-:Y:S02]  /*ab90*/  FMUL.FTZ R39, R0, R155 ;  /* 0x0000009b00277220 */ /* 0x000fe40000410000 */
[----:B------:R-:W-:Y:S01]  /*aba0*/  FMUL.FTZ R64, R100, R64 ;  /* 0x0000004064407220 */ /* 0x000fe20000410000 */
[----:B-1----:R-:W-:Y:S01]  /*abb0*/  F2FP.PACK_AB R160, R170, R168 ;  /* 0x000000a8aaa0723e */ /* 0x002fe200000000ff */
[----:B------:R-:W-:Y:S02]  /*abc0*/  FMUL.FTZ R65, R100, R65 ;  /* 0x0000004164417220 */ /* 0x000fe40000410000 */
[C---:B------:R-:W-:Y:S01]  /*abd0*/  FMUL.FTZ R66, R0.reuse, R66 ;  /* 0x0000004200427220 */ /* 0x040fe20000410000 */
[-C--:B------:R-:W-:Y:S02]  /*abe0*/  HMMA.16816.F32 R36, R108, R116.reuse, R36 ;  /* 0x000000746c24723c */ /* 0x080fe40000001824 */
[----:B------:R-:W-:Y:S01]  /*abf0*/  MUFU.EX2 R164, R182 ;  /* 0x000000b600a47308 */ /* 0x000fe20000000800 */
[----:B------:R-:W-:Y:S02]  /*ac00*/  FMUL.FTZ R67, R0, R67 ;  /* 0x0000004300437220 */ /* 0x000fe40000410000 */
[C---:B------:R-:W-:Y:S01]  /*ac10*/  FMUL.FTZ R68, R100.reuse, R68 ;  /* 0x0000004464447220 */ /* 0x040fe20000410000 */
[----:B--2---:R-:W-:Y:S01]  /*ac20*/  F2FP.PACK_AB R162, R167, R173 ;  /* 0x000000ada7a2723e */ /* 0x004fe200000000ff */
[----:B------:R-:W-:Y:S01]  /*ac30*/  FMUL.FTZ R69, R100, R69 ;  /* 0x0000004564457220 */ /* 0x000fe20000410000 */
[C---:B------:R-:W-:Y:S04]  /*ac40*/  HMMA.16816.F32 R40, R112.reuse, R116, R40 ;  /* 0x000000747028723c */ /* 0x040fe80000001828 */
[C---:B------:R-:W-:Y:S02]  /*ac50*/  FMUL.FTZ R70, R0.reuse, R70 ;  /* 0x0000004600467220 */ /* 0x040fe40000410000 */
[----:B------:R-:W-:Y:S02]  /*ac60*/  FMUL.FTZ R71, R0, R71 ;  /* 0x0000004700477220 */ /* 0x000fe40000410000 */
[-C--:B------:R-:W-:Y:S04]  /*ac70*/  HMMA.16816.F32 R44, R112, R118.reuse, R44 ;  /* 0x00000076702c723c */ /* 0x080fe8000000182c */
[C---:B------:R-:W-:Y:S01]  /*ac80*/  FMUL.FTZ R80, R100.reuse, R80 ;  /* 0x0000005064507220 */ /* 0x040fe20000410000 */
[----:B---3--:R-:W-:Y:S01]  /*ac90*/  F2FP.PACK_AB R161, R165, R166 ;  /* 0x000000a6a5a1723e */ /* 0x008fe200000000ff */
[----:B------:R-:W-:Y:S02]  /*aca0*/  FMUL.FTZ R81, R100, R81 ;  /* 0x0000005164517220 */ /* 0x000fe40000410000 */
[C---:B------:R-:W-:Y:S01]  /*acb0*/  HMMA.16816.F32 R48, R108.reuse, R118, R48 ;  /* 0x000000766c30723c */ /* 0x040fe20000001830 */
[----:B------:R-:W1:Y:S03]  /*acc0*/  LDSM.16.MT88.4 R116, [R186+0xc00] ;  /* 0x000c0000ba74783b */ /* 0x000e660000004200 */
        /* <DEDUP_REMOVED lines=8> */
[----:B------:R-:W-:Y:S02]  /*ad50*/  FADD.FTZ R100, R134, R106 ;  /* 0x0000006a86647221 */ /* 0x000fe40000010000 */
[C---:B------:R-:W-:Y:S01]  /*ad60*/  FMUL.FTZ R98, R0.reuse, R98 ;  /* 0x0000006200627220 */ /* 0x040fe20000410000 */
[----:B------:R-:W2:Y:S01]  /*ad70*/  MUFU.EX2 R106, R204 ;  /* 0x000000cc006a7308 */ /* 0x000ea20000000800 */
[----:B------:R-:W-:Y:S02]  /*ad80*/  FMUL.FTZ R99, R0, R99 ;  /* 0x0000006300637220 */ /* 0x000fe40000410000 */
[----:B------:R-:W-:Y:S02]  /*ad90*/  FADD.FTZ R0, R212, R105 ;  /* 0x00000069d4007221 */ /* 0x000fe40000010000 */
[----:B------:R-:W-:Y:S02]  /*ada0*/  FADD.FTZ R105, R135, R100 ;  /* 0x0000006487697221 */ /* 0x000fe40000010000 */
[----:B------:R-:W-:Y:S02]  /*adb0*/  FADD.FTZ R3, R222, R3 ;  /* 0x00000003de037221 */ /* 0x000fe40000010000 */
[----:B------:R-:W-:Y:S02]  /*adc0*/  FADD.FTZ R2, R220, R2 ;  /* 0x00000002dc027221 */ /* 0x000fe40000010000 */
[----:B------:R-:W-:Y:S02]  /*add0*/  FADD.FTZ R100, R223, R3 ;  /* 0x00000003df647221 */ /* 0x000fe40000010000 */
[----:B------:R-:W-:Y:S02]  /*ade0*/  FADD.FTZ R3, R214, R2 ;  /* 0x00000002d6037221 */ /* 0x000fe40000010000 */
[----:B------:R-:W-:Y:S01]  /*adf0*/  FADD.FTZ R100, R130, R100 ;  /* 0x0000006482647221 */ /* 0x000fe20000010000 */
[-C--:B-1----:R-:W-:Y:S03]  /*ae00*/  HMMA.16816.F32 R52, R108, R116.reuse, R52 ;  /* 0x000000746c34723c */ /* 0x082fe60000001834 */
[----:B------:R-:W-:Y:S02]  /*ae10*/  FADD.FTZ R3, R129, R3 ;  /* 0x0000000381037221 */ /* 0x000fe40000010000 */
[----:B------:R-:W-:Y:S02]  /*ae20*/  FADD.FTZ R100, R133, R100 ;  /* 0x0000006485647221 */ /* 0x000fe40000010000 */
[----:B------:R-:W-:Y:S01]  /*ae30*/  FADD.FTZ R3, R132, R3 ;  /* 0x0000000384037221 */ /* 0x000fe20000010000 */
[C---:B------:R-:W-:Y:S04]  /*ae40*/  HMMA.16816.F32 R56, R112.reuse, R116, R56 ;  /* 0x000000747038723c */ /* 0x040fe80000001838 */
[----:B--2---:R-:W-:Y:S01]  /*ae50*/  F2FP.PACK_AB R163, R106, R164 ;  /* 0x000000a46aa3723e */ /* 0x004fe200000000ff */
[----:B------:R-:W-:Y:S02]  /*ae60*/  FADD.FTZ R2, R213, R0 ;  /* 0x00000000d5027221 */ /* 0x000fe40000010000 */
[----:B------:R-:W-:Y:S01]  /*ae70*/  FADD.FTZ R0, R231, R105 ;  /* 0x00000069e7007221 */ /* 0x000fe20000010000 */
[-C--:B------:R-:W-:Y:S04]  /*ae80*/  HMMA.16816.F32 R60, R112, R118.reuse, R60 ;  /* 0x00000076703c723c */ /* 0x080fe8000000183c */
[----:B------:R-:W-:Y:S01]  /*ae90*/  FADD.FTZ R2, R128, R2 ;  /* 0x0000000280027221 */ /* 0x000fe20000010000 */
[----:B------:R-:W-:Y:S01]  /*aea0*/  MOV R105, R104 ;  /* 0x0000006800697202 */ /* 0x000fe20000000f00 */
[----:B------:R-:W-:Y:S02]  /*aeb0*/  FADD.FTZ R0, R107, R0 ;  /* 0x000000006b007221 */ /* 0x000fe40000010000 */
[C---:B------:R-:W-:Y:S01]  /*aec0*/  HMMA.16816.F32 R64, R108.reuse, R118, R64 ;  /* 0x000000766c40723c */ /* 0x040fe20000001840 */
[----:B------:R-:W1:Y:S03]  /*aed0*/  LDSM.16.MT88.4 R116, [R185+0x1800] ;  /* 0x00180000b974783b */ /* 0x000e660000004200 */
[----:B------:R-:W-:Y:S02]  /*aee0*/  FADD.FTZ R2, R131, R2 ;  /* 0x0000000283027221 */ /* 0x000fe40000010000 */
[----:B------:R-:W-:Y:S02]  /*aef0*/  FADD.FTZ R0, R221, R0 ;  /* 0x00000000dd007221 */ /* 0x000fe40000010000 */
[----:B------:R-:W-:Y:S04]  /*af00*/  FADD.FTZ R3, R227, R3 ;  /* 0x00000003e3037221 */ /* 0x000fe80000010000 */
[----:B------:R-:W-:Y:S02]  /*af10*/  FADD.FTZ R2, R224, R2 ;  /* 0x00000002e0027221 */ /* 0x000fe40000010000 */
[----:B------:R-:W-:Y:S01]  /*af20*/  FADD.FTZ R0, R219, R0 ;  /* 0x00000000db007221 */ /* 0x000fe20000010000 */
        /* <DEDUP_REMOVED lines=45> */
[----:B------:R-:W-:Y:S07]  /*b200*/  HMMA.16816.F32 R96, R108, R126, R96 ;  /* 0x0000007e6c60723c */ /* 0x000fee0000001860 */
[----:B------:R-:W-:Y:S02]  /*b210*/  F2FP.PACK_AB R108, R176, R172 ;  /* 0x000000acb06c723e */ /* 0x000fe400000000ff */
[----:B------:R-:W-:Y:S03]  /*b220*/  F2FP.PACK_AB R109, R175, R171 ;  /* 0x000000abaf6d723e */ /* 0x000fe600000000ff */
[----:B------:R-:W-:Y:S02]  /*b230*/  F2FP.PACK_AB R110, R206, R181 ;  /* 0x000000b5ce6e723e */ /* 0x000fe400000000ff */
[----:B------:R-:W-:Y:S07]  /*b240*/  F2FP.PACK_AB R111, R183, R180 ;  /* 0x000000b4b76f723e */ /* 0x000fee00000000ff */
        /* <DEDUP_REMOVED lines=48> */
[----:B------:R-:W-:Y:S02]  /*b550*/  MOV R106, R103 ;  /* 0x00000067006a7202 */ /* 0x000fe40000000f00 */
[----:B------:R-:W-:Y:S01]  /*b560*/  MOV R108, R101 ;  /* 0x00000065006c7202 */ /* 0x000fe20000000f00 */
[----:B------:R-:W-:-:S05]  /*b570*/  @P0 BRA `(.L_x_2468) ;  /* 0xffffbcb000000947 */ /* 0x000fca000383ffff */
.L_x_2435:
        /* <DEDUP_REMOVED lines=21> */
.L_x_2471:
[----:B------:R-:W-:-:S04]  /*b6d0*/  MOV R3, 0x1 ;  /* 0x0000000100037802 */ /* 0x000fc80000000f00 */
[----:B------:R-:W-:-:S13]  /*b6e0*/  ISETP.NE.AND P0, PT, R3, c[0x0][0x32c], PT ;  /* 0x0000cb0003007a0c */ /* 0x000fda0003f05270 */
[----:B------:R-:W-:-:S05]  /*b6f0*/  @P0 IMAD.HI.U32 R3, R0, c[0x0][0x330], RZ ;  /* 0x0000cc0000030a27 */ /* 0x000fca00078e00ff */
[----:B------:R-:W-:Y:S02]  /*b700*/  @P0 SHF.R.U32.HI R0, RZ, c[0x0][0x334], R3 ;  /* 0x0000cd00ff000a19 */ /* 0x000fe40000011603 */
.L_x_2472:
[----:B------:R-:W-:Y:S05]  /*b710*/  BSYNC B0 ;  /* 0x0000000000007941 */ /* 0x000fea0003800000 */
.L_x_2470:
[----:B------:R-:W-:-:S05]  /*b720*/  IMAD R0, R0, c[0x0][0x32c], RZ ;  /* 0x0000cb0000007a24 */ /* 0x000fca00078e02ff */
[----:B------:R-:W-:-:S04]  /*b730*/  IMNMX R2, R2, R0, !PT ;  /* 0x0000000002027217 */ /* 0x000fc80007800200 */
.L_x_2469:
[----:B------:R-:W-:-:S05]  /*b740*/  IADD3 R2, R2, 0x2f, RZ ;  /* 0x0000002f02027810 */ /* 0x000fca0007ffe0ff */
[----:B------:R-:W-:-:S05]  /*b750*/  IMAD.HI R2, R2, 0x2aaaaaab, RZ ;  /* 0x2aaaaaab02027827 */ /* 0x000fca00078e02ff */
[----:B------:R-:W-:-:S04]  /*b760*/  SHF.R.U32.HI R0, RZ, 0x1f, R2 ;  /* 0x0000001fff007819 */ /* 0x000fc80000011602 */
[----:B------:R-:W-:-:S04]  /*b770*/  LEA.HI.SX32 R0, R2, R0, 0x1d ;  /* 0x0000000002007211 */ /* 0x000fc800078feaff */
[----:B------:R-:W-:-:S04]  /*b780*/  IMNMX R231, R239, R0, !PT ;  /* 0x00000000efe77217 */ /* 0x000fc80007800200 */
[----:B------:R-:W-:-:S13]  /*b790*/  ISETP.GE.AND P0, PT, R201, R231, PT ;  /* 0x000000e7c900720c */ /* 0x000fda0003f06270 */
[----:B------:R-:W-:Y:S05]  /*b7a0*/  @!P0 BRA `(.L_x_2473) ;  /* 0x00002bd000008947 */ /* 0x000fea0003800000 */
.L_x_2486:
        /* <DEDUP_REMOVED lines=34> */
.L_x_2622:
[----:B------:R-:W-:-:S05]  /*b9d0*/  BRA.DIV ~URZ, `(.L_x_2477) ;  /* 0x0000d9027f007947 */ /* 0x000fca000b800000 */
[----:B------:R4:W3:Y:S02]  /*b9e0*/  SHFL.IDX PT, R0, R10, RZ, 0x1c1f ;  /* 0x001c1fff0a007589 */ /* 0x0008e400000e0000 */
.L_x_2623:
        /* <DEDUP_REMOVED lines=24> */
.L_x_2624:
        /* <DEDUP_REMOVED lines=15> */
.L_x_2475:
[----:B------:R-:W-:Y:S05]  /*bc60*/  BSYNC B0 ;  /* 0x0000000000007941 */ /* 0x000fea0003800000 */
.L_x_2474:
        /* <DEDUP_REMOVED lines=102> */
[----:B------:R-:W-:Y:S01]  /*c2d0*/  IMAD R2, R201, 0x30, R242 ;  /* 0x00000030c9027824 */ /* 0x000fe200078e02f2 */
[----:B------:R-:W-:Y:S01]  /*c2e0*/  IADD3 R105, -R241, 0x30, RZ ;  /* 0x00000030f1697810 */ /* 0x000fe20007ffe1ff */
[----:B------:R-:W-:Y:S01]  /*c2f0*/  IMAD.MOV.U32 R200, RZ, RZ, RZ ;  /* 0x000000ffffc87224 */ /* 0x000fe200078e00ff */
[----:B------:R-:W-:Y:S02]  /*c300*/  ISETP.NE.AND P2, PT, R0, 0x1, PT ;  /* 0x000000010000780c */ /* 0x000fe40003f45270 */
[----:B------:R-:W-:Y:S05]  /*c310*/  IADD3 R2, R2, -0x30, R240 ;  /* 0xffffffd002027810 */ /* 0x000fea0007ffe0f0 */
[----:B------:R-:W-:Y:S06]  /*c320*/  IMAD.MOV.U32 R0, RZ, RZ, R2 ;  /* 0x000000ffff007224 */ /* 0x000fec00078e0002 */
        /* <DEDUP_REMOVED lines=25> */
.L_x_2625:
[----:B------:R-:W-:-:S05]  /*c4c0*/  BRA.DIV ~URZ, `(.L_x_2482) ;  /* 0x0000cfc27f007947 */ /* 0x000fca000b800000 */
[----:B------:R3:W4:Y:S02]  /*c4d0*/  SHFL.IDX PT, R0, R111, RZ, 0x1c1f ;  /* 0x001c1fff6f007589 */ /* 0x00072400000e0000 */
.L_x_2626:
        /* <DEDUP_REMOVED lines=25> */
.L_x_2627:
[----:B--2---:R-:W-:Y:S02]  /*c670*/  IMAD.SHL.U32 R2, R203, 0x2, RZ ;  /* 0x00000002cb027824 */ /* 0x004fe400078e00ff */
[----:B------:R-:W-:Y:S03]  /*c680*/  IMAD.SHL.U32 R105, R237, 0x2, RZ ;  /* 0x00000002ed697824 */ /* 0x000fe600078e00ff */
        /* <DEDUP_REMOVED lines=19> */
.L_x_2480:
[----:B------:R-:W-:Y:S05]  /*c7c0*/  BSYNC B0 ;  /* 0x0000000000007941 */ /* 0x000fea0003800000 */
.L_x_2479:
        /* <DEDUP_REMOVED lines=51> */
.L_x_2628:
        /* <DEDUP_REMOVED lines=15> */
.L_x_2629:
[----:B--2---:R-:W-:Y:S01]  /*cbf0*/  FMNMX.FTZ R105, R0, R100, !PT ;  /* 0x0000006400697209 */ /* 0x004fe20007810000 */
[----:B------:R-:W-:Y:S01]  /*cc00*/  FMUL.FTZ R0, R104, c[0x0][0x2d0] ;  /* 0x0000b40068007a20 */ /* 0x000fe20000410000 */
[----:B------:R-:W-:Y:S01]  /*cc10*/  WARPSYNC 0xffffffff ;  /* 0xffffffff00007948 */ /* 0x000fe20003800000 */
[----:B------:R-:W-:Y:S01]  /*cc20*/  FMUL.FTZ R3, R103, c[0x0][0x2d0] ;  /* 0x0000b40067037a20 */ /* 0x000fe20000410000 */
[----:B------:R-:W-:Y:S01]  /*cc30*/  ISETP.GT.AND P0, PT, R201, R231, PT ;  /* 0x000000e7c900720c */ /* 0x000fe20003f04270 */
        /* <DEDUP_REMOVED lines=14> */
[C---:B------:R-:W-:Y:S02]  /*cd20*/  FADD.FTZ R0, -R102.reuse, R106 ;  /* 0x0000006a66007221 */ /* 0x040fe40000010100 */
[----:B------:R-:W-:Y:S01]  /*cd30*/  FMUL.FTZ R4, R102, c[0x0][0x2d0] ;  /* 0x0000b40066047a20 */ /* 0x000fe20000410000 */
[----:B------:R-:W-:Y:S01]  /*cd40*/  MUFU.EX2 R219, R16 ;  /* 0x0000001000db7308 */ /* 0x000fe20000000800 */
[----:B------:R-:W-:Y:S02]  /*cd50*/  FMUL.FTZ R0, R0, c[0x0][0x2d0] ;  /* 0x0000b40000007a20 */ /* 0x000fe40000410000 */
        /* <DEDUP_REMOVED lines=14> */
[--C-:B------:R-:W-:Y:S02]  /*ce40*/  FFMA.FTZ R19, R12, c[0x0][0x2d0], -R4.reuse ;  /* 0x0000b4000c137a23 */ /* 0x100fe40000010804 */
[--C-:B------:R-:W-:Y:S01]  /*ce50*/  FFMA.FTZ R18, R13, c[0x0][0x2d0], -R4.reuse ;  /* 0x0000b4000d127a23 */ /* 0x100fe20000010804 */
[----:B------:R-:W-:Y:S01]  /*ce60*/  MUFU.EX2 R35, R6 ;  /* 0x0000000600237308 */ /* 0x000fe20000000800 */
[--C-:B------:R-:W-:Y:S02]  /*ce70*/  FFMA.FTZ R163, R24, c[0x0][0x2d0], -R4.reuse ;  /* 0x0000b40018a37a23 */ /* 0x100fe40000010804 */
[--C-:B------:R-:W-:Y:S02]  /*ce80*/  FFMA.FTZ R162, R25, c[0x0][0x2d0], -R4.reuse ;  /* 0x0000b40019a27a23 */ /* 0x100fe40000010804 */
[--C-:B--2---:R-:W-:Y:S02]  /*ce90*/  FFMA.FTZ R0, R8, c[0x0][0x2d0], -R4.reuse ;  /* 0x0000b40008007a23 */ /* 0x104fe40000010804 */
[--C-:B------:R-:W-:Y:S02]  /*cea0*/  FFMA.FTZ R161, R28, c[0x0][0x2d0], -R4.reuse ;  /* 0x0000b4001ca17a23 */ /* 0x100fe40000010804 */
[--C-:B------:R-:W-:Y:S01]  /*ceb0*/  FFMA.FTZ R160, R29, c[0x0][0x2d0], -R4.reuse ;  /* 0x0000b4001da07a23 */ /* 0x100fe20000010804 */
[----:B------:R2:W5:Y:S01]  /*cec0*/  MUFU.EX2 R36, R0 ;  /* 0x0000000000247308 */ /* 0x0005620000000800 */
[--C-:B------:R-:W-:Y:S02]  /*ced0*/  FFMA.FTZ R176, R40, c[0x0][0x2d0], -R4.reuse ;  /* 0x0000b40028b07a23 */ /* 0x100fe40000010804 */
[--C-:B------:R-:W-:Y:S02]  /*cee0*/  FFMA.FTZ R175, R41, c[0x0][0x2d0], -R4.reuse ;  /* 0x0000b40029af7a23 */ /* 0x100fe40000010804 */
[--C-:B------:R-:W-:Y:S02]  /*cef0*/  FFMA.FTZ R174, R44, c[0x0][0x2d0], -R4.reuse ;  /* 0x0000b4002cae7a23 */ /* 0x100fe40000010804 */
[----:B------:R-:W-:Y:S03]  /*cf00*/  FFMA.FTZ R178, R45, c[0x0][0x2d0], -R4 ;  /* 0x0000b4002db27a23 */ /* 0x000fe60000010804 */
[----:B------:R-:W1:Y:S10]  /*cf10*/  MUFU.EX2 R34, R7 ;  /* 0x0000000700227308 */ /* 0x000e740000000800 */
[----:B------:R-:W-:Y:S01]  /*cf20*/  MUFU.EX2 R212, R20 ;  /* 0x0000001400d47308 */ /* 0x000fe20000000800 */
[----:B--2---:R-:W-:Y:S04]  /*cf30*/  FADD.FTZ R0, -R104, R107 ;  /* 0x0000006b68007221 */ /* 0x004fe80000010100 */
[----:B------:R-:W-:Y:S05]  /*cf40*/  FMUL.FTZ R0, R0, c[0x0][0x2d0] ;  /* 0x0000b40000007a20 */ /* 0x000fea0000410000 */
[----:B------:R-:W2:Y:S10]  /*cf50*/  MUFU.EX2 R220, R17 ;  /* 0x0000001100dc7308 */ /* 0x000eb40000000800 */
[----:B-1----:R1:W-:Y:S10]  /*cf60*/  MUFU.EX2 R100, R0 ;  /* 0x0000000000647308 */ /* 0x0023f40000000800 */
        /* <DEDUP_REMOVED lines=40> */
[----:B------:R-:W-:Y:S01]  /*d1f0*/  MUFU.EX2 R107, R204 ;  /* 0x000000cc006b7308 */ /* 0x000fe20000000800 */
[C---:B-----5:R-:W-:Y:S01]  /*d200*/  FFMA.FTZ R4, R2.reuse, R213, R36 ;  /* 0x000000d502047223 */ /* 0x060fe20000010024 */
[----:B------:R-:W-:Y:S01]  /*d210*/  F2FP.PACK_AB R108, R21, R22 ;  /* 0x00000016156c723e */ /* 0x000fe200000000ff */
[----:B------:R-:W-:Y:S01]  /*d220*/  FMUL.FTZ R24, R2, R124 ;  /* 0x0000007c02187220 */ /* 0x000fe20000410000 */
[----:B------:R-:W-:Y:S01]  /*d230*/  F2FP.PACK_AB R109, R34, R35 ;  /* 0x00000023226d723e */ /* 0x000fe200000000ff */
[----:B------:R-:W-:Y:S01]  /*d240*/  FMUL.FTZ R25, R2, R125 ;  /* 0x0000007d02197220 */ /* 0x000fe20000410000 */
[----:B--2-4-:R-:W-:Y:S01]  /*d250*/  F2FP.PACK_AB R110, R220, R219 ;  /* 0x000000dbdc6e723e */ /* 0x014fe200000000ff */
        /* <DEDUP_REMOVED lines=11> */
[C---:B------:R-:W-:Y:S01]  /*d310*/  FMUL.FTZ R44, R2.reuse, R112 ;  /* 0x00000070022c7220 */ /* 0x040fe20000410000 */
[----:B------:R-:W-:Y:S01]  /*d320*/  F2FP.PACK_AB R112, R33, R36 ;  /* 0x000000242170723e */ /* 0x000fe200000000ff */
[C---:B------:R-:W-:Y:S01]  /*d330*/  FMUL.FTZ R45, R2.reuse, R113 ;  /* 0x00000071022d7220 */ /* 0x040fe20000410000 */
[----:B------:R-:W-:Y:S01]  /*d340*/  LDSM.16.MT88.4 R36, [R186] ;  /* 0x00000000ba24783b */ /* 0x000fe20000004200 */
        /* <DEDUP_REMOVED lines=14> */
[----:B------:R-:W1:Y:S01]  /*d430*/  MUFU.EX2 R168, R176 ;  /* 0x000000b000a87308 */ /* 0x000e620000000800 */
[----:B------:R-:W-:Y:S02]  /*d440*/  FFMA.FTZ R2, R100, R221, R22 ;  /* 0x000000dd64027223 */ /* 0x000fe40000010016 */
[C---:B------:R-:W-:Y:S02]  /*d450*/  FFMA.FTZ R101, R0.reuse, R214, R17 ;  /* 0x000000d600657223 */ /* 0x040fe40000010011 */
[----:B------:R-:W-:Y:S02]  /*d460*/  FADD.FTZ R128, R21, R2 ;  /* 0x0000000215807221 */ /* 0x000fe40000010000 */
[----:B------:R-:W2:Y:S01]  /*d470*/  LDSM.16.MT88.4 R20, [R185] ;  /* 0x00000000b914783b */ /* 0x000ea20000004200 */
[C---:B------:R-:W-:Y:S02]  /*d480*/  FMUL.FTZ R11, R0.reuse, R135 ;  /* 0x00000087000b7220 */ /* 0x040fe40000410000 */
[----:B------:R-:W4:Y:S01]  /*d490*/  MUFU.EX2 R214, R32 ;  /* 0x0000002000d67308 */ /* 0x000f220000000800 */
[C---:B------:R-:W-:Y:S02]  /*d4a0*/  FMUL.FTZ R26, R0.reuse, R126 ;  /* 0x0000007e001a7220 */ /* 0x040fe40000410000 */
[C---:B------:R-:W-:Y:S02]  /*d4b0*/  FMUL.FTZ R27, R0.reuse, R127 ;  /* 0x0000007f001b7220 */ /* 0x040fe40000410000 */
[C---:B------:R-:W-:Y:S01]  /*d4c0*/  FMUL.FTZ R30, R0.reuse, R122 ;  /* 0x0000007a001e7220 */ /* 0x040fe20000410000 */
[----:B------:R-:W-:Y:S01]  /*d4d0*/  LDSM.16.MT88.4 R124, [R185+0x1000] ;  /* 0x00100000b97c783b */ /* 0x000fe20000004200 */
[C---:B------:R-:W-:Y:S02]  /*d4e0*/  FMUL.FTZ R31, R0.reuse, R123 ;  /* 0x0000007b001f7220 */ /* 0x040fe40000410000 */
[C---:B------:R-:W-:Y:S01]  /*d4f0*/  FMUL.FTZ R42, R0.reuse, R118 ;  /* 0x00000076002a7220 */ /* 0x040fe20000410000 */
[----:B------:R-:W5:Y:S01]  /*d500*/  MUFU.EX2 R135, R16 ;  /* 0x0000001000877308 */ /* 0x000f620000000800 */
[C---:B------:R-:W-:Y:S02]  /*d510*/  FMUL.FTZ R43, R0.reuse, R119 ;  /* 0x00000077002b7220 */ /* 0x040fe40000410000 */
[C---:B------:R-:W-:Y:S01]  /*d520*/  FMUL.FTZ R10, R0.reuse, R134 ;  /* 0x00000086000a7220 */ /* 0x040fe20000410000 */
[----:B------:R-:W3:Y:S01]  /*d530*/  LDSM.16.MT88.4 R116, [R185+0xc00] ;  /* 0x000c0000b974783b */ /* 0x000ee20000004200 */
[C---:B------:R-:W-:Y:S01]  /*d540*/  FMUL.FTZ R14, R0.reuse, R130 ;  /* 0x00000082000e7220 */ /* 0x040fe20000410000 */
[----:B-1----:R-:W-:Y:S01]  /*d550*/  F2FP.PACK_AB R160, R171, R168 ;  /* 0x000000a8aba0723e */ /* 0x002fe200000000ff */
[C---:B------:R-:W-:Y:S02]  /*d560*/  FMUL.FTZ R15, R0.reuse, R131 ;  /* 0x00000083000f7220 */ /* 0x040fe40000410000 */
[C---:B------:R-:W-:Y:S01]  /*d570*/  FMUL.FTZ R46, R0.reuse, R114 ;  /* 0x00000072002e7220 */ /* 0x040fe20000410000 */
[----:B------:R-:W-:Y:S01]  /*d580*/  F2FP.PACK_AB R114, R213, R211 ;  /* 0x000000d3d572723e */ /* 0x000fe200000000ff */
[C---:B------:R-:W-:Y:S01]  /*d590*/  FMUL.FTZ R47, R0.reuse, R115 ;  /* 0x00000073002f7220 */ /* 0x040fe20000410000 */
[----:B------:R-:W-:Y:S01]  /*d5a0*/  F2FP.PACK_AB R115, R229, R210 ;  /* 0x000000d2e573723e */ /* 0x000fe200000000ff */
[----:B------:R-:W-:Y:S01]  /*d5b0*/  FMUL.FTZ R58, R0, R58 ;  /* 0x0000003a003a7220 */ /* 0x000fe20000410000 */
[----:B---34-:R-:W-:Y:S01]  /*d5c0*/  F2FP.PACK_AB R111, R214, R212 ;  /* 0x000000d4d66f723e */ /* 0x018fe200000000ff */
[C---:B------:R-:W-:Y:S01]  /*d5d0*/  FMUL.FTZ R59, R0.reuse, R59 ;  /* 0x0000003b003b7220 */ /* 0x040fe20000410000 */
[----:B------:R-:W-:Y:S01]  /*d5e0*/  LDSM.16.MT88.4 R120, [R186+0x400] ;  /* 0x00040000ba78783b */ /* 0x000fe20000004200 */
[C---:B------:R-:W-:Y:S01]  /*d5f0*/  FMUL.FTZ R62, R0.reuse, R62 ;  /* 0x0000003e003e7220 */ /* 0x040fe20000410000 */
[----:B------:R-:W-:Y:S01]  /*d600*/  MUFU.EX2 R131, R173 ;  /* 0x000000ad00837308 */ /* 0x000fe20000000800 */
[C---:B------:R-:W-:Y:S02]  /*d610*/  FMUL.FTZ R63, R0.reuse, R63 ;  /* 0x0000003f003f7220 */ /* 0x040fe40000410000 */
[C---:B------:R-:W-:Y:S02]  /*d620*/  FMUL.FTZ R74, R0.reuse, R74 ;  /* 0x0000004a004a7220 */ /* 0x040fe40000410000 */
[C---:B------:R-:W-:Y:S01]  /*d630*/  FMUL.FTZ R75, R0.reuse, R75 ;  /* 0x0000004b004b7220 */ /* 0x040fe20000410000 */
[----:B-----5:R-:W-:Y:S01]  /*d640*/  F2FP.PACK_AB R113, R135, R17 ;  /* 0x000000118771723e */ /* 0x020fe200000000ff */
[C---:B------:R-:W-:Y:S02]  /*d650*/  FMUL.FTZ R78, R0.reuse, R78 ;  /* 0x0000004e004e7220 */ /* 0x040fe40000410000 */
[C---:B------:R-:W-:Y:S01]  /*d660*/  FMUL.FTZ R79, R0.reuse, R79 ;  /* 0x0000004f004f7220 */ /* 0x040fe20000410000 */
[----:B------:R-:W-:Y:S01]  /*d670*/  MUFU.EX2 R134, R172 ;  /* 0x000000ac00867308 */ /* 0x000fe20000000800 */
[C---:B------:R-:W-:Y:S02]  /*d680*/  FMUL.FTZ R90, R0.reuse, R90 ;  /* 0x0000005a005a7220 */ /* 0x040fe40000410000 */
[C---:B------:R-:W-:Y:S02]  /*d690*/  FMUL.FTZ R91, R0.reuse, R91 ;  /* 0x0000005b005b7220 */ /* 0x040fe40000410000 */
[C---:B------:R-:W-:Y:S02]  /*d6a0*/  FMUL.FTZ R94, R0.reuse, R94 ;  /* 0x0000005e005e7220 */ /* 0x040fe40000410000 */
[----:B------:R-:W-:Y:S02]  /*d6b0*/  FMUL.FTZ R95, R0, R95 ;  /* 0x0000005f005f7220 */ /* 0x000fe40000410000 */
[----:B------:R-:W-:Y:S01]  /*d6c0*/  FFMA.FTZ R0, R3, R224, R35 ;  /* 0x000000e003007223 */ /* 0x000fe20000010023 */
[----:B------:R-:W-:Y:S01]  /*d6d0*/  MUFU.EX2 R130, R169 ;  /* 0x000000a900827308 */ /* 0x000fe20000000800 */
[----:B------:R-:W-:Y:S02]  /*d6e0*/  FMUL.FTZ R5, R100, R137 ;  /* 0x0000008964057220 */ /* 0x000fe40000410000 */
[----:B------:R-:W-:Y:S02]  /*d6f0*/  FADD.FTZ R2, R34, R0 ;  /* 0x0000000022027221 */ /* 0x000fe40000010000 */
[----:B------:R-:W-:Y:S02]  /*d700*/  FADD.FTZ R0, R33, R4 ;  /* 0x0000000421007221 */ /* 0x000fe40000010000 */
[C---:B------:R-:W-:Y:S02]  /*d710*/  FMUL.FTZ R4, R100.reuse, R136 ;  /* 0x0000008864047220 */ /* 0x040fe40000410000 */
[C---:B------:R-:W-:Y:S01]  /*d720*/  FMUL.FTZ R6, R3.reuse, R138 ;  /* 0x0000008a03067220 */ /* 0x040fe20000410000 */
[----:B------:R-:W-:Y:S01]  /*d730*/  MUFU.EX2 R224, R167 ;  /* 0x000000a700e07308 */ /* 0x000fe20000000800 */
[C---:B------:R-:W-:Y:S02]  /*d740*/  FMUL.FTZ R7, R3.reuse, R139 ;  /* 0x0000008b03077220 */ /* 0x040fe40000410000 */
[C---:B------:R-:W-:Y:S02]  /*d750*/  FMUL.FTZ R16, R100.reuse, R140 ;  /* 0x0000008c64107220 */ /* 0x040fe40000410000 */
[C---:B------:R-:W-:Y:S02]  /*d760*/  FMUL.FTZ R17, R100.reuse, R141 ;  /* 0x0000008d64117220 */ /* 0x040fe40000410000 */
[C---:B------:R-:W-:Y:S01]  /*d770*/  FMUL.FTZ R18, R3.reuse, R142 ;  /* 0x0000008e03127220 */ /* 0x040fe20000410000 */
[-C--:B--2---:R-:W-:Y:S02]  /*d780*/  HMMA.16816.F32 R4, R108, R20.reuse, R4 ;  /* 0x000000146c04723c */ /* 0x084fe40000001804 */
[----:B------:R-:W-:Y:S03]  /*d790*/  MUFU.EX2 R221, R164 ;  /* 0x000000a400dd7308 */ /* 0x000fe60000000800 */
[C---:B------:R-:W-:Y:S02]  /*d7a0*/  FMUL.FTZ R19, R3.reuse, R143 ;  /* 0x0000008f03137220 */ /* 0x040fe40000410000 */
[----:B------:R-:W-:Y:S01]  /*d7b0*/  LDSM.16.MT88.4 R140, [R185+0x800] ;  /* 0x00080000b98c783b */ /* 0x000fe20000004200 */
        /* <DEDUP_REMOVED lines=8> */
[C---:B------:R-:W-:Y:S01]  /*d840*/  HMMA.16816.F32 R16, R108.reuse, R22, R16 ;  /* 0x000000166c10723c */ /* 0x040fe20000001810 */
[----:B------:R-:W-:Y:S03]  /*d850*/  LDSM.16.MT88.4 R148, [R186+0x800] ;  /* 0x00080000ba94783b */ /* 0x000fe60000004200 */
        /* <DEDUP_REMOVED lines=11> */
[----:B------:R-:W-:Y:S01]  /*d910*/  LDSM.16.MT88.4 R156, [R185+0x1400] ;  /* 0x00140000b99c783b */ /* 0x000fe20000004200 */
[C---:B------:R-:W-:Y:S02]  /*d920*/  FMUL.FTZ R52, R100.reuse, R52 ;  /* 0x0000003464347220 */ /* 0x040fe40000410000 */
[C---:B------:R-:W-:Y:S03]  /*d930*/  HMMA.16816.F32 R24, R112.reuse, R36, R24 ;  /* 0x000000247018723c */ /* 0x040fe60000001818 */
[----:B------:R-:W1:Y:S01]  /*d940*/  MUFU.EX2 R167, R178 ;  /* 0x000000b200a77308 */ /* 0x000e620000000800 */
[C---:B------:R-:W-:Y:S02]  /*d950*/  FMUL.FTZ R53, R100.reuse, R53 ;  /* 0x0000003564357220 */ /* 0x040fe40000410000 */
[C---:B------:R-:W-:Y:S02]  /*d960*/  FMUL.FTZ R54, R3.reuse, R54 ;  /* 0x0000003603367220 */ /* 0x040fe40000410000 */
[-C--:B------:R-:W-:Y:S04]  /*d970*/  HMMA.16816.F32 R28, R112, R38.reuse, R28 ;  /* 0x00000026701c723c */ /* 0x080fe8000000181c */
[C---:B------:R-:W-:Y:S01]  /*d980*/  FMUL.FTZ R36, R100.reuse, R152 ;  /* 0x0000009864247220 */ /* 0x040fe20000410000 */
[----:B------:R-:W2:Y:S01]  /*d990*/  MUFU.EX2 R164, R180 ;  /* 0x000000b400a47308 */ /* 0x000ea20000000800 */
[C---:B------:R-:W-:Y:S02]  /*d9a0*/  FMUL.FTZ R37, R100.reuse, R153 ;  /* 0x0000009964257220 */ /* 0x040fe40000410000 */
[C---:B------:R-:W-:Y:S04]  /*d9b0*/  HMMA.16816.F32 R32, R108.reuse, R38, R32 ;  /* 0x000000266c20723c */ /* 0x040fe80000001820 */
[C---:B------:R-:W-:Y:S02]  /*d9c0*/  FMUL.FTZ R55, R3.reuse, R55 ;  /* 0x0000003703377220 */ /* 0x040fe40000410000 */
[C---:B------:R-:W-:Y:S02]  /*d9d0*/  FMUL.FTZ R64, R100.reuse, R64 ;  /* 0x0000004064407220 */ /* 0x040fe40000410000 */
[C---:B------:R-:W-:Y:S04]  /*d9e0*/  FMUL.FTZ R38, R3.reuse, R154 ;  /* 0x0000009a03267220 */ /* 0x040fe80000410000 */
[----:B------:R-:W-:Y:S01]  /*d9f0*/  FMUL.FTZ R39, R3, R155 ;  /* 0x0000009b03277220 */ /* 0x000fe20000410000 */
[----:B-1----:R-:W-:Y:S01]  /*da00*/  F2FP.PACK_AB R162, R167, R174 ;  /* 0x000000aea7a2723e */ /* 0x002fe200000000ff */
[C---:B------:R-:W-:Y:S02]  /*da10*/  FMUL.FTZ R65, R100.reuse, R65 ;  /* 0x0000004164417220 */ /* 0x040fe40000410000 */
[C---:B------:R-:W-:Y:S02]  /*da20*/  FMUL.FTZ R66, R3.reuse, R66 ;  /* 0x0000004203427220 */ /* 0x040fe40000410000 */
[----:B------:R-:W-:Y:S01]  /*da30*/  FMUL.FTZ R67, R3, R67 ;  /* 0x0000004303437220 */ /* 0x000fe20000410000 */
[-C--:B------:R-:W-:Y:S03]  /*da40*/  HMMA.16816.F32 R36, R108, R116.reuse, R36 ;  /* 0x000000746c24723c */ /* 0x080fe60000001824 */
[C---:B------:R-:W-:Y:S01]  /*da50*/  FMUL.FTZ R68, R100.reuse, R68 ;  /* 0x0000004464447220 */ /* 0x040fe20000410000 */
[----:B--2---:R-:W-:Y:S01]  /*da60*/  F2FP.PACK_AB R163, R107, R164 ;  /* 0x000000a46ba3723e */ /* 0x004fe200000000ff */
        /* <DEDUP_REMOVED lines=14> */
[----:B------:R-:W-:Y:S02]  /*db50*/  FMUL.FTZ R87, R3, R87 ;  /* 0x0000005703577220 */ /* 0x000fe40000410000 */
[C---:B------:R-:W-:Y:S02]  /*db60*/  FMUL.FTZ R96, R100.reuse, R96 ;  /* 0x0000006064607220 */ /* 0x040fe40000410000 */
[----:B------:R-:W-:Y:S02]  /*db70*/  FMUL.FTZ R97, R100, R97 ;  /* 0x0000006164617220 */ /* 0x000fe40000410000 */
[----:B------:R-:W-:Y:S02]  /*db80*/  FADD.FTZ R100, R135, R101 ;  /* 0x0000006587647221 */ /* 0x000fe40000010000 */
[C---:B------:R-:W-:Y:S02]  /*db90*/  FMUL.FTZ R98, R3.reuse, R98 ;  /* 0x0000006203627220 */ /* 0x040fe40000410000 */
[----:B------:R-:W-:Y:S02]  /*dba0*/  FMUL.FTZ R99, R3, R99 ;  /* 0x0000006303637220 */ /* 0x000fe40000410000 */
        /* <DEDUP_REMOVED lines=36> */
[C---:B------:R-:W-:Y:S01]  /*ddf0*/  FADD.FTZ R3, R228.reuse, R3 ;  /* 0x00000003e4037221 */ /* 0x040fe20000010000 */
[----:B------:R-:W-:Y:S03]  /*de00*/  F2FP.PACK_AB R109, R133, R130 ;  /* 0x00000082856d723e */ /* 0x000fe600000000ff */
[----:B------:R-:W-:Y:S01]  /*de10*/  F2FP.PACK_AB R110, R228, R225 ;  /* 0x000000e1e46e723e */ /* 0x000fe200000000ff */
[C---:B------:R-:W-:Y:S01]  /*de20*/  FADD.FTZ R2, R227.reuse, R2 ;  /* 0x00000002e3027221 */ /* 0x040fe20000010000 */
[----:B------:R-:W-:Y:S02]  /*de30*/  F2FP.PACK_AB R111, R227, R224 ;  /* 0x000000e0e36f723e */ /* 0x000fe400000000ff */
[----:B------:R-:W-:Y:S02]  /*de40*/  F2FP.PACK_AB R118, R226, R223 ;  /* 0x000000dfe276723e */ /* 0x000fe400000000ff */
        /* <DEDUP_REMOVED lines=83> */
.L_x_2473:
[----:B------:R-:W-:-:S13]  /*e380*/  ISETP.GE.AND P0, PT, R201, R239, PT ;  /* 0x000000efc900720c */ /* 0x000fda0003f06270 */
[----:B------:R-:W-:Y:S05]  /*e390*/  @!P0 BRA `(.L_x_2487) ;  /* 0x000042a000008947 */ /* 0x000fea0003800000 */
[----:B------:R-:W-:Y:S01]  /*e3a0*/  IMAD.MOV.U32 R107, RZ, RZ, R103 ;  /* 0x000000ffff6b7224 */ /* 0x000fe200078e0067 */
[----:B------:R-:W-:Y:S01]  /*e3b0*/  MOV R108, R101 ;  /* 0x00000065006c7202 */ /* 0x000fe20000000f00 */
[----:B------:R-:W-:Y:S01]  /*e3c0*/  IMAD.MOV.U32 R106, RZ, RZ, R104 ;  /* 0x000000ffff6a7224 */ /* 0x000fe200078e0068 */
[----:B------:R-:W-:Y:S02]  /*e3d0*/  MOV R105, R102 ;  /* 0x0000006600697202 */ /* 0x000fe40000000f00 */
.L_x_2519:
[----:B------:R-:W-:Y:S04]  /*e3e0*/  DEPBAR.LE SB0, 0x0 ;  /* 0x000080000000791a */ /* 0x000fe80000000000 */
[----:B------:R-:W-:Y:S01]  /*e3f0*/  WARPSYNC 0xffffffff ;  /* 0xffffffff00007948 */ /* 0x000fe20003800000 */
[----:B------:R-:W-:Y:S01]  /*e400*/  BAR.SYNC.DEFER_BLOCKING 0x0 ;  /* 0x0000000000007b1d */ /* 0x000fe20000010000 */
[----:B------:R-:W-:Y:S01]  /*e410*/  SHF.R.S32.HI R0, RZ, 0x1f, R202 ;  /* 0x0000001fff007819 */ /* 0x000fe200000114ca */
[----:B------:R-:W-:Y:S04]  /*e420*/  IMAD.WIDE.U32 R2, R202, c[0x0][0x208], RZ ;  /* 0x00008200ca027a25 */ /* 0x000fe800078e00ff */
[----:B------:R-:W-:Y:S04]  /*e430*/  IMAD R0, R0, c[0x0][0x208], RZ ;  /* 0x0000820000007a24 */ /* 0x000fe800078e02ff */
[----:B------:R-:W-:Y:S05]  /*e440*/  IMAD R0, R202, c[0x0][0x20c], R0 ;  /* 0x00008300ca007a24 */ /* 0x000fea00078e0200 */
[----:B------:R-:W-:Y:S02]  /*e450*/  IADD3 R3, R3, R0, RZ ;  /* 0x0000000003037210 */ /* 0x000fe40007ffe0ff */
[----:B------:R-:W-:Y:S03]  /*e460*/  SHF.R.S32.HI R0, RZ, 0x1f, R200 ;  /* 0x0000001fff007819 */ /* 0x000fe600000114c8 */
[----:B------:R-:W-:Y:S01]  /*e470*/  IMAD.WIDE.U32 R2, R200, c[0x0][0x218], R2 ;  /* 0x00008600c8027a25 */ /* 0x000fe200078e0002 */
        /* <DEDUP_REMOVED lines=18> */
.L_x_2630:
[----:B------:R-:W5:Y:S01]  /*e5a0*/  SHFL.IDX PT, R2, R8, RZ, 0x1c1f ;  /* 0x001c1fff08027589 */ /* 0x000f6200000e0000 */
[C---:B------:R-:W-:Y:S01]  /*e5b0*/  IMAD.SHL.U32 R5, R203.reuse, 0x2, RZ ;  /* 0x00000002cb057824 */ /* 0x040fe200078e00ff */
[----:B------:R-:W-:Y:S01]  /*e5c0*/  ISETP.GE.AND P4, PT, R203, c[0x0][0x1d4], PT ;  /* 0x00007500cb007a0c */ /* 0x000fe20003f86270 */
[C---:B------:R-:W-:Y:S01]  /*e5d0*/  IMAD.SHL.U32 R4, R237.reuse, 0x2, RZ ;  /* 0x00000002ed047824 */ /* 0x040fe200078e00ff */
[----:B------:R-:W4:Y:S01]  /*e5e0*/  S2R R9, SR_TID.X ;  /* 0x0000000000097919 */ /* 0x000f220000002100 */
[----:B------:R-:W-:Y:S01]  /*e5f0*/  ISETP.GE.AND P3, PT, R237, c[0x0][0x1d4], PT ;  /* 0x00007500ed007a0c */ /* 0x000fe20003f66270 */
[C---:B------:R-:W-:Y:S01]  /*e600*/  IMAD.SHL.U32 R3, R238.reuse, 0x2, RZ ;  /* 0x00000002ee037824 */ /* 0x040fe200078e00ff */
[----:B------:R-:W-:Y:S01]  /*e610*/  ISETP.GE.AND P2, PT, R238, c[0x0][0x1d4], PT ;  /* 0x00007500ee007a0c */ /* 0x000fe20003f46270 */
[----:B------:R-:W-:Y:S01]  /*e620*/  BSSY B0, `(.L_x_2489) ;  /* 0x0000020000007945 */ /* 0x000fe20003800000 */
[----:B----4-:R-:W-:Y:S02]  /*e630*/  ISETP.GT.AND P5, PT, R9, 0x3f, PT ;  /* 0x0000003f0900780c */ /* 0x010fe40003fa4270 */
[C---:B-----5:R-:W-:Y:S02]  /*e640*/  IADD3 R6, P0, R2.reuse, R5, RZ ;  /* 0x0000000502067210 */ /* 0x060fe40007f1e0ff */
[----:B------:R-:W-:Y:S03]  /*e650*/  IADD3 R4, P1, R2, R4, RZ ;  /* 0x0000000402047210 */ /* 0x000fe60007f3e0ff */
        /* <DEDUP_REMOVED lines=9> */
[----:B------:R-:W-:-:S05]  /*e6f0*/  @P5 BRA `(.L_x_2490) ;  /* 0x0000012000005947 */ /* 0x000fca0003800000 */
[----:B------:R-:W-:-:S05]  /*e700*/  BRA.DIV ~URZ, `(.L_x_2491) ;  /* 0x0000b1527f007947 */ /* 0x000fca000b800000 */
[----:B---3--:R3:W4:Y:S04]  /*e710*/  SHFL.IDX PT, R4, R109, 0x1, 0x1c1f ;  /* 0x003c1f006d047f89 */ /* 0x00872800000e0000 */
[----:B------:R3:W2:Y:S02]  /*e720*/  SHFL.IDX PT, R0, R8, 0x1, 0x1c1f ;  /* 0x003c1f0008007f89 */ /* 0x0006a400000e0000 */
.L_x_2631:
[----:B------:R-:W-:Y:S02]  /*e730*/  IMAD.SHL.U32 R2, R203, 0x2, RZ ;  /* 0x00000002cb027824 */ /* 0x000fe400078e00ff */
[----:B------:R-:W-:Y:S03]  /*e740*/  IMAD.SHL.U32 R3, R237, 0x2, RZ ;  /* 0x00000002ed037824 */ /* 0x000fe600078e00ff */
[----:B--23--:R-:W-:Y:S02]  /*e750*/  IADD3 R8, P0, R0, R2, RZ ;  /* 0x0000000200087210 */ /* 0x00cfe40007f1e0ff */
        /* <DEDUP_REMOVED lines=12> */
.L_x_2490:
[----:B------:R-:W-:Y:S05]  /*e820*/  BSYNC B0 ;  /* 0x0000000000007941 */ /* 0x000fea0003800000 */
.L_x_2489:
        /* <DEDUP_REMOVED lines=133> */
.L_x_2632:
[----:B------:R-:W-:-:S05]  /*f080*/  BRA.DIV ~URZ, `(.L_x_2495) ;  /* 0x0000a9027f007947 */ /* 0x000fca000b800000 */
[----:B------:R3:W4:Y:S02]  /*f090*/  SHFL.IDX PT, R0, R103, RZ, 0x1c1f ;  /* 0x001c1fff67007589 */ /* 0x00072400000e0000 */
.L_x_2633:
        /* <DEDUP_REMOVED lines=19> */
.L_x_2634:
[----:B--2---:R-:W-:Y:S02]  /*f1d0*/  IMAD.SHL.U32 R2, R203, 0x2, RZ ;  /* 0x00000002cb027824 */ /* 0x004fe400078e00ff */
[----:B------:R-:W-:Y:S03]  /*f1e0*/  IMAD.SHL.U32 R3, R237, 0x2, RZ ;  /* 0x00000002ed037824 */ /* 0x000fe600078e00ff */
[----:B------:R-:W-:Y:S02]  /*f1f0*/  @P0 IADD3 R110, P1, R0, R2, RZ ;  /* 0x00000002006e0210 */ /* 0x000fe40007f3e0ff */
[----:B------:R-:W-:Y:S03]  /*f200*/  SHF.L.U32 R2, R238, 0x1, RZ ;  /* 0x00000001ee027819 */ /* 0x000fe600000006ff */
[----:B-1----:R-:W-:Y:S01]  /*f210*/  @P0 IMAD.X R111, R100, 0x1, R218, P1 ;  /* 0x00000001646f0824 */ /* 0x002fe200008e06da */
[----:B----4-:R-:W-:Y:S04]  /*f220*/  @P0 IADD3 R102, P1, R0, R3, RZ ;  /* 0x0000000300660210 */ /* 0x010fe80007f3e0ff */
[----:B------:R-:W-:Y:S01]  /*f230*/  @!PT LDS RZ, [RZ] ;  /* 0x00000000fffff984 */ /* 0x000fe20000000800 */
[----:B------:R-:W-:Y:S01]  /*f240*/  @!PT LDS RZ, [RZ] ;  /* 0x00000000fffff984 */ /* 0x000fe20000000800 */
[----:B------:R-:W-:Y:S01]  /*f250*/  @!PT LDS RZ, [RZ] ;  /* 0x00000000fffff984 */ /* 0x000fe20000000800 */
[----:B------:R1:W-:Y:S01]  /*f260*/  @P0 LDGSTS.E.BYPASS.LTC128B.128 [R199+0x4480], [R110.64], !P4 ;  /* 0x044800006ec70fae */ /* 0x0003e2000e101d46 */
[----:B---3--:R-:W-:Y:S02]  /*f270*/  @P0 IADD3.X R103, R100, R216, RZ, P1, !PT ;  /* 0x000000d864670210 */ /* 0x008fe40000ffe4ff */
[----:B------:R-:W-:Y:S03]  /*f280*/  @P0 IADD3 R2, P1, R0, R2, RZ ;  /* 0x0000000200020210 */ /* 0x000fe60007f3e0ff */
[----:B------:R1:W-:Y:S02]  /*f290*/  @P0 LDGSTS.E.BYPASS.LTC128B.128 [R199+0x5080], [R102.64], !P3 ;  /* 0x0508000066c70fae */ /* 0x0003e4000d901d46 */
[----:B------:R-:W-:Y:S05]  /*f2a0*/  @P0 IMAD.X R3, R100, 0x1, R217, P1 ;  /* 0x0000000164030824 */ /* 0x000fea00008e06d9 */
[----:B------:R1:W-:Y:S03]  /*f2b0*/  @P0 LDGSTS.E.BYPASS.LTC128B.128 [R199+0x5c80], [R2.64], !P2 ;  /* 0x05c8000002c70fae */ /* 0x0003e6000d101d46 */
.L_x_2493:
[----:B------:R-:W-:Y:S05]  /*f2c0*/  BSYNC B0 ;  /* 0x0000000000007941 */ /* 0x000fea0003800000 */
.L_x_2492:
[----:B-1----:R-:W-:Y:S01]  /*f2d0*/  LOP3.LUT R111, RZ, c[0x0][0x324], RZ, 0x33, !PT ;  /* 0x0000c900ff6f7a12 */ /* 0x002fe200078e33ff */
[----:B------:R-:W2:Y:S01]  /*f2e0*/  LDL R0, [R1+0x10] ;  /* 0x0000100001007983 */ /* 0x000ea20000100800 */
[----:B------:R-:W-:Y:S02]  /*f2f0*/  IMAD.MOV.U32 R2, RZ, RZ, c[0x0][0x2c4] ;  /* 0x0000b100ff027624 */ /* 0x000fe400078e00ff */
        /* <DEDUP_REMOVED lines=11> */
.L_x_2635:
        /* <DEDUP_REMOVED lines=19> */
.L_x_2500:
[----:B------:R-:W-:Y:S04]  /*f4e0*/  MOV R2, 0x1 ;  /* 0x0000000100027802 */ /* 0x000fe80000000f00 */
[----:B------:R-:W-:Y:S11]  /*f4f0*/  ISETP.NE.AND P0, PT, R2, c[0x0][0x32c], PT ;  /* 0x0000cb0002007a0c */ /* 0x000ff60003f05270 */
[----:B------:R-:W-:Y:S02]  /*f500*/  @!UPT UIADD3 URZ, URZ, URZ, URZ ;  /* 0x0000003f3f3ff290 */ /* 0x000fe4000fffe03f */
[----:B------:R-:W-:Y:S05]  /*f510*/  @P0 IMAD.HI.U32 R2, R0, c[0x0][0x330], RZ ;  /* 0x0000cc0000020a27 */ /* 0x000fea00078e00ff */
[----:B------:R-:W-:Y:S02]  /*f520*/  @P0 SHF.R.U32.HI R0, RZ, c[0x0][0x334], R2 ;  /* 0x0000cd00ff000a19 */ /* 0x000fe40000011602 */
.L_x_2501:
[----:B------:R-:W-:Y:S05]  /*f530*/  BSYNC B0 ;  /* 0x0000000000007941 */ /* 0x000fea0003800000 */
.L_x_2499:
[----:B------:R-:W-:Y:S04]  /*f540*/  IMAD.IADD R2, R100, 0x1, -R236 ;  /* 0x0000000164027824 */ /* 0x000fe800078e0aec */
[----:B------:R-:W-:Y:S05]  /*f550*/  IMAD R0, R0, c[0x0][0x32c], R2 ;  /* 0x0000cb0000007a24 */ /* 0x000fea00078e0202 */
[----:B------:R-:W-:Y:S02]  /*f560*/  IMNMX R101, R101, R0, !PT ;  /* 0x0000000065657217 */ /* 0x000fe40007800200 */
[----:B------:R-:W-:Y:S04]  /*f570*/  IADD3 R0, R0, c[0x0][0x32c], RZ ;  /* 0x0000cb0000007a10 */ /* 0x000fe80007ffe0ff */
[----:B------:R-:W-:Y:S02]  /*f580*/  IMNMX R103, R103, R0, PT ;  /* 0x0000000067677217 */ /* 0x000fe40003800200 */
.L_x_2498:
[----:B------:R-:W-:-:S05]  /*f590*/  BRA.DIV ~URZ, `(.L_x_2502) ;  /* 0x0000a5927f007947 */ /* 0x000fca000b800000 */
[----:B------:R2:W3:Y:S02]  /*f5a0*/  SHFL.IDX PT, R2, R109, 0x1, 0x1c1f ;  /* 0x003c1f006d027f89 */ /* 0x0004e400000e0000 */
.L_x_2636:
        /* <DEDUP_REMOVED lines=19> */
.L_x_2505:
[----:B------:R-:W-:Y:S04]  /*f6e0*/  MOV R3, 0x1 ;  /* 0x0000000100037802 */ /* 0x000fe80000000f00 */
[----:B------:R-:W-:Y:S11]  /*f6f0*/  ISETP.NE.AND P0, PT, R3, c[0x0][0x32c], PT ;  /* 0x0000cb0003007a0c */ /* 0x000ff60003f05270 */
[----:B------:R-:W-:Y:S02]  /*f700*/  @!UPT UIADD3 URZ, URZ, URZ, URZ ;  /* 0x0000003f3f3ff290 */ /* 0x000fe4000fffe03f */
[----:B------:R-:W-:Y:S05]  /*f710*/  @P0 IMAD.HI.U32 R3, R2, c[0x0][0x330], RZ ;  /* 0x0000cc0002030a27 */ /* 0x000fea00078e00ff */
[----:B------:R-:W-:Y:S02]  /*f720*/  @P0 SHF.R.U32.HI R2, RZ, c[0x0][0x334], R3 ;  /* 0x0000cd00ff020a19 */ /* 0x000fe40000011603 */
.L_x_2506:
[----:B------:R-:W-:Y:S05]  /*f730*/  BSYNC B0 ;  /* 0x0000000000007941 */ /* 0x000fea0003800000 */
.L_x_2504:
[----:B------:R-:W-:Y:S04]  /*f740*/  IMAD.IADD R3, R100, 0x1, -R236 ;  /* 0x0000000164037824 */ /* 0x000fe800078e0aec */
[----:B------:R-:W-:Y:S05]  /*f750*/  IMAD R2, R2, c[0x0][0x32c], R3 ;  /* 0x0000cb0002027a24 */ /* 0x000fea00078e0203 */
[----:B------:R-:W-:Y:S02]  /*f760*/  IMNMX R0, R0, R2, !PT ;  /* 0x0000000200007217 */ /* 0x000fe40007800200 */
[----:B------:R-:W-:Y:S04]  /*f770*/  IADD3 R2, R2, c[0x0][0x32c], RZ ;  /* 0x0000cb0002027a10 */ /* 0x000fe80007ffe0ff */
[----:B------:R-:W-:Y:S02]  /*f780*/  IMNMX R102, R102, R2, PT ;  /* 0x0000000266667217 */ /* 0x000fe40003800200 */
.L_x_2503:
[----:B------:R-:W-:-:S05]  /*f790*/  BRA.DIV ~URZ, `(.L_x_2507) ;  /* 0x0000a3f27f007947 */ /* 0x000fca000b800000 */
[----:B------:R3:W4:Y:S02]  /*f7a0*/  SHFL.IDX PT, R104, R109, 0x2, 0x1c1f ;  /* 0x005c1f006d687f89 */ /* 0x00072400000e0000 */
.L_x_2637:
        /* <DEDUP_REMOVED lines=19> */
.L_x_2510:
[----:B------:R-:W-:Y:S04]  /*f8e0*/  MOV R160, 0x1 ;  /* 0x0000000100a07802 */ /* 0x000fe80000000f00 */
[----:B------:R-:W-:Y:S11]  /*f8f0*/  ISETP.NE.AND P0, PT, R160, c[0x0][0x32c], PT ;  /* 0x0000cb00a0007a0c */ /* 0x000ff60003f05270 */
[----:B------:R-:W-:Y:S02]  /*f900*/  @!UPT UIADD3 URZ, URZ, URZ, URZ ;  /* 0x0000003f3f3ff290 */ /* 0x000fe4000fffe03f */
[----:B------:R-:W-:Y:S05]  /*f910*/  @P0 IMAD.HI.U32 R160, R104, c[0x0][0x330], RZ ;  /* 0x0000cc0068a00a27 */ /* 0x000fea00078e00ff */
[----:B------:R-:W-:Y:S02]  /*f920*/  @P0 SHF.R.U32.HI R104, RZ, c[0x0][0x334], R160 ;  /* 0x0000cd00ff680a19 */ /* 0x000fe400000116a0 */
.L_x_2511:
[----:B------:R-:W-:Y:S05]  /*f930*/  BSYNC B0 ;  /* 0x0000000000007941 */ /* 0x000fea0003800000 */
.L_x_2509:
[----:B------:R-:W-:Y:S04]  /*f940*/  IMAD.IADD R160, R100, 0x1, -R236 ;  /* 0x0000000164a07824 */ /* 0x000fe800078e0aec */
[----:B------:R-:W-:Y:S05]  /*f950*/  IMAD R104, R104, c[0x0][0x32c], R160 ;  /* 0x0000cb0068687a24 */ /* 0x000fea00078e02a0 */
[----:B------:R-:W-:Y:S02]  /*f960*/  IMNMX R2, R2, R104, !PT ;  /* 0x0000006802027217 */ /* 0x000fe40007800200 */
[----:B------:R-:W-:Y:S04]  /*f970*/  IADD3 R104, R104, c[0x0][0x32c], RZ ;  /* 0x0000cb0068687a10 */ /* 0x000fe80007ffe0ff */
[----:B------:R-:W-:Y:S02]  /*f980*/  IMNMX R3, R3, R104, PT ;  /* 0x0000006803037217 */ /* 0x000fe40003800200 */
.L_x_2508:
        /* <DEDUP_REMOVED lines=108> */
[----:B------:R-:W-:Y:S02]  /*10050*/  LOP3.LUT P0, RZ, R198, 0x20, RZ, 0xc0, !PT ;  /* 0x00000020c6ff7812 */ /* 0x000fe4000780c0ff */
[----:B------:R-:W-:Y:S02]  /*10060*/  FSEL R160, R48, -INF , !P2 ;  /* 0xff80000030a07808 */ /* 0x000fe40005000000 */
[----:B------:R-:W-:Y:S02]  /*10070*/  ISETP.GT.AND P0, PT, R0, 0x19, !P0 ;  /* 0x000000190000780c */ /* 0x000fe40004704270 */
[----:B------:R-:W-:Y:S02]  /*10080*/  LOP3.LUT P2, RZ, R198, 0x200000, RZ, 0xc0, !PT ;  /* 0x00200000c6ff7812 */ /* 0x000fe4000784c0ff */
        /* <DEDUP_REMOVED lines=70> */
.L_x_2638:
        /* <DEDUP_REMOVED lines=19> */
.L_x_2515:
[----:B------:R-:W-:Y:S04]  /*10620*/  MOV R4, 0x1 ;  /* 0x0000000100047802 */ /* 0x000fe80000000f00 */
[----:B------:R-:W-:Y:S11]  /*10630*/  ISETP.NE.AND P0, PT, R4, c[0x0][0x32c], PT ;  /* 0x0000cb0004007a0c */ /* 0x000ff60003f05270 */
[----:B------:R-:W-:Y:S02]  /*10640*/  @!UPT UIADD3 URZ, URZ, URZ, URZ ;  /* 0x0000003f3f3ff290 */ /* 0x000fe4000fffe03f */
[----:B------:R-:W-:Y:S05]  /*10650*/  @P0 IMAD.HI.U32 R4, R3, c[0x0][0x330], RZ ;  /* 0x0000cc0003040a27 */ /* 0x000fea00078e00ff */
[----:B------:R-:W-:Y:S02]  /*10660*/  @P0 SHF.R.U32.HI R3, RZ, c[0x0][0x334], R4 ;  /* 0x0000cd00ff030a19 */ /* 0x000fe40000011604 */
.L_x_2516:
[----:B------:R-:W-:Y:S05]  /*10670*/  BSYNC B0 ;  /* 0x0000000000007941 */ /* 0x000fea0003800000 */
.L_x_2514:
[----:B------:R-:W-:Y:S04]  /*10680*/  IMAD.IADD R4, R100, 0x1, -R236 ;  /* 0x0000000164047824 */ /* 0x000fe800078e0aec */
[----:B------:R-:W-:Y:S05]  /*10690*/  IMAD R3, R3, c[0x0][0x32c], R4 ;  /* 0x0000cb0003037a24 */ /* 0x000fea00078e0204 */
[----:B------:R-:W-:Y:S02]  /*106a0*/  IADD3 R4, R3, c[0x0][0x32c], RZ ;  /* 0x0000cb0003047a10 */ /* 0x000fe40007ffe0ff */
[----:B------:R-:W-:Y:S02]  /*106b0*/  IMNMX R0, R0, R3, !PT ;  /* 0x0000000300007217 */ /* 0x000fe40007800200 */
[----:B------:R-:W-:Y:S02]  /*106c0*/  IMNMX R2, R2, R4, PT ;  /* 0x0000000402027217 */ /* 0x000fe40003800200 */
.L_x_2513:
        /* <DEDUP_REMOVED lines=96> */
.L_x_2639:
        /* <DEDUP_REMOVED lines=10> */
[----:B------:R-:W5:Y:S01]  /*10d70*/  SHFL.BFLY PT, R3, R6, 0x2, 0x1f ;  /* 0x0c401f0006037f89 */ /* 0x000f6200000e0000 */
[----:B-1----:R-:W-:Y:S02]  /*10d80*/  FMNMX.FTZ R102, R2, R5, !PT ;  /* 0x0000000502667209 */ /* 0x002fe40007810000 */
[----:B--2---:R-:W-:Y:S02]  /*10d90*/  FMNMX.FTZ R103, R0, R4, !PT ;  /* 0x0000000400677209 */ /* 0x004fe40007810000 */
[----:B-----5:R-:W-:Y:S05]  /*10da0*/  FMNMX.FTZ R4, R6, R3, !PT ;  /* 0x0000000306047209 */ /* 0x020fea0007810000 */
[----:B------:R1:W2:Y:S02]  /*10db0*/  SHFL.BFLY PT, R0, R4, 0x1, 0x1f ;  /* 0x0c201f0004007f89 */ /* 0x0002a400000e0000 */
.L_x_2640:
        /* <DEDUP_REMOVED lines=9> */
[----:B------:R-:W-:Y:S01]  /*10e50*/  FSETP.NEU.FTZ.AND P0, PT, R103, -INF , PT ;  /* 0xff8000006700780b */ /* 0x000fe20003f1d000 */
[--C-:B------:R-:W-:Y:S02]  /*10e60*/  FFMA.FTZ R6, R7, c[0x0][0x2d0], -R5.reuse ;  /* 0x0000b40007067a23 */ /* 0x100fe40000010805 */
[----:B------:R-:W-:Y:S01]  /*10e70*/  FADD.FTZ R3, -R0, R106 ;  /* 0x0000006a00037221 */ /* 0x000fe20000010100 */
[----:B------:R-:W-:Y:S01]  /*10e80*/  FSEL R0, R103, RZ, P0 ;  /* 0x000000ff67007208 */ /* 0x000fe20000000000 */
[----:B------:R2:W-:Y:S01]  /*10e90*/  MUFU.EX2 R180, R6 ;  /* 0x0000000600b47308 */ /* 0x0005e20000000800 */
[--C-:B------:R-:W-:Y:S02]  /*10ea0*/  FFMA.FTZ R38, R38, c[0x0][0x2d0], -R5.reuse ;  /* 0x0000b40026267a23 */ /* 0x100fe40000010805 */
[----:B------:R-:W-:Y:S02]  /*10eb0*/  FFMA.FTZ R181, R23, c[0x0][0x2d0], -R5 ;  /* 0x0000b40017b57a23 */ /* 0x000fe40000010805 */
[----:B-1----:R-:W-:Y:S02]  /*10ec0*/  FADD.FTZ R4, -R0, R107 ;  /* 0x0000006b00047221 */ /* 0x002fe40000010100 */
[----:B------:R-:W-:Y:S02]  /*10ed0*/  FMUL.FTZ R0, R104, c[0x0][0x2d0] ;  /* 0x0000b40068007a20 */ /* 0x000fe40000410000 */
[----:B------:R-:W-:Y:S02]  /*10ee0*/  FMUL.FTZ R4, R4, c[0x0][0x2d0] ;  /* 0x0000b40004047a20 */ /* 0x000fe40000410000 */
[----:B------:R-:W-:Y:S01]  /*10ef0*/  FMUL.FTZ R3, R3, c[0x0][0x2d0] ;  /* 0x0000b40003037a20 */ /* 0x000fe20000410000 */
[----:B------:R-:W-:Y:S05]  /*10f00*/  FSEL R0, R0, RZ, P1 ;  /* 0x000000ff00007208 */ /* 0x000fea0000800000 */
[--C-:B------:R-:W-:Y:S01]  /*10f10*/  FFMA.FTZ R7, R32, c[0x0][0x2d0], -R0.reuse ;  /* 0x0000b40020077a23 */ /* 0x100fe20000010800 */
[----:B------:R-:W-:Y:S01]  /*10f20*/  MUFU.EX2 R3, R3 ;  /* 0x0000000300037308 */ /* 0x000fe20000000800 */
[--C-:B------:R-:W-:Y:S02]  /*10f30*/  FFMA.FTZ R209, R39, c[0x0][0x2d0], -R0.reuse ;  /* 0x0000b40027d17a23 */ /* 0x100fe40000010800 */
        /* <DEDUP_REMOVED lines=11> */
[----:B------:R-:W-:Y:S02]  /*10ff0*/  FFMA.FTZ R211, R163, c[0x0][0x2d0], -R0 ;  /* 0x0000b400a3d37a23 */ /* 0x000fe40000010800 */
[----:B------:R-:W-:Y:S02]  /*11000*/  FMUL.FTZ R0, R103, c[0x0][0x2d0] ;  /* 0x0000b40067007a20 */ /* 0x000fe40000410000 */
[--C-:B------:R-:W-:Y:S02]  /*11010*/  FFMA.FTZ R32, R37, c[0x0][0x2d0], -R5.reuse ;  /* 0x0000b40025207a23 */ /* 0x100fe40000010805 */
[--C-:B------:R-:W-:Y:S01]  /*11020*/  FFMA.FTZ R164, R34, c[0x0][0x2d0], -R5.reuse ;  /* 0x0000b40022a47a23 */ /* 0x100fe20000010805 */
[----:B------:R-:W-:Y:S01]  /*11030*/  FSEL R0, R0, RZ, P0 ;  /* 0x000000ff00007208 */ /* 0x000fe20000000000 */
[--C-:B------:R-:W-:Y:S01]  /*11040*/  FFMA.FTZ R163, R33, c[0x0][0x2d0], -R5.reuse ;  /* 0x0000b40021a37a23 */ /* 0x100fe20000010805 */
[----:B------:R-:W-:Y:S01]  /*11050*/  FSETP.NEU.FTZ.AND P0, PT, R101, -INF , PT ;  /* 0xff8000006500780b */ /* 0x000fe20003f1d000 */
[----:B------:R-:W-:Y:S02]  /*11060*/  MUFU.EX2 R228, R9 ;  /* 0x0000000900e47308 */ /* 0x000fe40000000800 */
[--C-:B--2---:R-:W-:Y:S02]  /*11070*/  FFMA.FTZ R6, R36, c[0x0][0x2d0], -R0.reuse ;  /* 0x0000b40024067a23 */ /* 0x104fe40000010800 */
[--C-:B------:R-:W-:Y:S02]  /*11080*/  FFMA.FTZ R39, R177, c[0x0][0x2d0], -R0.reuse ;  /* 0x0000b400b1277a23 */ /* 0x100fe40000010800 */
[--C-:B------:R-:W-:Y:S02]  /*11090*/  FFMA.FTZ R204, R50, c[0x0][0x2d0], -R0.reuse ;  /* 0x0000b40032cc7a23 */ /* 0x100fe40000010800 */
[--C-:B------:R-:W-:Y:S02]  /*110a0*/  FFMA.FTZ R183, R51, c[0x0][0x2d0], -R0.reuse ;  /* 0x0000b40033b77a23 */ /* 0x100fe40000010800 */
        /* <DEDUP_REMOVED lines=14> */
[--C-:B-1----:R-:W-:Y:S02]  /*11190*/  FFMA.FTZ R6, R162, c[0x0][0x2d0], -R0.reuse ;  /* 0x0000b400a2067a23 */ /* 0x102fe40000010800 */
[----:B------:R-:W-:Y:S05]  /*111a0*/  FFMA.FTZ R162, R29, c[0x0][0x2d0], -R5 ;  /* 0x0000b4001da27a23 */ /* 0x000fea0000010805 */
[----:B------:R1:W-:Y:S10]  /*111b0*/  MUFU.EX2 R49, R6 ;  /* 0x0000000600317308 */ /* 0x0003f40000000800 */
[----:B------:R-:W-:Y:S10]  /*111c0*/  MUFU.EX2 R235, R32 ;  /* 0x0000002000eb7308 */ /* 0x000ff40000000800 */
[----:B------:R-:W-:Y:S01]  /*111d0*/  MUFU.EX2 R225, R175 ;  /* 0x000000af00e17308 */ /* 0x000fe20000000800 */
[----:B-1----:R-:W-:Y:S02]  /*111e0*/  FFMA.FTZ R6, R178, c[0x0][0x2d0], -R0 ;  /* 0x0000b400b2067a23 */ /* 0x002fe40000010800 */
[----:B------:R-:W-:Y:S07]  /*111f0*/  FMUL.FTZ R0, R101, c[0x0][0x2d0] ;  /* 0x0000b40065007a20 */ /* 0x000fee0000410000 */
[----:B------:R1:W-:Y:S10]  /*11200*/  MUFU.EX2 R222, R6 ;  /* 0x0000000600de7308 */ /* 0x0003f40000000800 */
[----:B------:R-:W-:Y:S10]  /*11210*/  MUFU.EX2 R233, R172 ;  /* 0x000000ac00e97308 */ /* 0x000ff40000000800 */
[----:B------:R-:W-:Y:S01]  /*11220*/  MUFU.EX2 R227, R170 ;  /* 0x000000aa00e37308 */ /* 0x000fe20000000800 */
[----:B-1----:R-:W-:Y:S01]  /*11230*/  FSEL R6, R0, RZ, P0 ;  /* 0x000000ff00067208 */ /* 0x002fe20000000000 */
[----:B------:R-:W-:Y:S04]  /*11240*/  FMUL.FTZ R0, R2, c[0x0][0x2d0] ;  /* 0x0000b40002007a20 */ /* 0x000fe80000410000 */
[--C-:B------:R-:W-:Y:S04]  /*11250*/  FFMA.FTZ R5, R16, c[0x0][0x2d0], -R6.reuse ;  /* 0x0000b40010057a23 */ /* 0x100fe80000010806 */
        /* <DEDUP_REMOVED lines=12> */
[----:B------:R-:W-:Y:S01]  /*11320*/  MUFU.EX2 R229, R169 ;  /* 0x000000a900e57308 */ /* 0x000fe20000000800 */
[----:B-1----:R-:W-:Y:S02]  /*11330*/  FSEL R0, R101, RZ, P0 ;  /* 0x000000ff65007208 */ /* 0x002fe40000000000 */
[----:B------:R-:W-:Y:S03]  /*11340*/  ISETP.GT.AND P0, PT, R201, R239, PT ;  /* 0x000000efc900720c */ /* 0x000fe60003f04270 */
[----:B------:R-:W-:Y:S04]  /*11350*/  FADD.FTZ R0, -R0, R108 ;  /* 0x0000006c00007221 */ /* 0x000fe80000010100 */
[----:B------:R-:W-:Y:S01]  /*11360*/  MUFU.EX2 R223, R164 ;  /* 0x000000a400df7308 */ /* 0x000fe20000000800 */
[----:B------:R-:W-:Y:S02]  /*11370*/  FMUL.FTZ R0, R0, c[0x0][0x2d0] ;  /* 0x0000b40000007a20 */ /* 0x000fe40000410000 */
[----:B---3--:R-:W-:Y:S02]  /*11380*/  FFMA.FTZ R5, R20, c[0x0][0x2d0], -R6 ;  /* 0x0000b40014057a23 */ /* 0x008fe40000010806 */
[----:B------:R-:W1:Y:S05]  /*11390*/  LDSM.16.MT88.4 R20, [R185] ;  /* 0x00000000b914783b */ /* 0x000e6a0000004200 */
        /* <DEDUP_REMOVED lines=13> */
[----:B--2---:R-:W-:Y:S01]  /*11470*/  FMUL.FTZ R24, R2, R124 ;  /* 0x0000007c02187220 */ /* 0x004fe20000410000 */
[----:B------:R-:W-:Y:S01]  /*11480*/  F2FP.PACK_AB R108, R106, R109 ;  /* 0x0000006d6a6c723e */ /* 0x000fe200000000ff */
[C---:B------:R-:W-:Y:S01]  /*11490*/  FMUL.FTZ R25, R2.reuse, R125 ;  /* 0x0000007d02197220 */ /* 0x040fe20000410000 */
[----:B------:R-:W-:Y:S01]  /*114a0*/  F2FP.PACK_AB R110, R231, R228 ;  /* 0x000000e4e76e723e */ /* 0x000fe200000000ff */
[C---:B------:R-:W-:Y:S01]  /*114b0*/  FMUL.FTZ R28, R2.reuse, R120 ;  /* 0x00000078021c7220 */ /* 0x040fe20000410000 */
[----:B------:R-:W-:Y:S01]  /*114c0*/  F2FP.PACK_AB R111, R215, R222 ;  /* 0x000000ded76f723e */ /* 0x000fe200000000ff */
        /* <DEDUP_REMOVED lines=26> */
[C---:B---3--:R-:W-:Y:S02]  /*11670*/  FFMA.FTZ R100, R0.reuse, R214, R33 ;  /* 0x000000d600647223 */ /* 0x048fe40000010021 */
[C---:B------:R-:W-:Y:S02]  /*11680*/  FMUL.FTZ R11, R0.reuse, R135 ;  /* 0x00000087000b7220 */ /* 0x040fe40000410000 */
[C---:B------:R-:W-:Y:S01]  /*11690*/  FMUL.FTZ R10, R0.reuse, R134 ;  /* 0x00000086000a7220 */ /* 0x040fe20000410000 */
[----:B------:R-:W2:Y:S01]  /*116a0*/  MUFU.EX2 R2, R4 ;  /* 0x0000000400027308 */ /* 0x000ea20000000800 */
[C---:B------:R-:W-:Y:S02]  /*116b0*/  FMUL.FTZ R26, R0.reuse, R126 ;  /* 0x0000007e001a7220 */ /* 0x040fe40000410000 */
[C---:B------:R-:W-:Y:S02]  /*116c0*/  FMUL.FTZ R27, R0.reuse, R127 ;  /* 0x0000007f001b7220 */ /* 0x040fe40000410000 */
[C---:B------:R-:W-:Y:S01]  /*116d0*/  FMUL.FTZ R30, R0.reuse, R122 ;  /* 0x0000007a001e7220 */ /* 0x040fe20000410000 */
[----:B------:R-:W-:Y:S01]  /*116e0*/  LDSM.16.MT88.4 R124, [R185+0x1000] ;  /* 0x00100000b97c783b */ /* 0x000fe20000004200 */
[C---:B------:R-:W-:Y:S02]  /*116f0*/  FMUL.FTZ R31, R0.reuse, R123 ;  /* 0x0000007b001f7220 */ /* 0x040fe40000410000 */
[C---:B------:R-:W-:Y:S01]  /*11700*/  FMUL.FTZ R42, R0.reuse, R118 ;  /* 0x00000076002a7220 */ /* 0x040fe20000410000 */
[----:B------:R-:W3:Y:S01]  /*11710*/  MUFU.EX2 R214, R7 ;  /* 0x0000000700d67308 */ /* 0x000ee20000000800 */
[C---:B------:R-:W-:Y:S02]  /*11720*/  FMUL.FTZ R43, R0.reuse, R119 ;  /* 0x00000077002b7220 */ /* 0x040fe40000410000 */
[C---:B------:R-:W-:Y:S01]  /*11730*/  FMUL.FTZ R14, R0.reuse, R130 ;  /* 0x00000082000e7220 */ /* 0x040fe20000410000 */
[----:B------:R-:W-:Y:S01]  /*11740*/  LDSM.16.MT88.4 R116, [R185+0xc00] ;  /* 0x000c0000b974783b */ /* 0x000fe20000004200 */
[C---:B------:R-:W-:Y:S02]  /*11750*/  FMUL.FTZ R15, R0.reuse, R131 ;  /* 0x00000083000f7220 */ /* 0x040fe40000410000 */
[C---:B------:R-:W-:Y:S02]  /*11760*/  FMUL.FTZ R46, R0.reuse, R114 ;  /* 0x00000072002e7220 */ /* 0x040fe40000410000 */
[C---:B------:R-:W-:Y:S01]  /*11770*/  FMUL.FTZ R47, R0.reuse, R115 ;  /* 0x00000073002f7220 */ /* 0x040fe20000410000 */
[----:B------:R-:W4:Y:S01]  /*11780*/  MUFU.EX2 R135, R36 ;  /* 0x0000002400877308 */ /* 0x000f220000000800 */
[C---:B------:R-:W-:Y:S01]  /*11790*/  FMUL.FTZ R58, R0.reuse, R58 ;  /* 0x0000003a003a7220 */ /* 0x040fe20000410000 */
[----:B------:R-:W-:Y:S01]  /*117a0*/  LDSM.16.MT88.4 R120, [R186+0x400] ;  /* 0x00040000ba78783b */ /* 0x000fe20000004200 */
[----:B------:R-:W-:Y:S02]  /*117b0*/  FMUL.FTZ R59, R0, R59 ;  /* 0x0000003b003b7220 */ /* 0x000fe40000410000 */
[----:B--2---:R-:W-:Y:S02]  /*117c0*/  FFMA.FTZ R4, R2, R224, R105 ;  /* 0x000000e002047223 */ /* 0x004fe40000010069 */
[C---:B------:R-:W-:Y:S02]  /*117d0*/  FMUL.FTZ R62, R0.reuse, R62 ;  /* 0x0000003e003e7220 */ /* 0x040fe40000410000 */
[C---:B------:R-:W-:Y:S01]  /*117e0*/  FMUL.FTZ R63, R0.reuse, R63 ;  /* 0x0000003f003f7220 */ /* 0x040fe20000410000 */
[----:B------:R2:W5:Y:S01]  /*117f0*/  MUFU.EX2 R213, R38 ;  /* 0x0000002600d57308 */ /* 0x0005620000000800 */
[C---:B------:R-:W-:Y:S02]  /*11800*/  FMUL.FTZ R74, R0.reuse, R74 ;  /* 0x0000004a004a7220 */ /* 0x040fe40000410000 */
[----:B------:R-:W-:Y:S01]  /*11810*/  FMUL.FTZ R75, R0, R75 ;  /* 0x0000004b004b7220 */ /* 0x000fe20000410000 */
[----:B---3--:R-:W-:Y:S01]  /*11820*/  F2FP.PACK_AB R115, R234, R214 ;  /* 0x000000d6ea73723e */ /* 0x008fe200000000ff */
[C---:B------:R-:W-:Y:S02]  /*11830*/  FMUL.FTZ R78, R0.reuse, R78 ;  /* 0x0000004e004e7220 */ /* 0x040fe40000410000 */
[C---:B------:R-:W-:Y:S02]  /*11840*/  FMUL.FTZ R79, R0.reuse, R79 ;  /* 0x0000004f004f7220 */ /* 0x040fe40000410000 */
[C---:B------:R-:W-:Y:S01]  /*11850*/  FMUL.FTZ R90, R0.reuse, R90 ;  /* 0x0000005a005a7220 */ /* 0x040fe20000410000 */
[----:B------:R-:W3:Y:S01]  /*11860*/  MUFU.EX2 R134, R16 ;  /* 0x0000001000867308 */ /* 0x000ee20000000800 */
[C---:B------:R-:W-:Y:S02]  /*11870*/  FMUL.FTZ R91, R0.reuse, R91 ;  /* 0x0000005b005b7220 */ /* 0x040fe40000410000 */
[C---:B------:R-:W-:Y:S01]  /*11880*/  FMUL.FTZ R94, R0.reuse, R94 ;  /* 0x0000005e005e7220 */ /* 0x040fe20000410000 */
[----:B----4-:R-:W-:Y:S01]  /*11890*/  F2FP.PACK_AB R112, R135, R180 ;  /* 0x000000b48770723e */ /* 0x010fe200000000ff */
[----:B------:R-:W-:Y:S02]  /*118a0*/  FMUL.FTZ R95, R0, R95 ;  /* 0x0000005f005f7220 */ /* 0x000fe40000410000 */
[C---:B------:R-:W-:Y:S02]  /*118b0*/  FMUL.FTZ R5, R3.reuse, R137 ;  /* 0x0000008903057220 */ /* 0x040fe40000410000 */
[C---:B------:R-:W-:Y:S01]  /*118c0*/  FMUL.FTZ R6, R2.reuse, R138 ;  /* 0x0000008a02067220 */ /* 0x040fe20000410000 */
[----:B------:R-:W-:Y:S01]  /*118d0*/  MUFU.EX2 R131, R179 ;  /* 0x000000b300837308 */ /* 0x000fe20000000800 */
[C---:B------:R-:W-:Y:S02]  /*118e0*/  FMUL.FTZ R7, R2.reuse, R139 ;  /* 0x0000008b02077220 */ /* 0x040fe40000410000 */
[----:B------:R-:W-:Y:S01]  /*118f0*/  FFMA.FTZ R0, R3, R221, R109 ;  /* 0x000000dd03007223 */ /* 0x000fe2000001006d */
[C---:B------:R-:W-:Y:S01]  /*11900*/  F2FP.PACK_AB R109, R49.reuse, R105 ;  /* 0x00000069316d723e */ /* 0x040fe200000000ff */
[----:B------:R-:W-:Y:S01]  /*11910*/  FADD.FTZ R105, R49, R4 ;  /* 0x0000000431697221 */ /* 0x000fe20000010000 */
[----:B--2---:R-:W2:Y:S01]  /*11920*/  LDSM.16.MT88.4 R36, [R186] ;  /* 0x00000000ba24783b */ /* 0x004ea20000004200 */
[----:B------:R-:W-:Y:S01]  /*11930*/  FMUL.FTZ R4, R3, R136 ;  /* 0x0000008803047220 */ /* 0x000fe20000410000 */
[----:B-----5:R-:W-:Y:S01]  /*11940*/  F2FP.PACK_AB R114, R235, R213 ;  /* 0x000000d5eb72723e */ /* 0x020fe200000000ff */
[C---:B------:R-:W-:Y:S01]  /*11950*/  FMUL.FTZ R17, R3.reuse, R141 ;  /* 0x0000008d03117220 */ /* 0x040fe20000410000 */
[----:B------:R-:W-:Y:S01]  /*11960*/  MUFU.EX2 R130, R171 ;  /* 0x000000ab00827308 */ /* 0x000fe20000000800 */
[C---:B------:R-:W-:Y:S02]  /*11970*/  FMUL.FTZ R18, R2.reuse, R142 ;  /* 0x0000008e02127220 */ /* 0x040fe40000410000 */
[----:B------:R-:W-:Y:S01]  /*11980*/  FMUL.FTZ R19, R2, R143 ;  /* 0x0000008f02137220 */ /* 0x000fe20000410000 */
[-C--:B-1----:R-:W-:Y:S05]  /*11990*/  HMMA.16816.F32 R4, R108, R20.reuse, R4 ;  /* 0x000000146c04723c */ /* 0x082fea0000001804 */
[----:B---3--:R-:W-:Y:S01]  /*119a0*/  F2FP.PACK_AB R113, R134, R33 ;  /* 0x000000218671723e */ /* 0x008fe200000000ff */
[C---:B------:R-:W-:Y:S01]  /*119b0*/  FMUL.FTZ R16, R3.reuse, R140 ;  /* 0x0000008c03107220 */ /* 0x040fe20000410000 */
[----:B------:R-:W-:Y:S01]  /*119c0*/  MUFU.EX2 R224, R163 ;  /* 0x000000a300e07308 */ /* 0x000fe20000000800 */
[----:B------:R-:W-:Y:S01]  /*119d0*/  LDSM.16.MT88.4 R140, [R185+0x800] ;  /* 0x00080000b98c783b */ /* 0x000fe20000004200 */
[C---:B------:R-:W-:Y:S03]  /*119e0*/  FMUL.FTZ R32, R3.reuse, R148 ;  /* 0x0000009403207220 */ /* 0x040fe60000410000 */
[C---:B------:R-:W-:Y:S04]  /*119f0*/  HMMA.16816.F32 R8, R112.reuse, R20, R8 ;  /* 0x000000147008723c */ /* 0x040fe80000001808 */
[C---:B------:R-:W-:Y:S01]  /*11a00*/  FMUL.FTZ R33, R3.reuse, R149 ;  /* 0x0000009503217220 */ /* 0x040fe20000410000 */
[----:B------:R1:W-:Y:S01]  /*11a10*/  MUFU.EX2 R221, R161 ;  /* 0x000000a100dd7308 */ /* 0x0003e20000000800 */
[C---:B------:R-:W-:Y:S02]  /*11a20*/  FMUL.FTZ R34, R2.reuse, R150 ;  /* 0x0000009602227220 */ /* 0x040fe40000410000 */
[-C--:B------:R-:W-:Y:S04]  /*11a30*/  HMMA.16816.F32 R12, R112, R22.reuse, R12 ;  /* 0x00000016700c723c */ /* 0x080fe8000000180c */
[C---:B------:R-:W-:Y:S02]  /*11a40*/  FMUL.FTZ R35, R2.reuse, R151 ;  /* 0x0000009702237220 */ /* 0x040fe40000410000 */
[----:B------:R-:W-:Y:S01]  /*11a50*/  LDSM.16.MT88.4 R148, [R186+0x800] ;  /* 0x00080000ba94783b */ /* 0x000fe20000004200 */
[C---:B------:R-:W-:Y:S01]  /*11a60*/  FMUL.FTZ R48, R3.reuse, R156 ;  /* 0x0000009c03307220 */ /* 0x040fe20000410000 */
[C---:B------:R-:W-:Y:S01]  /*11a70*/  HMMA.16816.F32 R16, R108.reuse, R22, R16 ;  /* 0x000000166c10723c */ /* 0x040fe20000001810 */
[----:B------:R-:W-:Y:S03]  /*11a80*/  MUFU.EX2 R171, R205 ;  /* 0x000000cd00ab7308 */ /* 0x000fe60000000800 */
[C---:B------:R-:W-:Y:S02]  /*11a90*/  FMUL.FTZ R20, R3.reuse, R144 ;  /* 0x0000009003147220 */ /* 0x040fe40000410000 */
[C---:B------:R-:W-:Y:S02]  /*11aa0*/  FMUL.FTZ R21, R3.reuse, R145 ;  /* 0x0000009103157220 */ /* 0x040fe40000410000 */
[C---:B------:R-:W-:Y:S03]  /*11ab0*/  FMUL.FTZ R22, R2.reuse, R146 ;  /* 0x0000009202167220 */ /* 0x040fe60000410000 */
[----:B------:R-:W-:Y:S01]  /*11ac0*/  MUFU.EX2 R176, R210 ;  /* 0x000000d200b07308 */ /* 0x000fe20000000800 */
[----:B------:R-:W-:Y:S01]  /*11ad0*/  FMUL.FTZ R23, R2, R147 ;  /* 0x0000009302177220 */ /* 0x000fe20000410000 */
[----:B-1----:R-:W-:Y:S01]  /*11ae0*/  F2FP.PACK_AB R161, R164, R165 ;  /* 0x000000a5a4a1723e */ /* 0x002fe200000000ff */
[C---:B------:R-:W-:Y:S02]  /*11af0*/  FMUL.FTZ R49, R3.reuse, R157 ;  /* 0x0000009d03317220 */ /* 0x040fe40000410000 */
[C---:B------:R-:W-:Y:S02]  /*11b00*/  FMUL.FTZ R50, R2.reuse, R158 ;  /* 0x0000009e02327220 */ /* 0x040fe40000410000 */
[C---:B------:R-:W-:Y:S01]  /*11b10*/  FMUL.FTZ R51, R2.reuse, R159 ;  /* 0x0000009f02337220 */ /* 0x040fe20000410000 */
[-C--:B--2---:R-:W-:Y:S01]  /*11b20*/  HMMA.16816.F32 R20, R108, R36.reuse, R20 ;  /* 0x000000246c14723c */ /* 0x084fe20000001814 */
[----:B------:R-:W-:Y:S01]  /*11b30*/  LDSM.16.MT88.4 R156, [R185+0x1400] ;  /* 0x00140000b99c783b */ /* 0x000fe20000004200 */
[----:B------:R-:W-:Y:S01]  /*11b40*/  MUFU.EX2 R180, R209 ;  /* 0x000000d100b47308 */ /* 0x000fe20000000800 */
[C---:B------:R-:W-:Y:S02]  /*11b50*/  FMUL.FTZ R52, R3.reuse, R52 ;  /* 0x0000003403347220 */ /* 0x040fe40000410000 */
        /* <DEDUP_REMOVED lines=9> */
[----:B------:R-:W1:Y:S01]  /*11bf0*/  MUFU.EX2 R168, R174 ;  /* 0x000000ae00a87308 */ /* 0x000e620000000800 */
[C---:B------:R-:W-:Y:S04]  /*11c00*/  HMMA.16816.F32 R32, R108.reuse, R38, R32 ;  /* 0x000000266c20723c */ /* 0x040fe80000001820 */
[C---:B------:R-:W-:Y:S02]  /*11c10*/  FMUL.FTZ R65, R3.reuse, R65 ;  /* 0x0000004103417220 */ /* 0x040fe40000410000 */
[C---:B------:R-:W-:Y:S02]  /*11c20*/  FMUL.FTZ R66, R2.reuse, R66 ;  /* 0x0000004202427220 */ /* 0x040fe40000410000 */
[C---:B------:R-:W-:Y:S01]  /*11c30*/  FMUL.FTZ R38, R2.reuse, R154 ;  /* 0x0000009a02267220 */ /* 0x040fe20000410000 */
[----:B------:R-:W2:Y:S03]  /*11c40*/  MUFU.EX2 R166, R181 ;  /* 0x000000b500a67308 */ /* 0x000ea60000000800 */
[C---:B------:R-:W-:Y:S02]  /*11c50*/  FMUL.FTZ R39, R2.reuse, R155 ;  /* 0x0000009b02277220 */ /* 0x040fe40000410000 */
[C---:B------:R-:W-:Y:S02]  /*11c60*/  FMUL.FTZ R67, R2.reuse, R67 ;  /* 0x0000004302437220 */ /* 0x040fe40000410000 */
[C---:B------:R-:W-:Y:S02]  /*11c70*/  FMUL.FTZ R68, R3.reuse, R68 ;  /* 0x0000004403447220 */ /* 0x040fe40000410000 */
[C---:B------:R-:W-:Y:S01]  /*11c80*/  FMUL.FTZ R69, R3.reuse, R69 ;  /* 0x0000004503457220 */ /* 0x040fe20000410000 */
[-C--:B------:R-:W-:Y:S03]  /*11c90*/  HMMA.16816.F32 R36, R108, R116.reuse, R36 ;  /* 0x000000746c24723c */ /* 0x080fe60000001824 */
[----:B------:R-:W-:Y:S01]  /*11ca0*/  FMUL.FTZ R70, R2, R70 ;  /* 0x0000004602467220 */ /* 0x000fe20000410000 */
[----:B-1----:R-:W-:Y:S01]  /*11cb0*/  F2FP.PACK_AB R160, R168, R167 ;  /* 0x000000a7a8a0723e */ /* 0x002fe200000000ff */
[C---:B------:R-:W-:Y:S02]  /*11cc0*/  FMUL.FTZ R71, R2.reuse, R71 ;  /* 0x0000004702477220 */ /* 0x040fe40000410000 */
[C---:B------:R-:W-:Y:S01]  /*11cd0*/  FMUL.FTZ R80, R3.reuse, R80 ;  /* 0x0000005003507220 */ /* 0x040fe20000410000 */
[C---:B------:R-:W-:Y:S04]  /*11ce0*/  HMMA.16816.F32 R40, R112.reuse, R116, R40 ;  /* 0x000000747028723c */ /* 0x040fe80000001828 */
[C---:B------:R-:W-:Y:S02]  /*11cf0*/  FMUL.FTZ R81, R3.reuse, R81 ;  /* 0x0000005103517220 */ /* 0x040fe40000410000 */
[----:B------:R-:W-:Y:S01]  /*11d00*/  FMUL.FTZ R82, R2, R82 ;  /* 0x0000005202527220 */ /* 0x000fe20000410000 */
[----:B--2---:R-:W-:Y:S01]  /*11d10*/  F2FP.PACK_AB R162, R166, R173 ;  /* 0x000000ada6a2723e */ /* 0x004fe200000000ff */
[-C--:B------:R-:W-:Y:S04]  /*11d20*/  HMMA.16816.F32 R44, R112, R118.reuse, R44 ;  /* 0x00000076702c723c */ /* 0x080fe8000000182c */
[----:B------:R-:W-:Y:S02]  /*11d30*/  FMUL.FTZ R83, R2, R83 ;  /* 0x0000005302537220 */ /* 0x000fe40000410000 */
[----:B------:R-:W-:Y:S02]  /*11d40*/  FADD.FTZ R100, R134, R100 ;  /* 0x0000006486647221 */ /* 0x000fe40000010000 */
[C---:B------:R-:W-:Y:S01]  /*11d50*/  HMMA.16816.F32 R48, R108.reuse, R118, R48 ;  /* 0x000000766c30723c */ /* 0x040fe20000001830 */
[----:B------:R-:W1:Y:S03]  /*11d60*/  LDSM.16.MT88.4 R116, [R186+0xc00] ;  /* 0x000c0000ba74783b */ /* 0x000e660000004200 */
[C---:B------:R-:W-:Y:S02]  /*11d70*/  FMUL.FTZ R84, R3.reuse, R84 ;  /* 0x0000005403547220 */ /* 0x040fe40000410000 */
[C---:B------:R-:W-:Y:S02]  /*11d80*/  FMUL.FTZ R85, R3.reuse, R85 ;  /* 0x0000005503557220 */ /* 0x040fe40000410000 */
[C---:B------:R-:W-:Y:S04]  /*11d90*/  FMUL.FTZ R86, R2.reuse, R86 ;  /* 0x0000005602567220 */ /* 0x040fe80000410000 */
[C---:B------:R-:W-:Y:S02]  /*11da0*/  FMUL.FTZ R87, R2.reuse, R87 ;  /* 0x0000005702577220 */ /* 0x040fe40000410000 */
[C---:B------:R-:W-:Y:S02]  /*11db0*/  FMUL.FTZ R96, R3.reuse, R96 ;  /* 0x0000006003607220 */ /* 0x040fe40000410000 */
[----:B------:R-:W-:Y:S02]  /*11dc0*/  FMUL.FTZ R97, R3, R97 ;  /* 0x0000006103617220 */ /* 0x000fe40000410000 */
[C---:B------:R-:W-:Y:S02]  /*11dd0*/  FMUL.FTZ R98, R2.reuse, R98 ;  /* 0x0000006202627220 */ /* 0x040fe40000410000 */
[----:B------:R-:W-:Y:S02]  /*11de0*/  FMUL.FTZ R99, R2, R99 ;  /* 0x0000006302637220 */ /* 0x000fe40000410000 */
        /* <DEDUP_REMOVED lines=8> */
[----:B------:R-:W2:Y:S01]  /*11e70*/  MUFU.EX2 R106, R208 ;  /* 0x000000d0006a7308 */ /* 0x000ea20000000800 */
        /* <DEDUP_REMOVED lines=10> */
[----:B--2---:R-:W-:Y:S01]  /*11f20*/  F2FP.PACK_AB R163, R106, R107 ;  /* 0x0000006b6aa3723e */ /* 0x004fe200000000ff */
[----:B------:R-:W-:Y:S02]  /*11f30*/  FADD.FTZ R0, R129, R100 ;  /* 0x0000006481007221 */ /* 0x000fe40000010000 */
[----:B------:R-:W-:Y:S01]  /*11f40*/  FADD.FTZ R100, R132, R2 ;  /* 0x0000000284647221 */ /* 0x000fe20000010000 */
[C---:B------:R-:W-:Y:S01]  /*11f50*/  HMMA.16816.F32 R64, R108.reuse, R118, R64 ;  /* 0x000000766c40723c */ /* 0x040fe20000001840 */
[----:B------:R-:W1:Y:S03]  /*11f60*/  LDSM.16.MT88.4 R116, [R185+0x1800] ;  /* 0x00180000b974783b */ /* 0x000e660000004200 */
[----:B------:R-:W-:Y:S01]  /*11f70*/  FADD.FTZ R2, R223, R105 ;  /* 0x00000069df027221 */ /* 0x000fe20000010000 */
[----:B------:R-:W-:Y:S01]  /*11f80*/  MOV R105, R102 ;  /* 0x0000006600697202 */ /* 0x000fe20000000f00 */
[----:B------:R-:W-:Y:S02]  /*11f90*/  FADD.FTZ R0, R221, R0 ;  /* 0x00000000dd007221 */ /* 0x000fe40000010000 */
[----:B------:R-:W-:Y:S04]  /*11fa0*/  FADD.FTZ R2, R224, R2 ;  /* 0x00000002e0027221 */ /* 0x000fe80000010000 */
        /* <DEDUP_REMOVED lines=98> */
[----:B------:R-:W-:Y:S01]  /*125d0*/  MOV R201, R0 ;  /* 0x0000000000c97202 */ /* 0x000fe20000000f00 */
[----:B------:R-:W-:Y:S02]  /*125e0*/  FADD.FTZ R224, R179, R5 ;  /* 0x00000005b3e07221 */ /* 0x000fe40000010000 */
[----:B------:R-:W-:Y:S01]  /*125f0*/  MOV R108, R101 ;  /* 0x00000065006c7202 */ /* 0x000fe20000000f00 */
[----:B------:R-:W-:Y:S04]  /*12600*/  FADD.FTZ R213, R166, R4 ;  /* 0x00000004a6d57221 */ /* 0x000fe80000010000 */
[----:B------:R-:W-:Y:S01]  /*12610*/  FADD.FTZ R214, R106, R2 ;  /* 0x000000026ad67221 */ /* 0x000fe20000010000 */
[----:B------:R-:W-:Y:S01]  /*12620*/  MOV R106, R104 ;  /* 0x00000068006a7202 */ /* 0x000fe20000000f00 */
[----:B------:R-:W-:-:S05]  /*12630*/  @P0 BRA `(.L_x_2519) ;  /* 0xffffbda000000947 */ /* 0x000fca000383ffff */
.L_x_2487:
[----:B------:R-:W-:Y:S05]  /*12640*/  BRA.DIV ~URZ, `(.L_x_2520) ;  /* 0x000078427f007947 */ /* 0x000fea000b800000 */
[----:B------:R1:W2:Y:S02]  /*12650*/  SHFL.BFLY PT, R0, R221, 0x2, 0x1f ;  /* 0x0c401f00dd007f89 */ /* 0x0002a400000e0000 */
.L_x_2641:
        /* <DEDUP_REMOVED lines=15> */
.L_x_2642:
        /* <DEDUP_REMOVED lines=134> */
.L_x_2386:
        /* <DEDUP_REMOVED lines=19> */
.L_x_2523:
[----:B---3--:R-:W-:Y:S05]  /*130e0*/  BSYNC B0 ;  /* 0x0000000000007941 */ /* 0x008fea0003800000 */
.L_x_2522:
        /* <DEDUP_REMOVED lines=128> */
.L_x_2526:
[----:B--2---:R-:W2:Y:S04]  /*138f0*/  LDL R4, [R1+0x10] ;  /* 0x0000100001047983 */ /* 0x004ea80000100800 */
[----:B------:R-:W3:Y:S04]  /*13900*/  LDL.LU R7, [R1+0x8] ;  /* 0x0000080001077983 */ /* 0x000ee80000300800 */
[----:B------:R-:W4:Y:S01]  /*13910*/  LDL R16, [R1+0x30] ;  /* 0x0000300001107983 */ /* 0x000f220000100800 */
[----:B------:R-:W-:Y:S01]  /*13920*/  IMAD.MOV.U32 R2, RZ, RZ, 0x368 ;  /* 0x00000368ff027424 */ /* 0x000fe200078e00ff */
[----:B------:R-:W-:-:S02]  /*13930*/  ISETP.GT.AND P2, PT, R3, 0x1, PT ;  /* 0x000000010300780c */ /* 0x000fc40003f44270 */
[----:B------:R-:W4:Y:S01]  /*13940*/  LDL R75, [R1+0x38] ;  /* 0x00003800014b7983 */ /* 0x000f220000100800 */
[----:B------:R-:W-:Y:S02]  /*13950*/  ISETP.NE.U32.AND P0, PT, RZ, c[0x0][0x500], PT ;  /* 0x00014000ff007a0c */ /* 0x000fe40003f05070 */
[----:B------:R-:W-:Y:S02]  /*13960*/  SEL R2, R2, 0x328, P2 ;  /* 0x0000032802027807 */ /* 0x000fe40001000000 */
[----:B------:R-:W-:Y:S02]  /*13970*/  ISETP.NE.AND.EX P0, PT, RZ, c[0x0][0x504], PT, P0 ;  /* 0x00014100ff007a0c */ /* 0x000fe40003f05300 */
[----:B------:R1:W2:Y:S01]  /*13980*/  LDC.64 R8, c[0x0][R2+0x170] ;  /* 0x00005c0002087b82 */ /* 0x0002a20000000a00 */
[----:B------:R-:W-:-:S04]  /*13990*/  SHF.R.S32.HI R3, RZ, 0x1f, R10 ;  /* 0x0000001fff037819 */ /* 0x000fc8000001140a */
[----:B------:R-:W-:-:S03]  /*139a0*/  SEL R6, R3, RZ, !P0 ;  /* 0x000000ff03067207 */ /* 0x000fc60004000000 */
[----:B------:R1:W2:Y:S08]  /*139b0*/  LDC.64 R14, c[0x0][R2+0x168] ;  /* 0x00005a00020e7b82 */ /* 0x0002b00000000a00 */
[----:B------:R1:W2:Y:S08]  /*139c0*/  LDC.64 R18, c[0x0][R2+0x178] ;  /* 0x00005e0002127b82 */ /* 0x0002b00000000a00 */
[----:B------:R1:W2:Y:S02]  /*139d0*/  LDC.64 R20, c[0x0][R2+0x160] ;  /* 0x0000580002147b82 */ /* 0x0002a40000000a00 */
[----:B-1----:R-:W-:-:S05]  /*139e0*/  IMAD.MOV.U32 R2, RZ, RZ, c[0x0][0x4e8] ;  /* 0x00013a00ff027624 */ /* 0x002fca00078e00ff */
[----:B------:R-:W-:Y:S02]  /*139f0*/  ISETP.NE.AND P5, PT, R2, 0x1, PT ;  /* 0x000000010200780c */ /* 0x000fe40003fa5270 */
[----:B------:R-:W-:Y:S01]  /*13a00*/  SEL R2, R10, RZ, !P0 ;  /* 0x000000ff0a027207 */ /* 0x000fe20004000000 */
[----:B------:R-:W1:Y:S01]  /*13a10*/  S2R R76, SR_TID.X ;  /* 0x00000000004c7919 */ /* 0x000e620000002100 */
[----:B-----5:R-:W-:Y:S02]  /*13a20*/  SHF.R.S32.HI R17, RZ, 0x1f, R0 ;  /* 0x0000001fff117819 */ /* 0x020fe40000011400 */
[----:B------:R-:W-:-:S04]  /*13a30*/  LOP3.LUT R198, R198, 0xfffffffd, RZ, 0xc0, !PT ;  /* 0xfffffffdc6c67812 */ /* 0x000fc800078ec0ff */
[----:B------:R-:W-:Y:S01]  /*13a40*/  LOP3.LUT R198, R198, 0xfffffffe, RZ, 0xc0, !PT ;  /* 0xfffffffec6c67812 */ /* 0x000fe200078ec0ff */
[----:B--2---:R-:W-:Y:S02]  /*13a50*/  IMAD.IADD R5, R4, 0x1, R252 ;  /* 0x0000000104057824 */ /* 0x004fe400078e02fc */
[----:B------:R-:W-:Y:S01]  /*13a60*/  IMAD R4, R9, R2, RZ ;  /* 0x0000000209047224 */ /* 0x000fe200078e02ff */
[----:B---3--:R-:W-:Y:S01]  /*13a70*/  LOP3.LUT R3, R7, 0xffff, RZ, 0xc0, !PT ;  /* 0x0000ffff07037812 */ /* 0x008fe200078ec0ff */
[----:B------:R-:W-:-:S04]  /*13a80*/  @P5 IMAD.HI.U32 R10, R5, c[0x0][0x4ec], RZ ;  /* 0x00013b00050a5a27 */ /* 0x000fc800078e00ff */
[C---:B------:R-:W-:Y:S02]  /*13a90*/  IMAD R12, R8.reuse, R6, R4 ;  /* 0x00000006080c7224 */ /* 0x040fe400078e0204 */
[----:B------:R-:W-:-:S04]  /*13aa0*/  IMAD.WIDE.U32 R6, R8, R2, RZ ;  /* 0x0000000208067225 */ /* 0x000fc800078e00ff */
[----:B------:R-:W-:-:S04]  /*13ab0*/  IMAD.WIDE.U32 R8, R14, R3, RZ ;  /* 0x000000030e087225 */ /* 0x000fc800078e00ff */
[----:B------:R-:W-:Y:S01]  /*13ac0*/  IMAD.MOV.U32 R4, RZ, RZ, R5 ;  /* 0x000000ffff047224 */ /* 0x000fe200078e0005 */
[----:B------:R-:W-:Y:S01]  /*13ad0*/  @P5 SHF.R.U32.HI R4, RZ, c[0x0][0x4f0], R10 ;  /* 0x00013c00ff045a19 */ /* 0x000fe2000001160a */
[----:B------:R-:W-:Y:S01]  /*13ae0*/  IMAD R13, R15, R3, RZ ;  /* 0x000000030f0d7224 */ /* 0x000fe200078e02ff */
[----:B----4-:R-:W-:Y:S01]  /*13af0*/  SEL R10, R16, RZ, P2 ;  /* 0x000000ff100a7207 */ /* 0x010fe20001000000 */
[----:B------:R-:W-:Y:S01]  /*13b00*/  IMAD.IADD R14, R7, 0x1, R12 ;  /* 0x00000001070e7824 */ /* 0x000fe200078e020c */
[----:B------:R-:W-:Y:S01]  /*13b10*/  IADD3 R15, P1, P0, R6, R8, R0 ;  /* 0x00000008060f7210 */ /* 0x000fe2000783e000 */
[----:B------:R-:W-:Y:S02]  /*13b20*/  IMAD.IADD R6, R9, 0x1, R13 ;  /* 0x0000000109067824 */ /* 0x000fe400078e020d */
[----:B------:R-:W-:Y:S02]  /*13b30*/  IMAD R12, R19, R10, RZ ;  /* 0x0000000a130c7224 */ /* 0x000fe400078e02ff */
[----:B------:R-:W-:-:S02]  /*13b40*/  IMAD.MOV R7, RZ, RZ, -R4 ;  /* 0x000000ffff077224 */ /* 0x000fc400078e0a04 */
        /* <DEDUP_REMOVED lines=31> */
[----:B------:R1:W1:Y:S01]  /*13d40*/  SHFL.IDX PT, R8, R7, 0x3, 0x1c1f ;  /* 0x007c1f0007087f89 */ /* 0x00026200000e0000 */
[----:B---3--:R-:W-:-:S05]  /*13d50*/  IMAD.IADD R6, R75, 0x1, R252 ;  /* 0x000000014b067824 */ /* 0x008fca00078e02fc */
        /* <DEDUP_REMOVED lines=63> */
.L_x_2643:
[----:B------:R-:W-:Y:S05]  /*14150*/  BRA.DIV ~URZ, `(.L_x_2529) ;  /* 0x000060227f007947 */ /* 0x000fea000b800000 */
[----:B------:R3:W4:Y:S02]  /*14160*/  SHFL.IDX PT, R0, R12, RZ, 0x1c1f ;  /* 0x001c1fff0c007589 */ /* 0x00072400000e0000 */
.L_x_2644:
        /* <DEDUP_REMOVED lines=19> */
.L_x_2531:
[----:B------:R-:W-:Y:S05]  /*142a0*/  BSYNC B0 ;  /* 0x0000000000007941 */ /* 0x000fea0003800000 */
.L_x_2530:
[----:B------:R-:W-:Y:S05]  /*142b0*/  BRA.DIV ~URZ, `(.L_x_2532) ;  /* 0x00005f327f007947 */ /* 0x000fea000b800000 */
[----:B--2---:R2:W1:Y:S04]  /*142c0*/  SHFL.IDX PT, R5, R10, 0x1, 0x1c1f ;  /* 0x003c1f000a057f89 */ /* 0x00446800000e0000 */
[----:B----4-:R2:W4:Y:S02]  /*142d0*/  SHFL.IDX PT, R0, R12, 0x1, 0x1c1f ;  /* 0x003c1f000c007f89 */ /* 0x01052400000e0000 */
.L_x_2645:
        /* <DEDUP_REMOVED lines=19> */
.L_x_2534:
[----:B------:R-:W-:Y:S05]  /*14410*/  BSYNC B0 ;  /* 0x0000000000007941 */ /* 0x000fea0003800000 */
.L_x_2533:
[----:B------:R-:W-:Y:S05]  /*14420*/  BRA.DIV ~URZ, `(.L_x_2535) ;  /* 0x00005e927f007947 */ /* 0x000fea000b800000 */
[----:B-1----:R1:W2:Y:S02]  /*14430*/  SHFL.IDX PT, R5, R10, 0x2, 0x1c1f ;  /* 0x005c1f000a057f89 */ /* 0x0022a400000e0000 */
.L_x_2646:
[----:B------:R-:W-:Y:S05]  /*14440*/  BRA.DIV ~URZ, `(.L_x_2536) ;  /* 0x00005ee27f007947 */ /* 0x000fea000b800000 */
[----:B----4-:R4:W1:Y:S02]  /*14450*/  SHFL.IDX PT, R0, R12, 0x2, 0x1c1f ;  /* 0x005c1f000c007f89 */ /* 0x01086400000e0000 */
.L_x_2647:
        /* <DEDUP_REMOVED lines=19> */
.L_x_2538:
[----:B------:R-:W-:Y:S05]  /*14590*/  BSYNC B0 ;  /* 0x0000000000007941 */ /* 0x000fea0003800000 */
.L_x_2537:
[----:B------:R-:W-:Y:S05]  /*145a0*/  BRA.DIV ~URZ, `(.L_x_2539) ;  /* 0x00005df27f007947 */ /* 0x000fea000b800000 */
[----:B-1----:R1:W3:Y:S04]  /*145b0*/  SHFL.IDX PT, R6, R10, 0x3, 0x1c1f ;  /* 0x007c1f000a067f89 */ /* 0x0022e800000e0000 */
[----:B------:R1:W4:Y:S02]  /*145c0*/  SHFL.IDX PT, R0, R12, 0x3, 0x1c1f ;  /* 0x007c1f000c007f89 */ /* 0x00032400000e0000 */
.L_x_2648:
        /* <DEDUP_REMOVED lines=20> */
.L_x_2527:
        /* <DEDUP_REMOVED lines=33> */
.L_x_2649:
[----:B------:R-:W-:Y:S05]  /*14920*/  BRA.DIV ~URZ, `(.L_x_2542) ;  /* 0x00005bb27f007947 */ /* 0x000fea000b800000 */
[----:B------:R3:W4:Y:S02]  /*14930*/  SHFL.IDX PT, R0, R12, RZ, 0x1c1f ;  /* 0x001c1fff0c007589 */ /* 0x00072400000e0000 */
.L_x_2650:
        /* <DEDUP_REMOVED lines=84> */
.L_x_2544:
[----:B------:R-:W-:Y:S05]  /*14e80*/  BSYNC B0 ;  /* 0x0000000000007941 */ /* 0x000fea0003800000 */
.L_x_2543:
[----:B------:R-:W-:Y:S05]  /*14e90*/  BRA.DIV ~URZ, `(.L_x_2545) ;  /* 0x000056b27f007947 */ /* 0x000fea000b800000 */
[----:B--2---:R2:W1:Y:S04]  /*14ea0*/  SHFL.IDX PT, R4, R5, 0x1, 0x1c1f ;  /* 0x003c1f0005047f89 */ /* 0x00446800000e0000 */
[----:B----4-:R2:W4:Y:S02]  /*14eb0*/  SHFL.IDX PT, R0, R12, 0x1, 0x1c1f ;  /* 0x003c1f000c007f89 */ /* 0x01052400000e0000 */
.L_x_2651:
        /* <DEDUP_REMOVED lines=12> */
[----:B-1----:R-:W-:Y:S02]  /*14f80*/  @!P1 LEA.HI.X R3, R236, R4, R6, 0x2, P2 ;  /* 0x00000004ec039211 */ /* 0x002fe400010f1406 */
[----:B------:R-:W-:Y:S02]  /*14f90*/  SHF.R.S32.HI R11, RZ, 0x1f, R11 ;  /* 0x0000001fff0b7819 */ /* 0x000fe4000001140b */
[----:B------:R-:W-:Y:S01]  /*14fa0*/  @!P0 LEA R6, P2, R10, R0, 0x2 ;  /* 0x000000000a068211 */ /* 0x000fe200078410ff */
[----:B------:R1:W-:Y:S01]  /*14fb0*/  @!P1 ST.E.64 [R2.64], R144 ;  /* 0x0000009002009985 */ /* 0x0003e2000c101b06 */
[----:B------:R-:W-:Y:S02]  /*14fc0*/  IADD3 R8, R236, 0x20, RZ ;  /* 0x00000020ec087810 */ /* 0x000fe40007ffe0ff */
        /* <DEDUP_REMOVED lines=67> */
.L_x_2547:
[----:B------:R-:W-:Y:S05]  /*15400*/  BSYNC B0 ;  /* 0x0000000000007941 */ /* 0x000fea0003800000 */
.L_x_2546:
[----:B------:R-:W-:Y:S05]  /*15410*/  BRA.DIV ~URZ, `(.L_x_2548) ;  /* 0x000052027f007947 */ /* 0x000fea000b800000 */
[----:B-1----:R1:W2:Y:S02]  /*15420*/  SHFL.IDX PT, R4, R5, 0x2, 0x1c1f ;  /* 0x005c1f0005047f89 */ /* 0x0022a400000e0000 */
.L_x_2652:
[----:B------:R-:W-:Y:S05]  /*15430*/  BRA.DIV ~URZ, `(.L_x_2549) ;  /* 0x000052527f007947 */ /* 0x000fea000b800000 */
[----:B----4-:R4:W1:Y:S02]  /*15440*/  SHFL.IDX PT, R0, R12, 0x2, 0x1c1f ;  /* 0x005c1f000c007f89 */ /* 0x01086400000e0000 */
.L_x_2653:
[----:B------:R-:W-:Y:S01]  /*15450*/  LOP3.LUT P0, RZ, R198, 0x1, RZ, 0xc0, !PT ;  /* 0x00000001c6ff7812 */ /* 0x000fe2000780c0ff */
[----:B------:R-:W-:-:S12]  /*15460*/  BSSY B0, `(.L_x_2550) ;  /* 0x0000054000007945 */ /* 0x000fd80003800000 */
[----:B------:R-:W-:Y:S05]  /*15470*/  @P0 BRA `(.L_x_2551) ;  /* 0x0000052000000947 */ /* 0x000fea0003800000 */
[C---:B------:R-:W-:Y:S02]  /*15480*/  IADD3 R6, R236.reuse, 0x8, RZ ;  /* 0x00000008ec067810 */ /* 0x040fe40007ffe0ff */
[----:B------:R-:W-:Y:S02]  /*15490*/  ISETP.GE.AND P0, PT, R236, c[0x0][0x3c8], PT ;  /* 0x0000f200ec007a0c */ /* 0x000fe40003f06270 */
        /* <DEDUP_REMOVED lines=12> */
[----:B------:R-:W-:Y:S01]  /*15560*/  IADD3 R14, R236, 0x20, RZ ;  /* 0x00000020ec0e7810 */ /* 0x000fe20007ffe0ff */
        /* <DEDUP_REMOVED lines=67> */
.L_x_2551:
[----:B------:R-:W-:Y:S05]  /*159a0*/  BSYNC B0 ;  /* 0x0000000000007941 */ /* 0x000fea0003800000 */
.L_x_2550:
[----:B------:R-:W-:Y:S05]  /*159b0*/  BRA.DIV ~URZ, `(.L_x_2552) ;  /* 0x00004d427f007947 */ /* 0x000fea000b800000 */
[----:B--2---:R2:W3:Y:S04]  /*159c0*/  SHFL.IDX PT, R4, R5, 0x3, 0x1c1f ;  /* 0x007c1f0005047f89 */ /* 0x0044e800000e0000 */
[----:B-1----:R2:W1:Y:S02]  /*159d0*/  SHFL.IDX PT, R0, R12, 0x3, 0x1c1f ;  /* 0x007c1f000c007f89 */ /* 0x00246400000e0000 */
.L_x_2654:
[----:B------:R-:W-:-:S13]  /*159e0*/  LOP3.LUT P0, RZ, R198, 0x2, RZ, 0xc0, !PT ;  /* 0x00000002c6ff7812 */ /* 0x000fda000780c0ff */
[----:B------:R-:W-:Y:S05]  /*159f0*/  @P0 BRA `(.L_x_2540) ;  /* 0x0000124000000947 */ /* 0x000fea0003800000 */
[C---:B------:R-:W-:Y:S02]  /*15a00*/  ISETP.GE.AND P4, PT, R236.reuse, c[0x0][0x3c8], PT ;  /* 0x0000f200ec007a0c */ /* 0x040fe40003f86270 */
[C---:B---3--:R-:W-:Y:S02]  /*15a10*/  IADD3 R8, R236.reuse, 0x8, RZ ;  /* 0x00000008ec087810 */ /* 0x048fe40007ffe0ff */
[----:B--2-4-:R-:W-:Y:S02]  /*15a20*/  IADD3 R12, R236, 0x18, RZ ;  /* 0x00000018ec0c7810 */ /* 0x014fe40007ffe0ff */
        /* <DEDUP_REMOVED lines=13> */
[----:B------:R-:W-:Y:S02]  /*15b00*/  IADD3 R13, R236, 0x10, RZ ;  /* 0x00000010ec0d7810 */ /* 0x000fe40007ffe0ff */
        /* <DEDUP_REMOVED lines=71> */
.L_x_2525:
        /* <DEDUP_REMOVED lines=20> */
.L_x_2553:
        /* <DEDUP_REMOVED lines=58> */
.L_x_2555:
[----:B------:R-:W-:Y:S05]  /*16460*/  BSYNC B0 ;  /* 0x0000000000007941 */ /* 0x000fea0003800000 */
.L_x_2554:
        /* <DEDUP_REMOVED lines=34> */
.L_x_2655:
[----:B------:R-:W-:Y:S05]  /*16690*/  BRA.DIV ~URZ, `(.L_x_2557) ;  /* 0x000041a27f007947 */ /* 0x000fea000b800000 */
[----:B------:R3:W4:Y:S02]  /*166a0*/  SHFL.IDX PT, R0, R12, RZ, 0x1c1f ;  /* 0x001c1fff0c007589 */ /* 0x00072400000e0000 */
.L_x_2656:
        /* <DEDUP_REMOVED lines=20> */
.L_x_2559:
[----:B------:R-:W-:Y:S05]  /*167f0*/  BSYNC B0 ;  /* 0x0000000000007941 */ /* 0x000fea0003800000 */
.L_x_2558:
[----:B------:R-:W-:Y:S05]  /*16800*/  BRA.DIV ~URZ, `(.L_x_2560) ;  /* 0x000040a27f007947 */ /* 0x000fea000b800000 */
[----:B--2---:R2:W1:Y:S04]  /*16810*/  SHFL.IDX PT, R4, R5, 0x1, 0x1c1f ;  /* 0x003c1f0005047f89 */ /* 0x00446800000e0000 */
[----:B----4-:R2:W4:Y:S02]  /*16820*/  SHFL.IDX PT, R0, R12, 0x1, 0x1c1f ;  /* 0x003c1f000c007f89 */ /* 0x01052400000e0000 */
.L_x_2657:
        /* <DEDUP_REMOVED lines=19> */
.L_x_2562:
[----:B------:R-:W-:Y:S05]  /*16960*/  BSYNC B0 ;  /* 0x0000000000007941 */ /* 0x000fea0003800000 */
.L_x_2561:
[----:B------:R-:W-:Y:S05]  /*16970*/  BRA.DIV ~URZ, `(.L_x_2563) ;  /* 0x000040027f007947 */ /* 0x000fea000b800000 */
[----:B-1----:R1:W2:Y:S02]  /*16980*/  SHFL.IDX PT, R4, R5, 0x2, 0x1c1f ;  /* 0x005c1f0005047f89 */ /* 0x0022a400000e0000 */
.L_x_2658:
[----:B------:R-:W-:Y:S05]  /*16990*/  BRA.DIV ~URZ, `(.L_x_2564) ;  /* 0x000040527f007947 */ /* 0x000fea000b800000 */
[----:B----4-:R4:W1:Y:S02]  /*169a0*/  SHFL.IDX PT, R0, R12, 0x2, 0x1c1f ;  /* 0x005c1f000c007f89 */ /* 0x01086400000e0000 */
.L_x_2659:
        /* <DEDUP_REMOVED lines=19> */
.L_x_2566:
[----:B------:R-:W-:Y:S05]  /*16ae0*/  BSYNC B0 ;  /* 0x0000000000007941 */ /* 0x000fea0003800000 */
.L_x_2565:
[----:B------:R-:W-:Y:S05]  /*16af0*/  BRA.DIV ~URZ, `(.L_x_2567) ;  /* 0x00003f627f007947 */ /* 0x000fea000b800000 */
[----:B--2---:R2:W3:Y:S04]  /*16b00*/  SHFL.IDX PT, R4, R5, 0x3, 0x1c1f ;  /* 0x007c1f0005047f89 */ /* 0x0044e800000e0000 */
[----:B-1----:R2:W1:Y:S02]  /*16b10*/  SHFL.IDX PT, R0, R12, 0x3, 0x1c1f ;  /* 0x007c1f000c007f89 */ /* 0x00246400000e0000 */
.L_x_2660:
        /* <DEDUP_REMOVED lines=18> */
.L_x_2540:
[----:B------:R-:W-:Y:S05]  /*16c40*/  BSYNC B1 ;  /* 0x0000000000017941 */ /* 0x000fea0003800000 */
.L_x_2524:
        /* <DEDUP_REMOVED lines=15> */
.L_x_2661:
[----:B------:R-:W-:Y:S05]  /*16d40*/  BRA.DIV ~URZ, `(.L_x_2570) ;  /* 0x00003e527f007947 */ /* 0x000fea000b800000 */
[----:B------:R3:W4:Y:S02]  /*16d50*/  SHFL.IDX PT, R8, R74, 0x1, 0x1f ;  /* 0x00201f004a087f89 */ /* 0x00072400000e0000 */
.L_x_2662:
        /* <DEDUP_REMOVED lines=19> */
.L_x_2663:
        /* <DEDUP_REMOVED lines=16> */
.L_x_2664:
[----:B---3--:R-:W-:Y:S01]  /*16f90*/  IMAD R0, R0, c[0x0][0x538], RZ ;  /* 0x00014e0000007a24 */ /* 0x008fe200078e02ff */
[----:B------:R-:W-:Y:S04]  /*16fa0*/  BSSY B1, `(.L_x_2573) ;  /* 0x00000ce000017945 */ /* 0x000fe80003800000 */
[----:B----4-:R-:W-:-:S04]  /*16fb0*/  IADD3 R8, R0, R8, RZ ;  /* 0x0000000800087210 */ /* 0x010fc80007ffe0ff */
[----:B--2---:R-:W-:-:S13]  /*16fc0*/  ISETP.GT.AND P0, PT, R8, R9, PT ;  /* 0x000000090800720c */ /* 0x004fda0003f04270 */
[----:B------:R-:W-:Y:S05]  /*16fd0*/  @P0 BRA `(.L_x_2574) ;  /* 0x0000025000000947 */ /* 0x000fea0003800000 */
.L_x_2578:
        /* <DEDUP_REMOVED lines=17> */
.L_x_2665:
        /* <DEDUP_REMOVED lines=16> */
.L_x_2666:
[----:B--2---:R-:W-:-:S05]  /*171f0*/  IMAD R0, R0, c[0x0][0x538], RZ ;  /* 0x00014e0000007a24 */ /* 0x004fca00078e02ff */
[----:B------:R-:W-:-:S04]  /*17200*/  IADD3 R8, R0, R8, RZ ;  /* 0x0000000800087210 */ /* 0x000fc80007ffe0ff */
[----:B------:R-:W-:-:S13]  /*17210*/  ISETP.GT.AND P0, PT, R8, R9, PT ;  /* 0x000000090800720c */ /* 0x000fda0003f04270 */
[----:B-1----:R-:W-:Y:S05]  /*17220*/  @!P0 BRA `(.L_x_2578) ;  /* 0xfffffdb000008947 */ /* 0x002fea000383ffff */
.L_x_2574:
[----:B------:R-:W-:-:S05]  /*17230*/  IADD3 R5, -R0, R8, RZ ;  /* 0x0000000800057210 */ /* 0x000fca0007ffe1ff */
[----:B------:R-:W-:-:S05]  /*17240*/  IMAD R0, R4, c[0x0][0x538], R5 ;  /* 0x00014e0004007a24 */ /* 0x000fca00078e0205 */
[----:B------:R-:W-:Y:S01]  /*17250*/  ISETP.GT.AND P0, PT, R0, R9, PT ;  /* 0x000000090000720c */ /* 0x000fe20003f04270 */
[----:B------:R-:W-:-:S12]  /*17260*/  BRA.DIV ~URZ, `(.L_x_2579) ;  /* 0x00003d927f007947 */ /* 0x000fd8000b800000 */
[----:B------:R-:W-:-:S03]  /*17270*/  VOTE.ANY R10, PT, !P0 ;  /* 0x00000000000a7806 */ /* 0x000fc600040e0100 */
.L_x_2667:
[----:B------:R-:W2:Y:S01]  /*17280*/  LDL.LU R2, [R1+0xc] ;  /* 0x00000c0001027983 */ /* 0x000ea20000300800 */
[----:B------:R-:W2:Y:S02]  /*17290*/  POPC R0, R10 ;  /* 0x0000000a00007309 */ /* 0x000ea40000000000 */
[----:B--2---:R-:W-:-:S05]  /*172a0*/  IADD3 R2, R0, R2, RZ ;  /* 0x0000000200027210 */ /* 0x004fca0007ffe0ff */
[----:B------:R2:W-:Y:S01]  /*172b0*/  STL [R1+0xc], R2 ;  /* 0x00000c0201007387 */ /* 0x0005e20000100800 */
[----:B------:R-:W-:Y:S05]  /*172c0*/  BRA.DIV ~URZ, `(.L_x_2580) ;  /* 0x00003d827f007947 */ /* 0x000fea000b800000 */
[----:B------:R3:W4:Y:S04]  /*172d0*/  SHFL.IDX PT, R8, R6, R0, 0x1f ;  /* 0x00001f0006087589 */ /* 0x00072800000e0000 */
[----:B------:R3:W1:Y:S02]  /*172e0*/  SHFL.IDX PT, R7, R7, R0, 0x1f ;  /* 0x00001f0007077589 */ /* 0x00066400000e0000 */
.L_x_2668:
[----:B------:R-:W-:Y:S01]  /*172f0*/  ISETP.NE.AND P0, PT, R10, RZ, PT ;  /* 0x000000ff0a00720c */ /* 0x000fe20003f05270 */
[----:B------:R-:W-:-:S12]  /*17300*/  BSSY B0, `(.L_x_2581) ;  /* 0x0000005000007945 */ /* 0x000fd80003800000 */
[----:B------:R-:W-:Y:S05]  /*17310*/  @!P0 BRA `(.L_x_2582) ;  /* 0x0000003000008947 */ /* 0x000fea0003800000 */
[----:B---3--:R-:W-:Y:S01]  /*17320*/  IADD3 R0, R0, -0x1, RZ ;  /* 0xffffffff00007810 */ /* 0x008fe20007ffe0ff */
[----:B------:R-:W-:Y:S05]  /*17330*/  BRA.DIV ~URZ, `(.L_x_2583) ;  /* 0x00003de27f007947 */ /* 0x000fea000b800000 */
[----:B------:R3:W2:Y:S02]  /*17340*/  SHFL.IDX PT, R11, R4, R0, 0x1f ;  /* 0x00001f00040b7589 */ /* 0x0006a400000e0000 */
.L_x_2582:
[----:B------:R-:W-:Y:S05]  /*17350*/  BSYNC B0 ;  /* 0x0000000000007941 */ /* 0x000fea0003800000 */
.L_x_2581:
        /* <DEDUP_REMOVED lines=68> */
.L_x_2585:
        /* <DEDUP_REMOVED lines=68> */
.L_x_2586:
[----:B------:R-:W-:Y:S05]  /*17be0*/  BSYNC B0 ;  /* 0x0000000000007941 */ /* 0x000fea0003800000 */
.L_x_2584:
[----:B------:R-:W-:-:S04]  /*17bf0*/  LOP3.LUT R2, RZ, R2, RZ, 0x33, !PT ;  /* 0x00000002ff027212 */ /* 0x000fc800078e33ff */
[----:B-1----:R-:W-:-:S05]  /*17c00*/  IADD3 R0, R2, R8, RZ ;  /* 0x0000000802007210 */ /* 0x002fca0007ffe0ff */
[----:B------:R1:W-:Y:S01]  /*17c10*/  STL [R1+0x4], R0 ;  /* 0x0000040001007387 */ /* 0x0003e20000100800 */
[----:B------:R-:W-:Y:S05]  /*17c20*/  BRA `(.L_x_2587) ;  /* 0x0000005000007947 */ /* 0x000fea0003800000 */
.L_x_2575:
[----:B------:R-:W-:Y:S01]  /*17c30*/  MOV R0, c[0x0][0x53c] ;  /* 0x00014f0000007a02 */ /* 0x000fe20000000f00 */
[----:B------:R2:W-:Y:S04]  /*17c40*/  STL [R1], R9 ;  /* 0x0000000901007387 */ /* 0x0005e80000100800 */
[----:B------:R2:W-:Y:S04]  /*17c50*/  STL [R1+0x4], RZ ;  /* 0x000004ff01007387 */ /* 0x0005e80000100800 */
[----:B------:R2:W-:Y:S04]  /*17c60*/  STL [R1+0x8], RZ ;  /* 0x000008ff01007387 */ /* 0x0005e80000100800 */
[----:B------:R2:W-:Y:S02]  /*17c70*/  STL [R1+0xc], R0 ;  /* 0x00000c0001007387 */ /* 0x0005e40000100800 */
.L_x_2587:
[----:B------:R-:W-:Y:S05]  /*17c80*/  BSYNC B1 ;  /* 0x0000000000017941 */ /* 0x000fea0003800000 */
.L_x_2573:
        /* <DEDUP_REMOVED lines=9> */
.L_x_2568:
[----:B--2---:R-:W2:Y:S02]  /*17d20*/  LDL R0, [R1+0xc] ;  /* 0x00000c0001007983 */ /* 0x004ea40000100800 */
[----:B--2---:R-:W-:-:S13]  /*17d30*/  ISETP.GE.AND P0, PT, R0, c[0x0][0x53c], PT ;  /* 0x00014f0000007a0c */ /* 0x004fda0003f06270 */
[----:B-1----:R-:W-:Y:S01]  /*17d40*/  @P0 CALL.REL.NOINC `(.L_x_2588) ;  /* 0x0000001000000944 */ /* 0x002fe20003c00000 */
[----:B------:R-:W-:Y:S05]  /*17d50*/  BRA `(.L_x_2589) ;  /* 0xfffe9df000007947 */ /* 0x000fea000383ffff */
.L_x_2588:
[----:B------:R-:W-:Y:S05]  /*17d60*/  EXIT ;  /* 0x000000000000794d */ /* 0x000fea0003800000 */
.L_x_2361:
[----:B------:R-:W-:Y:S01]  /*17d70*/  IMAD.MOV.U32 R0, RZ, RZ, R5 ;  /* 0x000000ffff007224 */ /* 0x000fe200078e0005 */
[----:B------:R-:W-:Y:S02]  /*17d80*/  MOV R2, 0x1 ;  /* 0x0000000100027802 */ /* 0x000fe40000000f00 */
[----:B------:R-:W-:Y:S02]  /*17d90*/  MOV R3, 0x17db0 ;  /* 0x00017db000037802 */ /* 0x000fe40000000f00 */
[----:B------:R-:W-:Y:S05]  /*17da0*/  CALL.REL.NOINC `($__internal_38_$__cuda_sm70_shflsync_up_p) ;  /* 0x000034a000007944 */ /* 0x000fea0003c00000 */
[----:B------:R-:W-:Y:S01]  /*17db0*/  MOV R0, R4 ;  /* 0x0000000400007202 */ /* 0x000fe20000000f00 */
[----:B------:R-:W-:Y:S05]  /*17dc0*/  BRA `(.L_x_2590) ;  /* 0xfffe869000007947 */ /* 0x000fea000383ffff */
.L_x_2362:
[----:B------:R-:W-:Y:S01]  /*17dd0*/  IMAD.MOV.U32 R0, RZ, RZ, R5 ;  /* 0x000000ffff007224 */ /* 0x000fe200078e0005 */
[----:B------:R-:W-:Y:S02]  /*17de0*/  MOV R2, 0x2 ;  /* 0x0000000200027802 */ /* 0x000fe40000000f00 */
[----:B------:R-:W-:Y:S02]  /*17df0*/  MOV R3, 0x17e10 ;  /* 0x00017e1000037802 */ /* 0x000fe40000000f00 */
[----:B------:R-:W-:Y:S05]  /*17e00*/  CALL.REL.NOINC `($__internal_38_$__cuda_sm70_shflsync_up_p) ;  /* 0x0000344000007944 */ /* 0x000fea0003c00000 */
[----:B------:R-:W-:Y:S01]  /*17e10*/  SEL R0, R4, RZ, P4 ;  /* 0x000000ff04007207 */ /* 0x000fe20002000000 */
[----:B------:R-:W-:Y:S01]  /*17e20*/  IMAD.MOV.U32 R2, RZ, RZ, 0x4 ;  /* 0x00000004ff027424 */ /* 0x000fe200078e00ff */
[----:B------:R-:W-:-:S03]  /*17e30*/  MOV R3, 0x17e60 ;  /* 0x00017e6000037802 */ /* 0x000fc60000000f00 */
[----:B------:R-:W-:Y:S02]  /*17e40*/  IMAD.IADD R0, R5, 0x1, R0 ;  /* 0x0000000105007824 */ /* 0x000fe400078e0200 */
        /* <DEDUP_REMOVED lines=13> */
[----:B------:R-:W-:Y:S02]  /*17f20*/  MOV R204, 0x1f ;  /* 0x0000001f00cc7802 */ /* 0x000fe40000000f00 */
[----:B------:R-:W-:Y:S01]  /*17f30*/  MOV R3, 0x17f70 ;  /* 0x00017f7000037802 */ /* 0x000fe20000000f00 */
[----:B------:R-:W-:-:S04]  /*17f40*/  IMAD.IADD R4, R0, 0x1, R4 ;  /* 0x0000000100047824 */ /* 0x000fc800078e0204 */
[----:B------:R-:W-:Y:S02]  /*17f50*/  IMAD.MOV.U32 R109, RZ, RZ, R4 ;  /* 0x000000ffff6d7224 */ /* 0x000fe400078e0004 */
[----:B------:R-:W-:Y:S05]  /*17f60*/  CALL.REL.NOINC `($__internal_37_$__cuda_sm70_shflsync_idx_p) ;  /* 0x0000328000007944 */ /* 0x000fea0003c00000 */
[----:B------:R-:W-:Y:S01]  /*17f70*/  MOV R0, R204 ;  /* 0x000000cc00007202 */ /* 0x000fe20000000f00 */
[----:B------:R-:W-:Y:S05]  /*17f80*/  BRA `(.L_x_2591) ;  /* 0xfffe85d000007947 */ /* 0x000fea000383ffff */
.L_x_2364:
[----:B------:R-:W-:Y:S02]  /*17f90*/  SEL R0, RZ, 0x1, P0 ;  /* 0x00000001ff007807 */ /* 0x000fe40000000000 */
[----:B------:R-:W-:Y:S02]  /*17fa0*/  MOV R2, 0x17fc0 ;  /* 0x00017fc000027802 */ /* 0x000fe40000000f00 */
[----:B------:R-:W-:Y:S05]  /*17fb0*/  CALL.REL.NOINC `($__internal_39_$__cuda_sm70_votesync_ballot) ;  /* 0x0000330000007944 */ /* 0x000fea0003c00000 */
[----:B------:R-:W-:Y:S01]  /*17fc0*/  MOV R7, R0 ;  /* 0x0000000000077202 */ /* 0x000fe20000000f00 */
[----:B------:R-:W-:Y:S05]  /*17fd0*/  BRA `(.L_x_2592) ;  /* 0xfffe861000007947 */ /* 0x000fea000383ffff */
.L_x_2365:
[----:B------:R-:W-:Y:S01]  /*17fe0*/  IMAD.MOV.U32 R109, RZ, RZ, R9 ;  /* 0x000000ffff6d7224 */ /* 0x000fe200078e0009 */
[----:B-1----:R-:W-:Y:S01]  /*17ff0*/  MOV R2, R0 ;  /* 0x0000000000027202 */ /* 0x002fe20000000f00 */
[----:B------:R-:W-:Y:S01]  /*18000*/  IMAD.MOV.U32 R204, RZ, RZ, 0x1f ;  /* 0x0000001fffcc7424 */ /* 0x000fe200078e00ff */
[----:B------:R-:W-:Y:S02]  /*18010*/  MOV R3, 0x18030 ;  /* 0x0001803000037802 */ /* 0x000fe40000000f00 */
[----:B------:R-:W-:Y:S05]  /*18020*/  CALL.REL.NOINC `($__internal_37_$__cuda_sm70_shflsync_idx_p) ;  /* 0x000031c000007944 */ /* 0x000fea0003c00000 */
[----:B------:R-:W-:Y:S01]  /*18030*/  IMAD.MOV.U32 R12, RZ, RZ, R204 ;  /* 0x000000ffff0c7224 */ /* 0x000fe200078e00cc */
[----:B------:R-:W-:Y:S01]  /*18040*/  MOV R109, R8 ;  /* 0x00000008006d7202 */ /* 0x000fe20000000f00 */
[----:B------:R-:W-:Y:S01]  /*18050*/  IMAD.MOV.U32 R5, RZ, RZ, RZ ;  /* 0x000000ffff057224 */ /* 0x000fe200078e00ff */
[----:B------:R-:W-:Y:S01]  /*18060*/  MOV R2, R0 ;  /* 0x0000000000027202 */ /* 0x000fe20000000f00 */
[----:B------:R-:W-:Y:S01]  /*18070*/  IMAD.MOV.U32 R204, RZ, RZ, 0x1f ;  /* 0x0000001fffcc7424 */ /* 0x000fe200078e00ff */
[----:B------:R-:W-:-:S02]  /*18080*/  MOV R3, 0x180a0 ;  /* 0x000180a000037802 */ /* 0x000fc40000000f00 */
[----:B------:R-:W-:Y:S05]  /*18090*/  CALL.REL.NOINC `($__internal_37_$__cuda_sm70_shflsync_idx_p) ;  /* 0x0000315000007944 */ /* 0x000fea0003c00000 */
[----:B------:R-:W-:Y:S01]  /*180a0*/  MOV R9, R204 ;  /* 0x000000cc00097202 */ /* 0x000fe20000000f00 */
[----:B------:R-:W-:Y:S05]  /*180b0*/  BRA `(.L_x_2593) ;  /* 0xfffe85a000007947 */ /* 0x000fea000383ffff */
.L_x_2368:
[----:B------:R-:W-:Y:S01]  /*180c0*/  IMAD.MOV.U32 R109, RZ, RZ, R4 ;  /* 0x000000ffff6d7224 */ /* 0x000fe200078e0004 */
[----:B-1----:R-:W-:Y:S01]  /*180d0*/  MOV R2, R0 ;  /* 0x0000000000027202 */ /* 0x002fe20000000f00 */
[----:B------:R-:W-:Y:S01]  /*180e0*/  IMAD.MOV.U32 R204, RZ, RZ, 0x1f ;  /* 0x0000001fffcc7424 */ /* 0x000fe200078e00ff */
[----:B------:R-:W-:-:S02]  /*180f0*/  MOV R3, 0x18110 ;  /* 0x0001811000037802 */ /* 0x000fc40000000f00 */
[----:B---34-:R-:W-:Y:S05]  /*18100*/  CALL.REL.NOINC `($__internal_37_$__cuda_sm70_shflsync_idx_p) ;  /* 0x000030e000007944 */ /* 0x018fea0003c00000 */
[----:B------:R-:W-:Y:S01]  /*18110*/  MOV R5, R204 ;  /* 0x000000cc00057202 */ /* 0x000fe20000000f00 */
[----:B------:R-:W-:Y:S05]  /*18120*/  BRA `(.L_x_2367) ;  /* 0xfffe859000007947 */ /* 0x000fea000383ffff */
.L_x_2387:
[----:B------:R-:W-:Y:S01]  /*18130*/  IMAD.MOV.U32 R109, RZ, RZ, R5 ;  /* 0x000000ffff6d7224 */ /* 0x000fe200078e0005 */
[----:B------:R-:W-:Y:S01]  /*18140*/  MOV R2, RZ ;  /* 0x000000ff00027202 */ /* 0x000fe20000000f00 */
[----:B------:R-:W-:Y:S01]  /*18150*/  IMAD.MOV.U32 R204, RZ, RZ, 0x1c1f ;  /* 0x00001c1fffcc7424 */ /* 0x000fe200078e00ff */
[----:B------:R-:W-:-:S02]  /*18160*/  MOV R3, 0x18180 ;  /* 0x0001818000037802 */ /* 0x000fc40000000f00 */
[----:B-----5:R-:W-:Y:S05]  /*18170*/  CALL.REL.NOINC `($__internal_37_$__cuda_sm70_shflsync_idx_p) ;  /* 0x0000307000007944 */ /* 0x020fea0003c00000 */
[----:B------:R-:W-:Y:S01]  /*18180*/  MOV R4, R204 ;  /* 0x000000cc00047202 */ /* 0x000fe20000000f00 */
[----:B------:R-:W-:Y:S05]  /*18190*/  BRA `(.L_x_2594) ;  /* 0xfffea98000007947 */ /* 0x000fea000383ffff */
.L_x_2388:
[----:B------:R-:W-:Y:S01]  /*181a0*/  IMAD.MOV.U32 R109, RZ, RZ, R12 ;  /* 0x000000ffff6d7224 */ /* 0x000fe200078e000c */
[----:B------:R-:W-:Y:S01]  /*181b0*/  MOV R2, RZ ;  /* 0x000000ff00027202 */ /* 0x000fe20000000f00 */
[----:B------:R-:W-:Y:S01]  /*181c0*/  IMAD.MOV.U32 R204, RZ, RZ, 0x1c1f ;  /* 0x00001c1fffcc7424 */ /* 0x000fe200078e00ff */
[----:B------:R-:W-:-:S02]  /*181d0*/  MOV R3, 0x181f0 ;  /* 0x000181f000037802 */ /* 0x000fc40000000f00 */
[----:B-12--5:R-:W-:Y:S05]  /*181e0*/  CALL.REL.NOINC `($__internal_37_$__cuda_sm70_shflsync_idx_p) ;  /* 0x0000300000007944 */ /* 0x026fea0003c00000 */
[----:B------:R-:W-:Y:S01]  /*181f0*/  MOV R0, R204 ;  /* 0x000000cc00007202 */ /* 0x000fe20000000f00 */
[----:B------:R-:W-:Y:S05]  /*18200*/  BRA `(.L_x_2595) ;  /* 0xfffea93000007947 */ /* 0x000fea000383ffff */
.L_x_2391:
[----:B------:R-:W-:Y:S01]  /*18210*/  IMAD.MOV.U32 R109, RZ, RZ, R5 ;  /* 0x000000ffff6d7224 */ /* 0x000fe200078e0005 */
[----:B--2---:R-:W-:Y:S01]  /*18220*/  MOV R2, 0x1 ;  /* 0x0000000100027802 */ /* 0x004fe20000000f00 */
[----:B------:R-:W-:Y:S01]  /*18230*/  IMAD.MOV.U32 R204, RZ, RZ, 0x1c1f ;  /* 0x00001c1fffcc7424 */ /* 0x000fe200078e00ff */
[----:B------:R-:W-:-:S02]  /*18240*/  MOV R3, 0x18260 ;  /* 0x0001826000037802 */ /* 0x000fc40000000f00 */
[----:B-1-345:R-:W-:Y:S05]  /*18250*/  CALL.REL.NOINC `($__internal_37_$__cuda_sm70_shflsync_idx_p) ;  /* 0x00002f9000007944 */ /* 0x03afea0003c00000 */
[----:B------:R-:W-:Y:S01]  /*18260*/  IMAD.MOV.U32 R4, RZ, RZ, R204 ;  /* 0x000000ffff047224 */ /* 0x000fe200078e00cc */
[----:B------:R-:W-:Y:S01]  /*18270*/  MOV R2, 0x1 ;  /* 0x0000000100027802 */ /* 0x000fe20000000f00 */
[----:B------:R-:W-:Y:S01]  /*18280*/  IMAD.MOV.U32 R109, RZ, RZ, R12 ;  /* 0x000000ffff6d7224 */ /* 0x000fe200078e000c */
[----:B------:R-:W-:-:S02]  /*18290*/  MOV R204, 0x1c1f ;  /* 0x00001c1f00cc7802 */ /* 0x000fc40000000f00 */
[----:B------:R-:W-:Y:S02]  /*182a0*/  MOV R3, 0x182c0 ;  /* 0x000182c000037802 */ /* 0x000fe40000000f00 */
[----:B------:R-:W-:Y:S05]  /*182b0*/  CALL.REL.NOINC `($__internal_37_$__cuda_sm70_shflsync_idx_p) ;  /* 0x00002f3000007944 */ /* 0x000fea0003c00000 */
[----:B------:R-:W-:Y:S01]  /*182c0*/  MOV R0, R204 ;  /* 0x000000cc00007202 */ /* 0x000fe20000000f00 */
[----:B------:R-:W-:Y:S05]  /*182d0*/  BRA `(.L_x_2596) ;  /* 0xfffeaa0000007947 */ /* 0x000fea000383ffff */
.L_x_2394:
[----:B------:R-:W-:Y:S01]  /*182e0*/  IMAD.MOV.U32 R109, RZ, RZ, R5 ;  /* 0x000000ffff6d7224 */ /* 0x000fe200078e0005 */
[----:B-1----:R-:W-:Y:S01]  /*182f0*/  MOV R2, 0x2 ;  /* 0x0000000200027802 */ /* 0x002fe20000000f00 */
[----:B------:R-:W-:Y:S01]  /*18300*/  IMAD.MOV.U32 R204, RZ, RZ, 0x1c1f ;  /* 0x00001c1fffcc7424 */ /* 0x000fe200078e00ff */
[----:B------:R-:W-:Y:S02]  /*18310*/  MOV R3, 0x18330 ;  /* 0x0001833000037802 */ /* 0x000fe40000000f00 */
[----:B--2345:R-:W-:Y:S05]  /*18320*/  CALL.REL.NOINC `($__internal_37_$__cuda_sm70_shflsync_idx_p) ;  /* 0x00002ec000007944 */ /* 0x03cfea0003c00000 */
[----:B------:R-:W-:Y:S01]  /*18330*/  MOV R4, R204 ;  /* 0x000000cc00047202 */ /* 0x000fe20000000f00 */
[----:B------:R-:W-:Y:S05]  /*18340*/  BRA `(.L_x_2597) ;  /* 0xfffeab1000007947 */ /* 0x000fea000383ffff */
.L_x_2395:
[----:B------:R-:W-:Y:S01]  /*18350*/  IMAD.MOV.U32 R109, RZ, RZ, R12 ;  /* 0x000000ffff6d7224 */ /* 0x000fe200078e000c */
[----:B------:R-:W-:Y:S01]  /*18360*/  MOV R2, 0x2 ;  /* 0x0000000200027802 */ /* 0x000fe20000000f00 */
[----:B------:R-:W-:Y:S01]  /*18370*/  IMAD.MOV.U32 R204, RZ, RZ, 0x1c1f ;  /* 0x00001c1fffcc7424 */ /* 0x000fe200078e00ff */
[----:B------:R-:W-:Y:S02]  /*18380*/  MOV R3, 0x183a0 ;  /* 0x000183a000037802 */ /* 0x000fe40000000f00 */
[----:B-12345:R-:W-:Y:S05]  /*18390*/  CALL.REL.NOINC `($__internal_37_$__cuda_sm70_shflsync_idx_p) ;  /* 0x00002e5000007944 */ /* 0x03efea0003c00000 */
[----:B------:R-:W-:Y:S01]  /*183a0*/  MOV R0, R204 ;  /* 0x000000cc00007202 */ /* 0x000fe20000000f00 */
[----:B------:R-:W-:Y:S05]  /*183b0*/  BRA `(.L_x_2598) ;  /* 0xfffeaac000007947 */ /* 0x000fea000383ffff */
.L_x_2398:
[----:B------:R-:W-:Y:S01]  /*183c0*/  IMAD.MOV.U32 R109, RZ, RZ, R5 ;  /* 0x000000ffff6d7224 */ /* 0x000fe200078e0005 */
[----:B-1----:R-:W-:Y:S01]  /*183d0*/  MOV R2, 0x3 ;  /* 0x0000000300027802 */ /* 0x002fe20000000f00 */
[----:B------:R-:W-:Y:S01]  /*183e0*/  IMAD.MOV.U32 R204, RZ, RZ, 0x1c1f ;  /* 0x00001c1fffcc7424 */ /* 0x000fe200078e00ff */
[----:B------:R-:W-:-:S02]  /*183f0*/  MOV R3, 0x18410 ;  /* 0x0001841000037802 */ /* 0x000fc40000000f00 */
[----:B--2345:R-:W-:Y:S05]  /*18400*/  CALL.REL.NOINC `($__internal_37_$__cuda_sm70_shflsync_idx_p) ;  /* 0x00002de000007944 */ /* 0x03cfea0003c00000 */
        /* <DEDUP_REMOVED lines=8> */
.L_x_2401:
[----:B------:R-:W-:Y:S01]  /*18490*/  IMAD.MOV.U32 R109, RZ, RZ, R24 ;  /* 0x000000ffff6d7224 */ /* 0x000fe200078e0018 */
[----:B-1----:R-:W-:Y:S01]  /*184a0*/  MOV R2, 0x1 ;  /* 0x0000000100027802 */ /* 0x002fe20000000f00 */
[----:B------:R-:W-:Y:S01]  /*184b0*/  IMAD.MOV.U32 R204, RZ, RZ, 0x1c1f ;  /* 0x00001c1fffcc7424 */ /* 0x000fe200078e00ff */
[----:B------:R-:W-:Y:S02]  /*184c0*/  MOV R3, 0x184e0 ;  /* 0x000184e000037802 */ /* 0x000fe40000000f00 */
[----:B------:R-:W-:Y:S05]  /*184d0*/  CALL.REL.NOINC `($__internal_37_$__cuda_sm70_shflsync_idx_p) ;  /* 0x00002d1000007944 */ /* 0x000fea0003c00000 */
[----:B------:R-:W-:Y:S01]  /*184e0*/  IMAD.MOV.U32 R20, RZ, RZ, R204 ;  /* 0x000000ffff147224 */ /* 0x000fe200078e00cc */
[----:B------:R-:W-:Y:S01]  /*184f0*/  MOV R2, 0x1 ;  /* 0x0000000100027802 */ /* 0x000fe20000000f00 */
[----:B------:R-:W-:Y:S01]  /*18500*/  IMAD.MOV.U32 R109, RZ, RZ, R25 ;  /* 0x000000ffff6d7224 */ /* 0x000fe200078e0019 */
[----:B------:R-:W-:Y:S02]  /*18510*/  MOV R204, 0x1c1f ;  /* 0x00001c1f00cc7802 */ /* 0x000fe40000000f00 */
[----:B------:R-:W-:Y:S02]  /*18520*/  MOV R3, 0x18540 ;  /* 0x0001854000037802 */ /* 0x000fe40000000f00 */
[----:B------:R-:W-:Y:S05]  /*18530*/  CALL.REL.NOINC `($__internal_37_$__cuda_sm70_shflsync_idx_p) ;  /* 0x00002cb000007944 */ /* 0x000fea0003c00000 */
[----:B------:R-:W-:Y:S01]  /*18540*/  MOV R2, R204 ;  /* 0x000000cc00027202 */ /* 0x000fe20000000f00 */
[----:B------:R-:W-:Y:S05]  /*18550*/  BRA `(.L_x_2600) ;  /* 0xfffeb50000007947 */ /* 0x000fea000383ffff */
.L_x_2404:
[----:B------:R-:W-:Y:S01]  /*18560*/  IMAD.MOV.U32 R109, RZ, RZ, R5 ;  /* 0x000000ffff6d7224 */ /* 0x000fe200078e0005 */
[----:B------:R-:W-:Y:S01]  /*18570*/  MOV R2, RZ ;  /* 0x000000ff00027202 */ /* 0x000fe20000000f00 */
[----:B------:R-:W-:Y:S01]  /*18580*/  IMAD.MOV.U32 R204, RZ, RZ, 0x1c1f ;  /* 0x00001c1fffcc7424 */ /* 0x000fe200078e00ff */
[----:B------:R-:W-:-:S02]  /*18590*/  MOV R3, 0x185b0 ;  /* 0x000185b000037802 */ /* 0x000fc40000000f00 */
[----:B------:R-:W-:Y:S05]  /*185a0*/  CALL.REL.NOINC `($__internal_37_$__cuda_sm70_shflsync_idx_p) ;  /* 0x00002c4000007944 */ /* 0x000fea0003c00000 */
[----:B------:R-:W-:Y:S01]  /*185b0*/  MOV R4, R204 ;  /* 0x000000cc00047202 */ /* 0x000fe20000000f00 */
[----:B------:R-:W-:Y:S05]  /*185c0*/  BRA `(.L_x_2601) ;  /* 0xfffebe1000007947 */ /* 0x000fea000383ffff */
.L_x_2405:
[----:B------:R-:W-:Y:S01]  /*185d0*/  IMAD.MOV.U32 R109, RZ, RZ, R8 ;  /* 0x000000ffff6d7224 */ /* 0x000fe200078e0008 */
[----:B------:R-:W-:Y:S01]  /*185e0*/  MOV R2, RZ ;  /* 0x000000ff00027202 */ /* 0x000fe20000000f00 */
[----:B------:R-:W-:Y:S01]  /*185f0*/  IMAD.MOV.U32 R204, RZ, RZ, 0x1c1f ;  /* 0x00001c1fffcc7424 */ /* 0x000fe200078e00ff */
[----:B------:R-:W-:-:S02]  /*18600*/  MOV R3, 0x18620 ;  /* 0x0001862000037802 */ /* 0x000fc40000000f00 */
[----:B-12---:R-:W-:Y:S05]  /*18610*/  CALL.REL.NOINC `($__internal_37_$__cuda_sm70_shflsync_idx_p) ;  /* 0x00002bd000007944 */ /* 0x006fea0003c00000 */
[----:B------:R-:W-:Y:S01]  /*18620*/  MOV R0, R204 ;  /* 0x000000cc00007202 */ /* 0x000fe20000000f00 */
[----:B------:R-:W-:Y:S05]  /*18630*/  BRA `(.L_x_2602) ;  /* 0xfffebdc000007947 */ /* 0x000fea000383ffff */
.L_x_2408:
[----:B------:R-:W-:Y:S01]  /*18640*/  IMAD.MOV.U32 R109, RZ, RZ, R5 ;  /* 0x000000ffff6d7224 */ /* 0x000fe200078e0005 */
[----:B----4-:R-:W-:Y:S01]  /*18650*/  MOV R2, 0x1 ;  /* 0x0000000100027802 */ /* 0x010fe20000000f00 */
[----:B------:R-:W-:Y:S01]  /*18660*/  IMAD.MOV.U32 R204, RZ, RZ, 0x1c1f ;  /* 0x00001c1fffcc7424 */ /* 0x000fe200078e00ff */
[----:B------:R-:W-:-:S03]  /*18670*/  MOV R3, 0x18690 ;  /* 0x0001869000037802 */ /* 0x000fc60000000f00 */
[----:B-123--:R-:W-:Y:S05]  /*18680*/  CALL.REL.NOINC `($__internal_37_$__cuda_sm70_shflsync_idx_p) ;  /* 0x00002b6000007944 */ /* 0x00efea0003c00000 */
        /* <DEDUP_REMOVED lines=8> */
.L_x_2409:
[----:B------:R-:W-:Y:S01]  /*18710*/  IMAD.MOV.U32 R109, RZ, RZ, R7 ;  /* 0x000000ffff6d7224 */ /* 0x000fe200078e0007 */
[----:B------:R-:W-:Y:S01]  /*18720*/  MOV R2, RZ ;  /* 0x000000ff00027202 */ /* 0x000fe20000000f00 */
[----:B------:R-:W-:Y:S01]  /*18730*/  IMAD.MOV.U32 R204, RZ, RZ, 0x1c1f ;  /* 0x00001c1fffcc7424 */ /* 0x000fe200078e00ff */
[----:B------:R-:W-:Y:S02]  /*18740*/  MOV R3, 0x18760 ;  /* 0x0001876000037802 */ /* 0x000fe40000000f00 */
[----:B-1----:R-:W-:Y:S05]  /*18750*/  CALL.REL.NOINC `($__internal_37_$__cuda_sm70_shflsync_idx_p) ;  /* 0x00002a9000007944 */ /* 0x002fea0003c00000 */
[----:B------:R-:W-:Y:S01]  /*18760*/  MOV R2, R204 ;  /* 0x000000cc00027202 */ /* 0x000fe20000000f00 */
[----:B------:R-:W-:Y:S05]  /*18770*/  BRA `(.L_x_2604) ;  /* 0xfffec07000007947 */ /* 0x000fea000383ffff */
.L_x_2414:
[----:B------:R-:W-:Y:S01]  /*18780*/  IMAD.MOV.U32 R109, RZ, RZ, R7 ;  /* 0x000000ffff6d7224 */ /* 0x000fe200078e0007 */
[----:B------:R-:W-:Y:S01]  /*18790*/  MOV R2, 0x1 ;  /* 0x0000000100027802 */ /* 0x000fe20000000f00 */
[----:B------:R-:W-:Y:S01]  /*187a0*/  IMAD.MOV.U32 R204, RZ, RZ, 0x1c1f ;  /* 0x00001c1fffcc7424 */ /* 0x000fe200078e00ff */
[----:B------:R-:W-:Y:S02]  /*187b0*/  MOV R3, 0x187d0 ;  /* 0x000187d000037802 */ /* 0x000fe40000000f00 */
[----:B--2---:R-:W-:Y:S05]  /*187c0*/  CALL.REL.NOINC `($__internal_37_$__cuda_sm70_shflsync_idx_p) ;  /* 0x00002a2000007944 */ /* 0x004fea0003c00000 */
[----:B------:R-:W-:Y:S01]  /*187d0*/  MOV R2, R204 ;  /* 0x000000cc00027202 */ /* 0x000fe20000000f00 */
[----:B------:R-:W-:Y:S05]  /*187e0*/  BRA `(.L_x_2605) ;  /* 0xfffec1c000007947 */ /* 0x000fea000383ffff */
.L_x_2419:
[----:B------:R-:W-:Y:S01]  /*187f0*/  IMAD.MOV.U32 R109, RZ, RZ, R7 ;  /* 0x000000ffff6d7224 */ /* 0x000fe200078e0007 */
[----:B------:R-:W-:Y:S01]  /*18800*/  MOV R2, 0x2 ;  /* 0x0000000200027802 */ /* 0x000fe20000000f00 */
[----:B------:R-:W-:Y:S01]  /*18810*/  IMAD.MOV.U32 R204, RZ, RZ, 0x1c1f ;  /* 0x00001c1fffcc7424 */ /* 0x000fe200078e00ff */
[----:B------:R-:W-:-:S02]  /*18820*/  MOV R3, 0x18840 ;  /* 0x0001884000037802 */ /* 0x000fc40000000f00 */
[----:B-12---:R-:W-:Y:S05]  /*18830*/  CALL.REL.NOINC `($__internal_37_$__cuda_sm70_shflsync_idx_p) ;  /* 0x000029b000007944 */ /* 0x006fea0003c00000 */
[----:B------:R-:W-:Y:S01]  /*18840*/  MOV R3, R204 ;  /* 0x000000cc00037202 */ /* 0x000fe20000000f00 */
[----:B------:R-:W-:Y:S05]  /*18850*/  BRA `(.L_x_2606) ;  /* 0xfffec6d000007947 */ /* 0x000fea000383ffff */
.L_x_2424:
[----:B------:R-:W-:Y:S01]  /*18860*/  IMAD.MOV.U32 R109, RZ, RZ, R7 ;  /* 0x000000ffff6d7224 */ /* 0x000fe200078e0007 */
[----:B------:R-:W-:Y:S01]  /*18870*/  MOV R2, 0x3 ;  /* 0x0000000300027802 */ /* 0x000fe20000000f00 */
[----:B------:R-:W-:Y:S01]  /*18880*/  IMAD.MOV.U32 R204, RZ, RZ, 0x1c1f ;  /* 0x00001c1fffcc7424 */ /* 0x000fe200078e00ff */
[----:B------:R-:W-:-:S02]  /*18890*/  MOV R3, 0x188b0 ;  /* 0x000188b000037802 */ /* 0x000fc40000000f00 */
[----:B-123--:R-:W-:Y:S05]  /*188a0*/  CALL.REL.NOINC `($__internal_37_$__cuda_sm70_shflsync_idx_p) ;  /* 0x0000294000007944 */ /* 0x00efea0003c00000 */
[----:B------:R-:W-:Y:S01]  /*188b0*/  MOV R3, R204 ;  /* 0x000000cc00037202 */ /* 0x000fe20000000f00 */
[----:B------:R-:W-:Y:S05]  /*188c0*/  BRA `(.L_x_2607) ;  /* 0xfffecd7000007947 */ /* 0x000fea000383ffff */
.L_x_2429:
[----:B------:R-:W-:Y:S01]  /*188d0*/  IMAD.MOV.U32 R100, RZ, RZ, R4 ;  /* 0x000000ffff647224 */ /* 0x000fe200078e0004 */
[----:B------:R-:W-:-:S02]  /*188e0*/  MOV R0, 0x2 ;  /* 0x0000000200007802 */ /* 0x000fc40000000f00 */
[----:B------:R-:W-:Y:S02]  /*188f0*/  MOV R2, 0x18910 ;  /* 0x0001891000027802 */ /* 0x000fe40000000f00 */
[----:B------:R-:W-:Y:S05]  /*18900*/  CALL.REL.NOINC `($__internal_36_$__cuda_sm70_shflsync_bfly_p) ;  /* 0x0000288000007944 */ /* 0x000fea0003c00000 */
[----:B------:R-:W-:Y:S05]  /*18910*/  BRA `(.L_x_2608) ;  /* 0xfffed44000007947 */ /* 0x000fea000383ffff */
.L_x_2430:
[----:B------:R-:W-:Y:S01]  /*18920*/  IMAD.MOV.U32 R100, RZ, RZ, R4 ;  /* 0x000000ffff647224 */ /* 0x000fe200078e0004 */
[----:B------:R-:W-:Y:S02]  /*18930*/  MOV R0, 0x1 ;  /* 0x0000000100007802 */ /* 0x000fe40000000f00 */
[----:B------:R-:W-:Y:S02]  /*18940*/  MOV R2, 0x18960 ;  /* 0x0001896000027802 */ /* 0x000fe40000000f00 */
[----:B------:R-:W-:Y:S05]  /*18950*/  CALL.REL.NOINC `($__internal_36_$__cuda_sm70_shflsync_bfly_p) ;  /* 0x0000283000007944 */ /* 0x000fea0003c00000 */
[----:B------:R-:W-:Y:S01]  /*18960*/  FMNMX.FTZ R104, R4, R0, !PT ;  /* 0x0000000004687209 */ /* 0x000fe20007810000 */
[----:B------:R-:W-:Y:S01]  /*18970*/  IMAD.MOV.U32 R100, RZ, RZ, R5 ;  /* 0x000000ffff647224 */ /* 0x000fe200078e0005 */
[----:B------:R-:W-:Y:S01]  /*18980*/  MOV R2, 0x189b0 ;  /* 0x000189b000027802 */ /* 0x000fe20000000f00 */
[----:B------:R-:W-:Y:S02]  /*18990*/  IMAD.MOV.U32 R0, RZ, RZ, 0x2 ;  /* 0x00000002ff007424 */ /* 0x000fe400078e00ff */
[----:B------:R-:W-:Y:S05]  /*189a0*/  CALL.REL.NOINC `($__internal_36_$__cuda_sm70_shflsync_bfly_p) ;  /* 0x000027e000007944 */ /* 0x000fea0003c00000 */
[----:B------:R-:W-:Y:S01]  /*189b0*/  FMNMX.FTZ R5, R5, R0, !PT ;  /* 0x0000000005057209 */ /* 0x000fe20007810000 */
[----:B------:R-:W-:Y:S01]  /*189c0*/  IMAD.MOV.U32 R0, RZ, RZ, 0x1 ;  /* 0x00000001ff007424 */ /* 0x000fe200078e00ff */
[----:B------:R-:W-:-:S03]  /*189d0*/  MOV R2, 0x18a00 ;  /* 0x00018a0000027802 */ /* 0x000fc60000000f00 */
[----:B------:R-:W-:Y:S02]  /*189e0*/  IMAD.MOV.U32 R100, RZ, RZ, R5 ;  /* 0x000000ffff647224 */ /* 0x000fe400078e0005 */
        /* <DEDUP_REMOVED lines=21> */
[----:B------:R-:W-:Y:S01]  /*18b40*/  MOV R8, R0 ;  /* 0x0000000000087202 */ /* 0x000fe20000000f00 */
[----:B------:R-:W-:Y:S05]  /*18b50*/  BRA `(.L_x_2609) ;  /* 0xfffed2f000007947 */ /* 0x000fea000383ffff */
.L_x_2438:
[----:B------:R-:W-:Y:S01]  /*18b60*/  MOV R2, RZ ;  /* 0x000000ff00027202 */ /* 0x000fe20000000f00 */
[----:B------:R-:W-:Y:S01]  /*18b70*/  IMAD.MOV.U32 R109, RZ, RZ, R5 ;  /* 0x000000ffff6d7224 */ /* 0x000fe200078e0005 */
[----:B------:R-:W-:Y:S01]  /*18b80*/  MOV R3, 0x18bb0 ;  /* 0x00018bb000037802 */ /* 0x000fe20000000f00 */
[----:B------:R-:W-:Y:S02]  /*18b90*/  IMAD.MOV.U32 R204, RZ, RZ, 0x1c1f ;  /* 0x00001c1fffcc7424 */ /* 0x000fe400078e00ff */
[----:B-1234-:R-:W-:Y:S05]  /*18ba0*/  CALL.REL.NOINC `($__internal_37_$__cuda_sm70_shflsync_idx_p) ;  /* 0x0000264000007944 */ /* 0x01efea0003c00000 */
[----:B------:R-:W-:Y:S01]  /*18bb0*/  MOV R4, R204 ;  /* 0x000000cc00047202 */ /* 0x000fe20000000f00 */
[----:B------:R-:W-:-:S05]  /*18bc0*/  BRA `(.L_x_2610) ;  /* 0xfffee85000007947 */ /* 0x000fca000383ffff */
.L_x_2439:
[----:B------:R-:W-:Y:S01]  /*18bd0*/  MOV R2, RZ ;  /* 0x000000ff00027202 */ /* 0x000fe20000000f00 */
[----:B------:R-:W-:Y:S01]  /*18be0*/  IMAD.MOV.U32 R109, RZ, RZ, R10 ;  /* 0x000000ffff6d7224 */ /* 0x000fe200078e000a */
[----:B------:R-:W-:Y:S01]  /*18bf0*/  MOV R3, 0x18c20 ;  /* 0x00018c2000037802 */ /* 0x000fe20000000f00 */
[----:B------:R-:W-:Y:S02]  /*18c00*/  IMAD.MOV.U32 R204, RZ, RZ, 0x1c1f ;  /* 0x00001c1fffcc7424 */ /* 0x000fe400078e00ff */
[----:B-1234-:R-:W-:Y:S05]  /*18c10*/  CALL.REL.NOINC `($__internal_37_$__cuda_sm70_shflsync_idx_p) ;  /* 0x000025d000007944 */ /* 0x01efea0003c00000 */
[----:B------:R-:W-:Y:S01]  /*18c20*/  MOV R0, R204 ;  /* 0x000000cc00007202 */ /* 0x000fe20000000f00 */
[----:B------:R-:W-:-:S05]  /*18c30*/  BRA `(.L_x_2611) ;  /* 0xfffee80000007947 */ /* 0x000fca000383ffff */
.L_x_2440:
[----:B---3--:R-:W-:Y:S01]  /*18c40*/  MOV R2, 0x1 ;  /* 0x0000000100027802 */ /* 0x008fe20000000f00 */
[----:B------:R-:W-:Y:S01]  /*18c50*/  IMAD.MOV.U32 R109, RZ, RZ, R5 ;  /* 0x000000ffff6d7224 */ /* 0x000fe200078e0005 */
[----:B------:R-:W-:Y:S01]  /*18c60*/  MOV R3, 0x18c90 ;  /* 0x00018c9000037802 */ /* 0x000fe20000000f00 */
[----:B------:R-:W-:Y:S02]  /*18c70*/  IMAD.MOV.U32 R204, RZ, RZ, 0x1c1f ;  /* 0x00001c1fffcc7424 */ /* 0x000fe400078e00ff */
[----:B-12-4-:R-:W-:Y:S05]  /*18c80*/  CALL.REL.NOINC `($__internal_37_$__cuda_sm70_shflsync_idx_p) ;  /* 0x0000256000007944 */ /* 0x016fea0003c00000 */
[----:B------:R-:W-:Y:S01]  /*18c90*/  MOV R2, 0x1 ;  /* 0x0000000100027802 */ /* 0x000fe20000000f00 */
[----:B------:R-:W-:Y:S01]  /*18ca0*/  IMAD.MOV.U32 R4, RZ, RZ, R204 ;  /* 0x000000ffff047224 */ /* 0x000fe200078e00cc */
[----:B------:R-:W-:Y:S01]  /*18cb0*/  MOV R204, 0x1c1f ;  /* 0x00001c1f00cc7802 */ /* 0x000fe20000000f00 */
[----:B------:R-:W-:Y:S01]  /*18cc0*/  IMAD.MOV.U32 R109, RZ, RZ, R10 ;  /* 0x000000ffff6d7224 */ /* 0x000fe200078e000a */
[----:B------:R-:W-:Y:S02]  /*18cd0*/  MOV R3, 0x18cf0 ;  /* 0x00018cf000037802 */ /* 0x000fe40000000f00 */
[----:B------:R-:W-:Y:S05]  /*18ce0*/  CALL.REL.NOINC `($__internal_37_$__cuda_sm70_shflsync_idx_p) ;  /* 0x0000250000007944 */ /* 0x000fea0003c00000 */
[----:B------:R-:W-:Y:S01]  /*18cf0*/  MOV R0, R204 ;  /* 0x000000cc00007202 */ /* 0x000fe20000000f00 */
[----:B------:R-:W-:-:S05]  /*18d00*/  BRA `(.L_x_2612) ;  /* 0xfffee8b000007947 */ /* 0x000fca000383ffff */
.L_x_2443:
[----:B------:R-:W-:Y:S01]  /*18d10*/  MOV R2, RZ ;  /* 0x000000ff00027202 */ /* 0x000fe20000000f00 */
[----:B------:R-:W-:Y:S01]  /*18d20*/  IMAD.MOV.U32 R109, RZ, RZ, R102 ;  /* 0x000000ffff6d7224 */ /* 0x000fe200078e0066 */
[----:B------:R-:W-:Y:S01]  /*18d30*/  MOV R3, 0x18d60 ;  /* 0x00018d6000037802 */ /* 0x000fe20000000f00 */
[----:B------:R-:W-:Y:S02]  /*18d40*/  IMAD.MOV.U32 R204, RZ, RZ, 0x1c1f ;  /* 0x00001c1fffcc7424 */ /* 0x000fe400078e00ff */
[----:B------:R-:W-:Y:S05]  /*18d50*/  CALL.REL.NOINC `($__internal_37_$__cuda_sm70_shflsync_idx_p) ;  /* 0x0000249000007944 */ /* 0x000fea0003c00000 */
[----:B------:R-:W-:Y:S01]  /*18d60*/  MOV R100, R204 ;  /* 0x000000cc00647202 */ /* 0x000fe20000000f00 */
[----:B------:R-:W-:-:S05]  /*18d70*/  BRA `(.L_x_2613) ;  /* 0xfffef19000007947 */ /* 0x000fca000383ffff */
.L_x_2444:
[----:B------:R-:W-:Y:S01]  /*18d80*/  MOV R2, RZ ;  /* 0x000000ff00027202 */ /* 0x000fe20000000f00 */
[----:B------:R-:W-:Y:S01]  /*18d90*/  IMAD.MOV.U32 R109, RZ, RZ, R103 ;  /* 0x000000ffff6d7224 */ /* 0x000fe200078e0067 */
[----:B------:R-:W-:Y:S01]  /*18da0*/  MOV R3, 0x18dd0 ;  /* 0x00018dd000037802 */ /* 0x000fe20000000f00 */
[----:B------:R-:W-:Y:S02]  /*18db0*/  IMAD.MOV.U32 R204, RZ, RZ, 0x1c1f ;  /* 0x00001c1fffcc7424 */ /* 0x000fe400078e00ff */
[----:B-12---:R-:W-:Y:S05]  /*18dc0*/  CALL.REL.NOINC `($__internal_37_$__cuda_sm70_shflsync_idx_p) ;  /* 0x0000242000007944 */ /* 0x006fea0003c00000 */
[----:B------:R-:W-:Y:S01]  /*18dd0*/  MOV R0, R204 ;  /* 0x000000cc00007202 */ /* 0x000fe20000000f00 */
[----:B------:R-:W-:-:S05]  /*18de0*/  BRA `(.L_x_2614) ;  /* 0xfffef14000007947 */ /* 0x000fca000383ffff */
.L_x_2445:
[----:B--2---:R-:W-:Y:S01]  /*18df0*/  MOV R2, 0x1 ;  /* 0x0000000100027802 */ /* 0x004fe20000000f00 */
[----:B------:R-:W-:Y:S01]  /*18e00*/  IMAD.MOV.U32 R109, RZ, RZ, R102 ;  /* 0x000000ffff6d7224 */ /* 0x000fe200078e0066 */
[----:B------:R-:W-:Y:S01]  /*18e10*/  MOV R3, 0x18e40 ;  /* 0x00018e4000037802 */ /* 0x000fe20000000f00 */
[----:B------:R-:W-:Y:S03]  /*18e20*/  IMAD.MOV.U32 R204, RZ, RZ, 0x1c1f ;  /* 0x00001c1fffcc7424 */ /* 0x000fe600078e00ff */
[----:B-1-3--:R-:W-:Y:S05]  /*18e30*/  CALL.REL.NOINC `($__internal_37_$__cuda_sm70_shflsync_idx_p) ;  /* 0x000023b000007944 */ /* 0x00afea0003c00000 */
        /* <DEDUP_REMOVED lines=8> */
.L_x_2446:
[----:B------:R-:W-:Y:S01]  /*18ec0*/  MOV R204, 0x1c1f ;  /* 0x00001c1f00cc7802 */ /* 0x000fe20000000f00 */
[----:B------:R-:W-:Y:S01]  /*18ed0*/  IMAD.MOV.U32 R2, RZ, RZ, RZ ;  /* 0x000000ffff027224 */ /* 0x000fe200078e00ff */
[----:B------:R-:W-:Y:S02]  /*18ee0*/  MOV R3, 0x18f00 ;  /* 0x00018f0000037802 */ /* 0x000fe40000000f00 */
[----:B------:R-:W-:Y:S05]  /*18ef0*/  CALL.REL.NOINC `($__internal_37_$__cuda_sm70_shflsync_idx_p) ;  /* 0x000022f000007944 */ /* 0x000fea0003c00000 */
[----:B------:R-:W-:Y:S01]  /*18f00*/  MOV R0, R204 ;  /* 0x000000cc00007202 */ /* 0x000fe20000000f00 */
[----:B------:R-:W-:-:S05]  /*18f10*/  BRA `(.L_x_2616) ;  /* 0xfffef3e000007947 */ /* 0x000fca000383ffff */
.L_x_2451:
[----:B------:R-:W-:Y:S01]  /*18f20*/  MOV R204, 0x1c1f ;  /* 0x00001c1f00cc7802 */ /* 0x000fe20000000f00 */
[----:B------:R-:W-:Y:S01]  /*18f30*/  IMAD.MOV.U32 R2, RZ, RZ, 0x1 ;  /* 0x00000001ff027424 */ /* 0x000fe200078e00ff */
[----:B------:R-:W-:Y:S02]  /*18f40*/  MOV R3, 0x18f60 ;  /* 0x00018f6000037802 */ /* 0x000fe40000000f00 */
[----:B-1----:R-:W-:Y:S05]  /*18f50*/  CALL.REL.NOINC `($__internal_37_$__cuda_sm70_shflsync_idx_p) ;  /* 0x0000229000007944 */ /* 0x002fea0003c00000 */
[----:B------:R-:W-:Y:S01]  /*18f60*/  MOV R2, R204 ;  /* 0x000000cc00027202 */ /* 0x000fe20000000f00 */
[----:B------:R-:W-:-:S05]  /*18f70*/  BRA `(.L_x_2617) ;  /* 0xfffef58000007947 */ /* 0x000fca000383ffff */
.L_x_2456:
[----:B------:R-:W-:Y:S01]  /*18f80*/  MOV R204, 0x1c1f ;  /* 0x00001c1f00cc7802 */ /* 0x000fe20000000f00 */
[----:B------:R-:W-:Y:S01]  /*18f90*/  IMAD.MOV.U32 R2, RZ, RZ, 0x2 ;  /* 0x00000002ff027424 */ /* 0x000fe200078e00ff */
[----:B------:R-:W-:Y:S02]  /*18fa0*/  MOV R3, 0x18fc0 ;  /* 0x00018fc000037802 */ /* 0x000fe40000000f00 */
[----:B-12---:R-:W-:Y:S05]  /*18fb0*/  CALL.REL.NOINC `($__internal_37_$__cuda_sm70_shflsync_idx_p) ;  /* 0x0000223000007944 */ /* 0x006fea0003c00000 */
[----:B------:R-:W-:Y:S01]  /*18fc0*/  MOV R104, R204 ;  /* 0x000000cc00687202 */ /* 0x000fe20000000f00 */
[----:B------:R-:W-:-:S05]  /*18fd0*/  BRA `(.L_x_2618) ;  /* 0xfffef72000007947 */ /* 0x000fca000383ffff */
.L_x_2461:
[----:B------:R-:W-:Y:S01]  /*18fe0*/  MOV R204, 0x1c1f ;  /* 0x00001c1f00cc7802 */ /* 0x000fe20000000f00 */
[----:B------:R-:W-:Y:S01]  /*18ff0*/  IMAD.MOV.U32 R2, RZ, RZ, 0x3 ;  /* 0x00000003ff027424 */ /* 0x000fe200078e00ff */
[----:B------:R-:W-:Y:S02]  /*19000*/  MOV R3, 0x19020 ;  /* 0x0001902000037802 */ /* 0x000fe40000000f00 */
[----:B-123--:R-:W-:Y:S05]  /*19010*/  CALL.REL.NOINC `($__internal_37_$__cuda_sm70_shflsync_idx_p) ;  /* 0x000021d000007944 */ /* 0x00efea0003c00000 */
[----:B------:R-:W-:Y:S01]  /*19020*/  MOV R3, R204 ;  /* 0x000000cc00037202 */ /* 0x000fe20000000f00 */
[----:B------:R-:W-:-:S05]  /*19030*/  BRA `(.L_x_2619) ;  /* 0xffff040000007947 */ /* 0x000fca000383ffff */
.L_x_2466:
[----:B------:R-:W-:Y:S02]  /*19040*/  MOV R0, 0x2 ;  /* 0x0000000200007802 */ /* 0x000fe40000000f00 */
[----:B------:R-:W-:Y:S02]  /*19050*/  MOV R2, 0x19070 ;  /* 0x0001907000027802 */ /* 0x000fe40000000f00 */
[----:B--234-:R-:W-:Y:S05]  /*19060*/  CALL.REL.NOINC `($__internal_36_$__cuda_sm70_shflsync_bfly_p) ;  /* 0x0000212000007944 */ /* 0x01cfea0003c00000 */
[----:B------:R-:W-:-:S05]  /*19070*/  BRA `(.L_x_2620) ;  /* 0xffff0ba000007947 */ /* 0x000fca000383ffff */
.L_x_2467:
[----:B------:R-:W-:Y:S02]  /*19080*/  MOV R0, 0x1 ;  /* 0x0000000100007802 */ /* 0x000fe40000000f00 */
[----:B------:R-:W-:Y:S02]  /*19090*/  MOV R2, 0x190b0 ;  /* 0x000190b000027802 */ /* 0x000fe40000000f00 */
[----:B---34-:R-:W-:Y:S05]  /*190a0*/  CALL.REL.NOINC `($__internal_36_$__cuda_sm70_shflsync_bfly_p) ;  /* 0x000020e000007944 */ /* 0x018fea0003c00000 */
[----:B------:R-:W-:Y:S01]  /*190b0*/  FMNMX.FTZ R104, R100, R0, !PT ;  /* 0x0000000064687209 */ /* 0x000fe20007810000 */
[----:B------:R-:W-:Y:S01]  /*190c0*/  IMAD.MOV.U32 R100, RZ, RZ, R4 ;  /* 0x000000ffff647224 */ /* 0x000fe200078e0004 */
[----:B------:R-:W-:Y:S01]  /*190d0*/  MOV R2, 0x19100 ;  /* 0x0001910000027802 */ /* 0x000fe20000000f00 */
[----:B------:R-:W-:Y:S02]  /*190e0*/  IMAD.MOV.U32 R0, RZ, RZ, 0x2 ;  /* 0x00000002ff007424 */ /* 0x000fe400078e00ff */
[----:B------:R-:W-:Y:S05]  /*190f0*/  CALL.REL.NOINC `($__internal_36_$__cuda_sm70_shflsync_bfly_p) ;  /* 0x0000209000007944 */ /* 0x000fea0003c00000 */
[----:B------:R-:W-:Y:S01]  /*19100*/  FMNMX.FTZ R100, R4, R0, !PT ;  /* 0x0000000004647209 */ /* 0x000fe20007810000 */
[----:B------:R-:W-:Y:S01]  /*19110*/  IMAD.MOV.U32 R0, RZ, RZ, 0x1 ;  /* 0x00000001ff007424 */ /* 0x000fe200078e00ff */
        /* <DEDUP_REMOVED lines=20> */
[----:B------:R-:W-:-:S05]  /*19260*/  BRA `(.L_x_2621) ;  /* 0xffff0aa000007947 */ /* 0x000fca000383ffff */
.L_x_2476:
[----:B------:R-:W-:Y:S01]  /*19270*/  MOV R2, RZ ;  /* 0x000000ff00027202 */ /* 0x000fe20000000f00 */
[----:B------:R-:W-:Y:S01]  /*19280*/  IMAD.MOV.U32 R109, RZ, RZ, R5 ;  /* 0x000000ffff6d7224 */ /* 0x000fe200078e0005 */
[----:B------:R-:W-:Y:S01]  /*19290*/  MOV R3, 0x192c0 ;  /* 0x000192c000037802 */ /* 0x000fe20000000f00 */
[----:B------:R-:W-:Y:S02]  /*192a0*/  IMAD.MOV.U32 R204, RZ, RZ, 0x1c1f ;  /* 0x00001c1fffcc7424 */ /* 0x000fe400078e00ff */
[----:B-1234-:R-:W-:Y:S05]  /*192b0*/  CALL.REL.NOINC `($__internal_37_$__cuda_sm70_shflsync_idx_p) ;  /* 0x00001f3000007944 */ /* 0x01efea0003c00000 */
[----:B------:R-:W-:Y:S01]  /*192c0*/  MOV R4, R204 ;  /* 0x000000cc00047202 */ /* 0x000fe20000000f00 */
[----:B------:R-:W-:-:S05]  /*192d0*/  BRA `(.L_x_2622) ;  /* 0xffff26f000007947 */ /* 0x000fca000383ffff */
.L_x_2477:
[----:B------:R-:W-:Y:S01]  /*192e0*/  MOV R2, RZ ;  /* 0x000000ff00027202 */ /* 0x000fe20000000f00 */
[----:B------:R-:W-:Y:S01]  /*192f0*/  IMAD.MOV.U32 R109, RZ, RZ, R10 ;  /* 0x000000ffff6d7224 */ /* 0x000fe200078e000a */
[----:B------:R-:W-:Y:S01]  /*19300*/  MOV R3, 0x19330 ;  /* 0x0001933000037802 */ /* 0x000fe20000000f00 */
[----:B------:R-:W-:Y:S02]  /*19310*/  IMAD.MOV.U32 R204, RZ, RZ, 0x1c1f ;  /* 0x00001c1fffcc7424 */ /* 0x000fe400078e00ff */
[----:B-1234-:R-:W-:Y:S05]  /*19320*/  CALL.REL.NOINC `($__internal_37_$__cuda_sm70_shflsync_idx_p) ;  /* 0x00001ec000007944 */ /* 0x01efea0003c00000 */
[----:B------:R-:W-:Y:S01]  /*19330*/  MOV R0, R204 ;  /* 0x000000cc00007202 */ /* 0x000fe20000000f00 */
[----:B------:R-:W-:-:S05]  /*19340*/  BRA `(.L_x_2623) ;  /* 0xffff26a000007947 */ /* 0x000fca000383ffff */
.L_x_2478:
        /* <DEDUP_REMOVED lines=13> */
.L_x_2481:
[----:B------:R-:W-:Y:S01]  /*19420*/  MOV R2, RZ ;  /* 0x000000ff00027202 */ /* 0x000fe20000000f00 */
[----:B------:R-:W-:Y:S01]  /*19430*/  IMAD.MOV.U32 R109, RZ, RZ, R110 ;  /* 0x000000ffff6d7224 */ /* 0x000fe200078e006e */
[----:B------:R-:W-:Y:S01]  /*19440*/  MOV R3, 0x19470 ;  /* 0x0001947000037802 */ /* 0x000fe20000000f00 */
[----:B------:R-:W-:Y:S02]  /*19450*/  IMAD.MOV.U32 R204, RZ, RZ, 0x1c1f ;  /* 0x00001c1fffcc7424 */ /* 0x000fe400078e00ff */
[----:B------:R-:W-:Y:S05]  /*19460*/  CALL.REL.NOINC `($__internal_37_$__cuda_sm70_shflsync_idx_p) ;  /* 0x00001d8000007944 */ /* 0x000fea0003c00000 */
[----:B------:R-:W-:Y:S01]  /*19470*/  MOV R100, R204 ;  /* 0x000000cc00647202 */ /* 0x000fe20000000f00 */
[----:B------:R-:W-:-:S05]  /*19480*/  BRA `(.L_x_2625) ;  /* 0xffff303000007947 */ /* 0x000fca000383ffff */
.L_x_2482:
[----:B------:R-:W-:Y:S01]  /*19490*/  MOV R2, RZ ;  /* 0x000000ff00027202 */ /* 0x000fe20000000f00 */
[----:B------:R-:W-:Y:S01]  /*194a0*/  IMAD.MOV.U32 R109, RZ, RZ, R111 ;  /* 0x000000ffff6d7224 */ /* 0x000fe200078e006f */
[----:B------:R-:W-:Y:S01]  /*194b0*/  MOV R3, 0x194e0 ;  /* 0x000194e000037802 */ /* 0x000fe20000000f00 */
[----:B------:R-:W-:Y:S02]  /*194c0*/  IMAD.MOV.U32 R204, RZ, RZ, 0x1c1f ;  /* 0x00001c1fffcc7424 */ /* 0x000fe400078e00ff */
[----:B-12---:R-:W-:Y:S05]  /*194d0*/  CALL.REL.NOINC `($__internal_37_$__cuda_sm70_shflsync_idx_p) ;  /* 0x00001d1000007944 */ /* 0x006fea0003c00000 */
[----:B------:R-:W-:Y:S01]  /*194e0*/  MOV R0, R204 ;  /* 0x000000cc00007202 */ /* 0x000fe20000000f00 */
[----:B------:R-:W-:-:S05]  /*194f0*/  BRA `(.L_x_2626) ;  /* 0xffff2fe000007947 */ /* 0x000fca000383ffff */
.L_x_2483:
        /* <DEDUP_REMOVED lines=13> */
.L_x_2484:
[----:B------:R-:W-:Y:S02]  /*195d0*/  MOV R0, 0x2 ;  /* 0x0000000200007802 */ /* 0x000fe40000000f00 */
[----:B------:R-:W-:Y:S02]  /*195e0*/  MOV R2, 0x19600 ;  /* 0x0001960000027802 */ /* 0x000fe40000000f00 */
[----:B---34-:R-:W-:Y:S05]  /*195f0*/  CALL.REL.NOINC `($__internal_36_$__cuda_sm70_shflsync_bfly_p) ;  /* 0x00001b9000007944 */ /* 0x018fea0003c00000 */
[----:B------:R-:W-:-:S05]  /*19600*/  BRA `(.L_x_2628) ;  /* 0xffff34f000007947 */ /* 0x000fca000383ffff */
.L_x_2485:
        /* <DEDUP_REMOVED lines=31> */
.L_x_2488:
[----:B------:R-:W-:Y:S01]  /*19800*/  MOV R204, 0x1c1f ;  /* 0x00001c1f00cc7802 */ /* 0x000fe20000000f00 */
[----:B------:R-:W-:Y:S01]  /*19810*/  IMAD.MOV.U32 R2, RZ, RZ, RZ ;  /* 0x000000ffff027224 */ /* 0x000fe200078e00ff */
[----:B------:R-:W-:Y:S02]  /*19820*/  MOV R3, 0x19840 ;  /* 0x0001984000037802 */ /* 0x000fe40000000f00 */
[----:B-1234-:R-:W-:Y:S05]  /*19830*/  CALL.REL.NOINC `($__internal_37_$__cuda_sm70_shflsync_idx_p) ;  /* 0x000019b000007944 */ /* 0x01efea0003c00000 */
[----:B------:R-:W-:Y:S01]  /*19840*/  MOV R0, R204 ;  /* 0x000000cc00007202 */ /* 0x000fe20000000f00 */
[----:B------:R-:W-:-:S05]  /*19850*/  BRA `(.L_x_2630) ;  /* 0xffff4d4000007947 */ /* 0x000fca000383ffff */
.L_x_2491:
[----:B------:R-:W-:Y:S01]  /*19860*/  MOV R204, 0x1c1f ;  /* 0x00001c1f00cc7802 */ /* 0x000fe20000000f00 */
[----:B---3--:R-:W-:Y:S01]  /*19870*/  IMAD.MOV.U32 R2, RZ, RZ, 0x1 ;  /* 0x00000001ff027424 */ /* 0x008fe200078e00ff */
[----:B------:R-:W-:Y:S02]  /*19880*/  MOV R3, 0x198a0 ;  /* 0x000198a000037802 */ /* 0x000fe40000000f00 */
[----:B-12---:R-:W-:Y:S05]  /*19890*/  CALL.REL.NOINC `($__internal_37_$__cuda_sm70_shflsync_idx_p) ;  /* 0x0000195000007944 */ /* 0x006fea0003c00000 */
        /* <DEDUP_REMOVED lines=8> */
.L_x_2494:
[----:B------:R-:W-:Y:S01]  /*19920*/  MOV R2, RZ ;  /* 0x000000ff00027202 */ /* 0x000fe20000000f00 */
[----:B------:R-:W-:Y:S01]  /*19930*/  IMAD.MOV.U32 R109, RZ, RZ, R102 ;  /* 0x000000ffff6d7224 */ /* 0x000fe200078e0066 */
[----:B------:R-:W-:Y:S01]  /*19940*/  MOV R3, 0x19970 ;  /* 0x0001997000037802 */ /* 0x000fe20000000f00 */
[----:B------:R-:W-:Y:S02]  /*19950*/  IMAD.MOV.U32 R204, RZ, RZ, 0x1c1f ;  /* 0x00001c1fffcc7424 */ /* 0x000fe400078e00ff */
[----:B------:R-:W-:Y:S05]  /*19960*/  CALL.REL.NOINC `($__internal_37_$__cuda_sm70_shflsync_idx_p) ;  /* 0x0000188000007944 */ /* 0x000fea0003c00000 */
[----:B------:R-:W-:Y:S01]  /*19970*/  MOV R100, R204 ;  /* 0x000000cc00647202 */ /* 0x000fe20000000f00 */
[----:B------:R-:W-:-:S05]  /*19980*/  BRA `(.L_x_2632) ;  /* 0xffff56f000007947 */ /* 0x000fca000383ffff */
.L_x_2495:
[----:B------:R-:W-:Y:S01]  /*19990*/  MOV R2, RZ ;  /* 0x000000ff00027202 */ /* 0x000fe20000000f00 */
[----:B------:R-:W-:Y:S01]  /*199a0*/  IMAD.MOV.U32 R109, RZ, RZ, R103 ;  /* 0x000000ffff6d7224 */ /* 0x000fe200078e0067 */
[----:B------:R-:W-:Y:S01]  /*199b0*/  MOV R3, 0x199e0 ;  /* 0x000199e000037802 */ /* 0x000fe20000000f00 */
[----:B------:R-:W-:Y:S02]  /*199c0*/  IMAD.MOV.U32 R204, RZ, RZ, 0x1c1f ;  /* 0x00001c1fffcc7424 */ /* 0x000fe400078e00ff */
[----:B-12---:R-:W-:Y:S05]  /*199d0*/  CALL.REL.NOINC `($__internal_37_$__cuda_sm70_shflsync_idx_p) ;  /* 0x0000181000007944 */ /* 0x006fea0003c00000 */
[----:B------:R-:W-:Y:S01]  /*199e0*/  MOV R0, R204 ;  /* 0x000000cc00007202 */ /* 0x000fe20000000f00 */
[----:B------:R-:W-:-:S05]  /*199f0*/  BRA `(.L_x_2633) ;  /* 0xffff56a000007947 */ /* 0x000fca000383ffff */
.L_x_2496:
        /* <DEDUP_REMOVED lines=13> */
.L_x_2497:
[----:B------:R-:W-:Y:S01]  /*19ad0*/  MOV R204, 0x1c1f ;  /* 0x00001c1f00cc7802 */ /* 0x000fe20000000f00 */
[----:B------:R-:W-:Y:S01]  /*19ae0*/  IMAD.MOV.U32 R2, RZ, RZ, RZ ;  /* 0x000000ffff027224 */ /* 0x000fe200078e00ff */
[----:B------:R-:W-:Y:S02]  /*19af0*/  MOV R3, 0x19b10 ;  /* 0x00019b1000037802 */ /* 0x000fe40000000f00 */
[----:B------:R-:W-:Y:S05]  /*19b00*/  CALL.REL.NOINC `($__internal_37_$__cuda_sm70_shflsync_idx_p) ;  /* 0x000016e000007944 */ /* 0x000fea0003c00000 */
[----:B------:R-:W-:Y:S01]  /*19b10*/  MOV R0, R204 ;  /* 0x000000cc00007202 */ /* 0x000fe20000000f00 */
[----:B------:R-:W-:-:S05]  /*19b20*/  BRA `(.L_x_2635) ;  /* 0xffff588000007947 */ /* 0x000fca000383ffff */
.L_x_2502:
[----:B------:R-:W-:Y:S01]  /*19b30*/  MOV R204, 0x1c1f ;  /* 0x00001c1f00cc7802 */ /* 0x000fe20000000f00 */
[----:B------:R-:W-:Y:S01]  /*19b40*/  IMAD.MOV.U32 R2, RZ, RZ, 0x1 ;  /* 0x00000001ff027424 */ /* 0x000fe200078e00ff */
[----:B------:R-:W-:Y:S02]  /*19b50*/  MOV R3, 0x19b70 ;  /* 0x00019b7000037802 */ /* 0x000fe40000000f00 */
[----:B-1----:R-:W-:Y:S05]  /*19b60*/  CALL.REL.NOINC `($__internal_37_$__cuda_sm70_shflsync_idx_p) ;  /* 0x0000168000007944 */ /* 0x002fea0003c00000 */
[----:B------:R-:W-:Y:S01]  /*19b70*/  MOV R2, R204 ;  /* 0x000000cc00027202 */ /* 0x000fe20000000f00 */
[----:B------:R-:W-:-:S05]  /*19b80*/  BRA `(.L_x_2636) ;  /* 0xffff5a2000007947 */ /* 0x000fca000383ffff */
.L_x_2507:
[----:B------:R-:W-:Y:S01]  /*19b90*/  MOV R204, 0x1c1f ;  /* 0x00001c1f00cc7802 */ /* 0x000fe20000000f00 */
[----:B------:R-:W-:Y:S01]  /*19ba0*/  IMAD.MOV.U32 R2, RZ, RZ, 0x2 ;  /* 0x00000002ff027424 */ /* 0x000fe200078e00ff */
[----:B------:R-:W-:Y:S02]  /*19bb0*/  MOV R3, 0x19bd0 ;  /* 0x00019bd000037802 */ /* 0x000fe40000000f00 */
[----:B-12---:R-:W-:Y:S05]  /*19bc0*/  CALL.REL.NOINC `($__internal_37_$__cuda_sm70_shflsync_idx_p) ;  /* 0x0000162000007944 */ /* 0x006fea0003c00000 */
[----:B------:R-:W-:Y:S01]  /*19bd0*/  MOV R104, R204 ;  /* 0x000000cc00687202 */ /* 0x000fe20000000f00 */
[----:B------:R-:W-:-:S05]  /*19be0*/  BRA `(.L_x_2637) ;  /* 0xffff5bc000007947 */ /* 0x000fca000383ffff */
.L_x_2512:
[----:B------:R-:W-:Y:S01]  /*19bf0*/  MOV R204, 0x1c1f ;  /* 0x00001c1f00cc7802 */ /* 0x000fe20000000f00 */
[----:B------:R-:W-:Y:S01]  /*19c00*/  IMAD.MOV.U32 R2, RZ, RZ, 0x3 ;  /* 0x00000003ff027424 */ /* 0x000fe200078e00ff */
[----:B------:R-:W-:Y:S02]  /*19c10*/  MOV R3, 0x19c30 ;  /* 0x00019c3000037802 */ /* 0x000fe40000000f00 */
[----:B-123--:R-:W-:Y:S05]  /*19c20*/  CALL.REL.NOINC `($__internal_37_$__cuda_sm70_shflsync_idx_p) ;  /* 0x000015c000007944 */ /* 0x00efea0003c00000 */
[----:B------:R-:W-:Y:S01]  /*19c30*/  MOV R3, R204 ;  /* 0x000000cc00037202 */ /* 0x000fe20000000f00 */
[----:B------:R-:W-:-:S05]  /*19c40*/  BRA `(.L_x_2638) ;  /* 0xffff68a000007947 */ /* 0x000fca000383ffff */
.L_x_2517:
[----:B------:R-:W-:Y:S02]  /*19c50*/  MOV R0, 0x2 ;  /* 0x0000000200007802 */ /* 0x000fe40000000f00 */
[----:B------:R-:W-:Y:S02]  /*19c60*/  MOV R2, 0x19c80 ;  /* 0x00019c8000027802 */ /* 0x000fe40000000f00 */
[----:B--234-:R-:W-:Y:S05]  /*19c70*/  CALL.REL.NOINC `($__internal_36_$__cuda_sm70_shflsync_bfly_p) ;  /* 0x0000151000007944 */ /* 0x01cfea0003c00000 */
[----:B------:R-:W-:-:S05]  /*19c80*/  BRA `(.L_x_2639) ;  /* 0xffff704000007947 */ /* 0x000fca000383ffff */
.L_x_2518:
        /* <DEDUP_REMOVED lines=28> */
[----:B------:R-:W-:Y:S03]  /*19e50*/  MOV R2, 0x19e80 ;  /* 0x00019e8000027802 */ /* 0x000fe60000000f00 */
[----:B------:R-:W-:Y:S02]  /*19e60*/  IMAD.MOV.U32 R100, RZ, RZ, R4 ;  /* 0x000000ffff647224 */ /* 0x000fe400078e0004 */
[----:B------:R-:W-:Y:S05]  /*19e70*/  CALL.REL.NOINC `($__internal_36_$__cuda_sm70_shflsync_bfly_p) ;  /* 0x0000131000007944 */ /* 0x000fea0003c00000 */
[----:B------:R-:W-:-:S05]  /*19e80*/  BRA `(.L_x_2640) ;  /* 0xffff6f3000007947 */ /* 0x000fca000383ffff */
.L_x_2520:
[----:B------:R-:W-:Y:S01]  /*19e90*/  IMAD.MOV.U32 R100, RZ, RZ, R221 ;  /* 0x000000ffff647224 */ /* 0x000fe200078e00dd */
[----:B------:R-:W-:-:S02]  /*19ea0*/  MOV R0, 0x2 ;  /* 0x0000000200007802 */ /* 0x000fc40000000f00 */
[----:B------:R-:W-:Y:S02]  /*19eb0*/  MOV R2, 0x19ed0 ;  /* 0x00019ed000027802 */ /* 0x000fe40000000f00 */
[----:B------:R-:W-:Y:S05]  /*19ec0*/  CALL.REL.NOINC `($__internal_36_$__cuda_sm70_shflsync_bfly_p) ;  /* 0x000012c000007944 */ /* 0x000fea0003c00000 */
[----:B------:R-:W-:Y:S05]  /*19ed0*/  BRA `(.L_x_2641) ;  /* 0xffff878000007947 */ /* 0x000fea000383ffff */
.L_x_2521:
[----:B------:R-:W-:Y:S01]  /*19ee0*/  IMAD.MOV.U32 R100, RZ, RZ, R7 ;  /* 0x000000ffff647224 */ /* 0x000fe200078e0007 */
[----:B------:R-:W-:Y:S02]  /*19ef0*/  MOV R0, 0x1 ;  /* 0x0000000100007802 */ /* 0x000fe40000000f00 */
[----:B------:R-:W-:Y:S02]  /*19f00*/  MOV R2, 0x19f20 ;  /* 0x00019f2000027802 */ /* 0x000fe40000000f00 */
[----:B-1----:R-:W-:Y:S05]  /*19f10*/  CALL.REL.NOINC `($__internal_36_$__cuda_sm70_shflsync_bfly_p) ;  /* 0x0000127000007944 */ /* 0x002fea0003c00000 */
[----:B------:R-:W-:Y:S01]  /*19f20*/  FADD.FTZ R7, R7, R0 ;  /* 0x0000000007077221 */ /* 0x000fe20000010000 */
[----:B------:R-:W-:Y:S02]  /*19f30*/  MOV R100, R224 ;  /* 0x000000e000647202 */ /* 0x000fe40000000f00 */
[----:B------:R-:W-:Y:S02]  /*19f40*/  MOV R0, 0x2 ;  /* 0x0000000200007802 */ /* 0x000fe40000000f00 */
[----:B------:R-:W-:Y:S02]  /*19f50*/  MOV R2, 0x19f70 ;  /* 0x00019f7000027802 */ /* 0x000fe40000000f00 */
[----:B------:R-:W-:Y:S05]  /*19f60*/  CALL.REL.NOINC `($__internal_36_$__cuda_sm70_shflsync_bfly_p) ;  /* 0x0000122000007944 */ /* 0x000fea0003c00000 */
[----:B------:R-:W-:Y:S01]  /*19f70*/  FADD.FTZ R100, R224, R0 ;  /* 0x00000000e0647221 */ /* 0x000fe20000010000 */
[----:B------:R-:W-:Y:S02]  /*19f80*/  MOV R0, 0x1 ;  /* 0x0000000100007802 */ /* 0x000fe40000000f00 */
[----:B------:R-:W-:-:S02]  /*19f90*/  MOV R2, 0x19fb0 ;  /* 0x00019fb000027802 */ /* 0x000fc40000000f00 */
[----:B------:R-:W-:Y:S05]  /*19fa0*/  CALL.REL.NOINC `($__internal_36_$__cuda_sm70_shflsync_bfly_p) ;  /* 0x000011e000007944 */ /* 0x000fea0003c00000 */
[----:B------:R-:W-:Y:S01]  /*19fb0*/  FADD.FTZ R6, R100, R0 ;  /* 0x0000000064067221 */ /* 0x000fe20000010000 */
[----:B------:R-:W-:-:S02]  /*19fc0*/  MOV R100, R213 ;  /* 0x000000d500647202 */ /* 0x000fc40000000f00 */
[----:B------:R-:W-:Y:S02]  /*19fd0*/  MOV R0, 0x2 ;  /* 0x0000000200007802 */ /* 0x000fe40000000f00 */
[----:B------:R-:W-:Y:S02]  /*19fe0*/  MOV R2, 0x1a000 ;  /* 0x0001a00000027802 */ /* 0x000fe40000000f00 */
[----:B------:R-:W-:Y:S05]  /*19ff0*/  CALL.REL.NOINC `($__internal_36_$__cuda_sm70_shflsync_bfly_p) ;  /* 0x0000119000007944 */ /* 0x000fea0003c00000 */
[----:B------:R-:W-:Y:S01]  /*1a000*/  FADD.FTZ R5, R213, R0 ;  /* 0x00000000d5057221 */ /* 0x000fe20000010000 */
[----:B------:R-:W-:Y:S02]  /*1a010*/  MOV R0, 0x1 ;  /* 0x0000000100007802 */ /* 0x000fe40000000f00 */
[----:B------:R-:W-:Y:S02]  /*1a020*/  MOV R2, 0x1a050 ;  /* 0x0001a05000027802 */ /* 0x000fe40000000f00 */
[----:B------:R-:W-:Y:S02]  /*1a030*/  MOV R100, R5 ;  /* 0x0000000500647202 */ /* 0x000fe40000000f00 */
[----:B------:R-:W-:Y:S05]  /*1a040*/  CALL.REL.NOINC `($__internal_36_$__cuda_sm70_shflsync_bfly_p) ;  /* 0x0000114000007944 */ /* 0x000fea0003c00000 */
[----:B------:R-:W-:Y:S01]  /*1a050*/  FADD.FTZ R5, R5, R0 ;  /* 0x0000000005057221 */ /* 0x000fe20000010000 */
[----:B------:R-:W-:Y:S02]  /*1a060*/  MOV R100, R214 ;  /* 0x000000d600647202 */ /* 0x000fe40000000f00 */
[----:B------:R-:W-:-:S02]  /*1a070*/  MOV R0, 0x2 ;  /* 0x0000000200007802 */ /* 0x000fc40000000f00 */
[----:B------:R-:W-:Y:S02]  /*1a080*/  MOV R2, 0x1a0a0 ;  /* 0x0001a0a000027802 */ /* 0x000fe40000000f00 */
[----:B------:R-:W-:Y:S05]  /*1a090*/  CALL.REL.NOINC `($__internal_36_$__cuda_sm70_shflsync_bfly_p) ;  /* 0x000010f000007944 */ /* 0x000fea0003c00000 */
[----:B------:R-:W-:Y:S01]  /*1a0a0*/  FADD.FTZ R4, R214, R0 ;  /* 0x00000000d6047221 */ /* 0x000fe20000010000 */
[----:B------:R-:W-:Y:S02]  /*1a0b0*/  MOV R0, 0x1 ;  /* 0x0000000100007802 */ /* 0x000fe40000000f00 */
[----:B------:R-:W-:Y:S02]  /*1a0c0*/  MOV R2, 0x1a0f0 ;  /* 0x0001a0f000027802 */ /* 0x000fe40000000f00 */
[----:B------:R-:W-:Y:S02]  /*1a0d0*/  MOV R100, R4 ;  /* 0x0000000400647202 */ /* 0x000fe40000000f00 */
[----:B------:R-:W-:Y:S05]  /*1a0e0*/  CALL.REL.NOINC `($__internal_36_$__cuda_sm70_shflsync_bfly_p) ;  /* 0x000010a000007944 */ /* 0x000fea0003c00000 */
[----:B------:R-:W-:Y:S01]  /*1a0f0*/  MOV R8, R0 ;  /* 0x0000000000087202 */ /* 0x000fe20000000f00 */
[----:B------:R-:W-:Y:S05]  /*1a100*/  BRA `(.L_x_2642) ;  /* 0xffff864000007947 */ /* 0x000fea000383ffff */
.L_x_2528:
[----:B-1234-:R-:W-:Y:S01]  /*1a110*/  IMAD.MOV.U32 R109, RZ, RZ, R10 ;  /* 0x000000ffff6d7224 */ /* 0x01efe200078e000a */
[----:B------:R-:W-:Y:S01]  /*1a120*/  MOV R2, RZ ;  /* 0x000000ff00027202 */ /* 0x000fe20000000f00 */
[----:B------:R-:W-:Y:S01]  /*1a130*/  IMAD.MOV.U32 R204, RZ, RZ, 0x1c1f ;  /* 0x00001c1fffcc7424 */ /* 0x000fe200078e00ff */
[----:B------:R-:W-:Y:S02]  /*1a140*/  MOV R3, 0x1a160 ;  /* 0x0001a16000037802 */ /* 0x000fe40000000f00 */
[----:B------:R-:W-:Y:S05]  /*1a150*/  CALL.REL.NOINC `($__internal_37_$__cuda_sm70_shflsync_idx_p) ;  /* 0x0000109000007944 */ /* 0x000fea0003c00000 */
[----:B------:R-:W-:Y:S01]  /*1a160*/  MOV R5, R204 ;  /* 0x000000cc00057202 */ /* 0x000fe20000000f00 */
[----:B------:R-:W-:Y:S05]  /*1a170*/  BRA `(.L_x_2643) ;  /* 0xffff9fd000007947 */ /* 0x000fea000383ffff */
.L_x_2529:
[----:B------:R-:W-:Y:S01]  /*1a180*/  IMAD.MOV.U32 R109, RZ, RZ, R12 ;  /* 0x000000ffff6d7224 */ /* 0x000fe200078e000c */
[----:B------:R-:W-:Y:S01]  /*1a190*/  MOV R2, RZ ;  /* 0x000000ff00027202 */ /* 0x000fe20000000f00 */
[----:B------:R-:W-:Y:S01]  /*1a1a0*/  IMAD.MOV.U32 R204, RZ, RZ, 0x1c1f ;  /* 0x00001c1fffcc7424 */ /* 0x000fe200078e00ff */
[----:B------:R-:W-:-:S02]  /*1a1b0*/  MOV R3, 0x1a1d0 ;  /* 0x0001a1d000037802 */ /* 0x000fc40000000f00 */
[----:B-12---:R-:W-:Y:S05]  /*1a1c0*/  CALL.REL.NOINC `($__internal_37_$__cuda_sm70_shflsync_idx_p) ;  /* 0x0000102000007944 */ /* 0x006fea0003c00000 */
[----:B------:R-:W-:Y:S01]  /*1a1d0*/  MOV R0, R204 ;  /* 0x000000cc00007202 */ /* 0x000fe20000000f00 */
[----:B------:R-:W-:Y:S05]  /*1a1e0*/  BRA `(.L_x_2644) ;  /* 0xffff9f8000007947 */ /* 0x000fea000383ffff */
.L_x_2532:
[----:B------:R-:W-:Y:S01]  /*1a1f0*/  IMAD.MOV.U32 R109, RZ, RZ, R10 ;  /* 0x000000ffff6d7224 */ /* 0x000fe200078e000a */
[----:B--2---:R-:W-:Y:S01]  /*1a200*/  MOV R2, 0x1 ;  /* 0x0000000100027802 */ /* 0x004fe20000000f00 */
[----:B------:R-:W-:Y:S01]  /*1a210*/  IMAD.MOV.U32 R204, RZ, RZ, 0x1c1f ;  /* 0x00001c1fffcc7424 */ /* 0x000fe200078e00ff */
[----:B------:R-:W-:-:S02]  /*1a220*/  MOV R3, 0x1a240 ;  /* 0x0001a24000037802 */ /* 0x000fc40000000f00 */
[----:B-1-34-:R-:W-:Y:S05]  /*1a230*/  CALL.REL.NOINC `($__internal_37_$__cuda_sm70_shflsync_idx_p) ;  /* 0x00000fb000007944 */ /* 0x01afea0003c00000 */
        /* <DEDUP_REMOVED lines=8> */
.L_x_2535:
[----:B------:R-:W-:Y:S01]  /*1a2c0*/  IMAD.MOV.U32 R109, RZ, RZ, R10 ;  /* 0x000000ffff6d7224 */ /* 0x000fe200078e000a */
[----:B-1----:R-:W-:Y:S01]  /*1a2d0*/  MOV R2, 0x2 ;  /* 0x0000000200027802 */ /* 0x002fe20000000f00 */
[----:B------:R-:W-:Y:S01]  /*1a2e0*/  IMAD.MOV.U32 R204, RZ, RZ, 0x1c1f ;  /* 0x00001c1fffcc7424 */ /* 0x000fe200078e00ff */
[----:B------:R-:W-:Y:S02]  /*1a2f0*/  MOV R3, 0x1a310 ;  /* 0x0001a31000037802 */ /* 0x000fe40000000f00 */
[----:B--234-:R-:W-:Y:S05]  /*1a300*/  CALL.REL.NOINC `($__internal_37_$__cuda_sm70_shflsync_idx_p) ;  /* 0x00000ee000007944 */ /* 0x01cfea0003c00000 */
[----:B------:R-:W-:Y:S01]  /*1a310*/  MOV R5, R204 ;  /* 0x000000cc00057202 */ /* 0x000fe20000000f00 */
[----:B------:R-:W-:Y:S05]  /*1a320*/  BRA `(.L_x_2646) ;  /* 0xffffa11000007947 */ /* 0x000fea000383ffff */
.L_x_2536:
[----:B------:R-:W-:Y:S01]  /*1a330*/  IMAD.MOV.U32 R109, RZ, RZ, R12 ;  /* 0x000000ffff6d7224 */ /* 0x000fe200078e000c */
[----:B------:R-:W-:Y:S01]  /*1a340*/  MOV R2, 0x2 ;  /* 0x0000000200027802 */ /* 0x000fe20000000f00 */
[----:B------:R-:W-:Y:S01]  /*1a350*/  IMAD.MOV.U32 R204, RZ, RZ, 0x1c1f ;  /* 0x00001c1fffcc7424 */ /* 0x000fe200078e00ff */
[----:B------:R-:W-:Y:S02]  /*1a360*/  MOV R3, 0x1a380 ;  /* 0x0001a38000037802 */ /* 0x000fe40000000f00 */
[----:B-1234-:R-:W-:Y:S05]  /*1a370*/  CALL.REL.NOINC `($__internal_37_$__cuda_sm70_shflsync_idx_p) ;  /* 0x00000e7000007944 */ /* 0x01efea0003c00000 */
[----:B------:R-:W-:Y:S01]  /*1a380*/  MOV R0, R204 ;  /* 0x000000cc00007202 */ /* 0x000fe20000000f00 */
[----:B------:R-:W-:Y:S05]  /*1a390*/  BRA `(.L_x_2647) ;  /* 0xffffa0c000007947 */ /* 0x000fea000383ffff */
.L_x_2539:
[----:B------:R-:W-:Y:S01]  /*1a3a0*/  IMAD.MOV.U32 R109, RZ, RZ, R10 ;  /* 0x000000ffff6d7224 */ /* 0x000fe200078e000a */
[----:B-1----:R-:W-:Y:S01]  /*1a3b0*/  MOV R2, 0x3 ;  /* 0x0000000300027802 */ /* 0x002fe20000000f00 */
[----:B------:R-:W-:Y:S01]  /*1a3c0*/  IMAD.MOV.U32 R204, RZ, RZ, 0x1c1f ;  /* 0x00001c1fffcc7424 */ /* 0x000fe200078e00ff */
[----:B------:R-:W-:-:S02]  /*1a3d0*/  MOV R3, 0x1a3f0 ;  /* 0x0001a3f000037802 */ /* 0x000fc40000000f00 */
[----:B--234-:R-:W-:Y:S05]  /*1a3e0*/  CALL.REL.NOINC `($__internal_37_$__cuda_sm70_shflsync_idx_p) ;  /* 0x00000e0000007944 */ /* 0x01cfea0003c00000 */
        /* <DEDUP_REMOVED lines=8> */
.L_x_2541:
[----:B------:R-:W-:Y:S01]  /*1a470*/  IMAD.MOV.U32 R109, RZ, RZ, R5 ;  /* 0x000000ffff6d7224 */ /* 0x000fe200078e0005 */
[----:B------:R-:W-:Y:S01]  /*1a480*/  MOV R2, RZ ;  /* 0x000000ff00027202 */ /* 0x000fe20000000f00 */
[----:B------:R-:W-:Y:S01]  /*1a490*/  IMAD.MOV.U32 R204, RZ, RZ, 0x1c1f ;  /* 0x00001c1fffcc7424 */ /* 0x000fe200078e00ff */
[----:B------:R-:W-:Y:S02]  /*1a4a0*/  MOV R3, 0x1a4c0 ;  /* 0x0001a4c000037802 */ /* 0x000fe40000000f00 */
[----:B------:R-:W-:Y:S05]  /*1a4b0*/  CALL.REL.NOINC `($__internal_37_$__cuda_sm70_shflsync_idx_p) ;  /* 0x00000d3000007944 */ /* 0x000fea0003c00000 */
[----:B------:R-:W-:Y:S01]  /*1a4c0*/  MOV R4, R204 ;  /* 0x000000cc00047202 */ /* 0x000fe20000000f00 */
[----:B------:R-:W-:Y:S05]  /*1a4d0*/  BRA `(.L_x_2649) ;  /* 0xffffa44000007947 */ /* 0x000fea000383ffff */
.L_x_2542:
[----:B------:R-:W-:Y:S01]  /*1a4e0*/  IMAD.MOV.U32 R109, RZ, RZ, R12 ;  /* 0x000000ffff6d7224 */ /* 0x000fe200078e000c */
[----:B------:R-:W-:Y:S01]  /*1a4f0*/  MOV R2, RZ ;  /* 0x000000ff00027202 */ /* 0x000fe20000000f00 */
[----:B------:R-:W-:Y:S01]  /*1a500*/  IMAD.MOV.U32 R204, RZ, RZ, 0x1c1f ;  /* 0x00001c1fffcc7424 */ /* 0x000fe200078e00ff */
[----:B------:R-:W-:Y:S02]  /*1a510*/  MOV R3, 0x1a530 ;  /* 0x0001a53000037802 */ /* 0x000fe40000000f00 */
[----:B-12---:R-:W-:Y:S05]  /*1a520*/  CALL.REL.NOINC `($__internal_37_$__cuda_sm70_shflsync_idx_p) ;  /* 0x00000cc000007944 */ /* 0x006fea0003c00000 */
[----:B------:R-:W-:Y:S01]  /*1a530*/  MOV R0, R204 ;  /* 0x000000cc00007202 */ /* 0x000fe20000000f00 */
[----:B------:R-:W-:Y:S05]  /*1a540*/  BRA `(.L_x_2650) ;  /* 0xffffa3f000007947 */ /* 0x000fea000383ffff */
.L_x_2545:
[----:B------:R-:W-:Y:S01]  /*1a550*/  IMAD.MOV.U32 R109, RZ, RZ, R5 ;  /* 0x000000ffff6d7224 */ /* 0x000fe200078e0005 */
[----:B----4-:R-:W-:Y:S01]  /*1a560*/  MOV R2, 0x1 ;  /* 0x0000000100027802 */ /* 0x010fe20000000f00 */
[----:B------:R-:W-:Y:S01]  /*1a570*/  IMAD.MOV.U32 R204, RZ, RZ, 0x1c1f ;  /* 0x00001c1fffcc7424 */ /* 0x000fe200078e00ff */
[----:B------:R-:W-:-:S02]  /*1a580*/  MOV R3, 0x1a5a0 ;  /* 0x0001a5a000037802 */ /* 0x000fc40000000f00 */
        /* <DEDUP_REMOVED lines=9> */
.L_x_2548:
[----:B------:R-:W-:Y:S01]  /*1a620*/  IMAD.MOV.U32 R109, RZ, RZ, R5 ;  /* 0x000000ffff6d7224 */ /* 0x000fe200078e0005 */
[----:B----4-:R-:W-:Y:S01]  /*1a630*/  MOV R2, 0x2 ;  /* 0x0000000200027802 */ /* 0x010fe20000000f00 */
[----:B------:R-:W-:Y:S01]  /*1a640*/  IMAD.MOV.U32 R204, RZ, RZ, 0x1c1f ;  /* 0x00001c1fffcc7424 */ /* 0x000fe200078e00ff */
[----:B------:R-:W-:Y:S02]  /*1a650*/  MOV R3, 0x1a670 ;  /* 0x0001a67000037802 */ /* 0x000fe40000000f00 */
[----:B-123--:R-:W-:Y:S05]  /*1a660*/  CALL.REL.NOINC `($__internal_37_$__cuda_sm70_shflsync_idx_p) ;  /* 0x00000b8000007944 */ /* 0x00efea0003c00000 */
[----:B------:R-:W-:Y:S01]  /*1a670*/  MOV R4, R204 ;  /* 0x000000cc00047202 */ /* 0x000fe20000000f00 */
[----:B------:R-:W-:Y:S05]  /*1a680*/  BRA `(.L_x_2652) ;  /* 0xffffada000007947 */ /* 0x000fea000383ffff */
.L_x_2549:
[----:B------:R-:W-:Y:S01]  /*1a690*/  IMAD.MOV.U32 R109, RZ, RZ, R12 ;  /* 0x000000ffff6d7224 */ /* 0x000fe200078e000c */
[----:B----4-:R-:W-:Y:S01]  /*1a6a0*/  MOV R2, 0x2 ;  /* 0x0000000200027802 */ /* 0x010fe20000000f00 */
[----:B------:R-:W-:Y:S01]  /*1a6b0*/  IMAD.MOV.U32 R204, RZ, RZ, 0x1c1f ;  /* 0x00001c1fffcc7424 */ /* 0x000fe200078e00ff */
[----:B------:R-:W-:Y:S02]  /*1a6c0*/  MOV R3, 0x1a6e0 ;  /* 0x0001a6e000037802 */ /* 0x000fe40000000f00 */
[----:B-123--:R-:W-:Y:S05]  /*1a6d0*/  CALL.REL.NOINC `($__internal_37_$__cuda_sm70_shflsync_idx_p) ;  /* 0x00000b1000007944 */ /* 0x00efea0003c00000 */
[----:B------:R-:W-:Y:S01]  /*1a6e0*/  MOV R0, R204 ;  /* 0x000000cc00007202 */ /* 0x000fe20000000f00 */
[----:B------:R-:W-:Y:S05]  /*1a6f0*/  BRA `(.L_x_2653) ;  /* 0xffffad5000007947 */ /* 0x000fea000383ffff */
.L_x_2552:
[----:B------:R-:W-:Y:S01]  /*1a700*/  IMAD.MOV.U32 R109, RZ, RZ, R5 ;  /* 0x000000ffff6d7224 */ /* 0x000fe200078e0005 */
[----:B---3--:R-:W-:Y:S01]  /*1a710*/  MOV R2, 0x3 ;  /* 0x0000000300027802 */ /* 0x008fe20000000f00 */
        /* <DEDUP_REMOVED lines=11> */
.L_x_2556:
[----:B------:R-:W-:Y:S01]  /*1a7d0*/  IMAD.MOV.U32 R109, RZ, RZ, R5 ;  /* 0x000000ffff6d7224 */ /* 0x000fe200078e0005 */
[----:B------:R-:W-:Y:S01]  /*1a7e0*/  MOV R2, RZ ;  /* 0x000000ff00027202 */ /* 0x000fe20000000f00 */
[----:B------:R-:W-:Y:S01]  /*1a7f0*/  IMAD.MOV.U32 R204, RZ, RZ, 0x1c1f ;  /* 0x00001c1fffcc7424 */ /* 0x000fe200078e00ff */
[----:B------:R-:W-:Y:S02]  /*1a800*/  MOV R3, 0x1a820 ;  /* 0x0001a82000037802 */ /* 0x000fe40000000f00 */
[----:B------:R-:W-:Y:S05]  /*1a810*/  CALL.REL.NOINC `($__internal_37_$__cuda_sm70_shflsync_idx_p) ;  /* 0x000009d000007944 */ /* 0x000fea0003c00000 */
[----:B------:R-:W-:Y:S01]  /*1a820*/  MOV R4, R204 ;  /* 0x000000cc00047202 */ /* 0x000fe20000000f00 */
[----:B------:R-:W-:Y:S05]  /*1a830*/  BRA `(.L_x_2655) ;  /* 0xffffbe5000007947 */ /* 0x000fea000383ffff */
.L_x_2557:
[----:B------:R-:W-:Y:S01]  /*1a840*/  IMAD.MOV.U32 R109, RZ, RZ, R12 ;  /* 0x000000ffff6d7224 */ /* 0x000fe200078e000c */
[----:B------:R-:W-:Y:S01]  /*1a850*/  MOV R2, RZ ;  /* 0x000000ff00027202 */ /* 0x000fe20000000f00 */
[----:B------:R-:W-:Y:S01]  /*1a860*/  IMAD.MOV.U32 R204, RZ, RZ, 0x1c1f ;  /* 0x00001c1fffcc7424 */ /* 0x000fe200078e00ff */
[----:B------:R-:W-:Y:S02]  /*1a870*/  MOV R3, 0x1a890 ;  /* 0x0001a89000037802 */ /* 0x000fe40000000f00 */
[----:B-12---:R-:W-:Y:S05]  /*1a880*/  CALL.REL.NOINC `($__internal_37_$__cuda_sm70_shflsync_idx_p) ;  /* 0x0000096000007944 */ /* 0x006fea0003c00000 */
[----:B------:R-:W-:Y:S01]  /*1a890*/  MOV R0, R204 ;  /* 0x000000cc00007202 */ /* 0x000fe20000000f00 */
[----:B------:R-:W-:Y:S05]  /*1a8a0*/  BRA `(.L_x_2656) ;  /* 0xffffbe0000007947 */ /* 0x000fea000383ffff */
.L_x_2560:
        /* <DEDUP_REMOVED lines=13> */
.L_x_2563:
[----:B------:R-:W-:Y:S01]  /*1a980*/  IMAD.MOV.U32 R109, RZ, RZ, R5 ;  /* 0x000000ffff6d7224 */ /* 0x000fe200078e0005 */
[----:B-1----:R-:W-:Y:S01]  /*1a990*/  MOV R2, 0x2 ;  /* 0x0000000200027802 */ /* 0x002fe20000000f00 */
[----:B------:R-:W-:Y:S01]  /*1a9a0*/  IMAD.MOV.U32 R204, RZ, RZ, 0x1c1f ;  /* 0x00001c1fffcc7424 */ /* 0x000fe200078e00ff */
[----:B------:R-:W-:Y:S02]  /*1a9b0*/  MOV R3, 0x1a9d0 ;  /* 0x0001a9d000037802 */ /* 0x000fe40000000f00 */
[----:B--234-:R-:W-:Y:S05]  /*1a9c0*/  CALL.REL.NOINC `($__internal_37_$__cuda_sm70_shflsync_idx_p) ;  /* 0x0000082000007944 */ /* 0x01cfea0003c00000 */
[----:B------:R-:W-:Y:S01]  /*1a9d0*/  MOV R4, R204 ;  /* 0x000000cc00047202 */ /* 0x000fe20000000f00 */
[----:B------:R-:W-:Y:S05]  /*1a9e0*/  BRA `(.L_x_2658) ;  /* 0xffffbfa000007947 */ /* 0x000fea000383ffff */
.L_x_2564:
[----:B------:R-:W-:Y:S01]  /*1a9f0*/  IMAD.MOV.U32 R109, RZ, RZ, R12 ;  /* 0x000000ffff6d7224 */ /* 0x000fe200078e000c */
[----:B------:R-:W-:Y:S01]  /*1aa00*/  MOV R2, 0x2 ;  /* 0x0000000200027802 */ /* 0x000fe20000000f00 */
[----:B------:R-:W-:Y:S01]  /*1aa10*/  IMAD.MOV.U32 R204, RZ, RZ, 0x1c1f ;  /* 0x00001c1fffcc7424 */ /* 0x000fe200078e00ff */
[----:B------:R-:W-:Y:S02]  /*1aa20*/  MOV R3, 0x1aa40 ;  /* 0x0001aa4000037802 */ /* 0x000fe40000000f00 */
[----:B-1234-:R-:W-:Y:S05]  /*1aa30*/  CALL.REL.NOINC `($__internal_37_$__cuda_sm70_shflsync_idx_p) ;  /* 0x000007b000007944 */ /* 0x01efea0003c00000 */
[----:B------:R-:W-:Y:S01]  /*1aa40*/  MOV R0, R204 ;  /* 0x000000cc00007202 */ /* 0x000fe20000000f00 */
[----:B------:R-:W-:Y:S05]  /*1aa50*/  BRA `(.L_x_2659) ;  /* 0xffffbf5000007947 */ /* 0x000fea000383ffff */
.L_x_2567:
        /* <DEDUP_REMOVED lines=13> */
.L_x_2569:
[----:B------:R-:W-:Y:S01]  /*1ab30*/  IMAD.MOV.U32 R109, RZ, RZ, R74 ;  /* 0x000000ffff6d7224 */ /* 0x000fe200078e004a */
[----:B------:R-:W-:Y:S01]  /*1ab40*/  MOV R2, RZ ;  /* 0x000000ff00027202 */ /* 0x000fe20000000f00 */
[----:B------:R-:W-:Y:S01]  /*1ab50*/  IMAD.MOV.U32 R204, RZ, RZ, 0x1f ;  /* 0x0000001fffcc7424 */ /* 0x000fe200078e00ff */
[----:B------:R-:W-:Y:S02]  /*1ab60*/  MOV R3, 0x1ab80 ;  /* 0x0001ab8000037802 */ /* 0x000fe40000000f00 */
[----:B------:R-:W-:Y:S05]  /*1ab70*/  CALL.REL.NOINC `($__internal_37_$__cuda_sm70_shflsync_idx_p) ;  /* 0x0000067000007944 */ /* 0x000fea0003c00000 */
[----:B------:R-:W-:Y:S01]  /*1ab80*/  MOV R9, R204 ;  /* 0x000000cc00097202 */ /* 0x000fe20000000f00 */
[----:B------:R-:W-:Y:S05]  /*1ab90*/  BRA `(.L_x_2661) ;  /* 0xffffc1a000007947 */ /* 0x000fea000383ffff */
.L_x_2570:
[----:B------:R-:W-:Y:S01]  /*1aba0*/  IMAD.MOV.U32 R109, RZ, RZ, R74 ;  /* 0x000000ffff6d7224 */ /* 0x000fe200078e004a */
[----:B------:R-:W-:Y:S01]  /*1abb0*/  MOV R2, 0x1 ;  /* 0x0000000100027802 */ /* 0x000fe20000000f00 */
[----:B------:R-:W-:Y:S01]  /*1abc0*/  IMAD.MOV.U32 R204, RZ, RZ, 0x1f ;  /* 0x0000001fffcc7424 */ /* 0x000fe200078e00ff */
[----:B------:R-:W-:Y:S02]  /*1abd0*/  MOV R3, 0x1abf0 ;  /* 0x0001abf000037802 */ /* 0x000fe40000000f00 */
[----:B-12---:R-:W-:Y:S05]  /*1abe0*/  CALL.REL.NOINC `($__internal_37_$__cuda_sm70_shflsync_idx_p) ;  /* 0x0000060000007944 */ /* 0x006fea0003c00000 */
[----:B------:R-:W-:Y:S01]  /*1abf0*/  MOV R8, R204 ;  /* 0x000000cc00087202 */ /* 0x000fe20000000f00 */
[----:B------:R-:W-:Y:S05]  /*1ac00*/  BRA `(.L_x_2662) ;  /* 0xffffc15000007947 */ /* 0x000fea000383ffff */
.L_x_2571:
[----:B------:R-:W-:Y:S02]  /*1ac10*/  MOV R2, 0x1 ;  /* 0x0000000100027802 */ /* 0x000fe40000000f00 */
[----:B------:R-:W-:-:S02]  /*1ac20*/  MOV R3, 0x1ac40 ;  /* 0x0001ac4000037802 */ /* 0x000fc40000000f00 */
[----:B-1234-:R-:W-:Y:S05]  /*1ac30*/  CALL.REL.NOINC `($__internal_38_$__cuda_sm70_shflsync_up_p) ;  /* 0x0000061000007944 */ /* 0x01efea0003c00000 */
[----:B------:R-:W-:Y:S05]  /*1ac40*/  BRA `(.L_x_2663) ;  /* 0xffffc24000007947 */ /* 0x000fea000383ffff */
.L_x_2572:
[----:B------:R-:W-:Y:S02]  /*1ac50*/  MOV R2, 0x2 ;  /* 0x0000000200027802 */ /* 0x000fe40000000f00 */
[----:B------:R-:W-:-:S02]  /*1ac60*/  MOV R3, 0x1ac80 ;  /* 0x0001ac8000037802 */ /* 0x000fc40000000f00 */
[----:B--2-4-:R-:W-:Y:S05]  /*1ac70*/  CALL.REL.NOINC `($__internal_38_$__cuda_sm70_shflsync_up_p) ;  /* 0x000005d000007944 */ /* 0x014fea0003c00000 */
        /* <DEDUP_REMOVED lines=24> */
.L_x_2576:
[----:B------:R-:W-:Y:S02]  /*1ae00*/  MOV R2, 0x1 ;  /* 0x0000000100027802 */ /* 0x000fe40000000f00 */
[----:B------:R-:W-:Y:S02]  /*1ae10*/  MOV R3, 0x1ae30 ;  /* 0x0001ae3000037802 */ /* 0x000fe40000000f00 */
[----:B------:R-:W-:Y:S05]  /*1ae20*/  CALL.REL.NOINC `($__internal_38_$__cuda_sm70_shflsync_up_p) ;  /* 0x0000042000007944 */ /* 0x000fea0003c00000 */
[----:B------:R-:W-:Y:S01]  /*1ae30*/  MOV R2, R4 ;  /* 0x0000000400027202 */ /* 0x000fe20000000f00 */
[----:B------:R-:W-:Y:S05]  /*1ae40*/  BRA `(.L_x_2665) ;  /* 0xffffc2a000007947 */ /* 0x000fea000383ffff */
.L_x_2577:
        /* <DEDUP_REMOVED lines=27> */
.L_x_2579:
[----:B------:R-:W-:Y:S02]  /*1b000*/  SEL R0, RZ, 0x1, P0 ;  /* 0x00000001ff007807 */ /* 0x000fe40000000000 */
[----:B------:R-:W-:Y:S02]  /*1b010*/  MOV R2, 0x1b030 ;  /* 0x0001b03000027802 */ /* 0x000fe40000000f00 */
[----:B-1----:R-:W-:Y:S05]  /*1b020*/  CALL.REL.NOINC `($__internal_39_$__cuda_sm70_votesync_ballot) ;  /* 0x0000029000007944 */ /* 0x002fea0003c00000 */
[----:B------:R-:W-:Y:S01]  /*1b030*/  MOV R10, R0 ;  /* 0x00000000000a7202 */ /* 0x000fe20000000f00 */
[----:B------:R-:W-:Y:S05]  /*1b040*/  BRA `(.L_x_2667) ;  /* 0xffffc23000007947 */ /* 0x000fea000383ffff */
.L_x_2580:
[----:B------:R-:W-:Y:S01]  /*1b050*/  IMAD.MOV.U32 R109, RZ, RZ, R6 ;  /* 0x000000ffff6d7224 */ /* 0x000fe200078e0006 */
[----:B--2---:R-:W-:Y:S01]  /*1b060*/  MOV R2, R0 ;  /* 0x0000000000027202 */ /* 0x004fe20000000f00 */
[----:B------:R-:W-:Y:S01]  /*1b070*/  IMAD.MOV.U32 R204, RZ, RZ, 0x1f ;  /* 0x0000001fffcc7424 */ /* 0x000fe200078e00ff */
[----:B------:R-:W-:Y:S02]  /*1b080*/  MOV R3, 0x1b0a0 ;  /* 0x0001b0a000037802 */ /* 0x000fe40000000f00 */
[----:B-1----:R-:W-:Y:S05]  /*1b090*/  CALL.REL.NOINC `($__internal_37_$__cuda_sm70_shflsync_idx_p) ;  /* 0x0000015000007944 */ /* 0x002fea0003c00000 */
[----:B------:R-:W-:Y:S01]  /*1b0a0*/  IMAD.MOV.U32 R8, RZ, RZ, R204 ;  /* 0x000000ffff087224 */ /* 0x000fe200078e00cc */
[----:B------:R-:W-:Y:S01]  /*1b0b0*/  MOV R2, R0 ;  /* 0x0000000000027202 */ /* 0x000fe20000000f00 */
[----:B------:R-:W-:Y:S01]  /*1b0c0*/  IMAD.MOV.U32 R109, RZ, RZ, R7 ;  /* 0x000000ffff6d7224 */ /* 0x000fe200078e0007 */
[----:B------:R-:W-:-:S02]  /*1b0d0*/  MOV R204, 0x1f ;  /* 0x0000001f00cc7802 */ /* 0x000fc40000000f00 */
[----:B------:R-:W-:Y:S02]  /*1b0e0*/  MOV R3, 0x1b100 ;  /* 0x0001b10000037802 */ /* 0x000fe40000000f00 */
[----:B------:R-:W-:Y:S05]  /*1b0f0*/  CALL.REL.NOINC `($__internal_37_$__cuda_sm70_shflsync_idx_p) ;  /* 0x000000f000007944 */ /* 0x000fea0003c00000 */
[----:B------:R-:W-:Y:S01]  /*1b100*/  MOV R7, R204 ;  /* 0x000000cc00077202 */ /* 0x000fe20000000f00 */
[----:B------:R-:W-:Y:S05]  /*1b110*/  BRA `(.L_x_2668) ;  /* 0xffffc1d000007947 */ /* 0x000fea000383ffff */
.L_x_2583:
[----:B------:R-:W-:Y:S01]  /*1b120*/  IMAD.MOV.U32 R109, RZ, RZ, R4 ;  /* 0x000000ffff6d7224 */ /* 0x000fe200078e0004 */
[----:B--2---:R-:W-:Y:S01]  /*1b130*/  MOV R2, R0 ;  /* 0x0000000000027202 */ /* 0x004fe20000000f00 */
[----:B------:R-:W-:Y:S01]  /*1b140*/  IMAD.MOV.U32 R204, RZ, RZ, 0x1f ;  /* 0x0000001fffcc7424 */ /* 0x000fe200078e00ff */
[----:B------:R-:W-:Y:S02]  /*1b150*/  MOV R3, 0x1b170 ;  /* 0x0001b17000037802 */ /* 0x000fe40000000f00 */
[----:B-1--4-:R-:W-:Y:S05]  /*1b160*/  CALL.REL.NOINC `($__internal_37_$__cuda_sm70_shflsync_idx_p) ;  /* 0x0000008000007944 */ /* 0x012fea0003c00000 */
[----:B------:R-:W-:Y:S01]  /*1b170*/  MOV R11, R204 ;  /* 0x000000cc000b7202 */ /* 0x000fe20000000f00 */
[----:B------:R-:W-:Y:S05]  /*1b180*/  BRA `(.L_x_2582) ;  /* 0xffffc1c000007947 */ /* 0x000fea000383ffff */
        .weak           $__internal_36_$__cuda_sm70_shflsync_bfly_p
        .type           $__internal_36_$__cuda_sm70_shflsync_bfly_p,@function
        .size           $__internal_36_$__cuda_sm70_shflsync_bfly_p,($__internal_37_$__cuda_sm70_shflsync_idx_p - $__internal_36_$__cuda_sm70_shflsync_bfly_p)
$__internal_36_$__cuda_sm70_shflsync_bfly_p:
[----:B------:R-:W-:Y:S02]  /*1b190*/  MOV R110, 0xffffffff ;  /* 0xffffffff006e7802 */ /* 0x000fe40000000f00 */
[----:B------:R-:W-:Y:S02]  /*1b1a0*/  MOV R3, 0x1f ;  /* 0x0000001f00037802 */ /* 0x000fe40000000f00 */
[----:B------:R-:W-:Y:S04]  /*1b1b0*/  WARPSYNC R110 ;  /* 0x0000006e00007348 */ /* 0x000fe80003800000 */
[----:B------:R1:W2:Y:S02]  /*1b1c0*/  SHFL.BFLY PT, R0, R100, R0, R3 ;  /* 0x0c00000064007389 */ /* 0x0002a400000e0003 */
[----:B-1----:R-:W-:-:S04]  /*1b1d0*/  MOV R3, 0x0 ;  /* 0x0000000000037802 */ /* 0x002fc80000000f00 */
[----:B--2---:R-:W-:Y:S05]  /*1b1e0*/  RET.REL.NODEC R2 `(_ZN7cutlass13device_kernelIN5flash19enable_sm80_to_sm89INS1_16FlashAttnFwdSm80INS1_25CollectiveMainloopFwdSm80ILi4ELi1ELb0EN4cute5tupleIJNS5_1CILi128EEENS7_ILi48EEENS7_ILi96EEEEEELi96ENS_6half_tEfNS_4arch4Sm80ELb0ELb1ELb0ELb1ELb1ELb0ELb1ELb1EEENS1_21CollectiveEpilogueFwdINS6_IJS8_SA_S9_EEENS6_IJNS7_ILi1EEESI_SI_EEESC_SE_Li128ELb1ELb1ELb1ELb0EEENS1_36VarlenDynamicPersistentTileSchedulerILi128ELi48ELi128ELi128ELb1ELb1ELb0ELb1ELb0ELb1EEEEEEEEEvNT_6ParamsE) ;  /* 0xfffe4e1002007950 */ /* 0x004fea0003c3ffff */
        .weak           $__internal_37_$__cuda_sm70_shflsync_idx_p
        .type           $__internal_37_$__cuda_sm70_shflsync_idx_p,@function
        .size           $__internal_37_$__cuda_sm70_shflsync_idx_p,($__internal_38_$__cuda_sm70_shflsync_up_p - $__internal_37_$__cuda_sm70_shflsync_idx_p)
$__internal_37_$__cuda_sm70_shflsync_idx_p:
[----:B------:R-:W-:-:S04]  /*1b1f0*/  MOV R205, 0xffffffff ;  /* 0xffffffff00cd7802 */ /* 0x000fc80000000f00 */
[----:B------:R-:W-:Y:S04]  /*1b200*/  WARPSYNC R205 ;  /* 0x000000cd00007348 */ /* 0x000fe80003800000 */
[----:B------:R1:W2:Y:S02]  /*1b210*/  SHFL.IDX PT, R204, R109, R2, R204 ;  /* 0x000000026dcc7389 */ /* 0x0002a400000e00cc */
[----:B-1----:R-:W-:Y:S02]  /*1b220*/  MOV R2, R3 ;  /* 0x0000000300027202 */ /* 0x002fe40000000f00 */
[----:B------:R-:W-:-:S04]  /*1b230*/  MOV R3, 0x0 ;  /* 0x0000000000037802 */ /* 0x000fc80000000f00 */
[----:B--2---:R-:W-:Y:S05]  /*1b240*/  RET.REL.NODEC R2 `(_ZN7cutlass13device_kernelIN5flash19enable_sm80_to_sm89INS1_16FlashAttnFwdSm80INS1_25CollectiveMainloopFwdSm80ILi4ELi1ELb0EN4cute5tupleIJNS5_1CILi128EEENS7_ILi48EEENS7_ILi96EEEEEELi96ENS_6half_tEfNS_4arch4Sm80ELb0ELb1ELb0ELb1ELb1ELb0ELb1ELb1EEENS1_21CollectiveEpilogueFwdINS6_IJS8_SA_S9_EEENS6_IJNS7_ILi1EEESI_SI_EEESC_SE_Li128ELb1ELb1ELb1ELb0EEENS1_36VarlenDynamicPersistentTileSchedulerILi128ELi48ELi128ELi128ELb1ELb1ELb0ELb1ELb0ELb1EEEEEEEEEvNT_6ParamsE) ;  /* 0xfffe4db002007950 */ /* 0x004fea0003c3ffff */
        .weak           $__internal_38_$__cuda_sm70_shflsync_up_p
        .type           $__internal_38_$__cuda_sm70_shflsync_up_p,@function
        .size           $__internal_38_$__cuda_sm70_shflsync_up_p,($__internal_39_$__cuda_sm70_votesync_ballot - $__internal_38_$__cuda_sm70_shflsync_up_p)
$__internal_38_$__cuda_sm70_shflsync_up_p:
[----:B------:R-:W-:Y:S02]  /*1b250*/  IMAD.MOV.U32 R4, RZ, RZ, RZ ;  /* 0x000000ffff047224 */ /* 0x000fe400078e00ff */
[----:B------:R-:W-:-:S04]  /*1b260*/  IMAD.MOV.U32 R10, RZ, RZ, -0x1 ;  /* 0xffffffffff0a7424 */ /* 0x000fc800078e00ff */
[----:B------:R-:W-:Y:S04]  /*1b270*/  WARPSYNC R10 ;  /* 0x0000000a00007348 */ /* 0x000fe80003800000 */
[----:B------:R1:W2:Y:S02]  /*1b280*/  SHFL.UP PT, R4, R0, R2, R4 ;  /* 0x0400000200047389 */ /* 0x0002a400000e0004 */
[----:B-1----:R-:W-:Y:S02]  /*1b290*/  MOV R2, R3 ;  /* 0x0000000300027202 */ /* 0x002fe40000000f00 */
[----:B------:R-:W-:-:S04]  /*1b2a0*/  MOV R3, 0x0 ;  /* 0x0000000000037802 */ /* 0x000fc80000000f00 */
[----:B--2---:R-:W-:Y:S05]  /*1b2b0*/  RET.REL.NODEC R2 `(_ZN7cutlass13device_kernelIN5flash19enable_sm80_to_sm89INS1_16FlashAttnFwdSm80INS1_25CollectiveMainloopFwdSm80ILi4ELi1ELb0EN4cute5tupleIJNS5_1CILi128EEENS7_ILi48EEENS7_ILi96EEEEEELi96ENS_6half_tEfNS_4arch4Sm80ELb0ELb1ELb0ELb1ELb1ELb0ELb1ELb1EEENS1_21CollectiveEpilogueFwdINS6_IJS8_SA_S9_EEENS6_IJNS7_ILi1EEESI_SI_EEESC_SE_Li128ELb1ELb1ELb1ELb0EEENS1_36VarlenDynamicPersistentTileSchedulerILi128ELi48ELi128ELi128ELb1ELb1ELb0ELb1ELb0ELb1EEEEEEEEEvNT_6ParamsE) ;  /* 0xfffe4d4002007950 */ /* 0x004fea0003c3ffff */
        .weak           $__internal_39_$__cuda_sm70_votesync_ballot
        .type           $__internal_39_$__cuda_sm70_votesync_ballot,@function
        .size           $__internal_39_$__cuda_sm70_votesync_ballot,(.L_x_3677 - $__internal_39_$__cuda_sm70_votesync_ballot)
$__internal_39_$__cuda_sm70_votesync_ballot:
[----:B------:R-:W-:Y:S01]  /*1b2c0*/  ISETP.NE.U32.AND P0, PT, R0, 0x1, PT ;  /* 0x000000010000780c */ /* 0x000fe20003f05070 */
[----:B------:R-:W-:-:S04]  /*1b2d0*/  IMAD.MOV.U32 R3, RZ, RZ, -0x1 ;  /* 0xffffffffff037424 */ /* 0x000fc800078e00ff */
[----:B------:R-:W-:Y:S08]  /*1b2e0*/  WARPSYNC R3 ;  /* 0x0000000300007348 */ /* 0x000ff00003800000 */
[----:B------:R-:W-:-:S04]  /*1b2f0*/  VOTE.ANY R0, PT, !P0 ;  /* 0x0000000000007806 */ /* 0x000fc800040e0100 */
[----:B------:R-:W-:Y:S01]  /*1b300*/  LOP3.LUT R0, R0, R3, RZ, 0xc0, !PT ;  /* 0x0000000300007212 */ /* 0x000fe200078ec0ff */
[----:B------:R-:W-:-:S04]  /*1b310*/  IMAD.MOV.U32 R3, RZ, RZ, 0x0 ;  /* 0x00000000ff037424 */ /* 0x000fc800078e00ff */
[----:B------:R-:W-:Y:S05]  /*1b320*/  RET.REL.NODEC R2 `(_ZN7cutlass13device_kernelIN5flash19enable_sm80_to_sm89INS1_16FlashAttnFwdSm80INS1_25CollectiveMainloopFwdSm80ILi4ELi1ELb0EN4cute5tupleIJNS5_1CILi128EEENS7_ILi48EEENS7_ILi96EEEEEELi96ENS_6half_tEfNS_4arch4Sm80ELb0ELb1ELb0ELb1ELb1ELb0ELb1ELb1EEENS1_21CollectiveEpilogueFwdINS6_IJS8_SA_S9_EEENS6_IJNS7_ILi1EEESI_SI_EEESC_SE_Li128ELb1ELb1ELb1ELb0EEENS1_36VarlenDynamicPersistentTileSchedulerILi128ELi48ELi128ELi128ELb1ELb1ELb0ELb1ELb0ELb1EEEEEEEEEvNT_6ParamsE) ;  /* 0xfffe4cd002007950 */ /* 0x000fea0003c3ffff */
.L_x_2669:
        /* <DEDUP_REMOVED lines=13> */
.L_x_3677:


//--------------------- .text._ZN7cutlass13device_kernelIN5flash19enable_sm80_to_sm89INS1_16FlashAttnFwdSm80INS1_25CollectiveMainloopFwdSm80ILi4ELi1ELb0EN4cute5tupleIJNS5_1CILi128EEENS7_ILi48EEENS7_ILi96EEEEEELi96ENS_6half_tEfNS_4arch4Sm80ELb0ELb1ELb0ELb1ELb1ELb1ELb1ELb1EEENS1_21CollectiveEpilogueFwdINS6_IJS8_SA_S9_EEENS6_IJNS7_ILi1EEESI_SI_EEESC_SE_Li128ELb1ELb1ELb1ELb0EEENS1_36VarlenDynamicPersistentTileSchedulerILi128ELi48ELi128ELi128ELb1ELb1ELb0ELb1ELb0ELb1EEEEEEEEEvNT_6ParamsE --------------------------
	.section	.text._ZN7cutlass13device_kernelIN5flash19enable_sm80_to_sm89INS1_16FlashAttnFwdSm80INS1_25CollectiveMainloopFwdSm80ILi4ELi1ELb0EN4cute5tupleIJNS5_1CILi128EEENS7_ILi48EEENS7_ILi96EEEEEELi96ENS_6half_tEfNS_4arch4Sm80ELb0ELb1ELb0ELb1ELb1ELb1ELb1ELb1EEENS1_21CollectiveEpilogueFwdINS6_IJS8_SA_S9_EEENS6_IJNS7_ILi1EEESI_SI_EEESC_SE_Li128ELb1ELb1ELb1ELb0EEENS1_36VarlenDynamicPersistentTileSchedulerILi128ELi48ELi128ELi128ELb1ELb1ELb0ELb1ELb0ELb1EEEEEEEEEvNT_6ParamsE,"ax",@progbits
	.sectioninfo	@"SHI_REGISTERS=255"
	.align	128
.text._ZN7cutlass13device_kernelIN5flash19enable_sm80_to_sm89INS1_16FlashAttnFwdSm80INS1_25CollectiveMainloopFwdSm80ILi4ELi1ELb0EN4cute5tupleIJNS5_1CILi128EEENS7_ILi48EEENS7_ILi96EEEEEELi96ENS_6half_tEfNS_4arch4Sm80ELb0ELb1ELb0ELb1ELb1ELb1ELb1ELb1EEENS1_21CollectiveEpilogueFwdINS6_IJS8_SA_S9_EEENS6_IJNS7_ILi1EEESI_SI_EEESC_SE_Li128ELb1ELb1ELb1ELb0EEENS1_36VarlenDynamicPersistentTileSchedulerILi128ELi48ELi128ELi128ELb1ELb1ELb0ELb1ELb0ELb1EEEEEEEEEvNT_6ParamsE:
        .type           _ZN7cutlass13device_kernelIN5flash19enable_sm80_to_sm89INS1_16FlashAttnFwdSm80INS1_25CollectiveMainloopFwdSm80ILi4ELi1ELb0EN4cute5tupleIJNS5_1CILi128EEENS7_ILi48EEENS7_ILi96EEEEEELi96ENS_6half_tEfNS_4arch4Sm80ELb0ELb1ELb0ELb1ELb1ELb1ELb1ELb1EEENS1_21CollectiveEpilogueFwdINS6_IJS8_SA_S9_EEENS6_IJNS7_ILi1EEESI_SI_EEESC_SE_Li128ELb1ELb1ELb1ELb0EEENS1_36VarlenDynamicPersistentTileSchedulerILi128ELi48ELi128ELi128ELb1ELb1ELb0ELb1ELb0ELb1EEEEEEEEEvNT_6ParamsE,@function
        .size           _ZN7cutlass13device_kernelIN5flash19enable_sm80_to_sm89INS1_16FlashAttnFwdSm80INS1_25CollectiveMainloopFwdSm80ILi4ELi1ELb0EN4cute5tupleIJNS5_1CILi128EEENS7_ILi48EEENS7_ILi96EEEEEELi96ENS_6half_tEfNS_4arch4Sm80ELb0ELb1ELb0ELb1ELb1ELb1ELb1ELb1EEENS1_21CollectiveEpilogueFwdINS6_IJS8_SA_S9_EEENS6_IJNS7_ILi1EEESI_SI_EEESC_SE_Li128ELb1ELb1ELb1ELb0EEENS1_36VarlenDynamicPersistentTileSchedulerILi128ELi48ELi128ELi128ELb1ELb1ELb0ELb1ELb0ELb1EEEEEEEEEvNT_6ParamsE,(.L_x_3682 - _ZN7cutlass13device_kernelIN5flash19enable_sm80_to_sm89INS1_16FlashAttnFwdSm80INS1_25CollectiveMainloopFwdSm80ILi4ELi1ELb0EN4cute5tupleIJNS5_1CILi128EEENS7_ILi48EEENS7_ILi96EEEEEELi96ENS_6half_tEfNS_4arch4Sm80ELb0ELb1ELb0ELb1ELb1ELb1ELb1ELb1EEENS1_21CollectiveEpilogueFwdINS6_IJS8_SA_S9_EEENS6_IJNS7_ILi1EEESI_SI_EEESC_SE_Li128ELb1ELb1ELb1ELb0EEENS1_36VarlenDynamicPersistentTileSchedulerILi128ELi48ELi128ELi128ELb1ELb1ELb0ELb1ELb0ELb1EEEEEEEEEvNT_6ParamsE)
        .other          _ZN7cutlass13device_kernelIN5flash19enable_sm80_to_sm89INS1_16FlashAttnFwdSm80INS1_25CollectiveMainloopFwdSm80ILi4ELi1ELb0EN4cute5tupleIJNS5_1CILi128EEENS7_ILi48EEENS7_ILi96EEEEEELi96ENS_6half_tEfNS_4arch4Sm80ELb0ELb1ELb0ELb1ELb1ELb1ELb1ELb1EEENS1_21CollectiveEpilogueFwdINS6_IJS8_SA_S9_EEENS6_IJNS7_ILi1EEESI_SI_EEESC_SE_Li128ELb1ELb1ELb1ELb0EEENS1_36VarlenDynamicPersistentTileSchedulerILi128ELi48ELi128ELi128ELb1ELb1ELb0ELb1ELb0ELb1EEEEEEEEEvNT_6ParamsE,@"STO_CUDA_ENTRY STV_DEFAULT"
_ZN7cutlass13device_kernelIN5flash19enable_sm80_to_sm89INS1_16FlashAttnFwdSm80INS1_25CollectiveMainloopFwdSm80ILi4ELi1ELb0EN4cute5tupleIJNS5_1CILi128EEENS7_ILi48EEENS7_ILi96EEEEEELi96ENS_6half_tEfNS_4arch4Sm80ELb0ELb1ELb0ELb1ELb1ELb1ELb1ELb1EEENS1_21CollectiveEpilogueFwdINS6_IJS8_SA_S9_EEENS6_IJNS7_ILi1EEESI_SI_EEESC_SE_Li128ELb1ELb1ELb1ELb0EEENS1_36VarlenDynamicPersistentTileSchedulerILi128ELi48ELi128ELi128ELb1ELb1ELb0ELb1ELb0ELb1EEEEEEEEEvNT_6ParamsE:
        /* <DEDUP_REMOVED lines=54> */
.L_x_2675:
        /* <DEDUP_REMOVED lines=16> */
.L_x_2984:
        /* <DEDUP_REMOVED lines=16> */
.L_x_2985:
[----:B--2---:R-:W-:-:S05]  /*0560*/  IMAD R0, R0, c[0x0][0x538], RZ ;  /* 0x00014e0000007a24 */ /* 0x004fca00078e02ff */
[----:B------:R-:W-:-:S04]  /*0570*/  IADD3 R7, R0, R7, RZ ;  /* 0x0000000700077210 */ /* 0x000fc80007ffe0ff */
[----:B------:R-:W-:-:S13]  /*0580*/  ISETP.GT.AND P0, PT, R7, UR4, PT ;  /* 0x0000000407007c0c */ /* 0x000fda000bf04270 */
[----:B-1----:R-:W-:Y:S05]  /*0590*/  @!P0 BRA `(.L_x_2675) ;  /* 0xfffffdc000008947 */ /* 0x002fea000383ffff */
.L_x_2671:
[----:B------:R-:W-:-:S05]  /*05a0*/  IADD3 R10, -R0, R7, RZ ;  /* 0x00000007000a7210 */ /* 0x000fca0007ffe1ff */
[----:B------:R-:W-:-:S05]  /*05b0*/  IMAD R0, R4, c[0x0][0x538], R10 ;  /* 0x00014e0004007a24 */ /* 0x000fca00078e020a */
[----:B------:R-:W-:Y:S01]  /*05c0*/  ISETP.GT.AND P0, PT, R0, UR4, PT ;  /* 0x0000000400007c0c */ /* 0x000fe2000bf04270 */
[----:B------:R-:W-:-:S12]  /*05d0*/  BRA.DIV ~URZ, `(.L_x_2676) ;  /* 0x00024e327f007947 */ /* 0x000fd8000b800000 */
[----:B------:R-:W-:-:S04]  /*05e0*/  VOTE.ANY R7, PT, !P0 ;  /* 0x0000000000077806 */ /* 0x000fc800040e0100 */
.L_x_2986:
[----:B------:R-:W1:Y:S02]  /*05f0*/  POPC R0, R7 ;  /* 0x0000000700007309 */ /* 0x000e640000000000 */
[----:B-1----:R-:W-:-:S05]  /*0600*/  IADD3 R2, R0, R6, RZ ;  /* 0x0000000600027210 */ /* 0x002fca0007ffe0ff */
[----:B------:R1:W-:Y:S01]  /*0610*/  STL [R1+0x8c], R2 ;  /* 0x00008c0201007387 */ /* 0x0003e20000100800 */
[----:B------:R-:W-:Y:S05]  /*0620*/  BRA.DIV ~URZ, `(.L_x_2677) ;  /* 0x00024e327f007947 */ /* 0x000fea000b800000 */
[----:B------:R2:W3:Y:S01]  /*0630*/  SHFL.IDX PT, R12, R9, R0, 0x1f ;  /* 0x00001f00090c7589 */ /* 0x0004e200000e0000 */
[----:B------:R-:W-:-:S03]  /*0640*/  MOV R5, RZ ;  /* 0x000000ff00057202 */ /* 0x000fc60000000f00 */
[----:B------:R2:W4:Y:S04]  /*0650*/  SHFL.IDX PT, R9, R8, R0, 0x1f ;  /* 0x00001f0008097589 */ /* 0x00052800000e0000 */
.L_x_2987:
[----:B------:R-:W-:Y:S01]  /*0660*/  ISETP.NE.AND P0, PT, R7, RZ, PT ;  /* 0x000000ff0700720c */ /* 0x000fe20003f05270 */
[----:B------:R-:W-:-:S12]  /*0670*/  BSSY B0, `(.L_x_2678) ;  /* 0x0000005000007945 */ /* 0x000fd80003800000 */
[----:B------:R-:W-:Y:S05]  /*0680*/  @!P0 BRA `(.L_x_2679) ;  /* 0x0000003000008947 */ /* 0x000fea0003800000 */
[----:B--2---:R-:W-:Y:S01]  /*0690*/  IADD3 R0, R0, -0x1, RZ ;  /* 0xffffffff00007810 */ /* 0x004fe20007ffe0ff */
[----:B------:R-:W-:Y:S05]  /*06a0*/  BRA.DIV ~URZ, `(.L_x_2680) ;  /* 0x00024e927f007947 */ /* 0x000fea000b800000 */
[----:B------:R2:W1:Y:S02]  /*06b0*/  SHFL.IDX PT, R5, R4, R0, 0x1f ;  /* 0x00001f0004057589 */ /* 0x00046400000e0000 */
.L_x_2679:
[----:B------:R-:W-:Y:S05]  /*06c0*/  BSYNC B0 ;  /* 0x0000000000007941 */ /* 0x000fea0003800000 */
.L_x_2678:
        /* <DEDUP_REMOVED lines=69> */
.L_x_2682:
        /* <DEDUP_REMOVED lines=70> */
.L_x_2683:
[----:B------:R-:W-:Y:S05]  /*0f80*/  BSYNC B0 ;  /* 0x0000000000007941 */ /* 0x000fea0003800000 */
.L_x_2681:
[----:B------:R-:W-:-:S04]  /*0f90*/  LOP3.LUT R0, RZ, R0, RZ, 0x33, !PT ;  /* 0x00000000ff007212 */ /* 0x000fc800078e33ff */
[----:B------:R-:W-:-:S05]  /*0fa0*/  IADD3 R0, R0, R12, RZ ;  /* 0x0000000c00007210 */ /* 0x000fca0007ffe0ff */
[----:B------:R2:W-:Y:S01]  /*0fb0*/  STL [R1+0x84], R0 ;  /* 0x0000840001007387 */ /* 0x0005e20000100800 */
[----:B------:R-:W-:Y:S05]  /*0fc0*/  BRA `(.L_x_2684) ;  /* 0x0000006000007947 */ /* 0x000fea0003800000 */
.L_x_2672:
[----:B------:R-:W-:Y:S01]  /*0fd0*/  MOV R0, UR4 ;  /* 0x0000000400007c02 */ /* 0x000fe20008000f00 */
[----:B------:R-:W-:Y:S04]  /*0fe0*/  STL [R1+0x84], RZ ;  /* 0x000084ff01007387 */ /* 0x000fe80000100800 */
[----:B------:R-:W-:Y:S04]  /*0ff0*/  STL [R1+0x88], RZ ;  /* 0x000088ff01007387 */ /* 0x000fe80000100800 */
[----:B------:R1:W-:Y:S02]  /*1000*/  STL [R1+0x80], R0 ;  /* 0x0000800001007387 */ /* 0x0003e40000100800 */
[----:B-1----:R-:W-:-:S05]  /*1010*/  MOV R0, c[0x0][0x53c] ;  /* 0x00014f0000007a02 */ /* 0x002fca0000000f00 */
[----:B------:R1:W-:Y:S02]  /*1020*/  STL [R1+0x8c], R0 ;  /* 0x00008c0001007387 */ /* 0x0003e40000100800 */
.L_x_2684:
        /* <DEDUP_REMOVED lines=8> */
.L_x_2670:
        /* <DEDUP_REMOVED lines=79> */
[----:B-1----:R-:W-:-:S04]  /*15a0*/  SHF.R.S32.HI R5, RZ, 0x1f, R23 ;  /* 0x0000001fff057819 */ /* 0x002fc80000011417 */
        /* <DEDUP_REMOVED lines=103> */
[----:B------:R-:W-:Y:S01]  /*1c20*/  SHF.R.S32.HI R5, RZ, 0x1f, R166 ;  /* 0x0000001fff057819 */ /* 0x000fe200000114a6 */
[----:B------:R1:W-:Y:S01]  /*1c30*/  STL [R1+0x24], R3 ;  /* 0x0000240301007387 */ /* 0x0003e20000100800 */
[C---:B------:R-:W-:Y:S02]  /*1c40*/  IADD3 R168, R164.reuse, 0x18, RZ ;  /* 0x00000018a4a87810 */ /* 0x040fe40007ffe0ff */
[----:B------:R-:W-:Y:S02]  /*1c50*/  IADD3 R167, R164, 0x28, RZ ;  /* 0x00000028a4a77810 */ /* 0x000fe40007ffe0ff */
[----:B------:R-:W-:-:S02]  /*1c60*/  LEA R171, R2, 0x3c80, 0x1 ;  /* 0x00003c8002ab7811 */ /* 0x000fc400078e08ff */
[----:B------:R-:W-:Y:S02]  /*1c70*/  SHF.R.S32.HI R13, RZ, 0x1f, R167 ;  /* 0x0000001fff0d7819 */ /* 0x000fe400000114a7 */
        /* <DEDUP_REMOVED lines=18> */
[----:B------:R-:W-:-:S03]  /*1da0*/  IADD3 R201, R200, 0x2000, RZ ;  /* 0x00002000c8c97810 */ /* 0x000fc60007ffe0ff */
[----:B------:R-:W-:Y:S04]  /*1db0*/  STL [R1+0x10], R15 ;  /* 0x0000100f01007387 */ /* 0x000fe80000100800 */
[----:B------:R3:W-:Y:S01]  /*1dc0*/  STL [R1+0xc0], R5 ;  /* 0x0000c00501007387 */ /* 0x0007e20000100800 */
[----:B-1----:R-:W-:Y:S02]  /*1dd0*/  SHF.R.S32.HI R16, RZ, 0x1f, R16 ;  /* 0x0000001fff107819 */ /* 0x002fe40000011410 */
[----:B--2---:R-:W-:-:S05]  /*1de0*/  SHF.R.S32.HI R8, RZ, 0x1f, R168 ;  /* 0x0000001fff087819 */ /* 0x004fca00000114a8 */
[----:B------:R1:W-:Y:S01]  /*1df0*/  STL [R1+0xbc], R8 ;  /* 0x0000bc0801007387 */ /* 0x0003e20000100800 */
[----:B---3--:R-:W-:-:S05]  /*1e00*/  SHF.R.S32.HI R5, RZ, 0x1f, R139 ;  /* 0x0000001fff057819 */ /* 0x008fca000001148b */
[----:B------:R2:W-:Y:S04]  /*1e10*/  STL [R1+0xb8], R5 ;  /* 0x0000b80501007387 */ /* 0x0005e80000100800 */
[----:B------:R3:W-:Y:S01]  /*1e20*/  STL [R1+0xb4], R13 ;  /* 0x0000b40d01007387 */ /* 0x0007e20000100800 */
[----:B-1----:R-:W-:-:S05]  /*1e30*/  IADD3 R8, R250, 0x20, RZ ;  /* 0x00000020fa087810 */ /* 0x002fca0007ffe0ff */
[----:B------:R1:W-:Y:S01]  /*1e40*/  STL [R1], R8 ;  /* 0x0000000801007387 */ /* 0x0003e20000100800 */
[----:B--2---:R-:W-:Y:S02]  /*1e50*/  IADD3 R5, R250, 0x40, RZ ;  /* 0x00000040fa057810 */ /* 0x004fe40007ffe0ff */
[----:B---3--:R-:W-:Y:S02]  /*1e60*/  SHF.R.S32.HI R13, RZ, 0x1f, R3 ;  /* 0x0000001fff0d7819 */ /* 0x008fe40000011403 */
        /* <DEDUP_REMOVED lines=9> */
[----:B-1----:R-:W-:Y:S02]  /*1f00*/  SHF.R.S32.HI R8, RZ, 0x1f, R8 ;  /* 0x0000001fff087819 */ /* 0x002fe40000011408 */
[----:B------:R-:W-:Y:S02]  /*1f10*/  LOP3.LUT R9, R9, R24, RZ, 0x3c, !PT ;  /* 0x0000001809097212 */ /* 0x000fe400078e3cff */
[----:B------:R-:W-:-:S03]  /*1f20*/  IADD3 R19, R252, 0x38, RZ ;  /* 0x00000038fc137810 */ /* 0x000fc60007ffe0ff */
[----:B------:R-:W-:Y:S01]  /*1f30*/  IMAD.IADD R9, R7, 0x1, R9 ;  /* 0x0000000107097824 */ /* 0x000fe200078e0209 */
[----:B--2---:R-:W-:Y:S02]  /*1f40*/  SHF.R.S32.HI R13, RZ, 0x1f, R15 ;  /* 0x0000001fff0d7819 */ /* 0x004fe4000001140f */
[----:B------:R-:W-:-:S03]  /*1f50*/  IADD3 R15, R252, 0x50, RZ ;  /* 0x00000050fc0f7810 */ /* 0x000fc60007ffe0ff */
[----:B------:R1:W-:Y:S01]  /*1f60*/  STL [R1+0x6c], R13 ;  /* 0x00006c0d01007387 */ /* 0x0003e20000100800 */
[----:B---3--:R-:W-:-:S03]  /*1f70*/  IADD3 R16, R252, 0x48, RZ ;  /* 0x00000048fc107810 */ /* 0x008fc60007ffe0ff */
[----:B------:R2:W-:Y:S01]  /*1f80*/  STL [R1+0x90], R8 ;  /* 0x0000900801007387 */ /* 0x0005e20000100800 */
[----:B------:R-:W-:Y:S02]  /*1f90*/  SHF.R.S32.HI R16, RZ, 0x1f, R16 ;  /* 0x0000001fff107819 */ /* 0x000fe40000011410 */
        /* <DEDUP_REMOVED lines=29> */
[----:B------:R-:W-:Y:S02]  /*2170*/  IADD3 R24, R252, 0x20, RZ ;  /* 0x00000020fc187810 */ /* 0x000fe40007ffe0ff */
        /* <DEDUP_REMOVED lines=24> */
.L_x_2983:
        /* <DEDUP_REMOVED lines=33> */
.L_x_2685:
[----:B------:R-:W-:-:S04]  /*2510*/  ISETP.NE.U32.AND P0, PT, RZ, c[0x0][0x368], PT ;  /* 0x0000da00ff007a0c */ /* 0x000fc80003f05070 */
[----:B------:R-:W-:-:S13]  /*2520*/  ISETP.NE.AND.EX P0, PT, RZ, c[0x0][0x36c], PT, P0 ;  /* 0x0000db00ff007a0c */ /* 0x000fda0003f05300 */
[----:B------:R-:W-:Y:S05]  /*2530*/  @!P0 BRA `(.L_x_2686) ;  /* 0x0000003000008947 */ /* 0x000fea0003800000 */
[----:B---3--:R-:W-:-:S05]  /*2540*/  IMAD.WIDE R4, R19, R18, c[0x0][0x368] ;  /* 0x0000da0013047625 */ /* 0x008fca00078e0212 */
[----:B------:R1:W5:Y:S01]  /*2550*/  LDG.E R14, [R4.64] ;  /* 0x00000008040e7981 */ /* 0x000362000c1e1900 */
[----:B------:R-:W-:Y:S05]  /*2560*/  BRA `(.L_x_2687) ;  /* 0x0000005000007947 */ /* 0x000fea0003800000 */
.L_x_2686:
[----:B------:R-:W-:Y:S01]  /*2570*/  MOV R14, UR6 ;  /* 0x00000006000e7c02 */ /* 0x000fe20008000f00 */
[----:B------:R-:W-:Y:S05]  /*2580*/  @!P3 BRA `(.L_x_2687) ;  /* 0x000000300000b947 */ /* 0x000fea0003800000 */
[----:B------:R-:W2:Y:S04]  /*2590*/  LDG.E R6, [R4.64] ;  /* 0x0000000804067981 */ /* 0x000ea8000c1e1900 */
[----:B------:R-:W2:Y:S02]  /*25a0*/  LDG.E R0, [R4.64+0x4] ;  /* 0x0000040804007981 */ /* 0x000ea4000c1e1900 */
[----:B--2---:R-:W-:Y:S02]  /*25b0*/  IADD3 R14, -R6, R0, RZ ;  /* 0x00000000060e7210 */ /* 0x004fe40007ffe1ff */
.L_x_2687:
        /* <DEDUP_REMOVED lines=43> */
.L_x_2690:
[----:B------:R-:W-:-:S13]  /*2870*/  ISETP.NE.AND P0, PT, R6, 0x1, PT ;  /* 0x000000010600780c */ /* 0x000fda0003f05270 */
[----:B------:R-:W-:-:S05]  /*2880*/  @P0 IMAD.HI.U32 R0, R3, c[0x0][0x330], RZ ;  /* 0x0000cc0003000a27 */ /* 0x000fca00078e00ff */
[----:B------:R-:W-:Y:S02]  /*2890*/  @P0 SHF.R.U32.HI R3, RZ, c[0x0][0x334], R0 ;  /* 0x0000cd00ff030a19 */ /* 0x000fe40000011600 */
.L_x_2691:
[----:B------:R-:W-:Y:S05]  /*28a0*/  BSYNC B0 ;  /* 0x0000000000007941 */ /* 0x000fea0003800000 */
.L_x_2689:
[----:B------:R-:W-:-:S05]  /*28b0*/  IMAD R3, R3, R6, c[0x0][0x32c] ;  /* 0x0000cb0003037624 */ /* 0x000fca00078e0206 */
[----:B------:R-:W-:-:S04]  /*28c0*/  IMNMX R4, R4, R3, PT ;  /* 0x0000000304047217 */ /* 0x000fc80003800200 */
.L_x_2688:
        /* <DEDUP_REMOVED lines=21> */
.L_x_2694:
[----:B------:R-:W-:-:S13]  /*2a20*/  ISETP.NE.AND P0, PT, R6, 0x1, PT ;  /* 0x000000010600780c */ /* 0x000fda0003f05270 */
[----:B------:R-:W-:-:S05]  /*2a30*/  @P0 IMAD.HI.U32 R4, R0, c[0x0][0x330], RZ ;  /* 0x0000cc0000040a27 */ /* 0x000fca00078e00ff */
[----:B------:R-:W-:Y:S02]  /*2a40*/  @P0 SHF.R.U32.HI R0, RZ, c[0x0][0x334], R4 ;  /* 0x0000cd00ff000a19 */ /* 0x000fe40000011604 */
.L_x_2695:
[----:B------:R-:W-:Y:S05]  /*2a50*/  BSYNC B0 ;  /* 0x0000000000007941 */ /* 0x000fea0003800000 */
.L_x_2693:
[----:B------:R-:W-:-:S05]  /*2a60*/  IMAD R0, R0, c[0x0][0x32c], RZ ;  /* 0x0000cb0000007a24 */ /* 0x000fca00078e02ff */
[----:B------:R-:W-:-:S04]  /*2a70*/  IMNMX R3, R3, R0, !PT ;  /* 0x0000000003037217 */ /* 0x000fc80007800200 */
.L_x_2692:
        /* <DEDUP_REMOVED lines=48> */
.L_x_2697:
[----:B------:R-:W-:Y:S05]  /*2d80*/  BSYNC B0 ;  /* 0x0000000000007941 */ /* 0x000fea0003800000 */
.L_x_2696:
        /* <DEDUP_REMOVED lines=17> */
[----:B------:R-:W2:Y:S01]  /*2ea0*/  S2R R10, SR_TID.X ;  /* 0x00000000000a7919 */ /* 0x000ea20000002100 */
[----:B------:R-:W-:Y:S02]  /*2eb0*/  SHF.R.S32.HI R3, RZ, 0x1f, R15 ;  /* 0x0000001fff037819 */ /* 0x000fe4000001140f */
[----:B------:R-:W-:Y:S01]  /*2ec0*/  LOP3.LUT R26, R16, 0xffff, RZ, 0xc0, !PT ;  /* 0x0000ffff101a7812 */ /* 0x000fe200078ec0ff */
[----:B------:R-:W3:Y:S04]  /*2ed0*/  LDL R13, [R1+0x4] ;  /* 0x00000400010d7983 */ /* 0x000ee80000100800 */
[----:B------:R-:W4:Y:S01]  /*2ee0*/  LDL R11, [R1+0x38] ;  /* 0x00003800010b7983 */ /* 0x000f220000100800 */
[----:B-12---:R-:W-:-:S04]  /*2ef0*/  SHF.R.S32.HI R9, RZ, 0x1f, R10 ;  /* 0x0000001fff097819 */ /* 0x006fc8000001140a */
[----:B------:R-:W-:-:S04]  /*2f00*/  LEA.HI R9, R9, R10, RZ, 0x2 ;  /* 0x0000000a09097211 */ /* 0x000fc800078f10ff */
[----:B------:R-:W-:-:S04]  /*2f10*/  SHF.R.S32.HI R9, RZ, 0x2, R9 ;  /* 0x00000002ff097819 */ /* 0x000fc80000011409 */
[C---:B------:R-:W-:Y:S02]  /*2f20*/  IADD3 R88, P0, R9.reuse, R15, RZ ;  /* 0x0000000f09587210 */ /* 0x040fe40007f1e0ff */
[----:B------:R-:W2:Y:S02]  /*2f30*/  LDL R15, [R1] ;  /* 0x00000000010f7983 */ /* 0x000ea40000100800 */
[----:B------:R-:W-:Y:S01]  /*2f40*/  LEA.HI.X.SX32 R89, R9, R3, 0x1, P0 ;  /* 0x0000000309597211 */ /* 0x000fe200000f0eff */
[----:B------:R-:W-:-:S04]  /*2f50*/  IMAD.WIDE.U32 R4, R88, c[0x0][0x238], R250 ;  /* 0x00008e0058047a25 */ /* 0x000fc800078e00fa */
[----:B------:R-:W-:Y:S01]  /*2f60*/  IMAD R3, R89, c[0x0][0x238], RZ ;  /* 0x00008e0059037a24 */ /* 0x000fe200078e02ff */
[----:B------:R-:W-:Y:S02]  /*2f70*/  IADD3 R33, R0, -0x1, RZ ;  /* 0xffffffff00217810 */ /* 0x000fe40007ffe0ff */
[----:B------:R-:W-:Y:S01]  /*2f80*/  SHF.R.S32.HI R10, RZ, 0x1f, R19 ;  /* 0x0000001fff0a7819 */ /* 0x000fe20000011413 */
[----:B------:R-:W-:-:S03]  /*2f90*/  IMAD R3, R88, c[0x0][0x23c], R3 ;  /* 0x00008f0058037a24 */ /* 0x000fc600078e0203 */
[----:B------:R-:W-:Y:S01]  /*2fa0*/  SEL R12, R10, RZ, !P4 ;  /* 0x000000ff0a0c7207 */ /* 0x000fe20006000000 */
[----:B------:R-:W-:Y:S02]  /*2fb0*/  IMAD.IADD R5, R5, 0x1, R3 ;  /* 0x0000000105057824 */ /* 0x000fe400078e0203 */
[----:B------:R-:W-:Y:S01]  /*2fc0*/  IMAD R3, R33, -0x30, R2 ;  /* 0xffffffd021037824 */ /* 0x000fe200078e0202 */
[----:B------:R-:W-:Y:S01]  /*2fd0*/  SEL R16, R19, RZ, !P4 ;  /* 0x000000ff13107207 */ /* 0x000fe20006000000 */
[----:B------:R-:W-:-:S03]  /*2fe0*/  IMAD R0, R12, c[0x0][0x248], RZ ;  /* 0x000092000c007a24 */ /* 0x000fc600078e02ff */
[----:B------:R-:W-:Y:S01]  /*2ff0*/  IMNMX R3, R3, 0x30, PT ;  /* 0x0000003003037817 */ /* 0x000fe20003800200 */
[----:B------:R-:W-:Y:S02]  /*3000*/  IMAD.MOV.U32 R126, RZ, RZ, 0x30 ;  /* 0x00000030ff7e7424 */ /* 0x000fe400078e00ff */
[----:B------:R-:W-:-:S04]  /*3010*/  IMAD.WIDE.U32 R4, R26, c[0x0][0x240], R4 ;  /* 0x000090001a047a25 */ /* 0x000fc800078e0004 */
[----:B------:R-:W-:Y:S02]  /*3020*/  IMAD R6, R16, c[0x0][0x24c], R0 ;  /* 0x0000930010067a24 */ /* 0x000fe400078e0200 */
[----:B------:R-:W-:Y:S02]  /*3030*/  IMAD.IADD R0, R3, 0x1, -R9 ;  /* 0x0000000103007824 */ /* 0x000fe400078e0a09 */
[----:B------:R-:W-:Y:S02]  /*3040*/  IMAD R141, R126, c[0x0][0x23c], RZ ;  /* 0x00008f007e8d7a24 */ /* 0x000fe400078e02ff */
[----:B------:R-:W-:Y:S02]  /*3050*/  IMAD R5, R26, c[0x0][0x244], R5 ;  /* 0x000091001a057a24 */ /* 0x000fe400078e0205 */
[----:B------:R-:W-:Y:S01]  /*3060*/  IMAD.WIDE.U32 R130, R126, c[0x0][0x238], RZ ;  /* 0x00008e007e827a25 */ /* 0x000fe200078e00ff */
[----:B------:R-:W-:-:S03]  /*3070*/  ISETP.GE.AND P1, PT, R0, 0x1, PT ;  /* 0x000000010000780c */ /* 0x000fc60003f26270 */
[----:B------:R-:W-:Y:S02]  /*3080*/  IMAD.IADD R141, R131, 0x1, R141 ;  /* 0x00000001838d7824 */ /* 0x000fe400078e028d */
[----:B------:R-:W-:Y:S01]  /*3090*/  IMAD.WIDE.U32 R92, R16, c[0x0][0x248], R4 ;  /* 0x00009200105c7a25 */ /* 0x000fe200078e0004 */
[----:B------:R-:W-:-:S03]  /*30a0*/  SHF.R.S32.HI R4, RZ, 0x1f, R33 ;  /* 0x0000001fff047819 */ /* 0x000fc60000011421 */
[----:B------:R-:W-:Y:S02]  /*30b0*/  IMAD R3, R141, R33, RZ ;  /* 0x000000218d037224 */ /* 0x000fe400078e02ff */
[----:B------:R-:W-:Y:S02]  /*30c0*/  IMAD.IADD R91, R93, 0x1, R6 ;  /* 0x000000015d5b7824 */ /* 0x000fe400078e0206 */
[----:B------:R-:W-:Y:S02]  /*30d0*/  IMAD.MOV.U32 R90, RZ, RZ, R92 ;  /* 0x000000ffff5a7224 */ /* 0x000fe400078e005c */
[-C--:B------:R-:W-:Y:S02]  /*30e0*/  IMAD R3, R4, R130.reuse, R3 ;  /* 0x0000008204037224 */ /* 0x080fe400078e0203 */
[----:B------:R-:W-:Y:S01]  /*30f0*/  IMAD.WIDE.U32 R8, R33, R130, R90 ;  /* 0x0000008221087225 */ /* 0x000fe200078e005a */
[----:B------:R-:W-:-:S03]  /*3100*/  ISETP.GE.AND P5, PT, R250, c[0x0][0x1d4], PT ;  /* 0x00007500fa007a0c */ /* 0x000fc60003fa6270 */
[----:B------:R-:W-:Y:S01]  /*3110*/  IMAD.IADD R3, R9, 0x1, R3 ;  /* 0x0000000109037824 */ /* 0x000fe200078e0203 */
[----:B------:R-:W-:Y:S01]  /*3120*/  @P1 LEA R4, P0, R8, c[0x0][0x220], 0x1 ;  /* 0x0000880008041a11 */ /* 0x000fe200078008ff */
[----:B------:R-:W-:-:S03]  /*3130*/  IMAD.MOV.U32 R142, RZ, RZ, c[0x0][0x238] ;  /* 0x00008e00ff8e7624 */ /* 0x000fc600078e00ff */
[----:B------:R-:W-:Y:S02]  /*3140*/  @P1 LEA.HI.X R5, R8, c[0x0][0x224], R3, 0x1, P0 ;  /* 0x0000890008051a11 */ /* 0x000fe400000f0c03 */
[----:B------:R-:W-:Y:S01]  /*3150*/  ISETP.GT.AND P0, PT, R0, 0x20, PT ;  /* 0x000000200000780c */ /* 0x000fe20003f04270 */
[----:B------:R-:W-:-:S05]  /*3160*/  IMAD.MOV.U32 R140, RZ, RZ, 0x5 ;  /* 0x00000005ff8c7424 */ /* 0x000fca00078e00ff */
[C---:B------:R-:W-:Y:S01]  /*3170*/  SHF.L.U64.HI R140, R142.reuse, R140, c[0x0][0x23c] ;  /* 0x00008f008e8c7619 */ /* 0x040fe2000001028c */
[----:B------:R-:W-:Y:S01]  /*3180*/  IMAD.SHL.U32 R142, R142, 0x20, RZ ;  /* 0x000000208e8e7824 */ /* 0x000fe200078e00ff */
[----:B---3--:R-:W-:Y:S01]  /*3190*/  ISETP.GE.AND P2, PT, R13, c[0x0][0x1d4], PT ;  /* 0x000075000d007a0c */ /* 0x008fe20003f46270 */
[----:B----4-:R-:W-:-:S05]  /*31a0*/  @P1 IMAD.SHL.U32 R0, R11, 0x2, RZ ;  /* 0x000000020b001824 */ /* 0x010fca00078e00ff */
[----:B------:R-:W-:Y:S01]  /*31b0*/  @!PT LDS RZ, [RZ] ;  /* 0x00000000fffff984 */ /* 0x000fe20000000800 */
[----:B------:R-:W-:Y:S01]  /*31c0*/  @!PT LDS RZ, [RZ] ;  /* 0x00000000fffff984 */ /* 0x000fe20000000800 */
[----:B------:R-:W-:Y:S01]  /*31d0*/  @!PT LDS RZ, [RZ] ;  /* 0x00000000fffff984 */ /* 0x000fe20000000800 */
[----:B------:R1:W-:Y:S01]  /*31e0*/  @P1 LDGSTS.E.BYPASS.LTC128B.128 [R0+0x3c80], [R4.64], !P5 ;  /* 0x03c8000004001fae */ /* 0x0003e2000e901d48 */
[----:B--2---:R-:W-:-:S13]  /*31f0*/  ISETP.GE.AND P3, PT, R15, c[0x0][0x1d4], PT ;  /* 0x000075000f007a0c */ /* 0x004fda0003f66270 */
        /* <DEDUP_REMOVED lines=32> */
[----:B------:R-:W2:Y:S04]  /*3400*/  LDL R21, [R1+0x64] ;  /* 0x0000640001157983 */ /* 0x000ea80000100800 */
[----:B------:R-:W3:Y:S01]  /*3410*/  LDL R27, [R1+0x68] ;  /* 0x00006800011b7983 */ /* 0x000ee20000100800 */
[----:B------:R-:W-:Y:S01]  /*3420*/  IMAD R0, R13, c[0x0][0x280], RZ ;  /* 0x0000a0000d007a24 */ /* 0x000fe200078e02ff */
[----:B------:R-:W-:Y:S01]  /*3430*/  ISETP.GE.AND P1, PT, R137, c[0x0][0x27c], PT ;  /* 0x00009f0089007a0c */ /* 0x000fe20003f26270 */
[----:B------:R-:W-:Y:S01]  /*3440*/  IMAD R6, R12, c[0x0][0x268], RZ ;  /* 0x00009a000c067a24 */ /* 0x000fe200078e02ff */
[----:B------:R-:W-:Y:S01]  /*3450*/  ISETP.GE.AND P3, PT, R136, c[0x0][0x27c], PT ;  /* 0x00009f0088007a0c */ /* 0x000fe20003f66270 */
[----:B------:R-:W-:Y:S01]  /*3460*/  IMAD R3, R13, c[0x0][0x290], RZ ;  /* 0x0000a4000d037a24 */ /* 0x000fe200078e02ff */
[----:B------:R-:W-:Y:S01]  /*3470*/  MOV R143, c[0x0][0x27c] ;  /* 0x00009f00008f7a02 */ /* 0x000fe20000000f00 */
[C---:B------:R-:W-:Y:S01]  /*3480*/  IMAD R0, R138.reuse, c[0x0][0x284], R0 ;  /* 0x0000a1008a007a24 */ /* 0x040fe200078e0200 */
[----:B------:R-:W-:Y:S01]  /*3490*/  LOP3.LUT R209, R209, 0xffffffef, RZ, 0xc0, !PT ;  /* 0xffffffefd1d17812 */ /* 0x000fe200078ec0ff */
[----:B------:R-:W-:Y:S01]  /*34a0*/  IMAD.WIDE.U32 R12, R138, c[0x0][0x280], R110 ;  /* 0x0000a0008a0c7a25 */ /* 0x000fe200078e006e */
[----:B------:R-:W-:Y:S01]  /*34b0*/  ISETP.GE.AND P0, PT, R143, 0x1, PT ;  /* 0x000000018f00780c */ /* 0x000fe20003f06270 */
[----:B------:R-:W-:Y:S01]  /*34c0*/  ULDC.U8 UR5, c[0x0][0x298] ;  /* 0x0000a60000057ab9 */ /* 0x000fe20000000000 */
[----:B------:R-:W-:Y:S01]  /*34d0*/  LOP3.LUT R209, R209, 0xfffffff7, RZ, 0xc0, !PT ;  /* 0xfffffff7d1d17812 */ /* 0x000fe200078ec0ff */
[----:B------:R-:W-:Y:S01]  /*34e0*/  IMAD.WIDE.U32 R4, R26, c[0x0][0x260], R250 ;  /* 0x000098001a047a25 */ /* 0x000fe200078e00fa */
[----:B------:R-:W-:-:S03]  /*34f0*/  IADD3 R13, R0, R13, RZ ;  /* 0x0000000d000d7210 */ /* 0x000fc60007ffe0ff */
[----:B------:R-:W-:-:S04]  /*3500*/  IMAD.WIDE.U32 R10, R138, c[0x0][0x280], R164 ;  /* 0x0000a0008a0a7a25 */ /* 0x000fc800078e00a4 */
[----:B------:R-:W-:Y:S02]  /*3510*/  IMAD.IADD R123, R14, 0x1, R17 ;  /* 0x000000010e7b7824 */ /* 0x000fe400078e0211 */
[----:B------:R-:W-:Y:S02]  /*3520*/  IMAD R5, R26, c[0x0][0x264], R5 ;  /* 0x000099001a057a24 */ /* 0x000fe400078e0205 */
[----:B------:R-:W-:Y:S01]  /*3530*/  IMAD.IADD R17, R11, 0x1, R0 ;  /* 0x000000010b117824 */ /* 0x000fe200078e0200 */
[----:B------:R-:W-:Y:S01]  /*3540*/  SEL R0, RZ, c[0x0][0x27c], !P2 ;  /* 0x00009f00ff007a07 */ /* 0x000fe20005000000 */
[C---:B------:R-:W-:Y:S01]  /*3550*/  IMAD R25, R16.reuse, c[0x0][0x26c], R6 ;  /* 0x00009b0010197a24 */ /* 0x040fe200078e0206 */
[----:B------:R-:W-:Y:S01]  /*3560*/  SEL R6, RZ, c[0x0][0x27c], !P3 ;  /* 0x00009f00ff067a07 */ /* 0x000fe20005800000 */
[----:B------:R-:W-:Y:S01]  /*3570*/  IMAD.WIDE.U32 R82, R16, c[0x0][0x268], R4 ;  /* 0x00009a0010527a25 */ /* 0x000fe200078e0004 */
[----:B------:R-:W-:Y:S02]  /*3580*/  MOV R16, R10 ;  /* 0x0000000a00107202 */ /* 0x000fe40000000f00 */
[----:B------:R-:W-:Y:S01]  /*3590*/  SEL R10, RZ, c[0x0][0x27c], !P1 ;  /* 0x00009f00ff0a7a07 */ /* 0x000fe20004800000 */
[----:B------:R-:W-:-:S02]  /*35a0*/  IMAD R3, R138, c[0x0][0x294], R3 ;  /* 0x0000a5008a037a24 */ /* 0x000fc400078e0203 */
[----:B------:R-:W-:-:S04]  /*35b0*/  IMAD.WIDE.U32 R4, R138, c[0x0][0x290], R110 ;  /* 0x0000a4008a047a25 */ /* 0x000fc800078e006e */
[----:B------:R-:W-:Y:S01]  /*35c0*/  IMAD.WIDE.U32 R14, R138, c[0x0][0x290], R164 ;  /* 0x0000a4008a0e7a25 */ /* 0x000fe200078e00a4 */
[----:B------:R-:W-:-:S03]  /*35d0*/  IADD3 R11, R3, R5, RZ ;  /* 0x00000005030b7210 */ /* 0x000fc60007ffe0ff */
[----:B------:R-:W-:Y:S02]  /*35e0*/  IMAD.IADD R0, R110, 0x1, R0 ;  /* 0x000000016e007824 */ /* 0x000fe400078e0200 */
[----:B------:R-:W-:Y:S02]  /*35f0*/  IMAD.IADD R15, R15, 0x1, R3 ;  /* 0x000000010f0f7824 */ /* 0x000fe400078e0203 */
[----:B------:R-:W-:Y:S01]  /*3600*/  IMAD.IADD R3, R137, 0x1, R10 ;  /* 0x0000000189037824 */ /* 0x000fe200078e020a */
[----:B------:R-:W-:Y:S01]  /*3610*/  SHF.R.S32.HI R5, RZ, 0x1f, R0 ;  /* 0x0000001fff057819 */ /* 0x000fe20000011400 */
[----:B------:R-:W-:Y:S01]  /*3620*/  IMAD.IADD R6, R136, 0x1, R6 ;  /* 0x0000000188067824 */ /* 0x000fe200078e0206 */
[----:B------:R-:W-:Y:S01]  /*3630*/  MOV R10, R4 ;  /* 0x00000004000a7202 */ /* 0x000fe20000000f00 */
[----:B------:R-:W-:Y:S01]  /*3640*/  IMAD.MOV.U32 R144, RZ, RZ, c[0x0][0x2b8] ;  /* 0x0000ae00ff907624 */ /* 0x000fe200078e00ff */
[----:B------:R-:W-:Y:S01]  /*3650*/  LEA.HI R4, R5, R0, RZ, 0x5 ;  /* 0x0000000005047211 */ /* 0x000fe200078f28ff */
[----:B------:R-:W-:Y:S01]  /*3660*/  IMAD.WIDE.U32 R106, R8, c[0x0][0x2b0], RZ ;  /* 0x0000ac00086a7a25 */ /* 0x000fe200078e00ff */
[----:B------:R-:W-:-:S02]  /*3670*/  SHF.R.S32.HI R18, RZ, 0x1f, R3 ;  /* 0x0000001fff127819 */ /* 0x000fc40000011403 */
[----:B------:R-:W-:Y:S01]  /*3680*/  LEA.HI R5, R5, R0, RZ, 0x3 ;  /* 0x0000000005057211 */ /* 0x000fe200078f18ff */
[C---:B------:R-:W-:Y:S01]  /*3690*/  IMAD R133, R126.reuse, c[0x0][0x284], RZ ;  /* 0x0000a1007e857a24 */ /* 0x040fe200078e02ff */
[----:B------:R-:W-:Y:S01]  /*36a0*/  SHF.R.S32.HI R0, RZ, 0x1f, R6 ;  /* 0x0000001fff007819 */ /* 0x000fe20000011406 */
[C---:B------:R-:W-:Y:S01]  /*36b0*/  IMAD R134, R126.reuse, c[0x0][0x294], RZ ;  /* 0x0000a5007e867a24 */ /* 0x040fe200078e02ff */
[----:B------:R-:W-:Y:S01]  /*36c0*/  SHF.R.S32.HI R20, RZ, 0x5, R4 ;  /* 0x00000005ff147819 */ /* 0x000fe20000011404 */
[----:B------:R-:W-:Y:S01]  /*36d0*/  IMAD.WIDE.U32 R128, R126, c[0x0][0x280], RZ ;  /* 0x0000a0007e807a25 */ /* 0x000fe200078e00ff */
[CC--:B------:R-:W-:Y:S02]  /*36e0*/  LEA.HI R4, R18.reuse, R3.reuse, RZ, 0x3 ;  /* 0x0000000312047211 */ /* 0x0c0fe400078f18ff */
[----:B------:R-:W-:Y:S01]  /*36f0*/  LEA.HI R18, R18, R3, RZ, 0x5 ;  /* 0x0000000312127211 */ /* 0x000fe200078f28ff */
[----:B------:R-:W-:Y:S01]  /*3700*/  IMAD R23, R20, 0x600, R7 ;  /* 0x0000060014177824 */ /* 0x000fe200078e0207 */
[CC--:B------:R-:W-:Y:S01]  /*3710*/  LEA.HI R3, R0.reuse, R6.reuse, RZ, 0x3 ;  /* 0x0000000600037211 */ /* 0x0c0fe200078f18ff */
[----:B------:R-:W-:Y:S01]  /*3720*/  IMAD.WIDE.U32 R100, R125, c[0x0][0x280], R16 ;  /* 0x0000a0007d647a25 */ /* 0x000fe200078e0010 */
[----:B------:R-:W-:-:S02]  /*3730*/  LEA.HI R0, R0, R6, RZ, 0x5 ;  /* 0x0000000600007211 */ /* 0x000fc400078f28ff */
[----:B------:R-:W-:Y:S01]  /*3740*/  SHF.R.S32.HI R18, RZ, 0x5, R18 ;  /* 0x00000005ff127819 */ /* 0x000fe20000011412 */
[----:B------:R-:W-:Y:S01]  /*3750*/  IMAD.WIDE.U32 R98, R125, c[0x0][0x290], R14 ;  /* 0x0000a4007d627a25 */ /* 0x000fe200078e000e */
[----:B------:R-:W-:Y:S02]  /*3760*/  SHF.R.S32.HI R0, RZ, 0x5, R0 ;  /* 0x00000005ff007819 */ /* 0x000fe40000011400 */
[----:B------:R-:W-:Y:S01]  /*3770*/  ISETP.NE.AND P4, PT, R144, 0x1, PT ;  /* 0x000000019000780c */ /* 0x000fe20003f85270 */
[----:B------:R-:W-:Y:S01]  /*3780*/  IMAD.WIDE.U32 R126, R126, c[0x0][0x290], RZ ;  /* 0x0000a4007e7e7a25 */ /* 0x000fe200078e00ff */
[----:B------:R-:W-:Y:S02]  /*3790*/  LOP3.LUT R86, R5, 0xfffffff8, RZ, 0xc0, !PT ;  /* 0xfffffff805567812 */ /* 0x000fe400078ec0ff */
[----:B------:R-:W-:Y:S01]  /*37a0*/  LOP3.LUT R85, R4, 0xfffffff8, RZ, 0xc0, !PT ;  /* 0xfffffff804557812 */ /* 0x000fe200078ec0ff */
[----:B------:R-:W-:Y:S01]  /*37b0*/  IMAD.WIDE.U32 R104, R26, c[0x0][0x1e8], RZ ;  /* 0x00007a001a687a25 */ /* 0x000fe200078e00ff */
[----:B------:R-:W-:-:S02]  /*37c0*/  LOP3.LUT R84, R3, 0xfffffff8, RZ, 0xc0, !PT ;  /* 0xfffffff803547812 */ /* 0x000fc400078ec0ff */
[----:B------:R-:W-:Y:S01]  /*37d0*/  IADD3 R133, R129, R133, RZ ;  /* 0x0000008581857210 */ /* 0x000fe20007ffe0ff */
[----:B------:R-:W-:Y:S01]  /*37e0*/  IMAD.WIDE.U32 R102, R26, c[0x0][0x210], RZ ;  /* 0x000084001a667a25 */ /* 0x000fe200078e00ff */
[----:B------:R-:W-:Y:S02]  /*37f0*/  SHF.R.S32.HI R63, RZ, 0x3, R5 ;  /* 0x00000003ff3f7819 */ /* 0x000fe40000011405 */
[----:B------:R-:W-:Y:S01]  /*3800*/  SHF.R.S32.HI R62, RZ, 0x3, R4 ;  /* 0x00000003ff3e7819 */ /* 0x000fe20000011404 */
[----:B------:R-:W-:Y:S01]  /*3810*/  IMAD.WIDE.U32 R96, R125, c[0x0][0x280], R12 ;  /* 0x0000a0007d607a25 */ /* 0x000fe200078e000c */
[----:B------:R-:W-:Y:S02]  /*3820*/  @P4 LOP3.LUT R209, R209, 0x8, RZ, 0xfc, !PT ;  /* 0x00000008d1d14812 */ /* 0x000fe400078efcff */
[----:B------:R-:W-:Y:S01]  /*3830*/  SHF.R.S32.HI R61, RZ, 0x3, R3 ;  /* 0x00000003ff3d7819 */ /* 0x000fe20000011403 */
[----:B------:R-:W-:Y:S01]  /*3840*/  IMAD.WIDE.U32 R94, R125, c[0x0][0x290], R10 ;  /* 0x0000a4007d5e7a25 */ /* 0x000fe200078e000a */
[----:B------:R-:W-:-:S02]  /*3850*/  SHF.R.S32.HI R116, RZ, 0x1f, R86 ;  /* 0x0000001fff747819 */ /* 0x000fc40000011456 */
[----:B------:R-:W-:Y:S01]  /*3860*/  SHF.R.S32.HI R115, RZ, 0x1f, R85 ;  /* 0x0000001fff737819 */ /* 0x000fe20000011455 */
[----:B------:R-:W-:Y:S01]  /*3870*/  IMAD.IADD R134, R127, 0x1, R134 ;  /* 0x000000017f867824 */ /* 0x000fe200078e0286 */
[----:B------:R-:W-:Y:S01]  /*3880*/  SHF.R.S32.HI R114, RZ, 0x1f, R84 ;  /* 0x0000001fff727819 */ /* 0x000fe20000011454 */
[C---:B------:R-:W-:Y:S01]  /*3890*/  IMAD R122, R26.reuse, c[0x0][0x1ec], R105 ;  /* 0x00007b001a7a7a24 */ /* 0x040fe200078e0269 */
[----:B------:R-:W-:Y:S01]  /*38a0*/  @P0 LOP3.LUT R209, R209, 0x10, RZ, 0xfc, !PT ;  /* 0x00000010d1d10812 */ /* 0x000fe200078efcff */
[----:B------:R-:W-:Y:S02]  /*38b0*/  IMAD R121, R26, c[0x0][0x214], R103 ;  /* 0x000085001a797a24 */ /* 0x000fe400078e0267 */
[----:B------:R-:W-:Y:S01]  /*38c0*/  IMAD.IADD R81, R83, 0x1, R25 ;  /* 0x0000000153517824 */ /* 0x000fe200078e0219 */
[C---:B--2---:R-:W-:Y:S02]  /*38d0*/  LOP3.LUT R19, R21.reuse, 0x18, R5, 0xf8, !PT ;  /* 0x0000001815137812 */ /* 0x044fe400078ef805 */
[----:B------:R-:W-:-:S02]  /*38e0*/  LOP3.LUT R6, R21, 0x18, R4, 0xf8, !PT ;  /* 0x0000001815067812 */ /* 0x000fc400078ef804 */
[-C--:B---3--:R-:W-:Y:S02]  /*38f0*/  LOP3.LUT R22, R19, R27.reuse, RZ, 0x3c, !PT ;  /* 0x0000001b13167212 */ /* 0x088fe400078e3cff */
[----:B------:R-:W-:Y:S01]  /*3900*/  LOP3.LUT R19, R21, 0x18, R3, 0xf8, !PT ;  /* 0x0000001815137812 */ /* 0x000fe200078ef803 */
[--C-:B------:R-:W-:Y:S01]  /*3910*/  IMAD R21, R18, 0x600, R7.reuse ;  /* 0x0000060012157824 */ /* 0x100fe200078e0207 */
[-C--:B------:R-:W-:Y:S01]  /*3920*/  LOP3.LUT R20, R6, R27.reuse, RZ, 0x3c, !PT ;  /* 0x0000001b06147212 */ /* 0x080fe200078e3cff */
[----:B------:R-:W-:Y:S01]  /*3930*/  IMAD R18, R0, 0x600, R7 ;  /* 0x0000060000127824 */ /* 0x000fe200078e0207 */
[----:B------:R-:W-:Y:S01]  /*3940*/  LOP3.LUT R6, R19, R27, RZ, 0x3c, !PT ;  /* 0x0000001b13067212 */ /* 0x000fe200078e3cff */
[----:B------:R-:W-:Y:S01]  /*3950*/  IMAD R0, R9, c[0x0][0x2b0], RZ ;  /* 0x0000ac0009007a24 */ /* 0x000fe200078e02ff */
[----:B------:R-:W-:Y:S01]  /*3960*/  IADD3 R22, R23, R22, RZ ;  /* 0x0000001617167210 */ /* 0x000fe20007ffe0ff */
[----:B------:R-:W-:Y:S01]  /*3970*/  IMAD R9, R24, c[0x0][0x290], RZ ;  /* 0x0000a40018097a24 */ /* 0x000fe200078e02ff */
[----:B------:R-:W-:Y:S01]  /*3980*/  IADD3 R19, R18, R6, RZ ;  /* 0x0000000612137210 */ /* 0x000fe20007ffe0ff */
[----:B------:R-:W-:Y:S01]  /*3990*/  IMAD R6, R24, c[0x0][0x280], RZ ;  /* 0x0000a00018067a24 */ /* 0x000fe200078e02ff */
[----:B------:R-:W-:Y:S01]  /*39a0*/  SHF.L.U32 R112, R22, 0x1, RZ ;  /* 0x0000000116707819 */ /* 0x000fe200000006ff */
[----:B------:R-:W-:Y:S01]  /*39b0*/  IMAD R18, R8, c[0x0][0x2b4], R0 ;  /* 0x0000ad0008127a24 */ /* 0x000fe200078e0200 */
[----:B------:R-:W-:Y:S01]  /*39c0*/  SHF.L.U32 R108, R19, 0x1, RZ ;  /* 0x00000001136c7819 */ /* 0x000fe200000006ff */
[----:B------:R-:W-:-:S02]  /*39d0*/  IMAD R8, R125, c[0x0][0x284], R6 ;  /* 0x0000a1007d087a24 */ /* 0x000fc400078e0206 */
[----:B------:R-:W-:Y:S01]  /*39e0*/  IMAD R6, R125, c[0x0][0x294], R9 ;  /* 0x0000a5007d067a24 */ /* 0x000fe200078e0209 */
[----:B------:R-:W-:Y:S01]  /*39f0*/  IADD3 R120, R107, R18, RZ ;  /* 0x000000126b787210 */ /* 0x000fe20007ffe0ff */
[----:B------:R-:W-:Y:S01]  /*3a00*/  IMAD.IADD R20, R21, 0x1, R20 ;  /* 0x0000000115147824 */ /* 0x000fe200078e0214 */
[----:B------:R-:W-:Y:S01]  /*3a10*/  IADD3 R119, R101, R8, RZ ;  /* 0x0000000865777210 */ /* 0x000fe20007ffe0ff */
[----:B------:R-:W-:Y:S01]  /*3a20*/  IMAD R0, R170, 0x40, R138 ;  /* 0x00000040aa007824 */ /* 0x000fe200078e028a */
[----:B------:R-:W-:Y:S01]  /*3a30*/  IADD3 R118, R99, R6, RZ ;  /* 0x0000000663767210 */ /* 0x000fe20007ffe0ff */
[----:B------:R-:W-:Y:S02]  /*3a40*/  IMAD.IADD R117, R8, 0x1, R97 ;  /* 0x0000000108757824 */ /* 0x000fe400078e0261 */
[----:B------:R-:W-:Y:S02]  /*3a50*/  IMAD.IADD R113, R6, 0x1, R95 ;  /* 0x0000000106717824 */ /* 0x000fe400078e025f */
[----:B------:R-:W-:Y:S01]  /*3a60*/  IMAD.SHL.U32 R109, R20, 0x2, RZ ;  /* 0x00000002146d7824 */ /* 0x000fe200078e00ff */
[----:B------:R-:W-:Y:S06]  /*3a70*/  BAR.SYNC.DEFER_BLOCKING 0x0 ;  /* 0x0000000000007b1d */ /* 0x000fec0000010000 */
.L_x_2725:
        /* <DEDUP_REMOVED lines=107> */
.L_x_2703:
[----:B------:R-:W-:Y:S05]  /*4130*/  BSYNC B0 ;  /* 0x0000000000007941 */ /* 0x000fea0003800000 */
.L_x_2702:
        /* <DEDUP_REMOVED lines=94> */
.L_x_2706:
[----:B------:R-:W-:Y:S05]  /*4720*/  BSYNC B0 ;  /* 0x0000000000007941 */ /* 0x000fea0003800000 */
.L_x_2705:
        /* <DEDUP_REMOVED lines=61> */
.L_x_2708:
[----:B------:R-:W-:Y:S05]  /*4b00*/  BSYNC B0 ;  /* 0x0000000000007941 */ /* 0x000fea0003800000 */
.L_x_2707:
        /* <DEDUP_REMOVED lines=64> */
.L_x_2710:
[----:B------:R-:W-:Y:S05]  /*4f10*/  BSYNC B0 ;  /* 0x0000000000007941 */ /* 0x000fea0003800000 */
.L_x_2709:
        /* <DEDUP_REMOVED lines=61> */
.L_x_2712:
[----:B------:R-:W-:Y:S05]  /*52f0*/  BSYNC B0 ;  /* 0x0000000000007941 */ /* 0x000fea0003800000 */
.L_x_2711:
        /* <DEDUP_REMOVED lines=61> */
.L_x_2714:
[----:B------:R-:W-:Y:S05]  /*56d0*/  BSYNC B0 ;  /* 0x0000000000007941 */ /* 0x000fea0003800000 */
.L_x_2713:
        /* <DEDUP_REMOVED lines=61> */
.L_x_2701:
        /* <DEDUP_REMOVED lines=47> */
.L_x_2716:
[----:B------:R-:W-:Y:S05]  /*5da0*/  BSYNC B0 ;  /* 0x0000000000007941 */ /* 0x000fea0003800000 */
.L_x_2715:
        /* <DEDUP_REMOVED lines=159> */
.L_x_2718:
[----:B------:R-:W-:Y:S05]  /*67a0*/  BSYNC B0 ;  /* 0x0000000000007941 */ /* 0x000fea0003800000 */
.L_x_2717:
        /* <DEDUP_REMOVED lines=122> */
.L_x_2720:
[----:B------:R-:W-:Y:S05]  /*6f50*/  BSYNC B0 ;  /* 0x0000000000007941 */ /* 0x000fea0003800000 */
.L_x_2719:
        /* <DEDUP_REMOVED lines=125> */
.L_x_2700:
        /* <DEDUP_REMOVED lines=51> */
.L_x_2704:
[----:B------:R-:W-:Y:S05]  /*7a60*/  BSYNC B1 ;  /* 0x0000000000017941 */ /* 0x000fea0003800000 */
.L_x_2699:
[----:B-12--5:R-:W-:Y:S01]  /*7a70*/  IMAD.WIDE R8, R33, 0x30, R88 ;  /* 0x0000003021087825 */ /* 0x026fe200078e0258 */
        /* <DEDUP_REMOVED lines=20> */
[----:B---3--:R-:W-:Y:S02]  /*7bc0*/  @P4 IMAD.MOV.U32 R4, RZ, RZ, R82 ;  /* 0x000000ffff044224 */ /* 0x008fe400078e0052 */
        /* <DEDUP_REMOVED lines=31> */
[----:B------:R-:W-:Y:S01]  /*7dc0*/  LOP3.LUT P4, RZ, R209, 0x4, RZ, 0xc0, !PT ;  /* 0x00000004d1ff7812 */ /* 0x000fe2000788c0ff */
[----:B-1----:R-:W-:Y:S11]  /*7dd0*/  @P0 IMAD.SHL.U32 R3, R24, 0x2, RZ ;  /* 0x0000000218030824 */ /* 0x002ff600078e00ff */
[----:B------:R-:W-:Y:S01]  /*7de0*/  @!UPT UIADD3 URZ, URZ, URZ, URZ ;  /* 0x0000003f3f3ff290 */ /* 0x000fe2000fffe03f */
        /* <DEDUP_REMOVED lines=11> */
[C---:B------:R-:W-:Y:S03]  /*7ea0*/  ISETP.GE.AND P0, PT, R110.reuse, c[0x0][0x1d4], PT ;  /* 0x000075006e007a0c */ /* 0x040fe60003f06270 */
[----:B----4-:R-:W4:Y:S04]  /*7eb0*/  LDL R19, [R1+0x74] ;  /* 0x0000740001137983 */ /* 0x010f280000100800 */
        /* <DEDUP_REMOVED lines=10> */
[C---:B-----5:R-:W-:Y:S11]  /*7f60*/  ISETP.GE.AND P5, PT, R18.reuse, c[0x0][0x1d4], PT ;  /* 0x0000750012007a0c */ /* 0x060ff60003fa6270 */
[----:B------:R-:W-:Y:S02]  /*7f70*/  @!UPT UIADD3 URZ, URZ, URZ, URZ ;  /* 0x0000003f3f3ff290 */ /* 0x000fe4000fffe03f */
[CC--:B------:R-:W-:Y:S04]  /*7f80*/  @!P5 LEA R12, P4, R18.reuse, R4.reuse, 0x1 ;  /* 0x00000004120cd211 */ /* 0x0c0fe800078808ff */
[-C--:B----4-:R-:W-:Y:S02]  /*7f90*/  @!P5 LEA.HI.X R13, R18, R5.reuse, R19, 0x1, P4 ;  /* 0x00000005120dd211 */ /* 0x090fe400020f0c13 */
[C---:B---3--:R-:W-:Y:S11]  /*7fa0*/  ISETP.GE.AND P4, PT, R16.reuse, c[0x0][0x1d4], PT ;  /* 0x0000750010007a0c */ /* 0x048ff60003f86270 */
[----:B------:R-:W-:Y:S02]  /*7fb0*/  @!UPT UIADD3 URZ, URZ, URZ, URZ ;  /* 0x0000003f3f3ff290 */ /* 0x000fe4000fffe03f */
[CC--:B-1----:R-:W-:Y:S04]  /*7fc0*/  @!P4 LEA R10, P6, R16.reuse, R4.reuse, 0x1 ;  /* 0x00000004100ac211 */ /* 0x0c2fe800078c08ff */
[-C--:B--2---:R-:W-:Y:S02]  /*7fd0*/  @!P4 LEA.HI.X R11, R16, R5.reuse, R17, 0x1, P6 ;  /* 0x00000005100bc211 */ /* 0x084fe400030f0c11 */
        /* <DEDUP_REMOVED lines=23> */
.L_x_2722:
[----:B------:R-:W-:Y:S05]  /*8150*/  BSYNC B0 ;  /* 0x0000000000007941 */ /* 0x000fea0003800000 */
.L_x_2721:
        /* <DEDUP_REMOVED lines=43> */
.L_x_2724:
[----:B------:R-:W-:Y:S05]  /*8410*/  BSYNC B0 ;  /* 0x0000000000007941 */ /* 0x000fea0003800000 */
.L_x_2723:
[----:B------:R-:W0:Y:S01]  /*8420*/  LDGDEPBAR ;  /* 0x00000000000079af */ /* 0x000e220000000000 */
[----:B------:R-:W-:Y:S01]  /*8430*/  IADD3 R33, R33, -0x1, RZ ;  /* 0xffffffff21217810 */ /* 0x000fe20007ffe0ff */
[----:B------:R-:W-:-:S05]  /*8440*/  @P5 BRA `(.L_x_2725) ;  /* 0xffffb63000005947 */ /* 0x000fca000383ffff */
[----:B------:R-:W-:Y:S01]  /*8450*/  WARPSYNC 0xffffffff ;  /* 0xffffffff00007948 */ /* 0x000fe20003800000 */
[----:B------:R-:W-:Y:S06]  /*8460*/  BAR.SYNC.DEFER_BLOCKING 0x0 ;  /* 0x0000000000007b1d */ /* 0x000fec0000010000 */
.L_x_2698:
[----:B----4-:R-:W4:Y:S01]  /*8470*/  LDL R14, [R1+0x54] ;  /* 0x00005400010e7983 */ /* 0x010f220000100800 */
[----:B------:R-:W-:-:S05]  /*8480*/  IMAD.MOV.U32 R0, RZ, RZ, c[0x0][0x2c4] ;  /* 0x0000b100ff007624 */ /* 0x000fca00078e00ff */
[----:B------:R-:W-:Y:S01]  /*8490*/  ISETP.NE.AND P3, PT, R0, 0x1, PT ;  /* 0x000000010000780c */ /* 0x000fe20003f65270 */
[----:B-12---:R-:W-:-:S05]  /*84a0*/  IMAD.MOV.U32 R4, RZ, RZ, c[0x0][0x32c] ;  /* 0x0000cb00ff047624 */ /* 0x006fca00078e00ff */
[----:B------:R-:W-:Y:S02]  /*84b0*/  ISETP.GE.AND P1, PT, R4, 0x1, PT ;  /* 0x000000010400780c */ /* 0x000fe40003f26270 */
[----:B------:R-:W-:Y:S02]  /*84c0*/  IADD3 R2, R249, 0x1, -R248 ;  /* 0x00000001f9027810 */ /* 0x000fe40007ffe8f8 */
[----:B----4-:R-:W-:-:S05]  /*84d0*/  IADD3 R0, R14, 0x7f, RZ ;  /* 0x0000007f0e007810 */ /* 0x010fca0007ffe0ff */
        /* <DEDUP_REMOVED lines=16> */
.L_x_2728:
[----:B------:R-:W-:-:S13]  /*85e0*/  ISETP.NE.AND P0, PT, R4, 0x1, PT ;  /* 0x000000010400780c */ /* 0x000fda0003f05270 */
[----:B------:R-:W-:-:S05]  /*85f0*/  @P0 IMAD.HI.U32 R0, R2, c[0x0][0x330], RZ ;  /* 0x0000cc0002000a27 */ /* 0x000fca00078e00ff */
[----:B------:R-:W-:Y:S02]  /*8600*/  @P0 SHF.R.U32.HI R2, RZ, c[0x0][0x334], R0 ;  /* 0x0000cd00ff020a19 */ /* 0x000fe40000011600 */
.L_x_2729:
[----:B------:R-:W-:Y:S05]  /*8610*/  BSYNC B0 ;  /* 0x0000000000007941 */ /* 0x000fea0003800000 */
.L_x_2727:
[----:B------:R-:W-:-:S05]  /*8620*/  IMAD R2, R2, R4, c[0x0][0x32c] ;  /* 0x0000cb0002027624 */ /* 0x000fca00078e0204 */
[----:B------:R-:W-:-:S04]  /*8630*/  IMNMX R3, R3, R2, PT ;  /* 0x0000000203037217 */ /* 0x000fc80003800200 */
.L_x_2726:
        /* <DEDUP_REMOVED lines=21> */
.L_x_2732:
[----:B------:R-:W-:-:S04]  /*8790*/  MOV R3, c[0x0][0x32c] ;  /* 0x0000cb0000037a02 */ /* 0x000fc80000000f00 */
[----:B------:R-:W-:-:S13]  /*87a0*/  ISETP.NE.AND P0, PT, R3, 0x1, PT ;  /* 0x000000010300780c */ /* 0x000fda0003f05270 */
[----:B------:R-:W-:-:S05]  /*87b0*/  @P0 IMAD.HI.U32 R3, R0, c[0x0][0x330], RZ ;  /* 0x0000cc0000030a27 */ /* 0x000fca00078e00ff */
[----:B------:R-:W-:Y:S02]  /*87c0*/  @P0 SHF.R.U32.HI R0, RZ, c[0x0][0x334], R3 ;  /* 0x0000cd00ff000a19 */ /* 0x000fe40000011603 */
.L_x_2733:
[----:B------:R-:W-:Y:S05]  /*87d0*/  BSYNC B0 ;  /* 0x0000000000007941 */ /* 0x000fea0003800000 */
.L_x_2731:
[----:B------:R-:W-:-:S05]  /*87e0*/  IMAD R0, R0, c[0x0][0x32c], RZ ;  /* 0x0000cb0000007a24 */ /* 0x000fca00078e02ff */
[----:B------:R-:W-:-:S05]  /*87f0*/  IMNMX R2, R2, R0, !PT ;  /* 0x0000000002027217 */ /* 0x000fca0007800200 */
.L_x_2730:
        /* <DEDUP_REMOVED lines=15> */
[----:B---3--:R-:W1:Y:S02]  /*88f0*/  F2I.FTZ.U32.TRUNC.NTZ R5, R0 ;  /* 0x0000000000057305 */ /* 0x008e64000021f000 */
        /* <DEDUP_REMOVED lines=21> */
.L_x_2735:
[----:B------:R-:W-:Y:S05]  /*8a50*/  BSYNC B0 ;  /* 0x0000000000007941 */ /* 0x000fea0003800000 */
.L_x_2734:
        /* <DEDUP_REMOVED lines=59> */
[----:B------:R-:W4:Y:S04]  /*8e10*/  LDL R4, [R1+0x24] ;  /* 0x0000240001047983 */ /* 0x000f280000100800 */
[----:B---3--:R-:W3:Y:S01]  /*8e20*/  LDL R5, [R1+0x88] ;  /* 0x0000880001057983 */ /* 0x008ee20000100800 */
[----:B------:R-:W-:-:S03]  /*8e30*/  ISETP.NE.U32.AND P0, PT, RZ, c[0x0][0x340], PT ;  /* 0x0000d000ff007a0c */ /* 0x000fc60003f05070 */
[----:B------:R-:W3:Y:S01]  /*8e40*/  LDL R10, [R1] ;  /* 0x00000000010a7983 */ /* 0x000ee20000100800 */
[----:B------:R-:W-:-:S03]  /*8e50*/  ISETP.NE.AND.EX P1, PT, RZ, c[0x0][0x344], PT, P0 ;  /* 0x0000d100ff007a0c */ /* 0x000fc60003f25300 */
[----:B------:R-:W3:Y:S10]  /*8e60*/  LDL R11, [R1+0x4] ;  /* 0x00000400010b7983 */ /* 0x000ef40000100800 */
        /* <DEDUP_REMOVED lines=8> */
[----:B----4-:R-:W-:Y:S02]  /*8ef0*/  IADD3 R4, R4, R14, RZ ;  /* 0x0000000e04047210 */ /* 0x010fe40007ffe0ff */
[----:B---3--:R-:W-:Y:S01]  /*8f00*/  LOP3.LUT R95, R5, 0xffff, RZ, 0xc0, !PT ;  /* 0x0000ffff055f7812 */ /* 0x008fe200078ec0ff */
        /* <DEDUP_REMOVED lines=22> */
[----:B------:R-:W-:Y:S02]  /*9070*/  ISETP.GE.AND P3, PT, R10, c[0x0][0x198], PT ;  /* 0x000066000a007a0c */ /* 0x000fe40003f66270 */
[----:B--2---:R-:W-:Y:S01]  /*9080*/  SHF.R.S32.HI R10, RZ, 0x1f, R15 ;  /* 0x0000001fff0a7819 */ /* 0x004fe2000001140f */
[----:B------:R-:W-:Y:S02]  /*9090*/  IMAD R0, R5, c[0x0][0x1a8], RZ ;  /* 0x00006a0005007a24 */ /* 0x000fe400078e02ff */
[----:B------:R-:W-:Y:S01]  /*90a0*/  IMAD.IADD R3, R3, 0x1, R6 ;  /* 0x0000000103037824 */ /* 0x000fe200078e0206 */
[----:B------:R-:W-:Y:S01]  /*90b0*/  LEA.HI R10, R10, R15, RZ, 0x2 ;  /* 0x0000000f0a0a7211 */ /* 0x000fe200078f10ff */
[----:B------:R-:W-:-:S02]  /*90c0*/  IMAD R0, R4, c[0x0][0x1ac], R0 ;  /* 0x00006b0004007a24 */ /* 0x000fc400078e0200 */
[----:B------:R-:W-:Y:S01]  /*90d0*/  IMAD.WIDE.U32 R2, R4, c[0x0][0x1a8], R2 ;  /* 0x00006a0004027a25 */ /* 0x000fe200078e0002 */
[----:B------:R-:W-:-:S04]  /*90e0*/  SHF.R.S32.HI R10, RZ, 0x2, R10 ;  /* 0x00000002ff0a7819 */ /* 0x000fc8000001140a */
[----:B------:R-:W-:Y:S02]  /*90f0*/  IADD3 R0, R3, R0, RZ ;  /* 0x0000000003007210 */ /* 0x000fe40007ffe0ff */
[----:B------:R-:W-:Y:S01]  /*9100*/  LEA R12, P0, R2, c[0x0][0x160], 0x1 ;  /* 0x00005800020c7a11 */ /* 0x000fe200078008ff */
[----:B------:R-:W-:Y:S01]  /*9110*/  IMAD.IADD R5, R10, 0x1, R14 ;  /* 0x000000010a057824 */ /* 0x000fe200078e020e */
[----:B------:R-:W-:Y:S02]  /*9120*/  ISETP.GE.AND P4, PT, R250, c[0x0][0x198], PT ;  /* 0x00006600fa007a0c */ /* 0x000fe40003f86270 */
[----:B------:R-:W-:Y:S02]  /*9130*/  ISETP.GE.AND P2, PT, R11, c[0x0][0x198], PT ;  /* 0x000066000b007a0c */ /* 0x000fe40003f46270 */
[----:B------:R-:W-:Y:S02]  /*9140*/  LEA.HI.X R6, R2, c[0x0][0x164], R0, 0x1, P0 ;  /* 0x0000590002067a11 */ /* 0x000fe400000f0c00 */
[----:B------:R-:W-:-:S02]  /*9150*/  IADD3 R126, R212, -0x1, RZ ;  /* 0xffffffffd47e7810 */ /* 0x000fc40007ffe0ff */
[----:B------:R-:W-:Y:S01]  /*9160*/  @!P1 MOV R13, R9 ;  /* 0x00000009000d9202 */ /* 0x000fe20000000f00 */
[----:B------:R-:W-:Y:S05]  /*9170*/  BRA.DIV ~URZ, `(.L_x_2737) ;  /* 0x0001c4327f007947 */ /* 0x000fea000b800000 */
[----:B------:R1:W2:Y:S02]  /*9180*/  SHFL.IDX PT, R4, R6, RZ, 0x1c1f ;  /* 0x001c1fff06047589 */ /* 0x0002a400000e0000 */
.L_x_2988:
[----:B------:R-:W-:Y:S05]  /*9190*/  BRA.DIV ~URZ, `(.L_x_2738) ;  /* 0x0001c4827f007947 */ /* 0x000fea000b800000 */
[----:B------:R3:W4:Y:S02]  /*91a0*/  SHFL.IDX PT, R0, R12, RZ, 0x1c1f ;  /* 0x001c1fff0c007589 */ /* 0x00072400000e0000 */
.L_x_2989:
[----:B------:R-:W-:Y:S01]  /*91b0*/  IMAD R34, R248, c[0x0][0x2c4], RZ ;  /* 0x0000b100f8227a24 */ /* 0x000fe200078e02ff */
[----:B------:R-:W-:Y:S04]  /*91c0*/  BSSY B0, `(.L_x_2739) ;  /* 0x0000015000007945 */ /* 0x000fe80003800000 */
[----:B------:R-:W-:-:S13]  /*91d0*/  ISETP.GE.AND P0, PT, R5, R34, PT ;  /* 0x000000220500720c */ /* 0x000fda0003f06270 */
[----:B------:R-:W-:Y:S05]  /*91e0*/  @P0 BRA `(.L_x_2740) ;  /* 0x0000012000000947 */ /* 0x000fea0003800000 */
[----:B---3--:R-:W3:Y:S04]  /*91f0*/  LDL R17, [R1] ;  /* 0x0000000001117983 */ /* 0x008ee80000100800 */
[----:B----4-:R-:W4:Y:S04]  /*9200*/  LDL R15, [R1+0x4] ;  /* 0x00000400010f7983 */ /* 0x010f280000100800 */
[----:B--2---:R-:W2:Y:S04]  /*9210*/  LDL R14, [R1+0x38] ;  /* 0x00003800010e7983 */ /* 0x004ea80000100800 */
[----:B------:R-:W2:Y:S04]  /*9220*/  LDL R18, [R1+0x90] ;  /* 0x0000900001127983 */ /* 0x000ea80000100800 */
[----:B------:R-:W2:Y:S01]  /*9230*/  LDL R16, [R1+0x7c] ;  /* 0x00007c0001107983 */ /* 0x000ea20000100800 */
[----:B------:R-:W-:-:S04]  /*9240*/  LEA R10, P0, R250, R0, 0x1 ;  /* 0x00000000fa0a7211 */ /* 0x000fc800078008ff */
[----:B------:R-:W-:Y:S02]  /*9250*/  LEA.HI.X R11, R250, R4, R251, 0x1, P0 ;  /* 0x00000004fa0b7211 */ /* 0x000fe400000f0cfb */
[-C--:B---3--:R-:W-:Y:S02]  /*9260*/  LEA R8, P1, R17, R0.reuse, 0x1 ;  /* 0x0000000011087211 */ /* 0x088fe400078208ff */
        /* <DEDUP_REMOVED lines=10> */
.L_x_2740:
[----:B------:R-:W-:Y:S05]  /*9310*/  BSYNC B0 ;  /* 0x0000000000007941 */ /* 0x000fea0003800000 */
.L_x_2739:
[----:B------:R-:W-:Y:S05]  /*9320*/  BRA.DIV ~URZ, `(.L_x_2741) ;  /* 0x0001c3627f007947 */ /* 0x000fea000b800000 */
[----:B--2---:R2:W1:Y:S04]  /*9330*/  SHFL.IDX PT, R4, R6, 0x1, 0x1c1f ;  /* 0x003c1f0006047f89 */ /* 0x00446800000e0000 */
[----:B----4-:R2:W4:Y:S02]  /*9340*/  SHFL.IDX PT, R0, R12, 0x1, 0x1c1f ;  /* 0x003c1f000c007f89 */ /* 0x01052400000e0000 */
.L_x_2990:
[----:B------:R-:W-:Y:S01]  /*9350*/  IADD3 R2, R5, 0x20, RZ ;  /* 0x0000002005027810 */ /* 0x000fe20007ffe0ff */
[----:B------:R-:W-:Y:S03]  /*9360*/  BSSY B0, `(.L_x_2742) ;  /* 0x0000015000007945 */ /* 0x000fe60003800000 */
[----:B------:R-:W-:-:S13]  /*9370*/  ISETP.GE.AND P0, PT, R2, R34, PT ;  /* 0x000000220200720c */ /* 0x000fda0003f06270 */
[----:B------:R-:W-:Y:S05]  /*9380*/  @P0 BRA `(.L_x_2743) ;  /* 0x0000012000000947 */ /* 0x000fea0003800000 */
[----:B--2---:R-:W2:Y:S04]  /*9390*/  LDL R17, [R1] ;  /* 0x0000000001117983 */ /* 0x004ea80000100800 */
[----:B---3--:R-:W3:Y:S04]  /*93a0*/  LDL R15, [R1+0x4] ;  /* 0x00000400010f7983 */ /* 0x008ee80000100800 */
[----:B----4-:R-:W4:Y:S04]  /*93b0*/  LDL R14, [R1+0x38] ;  /* 0x00003800010e7983 */ /* 0x010f280000100800 */
[----:B------:R-:W4:Y:S04]  /*93c0*/  LDL R18, [R1+0x90] ;  /* 0x0000900001127983 */ /* 0x000f280000100800 */
[----:B------:R-:W4:Y:S01]  /*93d0*/  LDL R16, [R1+0x7c] ;  /* 0x00007c0001107983 */ /* 0x000f220000100800 */
[----:B------:R-:W-:-:S04]  /*93e0*/  LEA R10, P0, R250, R0, 0x1 ;  /* 0x00000000fa0a7211 */ /* 0x000fc800078008ff */
[----:B-1----:R-:W-:Y:S02]  /*93f0*/  LEA.HI.X R11, R250, R4, R251, 0x1, P0 ;  /* 0x00000004fa0b7211 */ /* 0x002fe400000f0cfb */
[-C--:B--2---:R-:W-:Y:S02]  /*9400*/  LEA R8, P1, R17, R0.reuse, 0x1 ;  /* 0x0000000011087211 */ /* 0x084fe400078208ff */
        /* <DEDUP_REMOVED lines=10> */
.L_x_2743:
[----:B------:R-:W-:Y:S05]  /*94b0*/  BSYNC B0 ;  /* 0x0000000000007941 */ /* 0x000fea0003800000 */
.L_x_2742:
[----:B------:R-:W-:Y:S05]  /*94c0*/  BRA.DIV ~URZ, `(.L_x_2744) ;  /* 0x0001c2927f007947 */ /* 0x000fea000b800000 */
[----:B-1----:R1:W2:Y:S02]  /*94d0*/  SHFL.IDX PT, R4, R6, 0x2, 0x1c1f ;  /* 0x005c1f0006047f89 */ /* 0x0022a400000e0000 */
.L_x_2991:
[----:B------:R-:W-:Y:S05]  /*94e0*/  BRA.DIV ~URZ, `(.L_x_2745) ;  /* 0x0001c2e27f007947 */ /* 0x000fea000b800000 */
[----:B----4-:R4:W1:Y:S02]  /*94f0*/  SHFL.IDX PT, R0, R12, 0x2, 0x1c1f ;  /* 0x005c1f000c007f89 */ /* 0x01086400000e0000 */
.L_x_2992:
[----:B------:R-:W-:Y:S01]  /*9500*/  IADD3 R2, R5, 0x40, RZ ;  /* 0x0000004005027810 */ /* 0x000fe20007ffe0ff */
[----:B------:R-:W-:Y:S03]  /*9510*/  BSSY B0, `(.L_x_2746) ;  /* 0x0000015000007945 */ /* 0x000fe60003800000 */
[----:B------:R-:W-:-:S13]  /*9520*/  ISETP.GE.AND P0, PT, R2, R34, PT ;  /* 0x000000220200720c */ /* 0x000fda0003f06270 */
[----:B------:R-:W-:Y:S05]  /*9530*/  @P0 BRA `(.L_x_2747) ;  /* 0x0000012000000947 */ /* 0x000fea0003800000 */
[----:B---3--:R-:W3:Y:S04]  /*9540*/  LDL R17, [R1] ;  /* 0x0000000001117983 */ /* 0x008ee80000100800 */
[----:B----4-:R-:W4:Y:S04]  /*9550*/  LDL R15, [R1+0x4] ;  /* 0x00000400010f7983 */ /* 0x010f280000100800 */
[----:B--2---:R-:W2:Y:S04]  /*9560*/  LDL R14, [R1+0x38] ;  /* 0x00003800010e7983 */ /* 0x004ea80000100800 */
[----:B------:R-:W2:Y:S04]  /*9570*/  LDL R18, [R1+0x90] ;  /* 0x0000900001127983 */ /* 0x000ea80000100800 */
[----:B------:R-:W2:Y:S01]  /*9580*/  LDL R16, [R1+0x7c] ;  /* 0x00007c0001107983 */ /* 0x000ea20000100800 */
[----:B-1----:R-:W-:-:S04]  /*9590*/  LEA R10, P0, R250, R0, 0x1 ;  /* 0x00000000fa0a7211 */ /* 0x002fc800078008ff */
        /* <DEDUP_REMOVED lines=12> */
.L_x_2747:
[----:B------:R-:W-:Y:S05]  /*9660*/  BSYNC B0 ;  /* 0x0000000000007941 */ /* 0x000fea0003800000 */
.L_x_2746:
[----:B------:R-:W-:Y:S05]  /*9670*/  BRA.DIV ~URZ, `(.L_x_2748) ;  /* 0x0001c1c27f007947 */ /* 0x000fea000b800000 */
[----:B--2---:R2:W3:Y:S04]  /*9680*/  SHFL.IDX PT, R4, R6, 0x3, 0x1c1f ;  /* 0x007c1f0006047f89 */ /* 0x0044e800000e0000 */
[----:B-1----:R2:W1:Y:S02]  /*9690*/  SHFL.IDX PT, R0, R12, 0x3, 0x1c1f ;  /* 0x007c1f000c007f89 */ /* 0x00246400000e0000 */
.L_x_2993:
[----:B--2---:R-:W2:Y:S04]  /*96a0*/  LDL R114, [R1] ;  /* 0x0000000001727983 */ /* 0x004ea80000100800 */
[----:B----4-:R-:W4:Y:S04]  /*96b0*/  LDL R115, [R1+0x90] ;  /* 0x0000900001737983 */ /* 0x010f280000100800 */
[----:B---3--:R-:W3:Y:S04]  /*96c0*/  LDL R112, [R1+0x4] ;  /* 0x0000040001707983 */ /* 0x008ee80000100800 */
[----:B------:R-:W3:Y:S04]  /*96d0*/  LDL R117, [R1+0x38] ;  /* 0x0000380001757983 */ /* 0x000ee80000100800 */
[----:B------:R-:W3:Y:S01]  /*96e0*/  LDL R113, [R1+0x7c] ;  /* 0x00007c0001717983 */ /* 0x000ee20000100800 */
[----:B------:R-:W-:-:S04]  /*96f0*/  IADD3 R2, R5, 0x60, RZ ;  /* 0x0000006005027810 */ /* 0x000fc80007ffe0ff */
[----:B------:R-:W-:-:S13]  /*9700*/  ISETP.GE.AND P0, PT, R2, R34, PT ;  /* 0x000000220200720c */ /* 0x000fda0003f06270 */
[----:B-1----:R-:W-:-:S04]  /*9710*/  @!P0 LEA R10, P1, R250, R0, 0x1 ;  /* 0x00000000fa0a8211 */ /* 0x002fc800078208ff */
[----:B------:R-:W-:Y:S01]  /*9720*/  @!P0 LEA.HI.X R11, R250, R4, R251, 0x1, P1 ;  /* 0x00000004fa0b8211 */ /* 0x000fe200008f0cfb */
[----:B-----5:R-:W-:-:S05]  /*9730*/  IMAD.WIDE.U32 R16, R13, c[0x0][0x2b0], RZ ;  /* 0x0000ac000d107a25 */ /* 0x020fca00078e00ff */
[----:B------:R1:W-:Y:S01]  /*9740*/  STL.64 [R1+0x48], R16 ;  /* 0x0000481001007387 */ /* 0x0003e20000100a00 */
[----:B--2---:R-:W-:-:S04]  /*9750*/  @!P0 LEA R8, P1, R114, R0, 0x1 ;  /* 0x0000000072088211 */ /* 0x004fc800078208ff */
        /* <DEDUP_REMOVED lines=11> */
[----:B--2---:R-:W-:-:S05]  /*9810*/  SHF.R.S32.HI R0, RZ, 0x1f, R13 ;  /* 0x0000001fff007819 */ /* 0x004fca000001140d */
        /* <DEDUP_REMOVED lines=94> */
.L_x_2749:
        /* <DEDUP_REMOVED lines=123> */
.L_x_2753:
[----:B--2---:R-:W-:Y:S05]  /*a5b0*/  BSYNC B0 ;  /* 0x0000000000007941 */ /* 0x004fea0003800000 */
.L_x_2752:
        /* <DEDUP_REMOVED lines=118> */
.L_x_2755:
[----:B---34-:R-:W-:Y:S05]  /*ad20*/  BSYNC B0 ;  /* 0x0000000000007941 */ /* 0x018fea0003800000 */
.L_x_2754:
        /* <DEDUP_REMOVED lines=94> */
.L_x_2759:
[----:B------:R-:W-:Y:S05]  /*b310*/  BSYNC B0 ;  /* 0x0000000000007941 */ /* 0x000fea0003800000 */
.L_x_2758:
        /* <DEDUP_REMOVED lines=46> */
.L_x_2761:
[----:B------:R-:W-:Y:S05]  /*b600*/  BSYNC B0 ;  /* 0x0000000000007941 */ /* 0x000fea0003800000 */
.L_x_2760:
        /* <DEDUP_REMOVED lines=46> */
.L_x_2763:
[----:B------:R-:W-:Y:S05]  /*b8f0*/  BSYNC B0 ;  /* 0x0000000000007941 */ /* 0x000fea0003800000 */
.L_x_2762:
        /* <DEDUP_REMOVED lines=46> */
.L_x_2765:
[----:B------:R-:W-:Y:S05]  /*bbe0*/  BSYNC B0 ;  /* 0x0000000000007941 */ /* 0x000fea0003800000 */
.L_x_2764:
        /* <DEDUP_REMOVED lines=46> */
.L_x_2767:
[----:B------:R-:W-:Y:S05]  /*bed0*/  BSYNC B0 ;  /* 0x0000000000007941 */ /* 0x000fea0003800000 */
.L_x_2766:
        /* <DEDUP_REMOVED lines=45> */
.L_x_2757:
[----:B------:R-:W-:Y:S05]  /*c1b0*/  BSYNC B1 ;  /* 0x0000000000017941 */ /* 0x000fea0003800000 */
.L_x_2756:
        /* <DEDUP_REMOVED lines=49> */
.L_x_2770:
[----:B------:R-:W-:Y:S05]  /*c4d0*/  BSYNC B0 ;  /* 0x0000000000007941 */ /* 0x000fea0003800000 */
.L_x_2769:
        /* <DEDUP_REMOVED lines=46> */
.L_x_2772:
[----:B------:R-:W-:Y:S05]  /*c7c0*/  BSYNC B0 ;  /* 0x0000000000007941 */ /* 0x000fea0003800000 */
.L_x_2771:
        /* <DEDUP_REMOVED lines=46> */
.L_x_2774:
[----:B------:R-:W-:Y:S05]  /*cab0*/  BSYNC B0 ;  /* 0x0000000000007941 */ /* 0x000fea0003800000 */
.L_x_2773:
        /* <DEDUP_REMOVED lines=46> */
.L_x_2776:
[----:B------:R-:W-:Y:S05]  /*cda0*/  BSYNC B0 ;  /* 0x0000000000007941 */ /* 0x000fea0003800000 */
.L_x_2775:
        /* <DEDUP_REMOVED lines=46> */
.L_x_2778:
[----:B------:R-:W-:Y:S05]  /*d090*/  BSYNC B0 ;  /* 0x0000000000007941 */ /* 0x000fea0003800000 */
.L_x_2777:
        /* <DEDUP_REMOVED lines=46> */
.L_x_2751:
        /* <DEDUP_REMOVED lines=75> */
.L_x_2780:
[----:B--2---:R-:W-:Y:S05]  /*d830*/  BSYNC B0 ;  /* 0x0000000000007941 */ /* 0x004fea0003800000 */
.L_x_2779:
        /* <DEDUP_REMOVED lines=94> */
.L_x_2782:
[----:B--2---:R-:W-:Y:S05]  /*de20*/  BSYNC B0 ;  /* 0x0000000000007941 */ /* 0x004fea0003800000 */
.L_x_2781:
        /* <DEDUP_REMOVED lines=152> */
.L_x_2786:
[----:B------:R-:W-:Y:S05]  /*e7b0*/  BSYNC B0 ;  /* 0x0000000000007941 */ /* 0x000fea0003800000 */
.L_x_2785:
        /* <DEDUP_REMOVED lines=100> */
.L_x_2788:
[----:B------:R-:W-:Y:S05]  /*ee00*/  BSYNC B0 ;  /* 0x0000000000007941 */ /* 0x000fea0003800000 */
.L_x_2787:
        /* <DEDUP_REMOVED lines=99> */
.L_x_2784:
[----:B------:R-:W-:Y:S05]  /*f440*/  BSYNC B1 ;  /* 0x0000000000017941 */ /* 0x000fea0003800000 */
.L_x_2783:
        /* <DEDUP_REMOVED lines=105> */
.L_x_2790:
[----:B------:R-:W-:Y:S05]  /*fae0*/  BSYNC B0 ;  /* 0x0000000000007941 */ /* 0x000fea0003800000 */
.L_x_2789:
        /* <DEDUP_REMOVED lines=100> */
.L_x_2792:
[----:B------:R-:W-:Y:S05]  /*10130*/  BSYNC B0 ;  /* 0x0000000000007941 */ /* 0x000fea0003800000 */
.L_x_2791:
        /* <DEDUP_REMOVED lines=99> */
.L_x_2768:
[----:B------:R-:W-:Y:S05]  /*10770*/  BSYNC B2 ;  /* 0x0000000000027941 */ /* 0x000fea0003800000 */
.L_x_2750:
[----:B---3--:R-:W-:Y:S01]  /*10780*/  IMAD R0, R106, c[0x0][0x208], RZ ;  /* 0x000082006a007a24 */ /* 0x008fe200078e02ff */
[----:B------:R-:W-:-:S04]  /*10790*/  DEPBAR.LE SB0, 0x0 ;  /* 0x000080000000791a */ /* 0x000fc80000000000 */
[C---:B------:R-:W-:Y:S01]  /*107a0*/  IMAD.WIDE.U32 R2, R213.reuse, c[0x0][0x208], RZ ;  /* 0x00008200d5027a25 */ /* 0x040fe200078e00ff */
[----:B------:R-:W-:Y:S01]  /*107b0*/  BAR.SYNC.DEFER_BLOCKING 0x0 ;  /* 0x0000000000007b1d */ /* 0x000fe20000010000 */
[C---:B------:R-:W-:Y:S02]  /*107c0*/  ISETP.GE.AND P3, PT, R250.reuse, c[0x0][0x1d4], PT ;  /* 0x00007500fa007a0c */ /* 0x040fe40003f66270 */
[----:B------:R-:W-:Y:S01]  /*107d0*/  IMAD R0, R213, c[0x0][0x20c], R0 ;  /* 0x00008300d5007a24 */ /* 0x000fe200078e0200 */
[----:B------:R-:W-:Y:S01]  /*107e0*/  SHF.L.U64.HI R228, R250, 0x1, R251 ;  /* 0x00000001fae47819 */ /* 0x000fe200000102fb */
[----:B-12---:R-:W-:Y:S01]  /*107f0*/  IMAD.WIDE.U32 R8, R95, c[0x0][0x210], RZ ;  /* 0x000084005f087a25 */ /* 0x006fe200078e00ff */
[----:B------:R-:W-:Y:S01]  /*10800*/  SHF.L.U64.HI R230, R114, 0x1, R115 ;  /* 0x0000000172e67819 */ /* 0x000fe20000010273 */
[----:B------:R-:W1:Y:S01]  /*10810*/  S2R R27, SR_TID.X ;  /* 0x00000000001b7919 */ /* 0x000e620000002100 */
[C---:B------:R-:W-:Y:S01]  /*10820*/  SHF.L.U64.HI R226, R112.reuse, 0x1, R113 ;  /* 0x0000000170e27819 */ /* 0x040fe20000010271 */
[----:B------:R-:W-:Y:S01]  /*10830*/  IMAD.IADD R3, R3, 0x1, R0 ;  /* 0x0000000103037824 */ /* 0x000fe200078e0200 */
[----:B------:R-:W-:Y:S01]  /*10840*/  ISETP.GE.AND P2, PT, R112, c[0x0][0x1d4], PT ;  /* 0x0000750070007a0c */ /* 0x000fe20003f46270 */
[----:B------:R-:W-:Y:S01]  /*10850*/  IMAD R0, R107, c[0x0][0x218], RZ ;  /* 0x000086006b007a24 */ /* 0x000fe200078e02ff */
[----:B------:R-:W-:Y:S01]  /*10860*/  STL.64 [R1+0x30], R8 ;  /* 0x0000300801007387 */ /* 0x000fe20000100a00 */
[----:B------:R-:W-:Y:S01]  /*10870*/  IMAD.WIDE.U32 R2, R211, c[0x0][0x218], R2 ;  /* 0x00008600d3027a25 */ /* 0x000fe200078e0002 */
        /* <DEDUP_REMOVED lines=8> */
[----:B------:R-:W-:Y:S01]  /*10900*/  STL [R1+0x28], R5 ;  /* 0x0000280501007387 */ /* 0x000fe20000100800 */
[C---:B------:R-:W-:Y:S01]  /*10910*/  LEA R26, P0, R0.reuse, c[0x0][0x1f8], 0x1 ;  /* 0x00007e00001a7a11 */ /* 0x040fe200078008ff */
[----:B------:R-:W-:Y:S02]  /*10920*/  IMAD.SHL.U32 R210, R117, 0x2, RZ ;  /* 0x0000000275d27824 */ /* 0x000fe400078e00ff */
[----:B------:R-:W-:Y:S01]  /*10930*/  LDSM.16.M88.4 R16, [R198] ;  /* 0x00000000c610783b */ /* 0x000fe20000000200 */
[----:B------:R-:W-:Y:S01]  /*10940*/  LEA.HI.X R6, R0, c[0x0][0x1fc], R2, 0x1, P0 ;  /* 0x00007f0000067a11 */ /* 0x000fe200000f0c02 */
[----:B------:R-:W-:Y:S01]  /*10950*/  IMAD.IADD R0, R109, 0x1, -R116 ;  /* 0x000000016d007824 */ /* 0x000fe200078e0a74 */
[----:B-1----:R-:W-:Y:S01]  /*10960*/  ISETP.GT.AND P4, PT, R27, 0x3f, PT ;  /* 0x0000003f1b00780c */ /* 0x002fe20003f84270 */
[----:B------:R-:W1:Y:S01]  /*10970*/  SHFL.IDX PT, R2, R26, RZ, 0x1c1f ;  /* 0x001c1fff1a027589 */ /* 0x000e6200000e0000 */
[----:B------:R-:W-:-:S02]  /*10980*/  IMAD.SHL.U32 R227, R112, 0x2, RZ ;  /* 0x0000000270e37824 */ /* 0x000fc400078e00ff */
[----:B------:R-:W-:Y:S01]  /*10990*/  ISETP.LT.OR P1, PT, R0, 0x1, P3 ;  /* 0x000000010000780c */ /* 0x000fe20001f21670 */
[----:B------:R-:W2:Y:S04]  /*109a0*/  SHFL.IDX PT, R3, R6, RZ, 0x1c1f ;  /* 0x001c1fff06037589 */ /* 0x000ea800000e0000 */
[----:B------:R3:W4:Y:S04]  /*109b0*/  LDSM.16.M88.4 R12, [R198+0x1000] ;  /* 0x00100000c60c783b */ /* 0x0007280000000200 */
[----:B------:R3:W3:Y:S01]  /*109c0*/  LDSM.16.M88.4 R36, [R171] ;  /* 0x00000000ab24783b */ /* 0x0006e20000000200 */
[----:B------:R-:W-:-:S03]  /*109d0*/  @P4 LOP3.LUT R209, R209, 0x100000, RZ, 0xfc, !PT ;  /* 0x00100000d1d14812 */ /* 0x000fc600078efcff */
[----:B------:R3:W3:Y:S04]  /*109e0*/  LDSM.16.M88.4 R32, [R171+0x400] ;  /* 0x00040000ab20783b */ /* 0x0006e80000000200 */
[----:B------:R3:W3:Y:S01]  /*109f0*/  LDSM.16.M88.4 R28, [R171+0x800] ;  /* 0x00080000ab1c783b */ /* 0x0006e20000000200 */
[----:B-1----:R-:W-:-:S03]  /*10a00*/  IADD3 R4, P0, R2, R229, RZ ;  /* 0x000000e502047210 */ /* 0x002fc60007f1e0ff */
[----:B------:R1:W1:Y:S02]  /*10a10*/  LDSM.16.M88.4 R20, [R199] ;  /* 0x00000000c714783b */ /* 0x0002640000000200 */
[----:B--2---:R-:W-:Y:S02]  /*10a20*/  IMAD.X R5, R3, 0x1, R228, P0 ;  /* 0x0000000103057824 */ /* 0x004fe400000e06e4 */
[----:B------:R2:W1:Y:S01]  /*10a30*/  LDSM.16.M88.4 R8, [R199+0x1000] ;  /* 0x00100000c708783b */ /* 0x0004620000000200 */
[----:B------:R-:W-:-:S03]  /*10a40*/  IADD3 R24, P0, R2, R231, RZ ;  /* 0x000000e702187210 */ /* 0x000fc60007f1e0ff */
[----:B-----5:R2:W1:Y:S02]  /*10a50*/  LDSM.16.M88.4 R40, [R200] ;  /* 0x00000000c828783b */ /* 0x0204640000000200 */
[----:B------:R-:W-:Y:S02]  /*10a60*/  IMAD.X R25, R3, 0x1, R230, P0 ;  /* 0x0000000103197824 */ /* 0x000fe400000e06e6 */
[----:B------:R2:W1:Y:S04]  /*10a70*/  LDSM.16.M88.4 R44, [R208] ;  /* 0x00000000d02c783b */ /* 0x0004680000000200 */
[----:B------:R2:W1:Y:S04]  /*10a80*/  LDSM.16.M88.4 R60, [R207] ;  /* 0x00000000cf3c783b */ /* 0x0004680000000200 */
[----:B------:R-:W-:Y:S01]  /*10a90*/  @!PT LDS RZ, [RZ] ;  /* 0x00000000fffff984 */ /* 0x000fe20000000800 */
[----:B------:R-:W-:Y:S01]  /*10aa0*/  @!PT LDS RZ, [RZ] ;  /* 0x00000000fffff984 */ /* 0x000fe20000000800 */
[----:B------:R-:W-:Y:S01]  /*10ab0*/  @!PT LDS RZ, [RZ] ;  /* 0x00000000fffff984 */ /* 0x000fe20000000800 */
[----:B------:R2:W-:Y:S01]  /*10ac0*/  LDGSTS.E.BYPASS.LTC128B.128 [R210+0x1880], [R4.64], !P1 ;  /* 0x0188000004d27fae */ /* 0x0005e2000c901d48 */
[----:B------:R-:W-:-:S04]  /*10ad0*/  ISETP.GE.AND P1, PT, R114, c[0x0][0x1d4], PT ;  /* 0x0000750072007a0c */ /* 0x000fc80003f26270 */
        /* <DEDUP_REMOVED lines=10> */
.L_x_2994:
        /* <DEDUP_REMOVED lines=15> */
.L_x_2794:
[----:B-1-34-:R-:W-:Y:S05]  /*10c70*/  BSYNC B0 ;  /* 0x0000000000007941 */ /* 0x01afea0003800000 */
.L_x_2793:
[----:B------:R-:W3:Y:S04]  /*10c80*/  LDL R0, [R1+0x1c] ;  /* 0x00001c0001007983 */ /* 0x000ee80000100800 */
[----:B------:R-:W0:Y:S01]  /*10c90*/  LDGDEPBAR ;  /* 0x00000000000079af */ /* 0x000e220000000000 */
[----:B------:R-:W-:Y:S01]  /*10ca0*/  WARPSYNC 0xffffffff ;  /* 0xffffffff00007948 */ /* 0x000fe20003800000 */
[C---:B------:R-:W-:Y:S01]  /*10cb0*/  HMMA.16816.F32 R64, R12.reuse, R36, RZ ;  /* 0x000000240c40723c */ /* 0x040fe200000018ff */
[----:B------:R-:W-:Y:S07]  /*10cc0*/  BSSY B1, `(.L_x_2796) ;  /* 0x00000b8000017945 */ /* 0x000fee0003800000 */
[C---:B------:R-:W-:Y:S08]  /*10cd0*/  HMMA.16816.F32 R52, R12.reuse, R32, RZ ;  /* 0x000000200c34723c */ /* 0x040ff000000018ff */
[C---:B--2---:R-:W-:Y:S08]  /*10ce0*/  HMMA.16816.F32 R24, R12.reuse, R28, RZ ;  /* 0x0000001c0c18723c */ /* 0x044ff000000018ff */
        /* <DEDUP_REMOVED lines=12> */
[C---:B------:R-:W-:Y:S08]  /*10db0*/  HMMA.16816.F32 R112, R8.reuse, R40, R64 ;  /* 0x000000280870723c */ /* 0x040ff00000001840 */
[C---:B------:R-:W-:Y:S01]  /*10dc0*/  HMMA.16816.F32 R104, R8.reuse, R44, R52 ;  /* 0x0000002c0868723c */ /* 0x040fe20000001834 */
[----:B------:R-:W-:Y:S07]  /*10dd0*/  LDSM.16.M88.4 R52, [R205] ;  /* 0x00000000cd34783b */ /* 0x000fee0000000200 */
[C---:B------:R-:W-:Y:S01]  /*10de0*/  HMMA.16816.F32 R100, R8.reuse, R60, R24 ;  /* 0x0000003c0864723c */ /* 0x040fe20000001818 */
[----:B------:R-:W-:Y:S07]  /*10df0*/  LDSM.16.M88.4 R24, [R199+0x3000] ;  /* 0x00300000c718783b */ /* 0x000fee0000000200 */
[C---:B------:R-:W-:Y:S01]  /*10e00*/  HMMA.16816.F32 R96, R8.reuse, R42, R56 ;  /* 0x0000002a0860723c */ /* 0x040fe20000001838 */
[----:B------:R-:W-:Y:S07]  /*10e10*/  LDSM.16.M88.4 R56, [R206] ;  /* 0x00000000ce38783b */ /* 0x000fee0000000200 */
[C---:B------:R-:W-:Y:S08]  /*10e20*/  HMMA.16816.F32 R92, R8.reuse, R46, R48 ;  /* 0x0000002e085c723c */ /* 0x040ff00000001830 */
[----:B------:R-:W-:Y:S01]  /*10e30*/  HMMA.16816.F32 R76, R8, R62, R12 ;  /* 0x0000003e084c723c */ /* 0x000fe2000000180c */
[----:B------:R-:W1:Y:S04]  /*10e40*/  LDSM.16.M88.4 R8, [R198+0x3000] ;  /* 0x00300000c608783b */ /* 0x000e680000000200 */
[----:B------:R-:W2:Y:S03]  /*10e50*/  LDSM.16.M88.4 R12, [R198+0x2000] ;  /* 0x00200000c60c783b */ /* 0x000ea60000000200 */
[C---:B------:R-:W-:Y:S08]  /*10e60*/  HMMA.16816.F32 R68, R20.reuse, R40, R68 ;  /* 0x000000281444723c */ /* 0x040ff00000001844 */
[C---:B------:R-:W-:Y:S08]  /*10e70*/  HMMA.16816.F32 R40, R20.reuse, R42, R84 ;  /* 0x0000002a1428723c */ /* 0x040ff00000001854 */
[C---:B------:R-:W-:Y:S08]  /*10e80*/  HMMA.16816.F32 R48, R20.reuse, R44, R72 ;  /* 0x0000002c1430723c */ /* 0x040ff00000001848 */
[C---:B------:R-:W-:Y:S08]  /*10e90*/  HMMA.16816.F32 R64, R20.reuse, R60, R80 ;  /* 0x0000003c1440723c */ /* 0x040ff00000001850 */
[C---:B------:R-:W-:Y:S08]  /*10ea0*/  HMMA.16816.F32 R44, R20.reuse, R46, R88 ;  /* 0x0000002e142c723c */ /* 0x040ff00000001858 */
[----:B------:R-:W-:Y:S01]  /*10eb0*/  HMMA.16816.F32 R20, R20, R62, R28 ;  /* 0x0000003e1414723c */ /* 0x000fe2000000181c */
[----:B------:R-:W4:Y:S04]  /*10ec0*/  LDSM.16.M88.4 R60, [R204] ;  /* 0x00000000cc3c783b */ /* 0x000f280000000200 */
[----:B------:R-:W5:Y:S03]  /*10ed0*/  LDSM.16.M88.4 R28, [R199+0x2000] ;  /* 0x00200000c71c783b */ /* 0x000f660000000200 */
        /* <DEDUP_REMOVED lines=17> */
[----:B------:R-:W-:Y:S01]  /*10ff0*/  HMMA.16816.F32 R68, R24, R56, R80 ;  /* 0x000000381844723c */ /* 0x000fe20000001850 */
[----:B---3--:R-:W-:-:S07]  /*11000*/  ISETP.GT.AND P0, PT, R126, R0, PT ;  /* 0x000000007e00720c */ /* 0x008fce0003f04270 */
[C---:B------:R-:W-:Y:S08]  /*11010*/  HMMA.16816.F32 R64, R24.reuse, R58, R96 ;  /* 0x0000003a1840723c */ /* 0x040ff00000001860 */
[C---:B------:R-:W-:Y:S08]  /*11020*/  HMMA.16816.F32 R116, R24.reuse, R52, R104 ;  /* 0x000000341874723c */ /* 0x040ff00000001868 */
[C---:B------:R-:W-:Y:S08]  /*11030*/  HMMA.16816.F32 R112, R24.reuse, R54, R92 ;  /* 0x000000361870723c */ /* 0x040ff0000000185c */
[C---:B----4-:R-:W-:Y:S08]  /*11040*/  HMMA.16816.F32 R120, R24.reuse, R60, R100 ;  /* 0x0000003c1878723c */ /* 0x050ff00000001864 */
        /* <DEDUP_REMOVED lines=28> */
[----:B------:R-:W-:Y:S08]  /*11210*/  HMMA.16816.F32 R64, R8, R34, R64 ;  /* 0x000000220840723c */ /* 0x000ff00000001840 */
[C---:B----4-:R-:W-:Y:S08]  /*11220*/  HMMA.16816.F32 R52, R12.reuse, R36, R52 ;  /* 0x000000240c34723c */ /* 0x050ff00000001834 */
[C---:B------:R-:W-:Y:S08]  /*11230*/  HMMA.16816.F32 R48, R12.reuse, R38, R48 ;  /* 0x000000260c30723c */ /* 0x040ff00000001830 */
        /* <DEDUP_REMOVED lines=9> */
[----:B------:R-:W2:Y:S04]  /*112d0*/  LDL R2, [R1+0x58] ;  /* 0x0000580001027983 */ /* 0x000ea80000100800 */
        /* <DEDUP_REMOVED lines=42> */
.L_x_2995:
[----:B------:R-:W-:Y:S05]  /*11580*/  BRA.DIV ~URZ, `(.L_x_2799) ;  /* 0x000144c27f007947 */ /* 0x000fea000b800000 */
[----:B------:R3:W4:Y:S02]  /*11590*/  SHFL.IDX PT, R0, R6, RZ, 0x1c1f ;  /* 0x001c1fff06007589 */ /* 0x00072400000e0000 */
.L_x_2996:
[----:B------:R-:W-:Y:S01]  /*115a0*/  BSSY B0, `(.L_x_2800) ;  /* 0x0000013000007945 */ /* 0x000fe20003800000 */
[----:B------:R-:W-:Y:S05]  /*115b0*/  @!P1 BRA `(.L_x_2801) ;  /* 0x0000011000009947 */ /* 0x000fea0003800000 */
[----:B------:R-:W5:Y:S04]  /*115c0*/  LDL R12, [R1] ;  /* 0x00000000010c7983 */ /* 0x000f680000100800 */
[----:B---3--:R-:W3:Y:S01]  /*115d0*/  LDL R11, [R1+0x4] ;  /* 0x00000400010b7983 */ /* 0x008ee20000100800 */
[----:B------:R-:W-:Y:S02]  /*115e0*/  ISETP.GE.AND P0, PT, R250, c[0x0][0x1d4], PT ;  /* 0x00007500fa007a0c */ /* 0x000fe40003f06270 */
        /* <DEDUP_REMOVED lines=8> */
[----:B--2---:R-:W-:-:S05]  /*11670*/  IADD3 R2, P0, R0, R227, RZ ;  /* 0x000000e300027210 */ /* 0x004fca0007f1e0ff */
[----:B------:R-:W-:Y:S01]  /*11680*/  IMAD.X R3, R4, 0x1, R226, P0 ;  /* 0x0000000104037824 */ /* 0x000fe200000e06e2 */
[----:B-----5:R-:W-:Y:S02]  /*11690*/  ISETP.GE.AND P1, PT, R12, c[0x0][0x1d4], PT ;  /* 0x000075000c007a0c */ /* 0x020fe40003f26270 */
[----:B---3--:R-:W-:-:S11]  /*116a0*/  ISETP.GE.AND P0, PT, R11, c[0x0][0x1d4], PT ;  /* 0x000075000b007a0c */ /* 0x008fd60003f06270 */
[----:B------:R2:W-:Y:S04]  /*116b0*/  LDGSTS.E.BYPASS.LTC128B.128 [R210+0x4880], [R8.64], !P1 ;  /* 0x0488000008d27fae */ /* 0x0005e8000c901d48 */
[----:B------:R2:W-:Y:S02]  /*116c0*/  LDGSTS.E.BYPASS.LTC128B.128 [R210+0x5480], [R2.64], !P0 ;  /* 0x0548000002d27fae */ /* 0x0005e4000c101d48 */
.L_x_2801:
[----:B------:R-:W-:Y:S05]  /*116d0*/  BSYNC B0 ;  /* 0x0000000000007941 */ /* 0x000fea0003800000 */
.L_x_2800:
[----:B------:R-:W-:Y:S01]  /*116e0*/  ISETP.GE.AND P0, PT, R10, 0x21, PT ;  /* 0x000000210a00780c */ /* 0x000fe20003f06270 */
[----:B------:R-:W-:Y:S06]  /*116f0*/  BRA.DIV ~URZ, `(.L_x_2802) ;  /* 0x000143c27f007947 */ /* 0x000fec000b800000 */
[----:B--2---:R2:W1:Y:S04]  /*11700*/  SHFL.IDX PT, R4, R5, 0x1, 0x1c1f ;  /* 0x003c1f0005047f89 */ /* 0x00446800000e0000 */
[----:B----4-:R2:W4:Y:S02]  /*11710*/  SHFL.IDX PT, R0, R6, 0x1, 0x1c1f ;  /* 0x003c1f0006007f89 */ /* 0x01052400000e0000 */
.L_x_2997:
[----:B------:R-:W-:Y:S05]  /*11720*/  @!P0 BRA `(.L_x_2797) ;  /* 0x0000011000008947 */ /* 0x000fea0003800000 */
[----:B--23--:R-:W2:Y:S04]  /*11730*/  LDL R6, [R1] ;  /* 0x0000000001067983 */ /* 0x00cea80000100800 */
[----:B-1----:R-:W3:Y:S01]  /*11740*/  LDL R5, [R1+0x4] ;  /* 0x0000040001057983 */ /* 0x002ee20000100800 */
[----:B------:R-:W-:-:S02]  /*11750*/  ISETP.GE.AND P0, PT, R250, c[0x0][0x1d4], PT ;  /* 0x00007500fa007a0c */ /* 0x000fc40003f06270 */
        /* <DEDUP_REMOVED lines=8> */
[----:B-1----:R-:W-:-:S05]  /*117e0*/  IADD3 R2, P0, R0, R227, RZ ;  /* 0x000000e300027210 */ /* 0x002fca0007f1e0ff */
[----:B------:R-:W-:Y:S01]  /*117f0*/  IMAD.X R3, R4, 0x1, R226, P0 ;  /* 0x0000000104037824 */ /* 0x000fe200000e06e2 */
[----:B--2---:R-:W-:Y:S02]  /*11800*/  ISETP.GE.AND P1, PT, R6, c[0x0][0x1d4], PT ;  /* 0x0000750006007a0c */ /* 0x004fe40003f26270 */
[----:B---3--:R-:W-:-:S11]  /*11810*/  ISETP.GE.AND P0, PT, R5, c[0x0][0x1d4], PT ;  /* 0x0000750005007a0c */ /* 0x008fd60003f06270 */
[----:B------:R1:W-:Y:S04]  /*11820*/  LDGSTS.E.BYPASS.LTC128B.128 [R210+0x5080], [R8.64], !P1 ;  /* 0x0508000008d27fae */ /* 0x0003e8000c901d48 */
[----:B------:R1:W-:Y:S02]  /*11830*/  LDGSTS.E.BYPASS.LTC128B.128 [R210+0x5c80], [R2.64], !P0 ;  /* 0x05c8000002d27fae */ /* 0x0003e4000c101d48 */
.L_x_2797:
[----:B------:R-:W-:Y:S05]  /*11840*/  BSYNC B1 ;  /* 0x0000000000017941 */ /* 0x000fea0003800000 */
.L_x_2796:
[----:B-1----:R-:W5:Y:S01]  /*11850*/  LDL R2, [R1+0x54] ;  /* 0x0000540001027983 */ /* 0x002f620000100800 */
[----:B------:R-:W-:-:S03]  /*11860*/  IMAD.MOV.U32 R3, RZ, RZ, c[0x0][0x2c4] ;  /* 0x0000b100ff037624 */ /* 0x000fc600078e00ff */
[----:B----4-:R-:W5:Y:S02]  /*11870*/  LDL R0, [R1+0x78] ;  /* 0x0000780001007983 */ /* 0x010f640000100800 */
[----:B------:R-:W-:Y:S01]  /*11880*/  ISETP.NE.AND P0, PT, R3, 0x1, PT ;  /* 0x000000010300780c */ /* 0x000fe20003f05270 */
[----:B------:R-:W-:Y:S01]  /*11890*/  ULDC UR4, c[0x0][0x324] ;  /* 0x0000c90000047ab9 */ /* 0x000fe20000000800 */
[----:B------:R-:W0:Y:S01]  /*118a0*/  LDGDEPBAR ;  /* 0x00000000000079af */ /* 0x000e220000000000 */
[----:B------:R-:W-:Y:S01]  /*118b0*/  ULOP3.LUT UR4, URZ, UR4, URZ, 0x33, !UPT ;  /* 0x000000043f047292 */ /* 0x000fe2000f8e333f */
[----:B------:R-:W-:Y:S01]  /*118c0*/  IMAD.IADD R11, R109, 0x1, -R252 ;  /* 0x000000016d0b7824 */ /* 0x000fe200078e0afc */
[----:B------:R-:W-:Y:S01]  /*118d0*/  IADD3 R12, -R252, R108, RZ ;  /* 0x0000006cfc0c7210 */ /* 0x000fe20007ffe1ff */
[----:B-----5:R-:W-:Y:S01]  /*118e0*/  IMAD.IADD R0, R0, 0x1, R2 ;  /* 0x0000000100007824 */ /* 0x020fe200078e0202 */
        /* <DEDUP_REMOVED lines=8> */
[----:B------:R1:W4:Y:S02]  /*11970*/  SHFL.IDX PT, R2, R8, RZ, 0x1c1f ;  /* 0x001c1fff08027589 */ /* 0x00032400000e0000 */
.L_x_2998:
        /* <DEDUP_REMOVED lines=17> */
.L_x_2806:
[----:B------:R-:W-:-:S04]  /*11a90*/  MOV R3, 0x1 ;  /* 0x0000000100037802 */ /* 0x000fc80000000f00 */
[----:B------:R-:W-:-:S13]  /*11aa0*/  ISETP.NE.AND P0, PT, R3, c[0x0][0x32c], PT ;  /* 0x0000cb0003007a0c */ /* 0x000fda0003f05270 */
[----:B------:R-:W-:-:S05]  /*11ab0*/  @P0 IMAD.HI.U32 R3, R2, c[0x0][0x330], RZ ;  /* 0x0000cc0002030a27 */ /* 0x000fca00078e00ff */
[----:B------:R-:W-:Y:S02]  /*11ac0*/  @P0 SHF.R.U32.HI R2, RZ, c[0x0][0x334], R3 ;  /* 0x0000cd00ff020a19 */ /* 0x000fe40000011603 */
.L_x_2807:
[----:B------:R-:W-:Y:S05]  /*11ad0*/  BSYNC B0 ;  /* 0x0000000000007941 */ /* 0x000fea0003800000 */
.L_x_2805:
[----:B------:R-:W-:-:S05]  /*11ae0*/  IMAD R2, R2, c[0x0][0x32c], R12 ;  /* 0x0000cb0002027a24 */ /* 0x000fca00078e020c */
[----:B------:R-:W-:Y:S02]  /*11af0*/  IADD3 R3, R2, c[0x0][0x32c], RZ ;  /* 0x0000cb0002037a10 */ /* 0x000fe40007ffe0ff */
[----:B------:R-:W-:Y:S02]  /*11b00*/  IMNMX R0, R0, R2, !PT ;  /* 0x0000000200007217 */ /* 0x000fe40007800200 */
[----:B------:R-:W-:Y:S02]  /*11b10*/  IMNMX R4, R4, R3, PT ;  /* 0x0000000304047217 */ /* 0x000fe40003800200 */
.L_x_2804:
[----:B------:R-:W-:Y:S05]  /*11b20*/  BRA.DIV ~URZ, `(.L_x_2808) ;  /* 0x000140d27f007947 */ /* 0x000fea000b800000 */
[----:B------:R4:W1:Y:S02]  /*11b30*/  SHFL.IDX PT, R2, R8, 0x1, 0x1c1f ;  /* 0x003c1f0008027f89 */ /* 0x00086400000e0000 */
.L_x_2999:
[----:B------:R-:W-:Y:S02]  /*11b40*/  IMAD.MOV.U32 R3, RZ, RZ, c[0x0][0x32c] ;  /* 0x0000cb00ff037624 */ /* 0x000fe400078e00ff */
[----:B-12---:R-:W-:-:S03]  /*11b50*/  IMAD.IADD R5, R10, 0x1, R2 ;  /* 0x000000010a057824 */ /* 0x006fc600078e0202 */
[----:B------:R-:W-:Y:S02]  /*11b60*/  ISETP.GE.AND P0, PT, R3, 0x1, PT ;  /* 0x000000010300780c */ /* 0x000fe40003f06270 */
[----:B------:R-:W-:-:S04]  /*11b70*/  IADD3 R3, R9, R2, RZ ;  /* 0x0000000209037210 */ /* 0x000fc80007ffe0ff */
[----:B---3--:R-:W-:-:S07]  /*11b80*/  IMNMX R6, R11, R3, PT ;  /* 0x000000030b067217 */ /* 0x008fce0003800200 */
        /* <DEDUP_REMOVED lines=12> */
.L_x_2811:
[----:B------:R-:W-:-:S04]  /*11c50*/  MOV R3, 0x1 ;  /* 0x0000000100037802 */ /* 0x000fc80000000f00 */
[----:B------:R-:W-:-:S13]  /*11c60*/  ISETP.NE.AND P0, PT, R3, c[0x0][0x32c], PT ;  /* 0x0000cb0003007a0c */ /* 0x000fda0003f05270 */
[----:B------:R-:W-:-:S05]  /*11c70*/  @P0 IMAD.HI.U32 R3, R2, c[0x0][0x330], RZ ;  /* 0x0000cc0002030a27 */ /* 0x000fca00078e00ff */
[----:B------:R-:W-:Y:S02]  /*11c80*/  @P0 SHF.R.U32.HI R2, RZ, c[0x0][0x334], R3 ;  /* 0x0000cd00ff020a19 */ /* 0x000fe40000011603 */
.L_x_2812:
[----:B------:R-:W-:Y:S05]  /*11c90*/  BSYNC B0 ;  /* 0x0000000000007941 */ /* 0x000fea0003800000 */
.L_x_2810:
[----:B------:R-:W-:-:S05]  /*11ca0*/  IMAD R2, R2, c[0x0][0x32c], R12 ;  /* 0x0000cb0002027a24 */ /* 0x000fca00078e020c */
[----:B------:R-:W-:Y:S02]  /*11cb0*/  IADD3 R3, R2, c[0x0][0x32c], RZ ;  /* 0x0000cb0002037a10 */ /* 0x000fe40007ffe0ff */
[----:B------:R-:W-:Y:S02]  /*11cc0*/  IMNMX R5, R5, R2, !PT ;  /* 0x0000000205057217 */ /* 0x000fe40007800200 */
[----:B------:R-:W-:Y:S02]  /*11cd0*/  IMNMX R6, R6, R3, PT ;  /* 0x0000000306067217 */ /* 0x000fe40003800200 */
.L_x_2809:
        /* <DEDUP_REMOVED lines=61> */
[----:B------:R1:W2:Y:S02]  /*120b0*/  SHFL.IDX PT, R3, R8, 0x2, 0x1c1f ;  /* 0x005c1f0008037f89 */ /* 0x0002a400000e0000 */
.L_x_3000:
        /* <DEDUP_REMOVED lines=17> */
.L_x_2816:
[----:B------:R-:W-:-:S04]  /*121d0*/  MOV R4, 0x1 ;  /* 0x0000000100047802 */ /* 0x000fc80000000f00 */
[----:B------:R-:W-:-:S13]  /*121e0*/  ISETP.NE.AND P0, PT, R4, c[0x0][0x32c], PT ;  /* 0x0000cb0004007a0c */ /* 0x000fda0003f05270 */
[----:B------:R-:W-:-:S05]  /*121f0*/  @P0 IMAD.HI.U32 R4, R3, c[0x0][0x330], RZ ;  /* 0x0000cc0003040a27 */ /* 0x000fca00078e00ff */
[----:B------:R-:W-:Y:S02]  /*12200*/  @P0 SHF.R.U32.HI R3, RZ, c[0x0][0x334], R4 ;  /* 0x0000cd00ff030a19 */ /* 0x000fe40000011604 */
.L_x_2817:
[----:B------:R-:W-:Y:S05]  /*12210*/  BSYNC B0 ;  /* 0x0000000000007941 */ /* 0x000fea0003800000 */
.L_x_2815:
[----:B------:R-:W-:-:S05]  /*12220*/  IMAD R3, R3, c[0x0][0x32c], R12 ;  /* 0x0000cb0003037a24 */ /* 0x000fca00078e020c */
[----:B------:R-:W-:Y:S02]  /*12230*/  IADD3 R4, R3, c[0x0][0x32c], RZ ;  /* 0x0000cb0003047a10 */ /* 0x000fe40007ffe0ff */
[----:B------:R-:W-:Y:S02]  /*12240*/  IMNMX R0, R0, R3, !PT ;  /* 0x0000000300007217 */ /* 0x000fe40007800200 */
[----:B------:R-:W-:Y:S02]  /*12250*/  IMNMX R2, R2, R4, PT ;  /* 0x0000000402027217 */ /* 0x000fe40003800200 */
.L_x_2814:
        /* <DEDUP_REMOVED lines=86> */
[----:B------:R2:W3:Y:S02]  /*127c0*/  SHFL.IDX PT, R3, R8, 0x3, 0x1c1f ;  /* 0x007c1f0008037f89 */ /* 0x0004e400000e0000 */
.L_x_3001:
        /* <DEDUP_REMOVED lines=17> */
.L_x_2821:
[----:B------:R-:W-:-:S04]  /*128e0*/  MOV R4, 0x1 ;  /* 0x0000000100047802 */ /* 0x000fc80000000f00 */
[----:B------:R-:W-:-:S13]  /*128f0*/  ISETP.NE.AND P0, PT, R4, c[0x0][0x32c], PT ;  /* 0x0000cb0004007a0c */ /* 0x000fda0003f05270 */
[----:B------:R-:W-:-:S05]  /*12900*/  @P0 IMAD.HI.U32 R4, R3, c[0x0][0x330], RZ ;  /* 0x0000cc0003040a27 */ /* 0x000fca00078e00ff */
[----:B------:R-:W-:Y:S02]  /*12910*/  @P0 SHF.R.U32.HI R3, RZ, c[0x0][0x334], R4 ;  /* 0x0000cd00ff030a19 */ /* 0x000fe40000011604 */
.L_x_2822:
[----:B------:R-:W-:Y:S05]  /*12920*/  BSYNC B0 ;  /* 0x0000000000007941 */ /* 0x000fea0003800000 */
.L_x_2820:
[----:B------:R-:W-:-:S05]  /*12930*/  IMAD R3, R3, c[0x0][0x32c], R12 ;  /* 0x0000cb0003037a24 */ /* 0x000fca00078e020c */
[----:B------:R-:W-:Y:S02]  /*12940*/  IADD3 R4, R3, c[0x0][0x32c], RZ ;  /* 0x0000cb0003047a10 */ /* 0x000fe40007ffe0ff */
[----:B------:R-:W-:Y:S02]  /*12950*/  IMNMX R0, R0, R3, !PT ;  /* 0x0000000300007217 */ /* 0x000fe40007800200 */
[----:B------:R-:W-:Y:S02]  /*12960*/  IMNMX R2, R2, R4, PT ;  /* 0x0000000402027217 */ /* 0x000fe40003800200 */
.L_x_2819:
        /* <DEDUP_REMOVED lines=45> */
[----:B------:R-:W-:Y:S02]  /*12c40*/  FMNMX.FTZ R5, R10, R11, !PT ;  /* 0x0000000b0a057209 */ /* 0x000fe40007810000 */
        /* <DEDUP_REMOVED lines=35> */
[----:B-12-4-:R-:W-:Y:S02]  /*12e80*/  FMNMX.FTZ R8, R79, R5, !PT ;  /* 0x000000054f087209 */ /* 0x016fe40007810000 */
[----:B------:R-:W-:Y:S02]  /*12e90*/  FMNMX.FTZ R4, R88, R3, !PT ;  /* 0x0000000358047209 */ /* 0x000fe40007810000 */
[----:B------:R-:W-:Y:S02]  /*12ea0*/  FMNMX.FTZ R5, R81, R2, !PT ;  /* 0x0000000251057209 */ /* 0x000fe40007810000 */
[----:B------:R-:W-:-:S02]  /*12eb0*/  FMNMX.FTZ R6, R82, R0, !PT ;  /* 0x0000000052067209 */ /* 0x000fc40007810000 */
[----:B------:R-:W-:Y:S01]  /*12ec0*/  FMNMX.FTZ R8, R77, R8, !PT ;  /* 0x000000084d087209 */ /* 0x000fe20007810000 */
[----:B------:R-:W-:Y:S05]  /*12ed0*/  BRA.DIV ~URZ, `(.L_x_2823) ;  /* 0x00012e727f007947 */ /* 0x000fea000b800000 */
[----:B------:R1:W2:Y:S02]  /*12ee0*/  SHFL.BFLY PT, R0, R4, 0x2, 0x1f ;  /* 0x0c401f0004007f89 */ /* 0x0002a400000e0000 */
.L_x_3002:
        /* <DEDUP_REMOVED lines=15> */
.L_x_3003:
        /* <DEDUP_REMOVED lines=27> */
[----:B------:R3:W3:Y:S01]  /*13190*/  MUFU.EX2 R107, R0 ;  /* 0x00000000006b7308 */ /* 0x0006e20000000800 */
        /* <DEDUP_REMOVED lines=9> */
[----:B---3--:R-:W-:Y:S01]  /*13230*/  FFMA.FTZ R0, R20, c[0x0][0x2d0], -R4 ;  /* 0x0000b40014007a23 */ /* 0x008fe20000010804 */
[----:B------:R-:W-:-:S06]  /*13240*/  F2FP.PACK_AB R20, R107, R108 ;  /* 0x0000006c6b14723e */ /* 0x000fcc00000000ff */
        /* <DEDUP_REMOVED lines=29> */
[C---:B-----5:R-:W-:Y:S08]  /*13420*/  HMMA.16816.F32 R36, R20.reuse, R68, RZ ;  /* 0x000000441424723c */ /* 0x060ff000000018ff */
[----:B------:R-:W-:Y:S01]  /*13430*/  HMMA.16816.F32 R72, R20, R64, RZ ;  /* 0x000000401448723c */ /* 0x000fe200000018ff */
[----:B-1----:R-:W-:-:S04]  /*13440*/  FFMA.FTZ R0, R24, c[0x0][0x2d0], -R2 ;  /* 0x0000b40018007a23 */ /* 0x002fc80000010802 */
        /* <DEDUP_REMOVED lines=11> */
[----:B-1----:R-:W-:-:S05]  /*13500*/  FMUL.FTZ R0, R5, c[0x0][0x2d0] ;  /* 0x0000b40005007a20 */ /* 0x002fca0000410000 */
[----:B------:R-:W-:-:S05]  /*13510*/  FSEL R0, R0, RZ, P0 ;  /* 0x000000ff00007208 */ /* 0x000fca0000000000 */
[----:B------:R-:W-:Y:S01]  /*13520*/  FFMA.FTZ R8, R10, c[0x0][0x2d0], -R0 ;  /* 0x0000b4000a087a23 */ /* 0x000fe20000010800 */
[----:B------:R-:W-:-:S03]  /*13530*/  F2FP.PACK_AB R10, R130, R129 ;  /* 0x00000081820a723e */ /* 0x000fc600000000ff */
[----:B------:R1:W-:Y:S02]  /*13540*/  MUFU.EX2 R93, R8 ;  /* 0x00000008005d7308 */ /* 0x0003e40000000800 */
[----:B-1----:R-:W-:-:S06]  /*13550*/  FFMA.FTZ R8, R11, c[0x0][0x2d0], -R0 ;  /* 0x0000b4000b087a23 */ /* 0x002fcc0000010800 */
[----:B------:R1:W3:Y:S02]  /*13560*/  MUFU.EX2 R92, R8 ;  /* 0x00000008005c7308 */ /* 0x0002e40000000800 */
[----:B-1----:R-:W-:Y:S01]  /*13570*/  FFMA.FTZ R8, R12, c[0x0][0x2d0], -R0 ;  /* 0x0000b4000c087a23 */ /* 0x002fe20000010800 */
[----:B---3--:R-:W-:Y:S02]  /*13580*/  F2FP.PACK_AB R17, R92, R93 ;  /* 0x0000005d5c11723e */ /* 0x008fe400000000ff */
[----:B------:R-:W-:-:S03]  /*13590*/  F2FP.PACK_AB R12, R131, R128 ;  /* 0x00000080830c723e */ /* 0x000fc600000000ff */
[----:B------:R1:W-:Y:S04]  /*135a0*/  MUFU.EX2 R94, R8 ;  /* 0x00000008005e7308 */ /* 0x0003e80000000800 */
[C---:B------:R-:W-:Y:S01]  /*135b0*/  HMMA.16816.F32 R140, R12.reuse, R52, R36 ;  /* 0x000000340c8c723c */ /* 0x040fe20000001824 */
[----:B------:R-:W-:Y:S07]  /*135c0*/  LDSM.16.MT88.4 R36, [R196+0x1800] ;  /* 0x00180000c424783b */ /* 0x000fee0000004200 */
[----:B------:R-:W-:Y:S01]  /*135d0*/  HMMA.16816.F32 R148, R12, R48, R72 ;  /* 0x000000300c94723c */ /* 0x000fe20000001848 */
[----:B-1----:R-:W-:-:S04]  /*135e0*/  FFMA.FTZ R8, R35, c[0x0][0x2d0], -R0 ;  /* 0x0000b40023087a23 */ /* 0x002fc80000010800 */
        /* <DEDUP_REMOVED lines=194> */
.L_x_2827:
[----:B------:R-:W-:-:S04]  /*14210*/  MOV R0, 0x1 ;  /* 0x0000000100007802 */ /* 0x000fc80000000f00 */
[----:B------:R-:W-:-:S13]  /*14220*/  ISETP.NE.AND P0, PT, R0, c[0x0][0x32c], PT ;  /* 0x0000cb0000007a0c */ /* 0x000fda0003f05270 */
[----:B------:R-:W-:-:S05]  /*14230*/  @P0 IMAD.HI.U32 R0, R2, c[0x0][0x330], RZ ;  /* 0x0000cc0002000a27 */ /* 0x000fca00078e00ff */
[----:B------:R-:W-:Y:S02]  /*14240*/  @P0 SHF.R.U32.HI R2, RZ, c[0x0][0x334], R0 ;  /* 0x0000cd00ff020a19 */ /* 0x000fe40000011600 */
.L_x_2828:
[----:B------:R-:W-:Y:S05]  /*14250*/  BSYNC B0 ;  /* 0x0000000000007941 */ /* 0x000fea0003800000 */
.L_x_2826:
[----:B------:R-:W-:-:S05]  /*14260*/  MOV R0, c[0x0][0x32c] ;  /* 0x0000cb0000007a02 */ /* 0x000fca0000000f00 */
[----:B------:R-:W-:-:S05]  /*14270*/  IMAD R2, R2, R0, c[0x0][0x32c] ;  /* 0x0000cb0002027624 */ /* 0x000fca00078e0200 */
[----:B------:R-:W-:-:S04]  /*14280*/  IMNMX R3, R3, R2, PT ;  /* 0x0000000203037217 */ /* 0x000fc80003800200 */
.L_x_2825:
[----:B------:R-:W2:Y:S01]  /*14290*/  LDL R2, [R1+0x1c] ;  /* 0x00001c0001027983 */ /* 0x000ea20000100800 */
[----:B------:R-:W-:-:S05]  /*142a0*/  IMAD.HI R3, R3, 0x2aaaaaab, RZ ;  /* 0x2aaaaaab03037827 */ /* 0x000fca00078e02ff */
[----:B------:R-:W-:-:S04]  /*142b0*/  SHF.R.U32.HI R0, RZ, 0x1f, R3 ;  /* 0x0000001fff007819 */ /* 0x000fc80000011603 */
[----:B------:R-:W-:-:S04]  /*142c0*/  LEA.HI.SX32 R3, R3, R0, 0x1d ;  /* 0x0000000003037211 */ /* 0x000fc800078feaff */
[----:B--2---:R-:W-:-:S04]  /*142d0*/  IMNMX R247, R2, R3, !PT ;  /* 0x0000000302f77217 */ /* 0x004fc80007800200 */
[----:B------:R-:W-:-:S13]  /*142e0*/  ISETP.GE.AND P0, PT, R212, R247, PT ;  /* 0x000000f7d400720c */ /* 0x000fda0003f06270 */
[----:B------:R-:W-:Y:S05]  /*142f0*/  @!P0 BRA `(.L_x_2829) ;  /* 0x0000443000008947 */ /* 0x000fea0003800000 */
[----:B------:R-:W-:Y:S01]  /*14300*/  IMAD.MOV.U32 R107, RZ, RZ, R104 ;  /* 0x000000ffff6b7224 */ /* 0x000fe200078e0068 */
[----:B------:R-:W-:Y:S01]  /*14310*/  MOV R109, R5 ;  /* 0x00000005006d7202 */ /* 0x000fe20000000f00 */
[----:B------:R-:W-:Y:S01]  /*14320*/  IMAD.MOV.U32 R106, RZ, RZ, R105 ;  /* 0x000000ffff6a7224 */ /* 0x000fe200078e0069 */
[----:B------:R-:W-:Y:S02]  /*14330*/  MOV R108, R6 ;  /* 0x00000006006c7202 */ /* 0x000fe40000000f00 */
.L_x_2862:
        /* <DEDUP_REMOVED lines=35> */
.L_x_3004:
[----:B------:R-:W-:-:S05]  /*14570*/  BRA.DIV ~URZ, `(.L_x_2833) ;  /* 0x00011ab27f007947 */ /* 0x000fca000b800000 */
[----:B------:R3:W4:Y:S02]  /*14580*/  SHFL.IDX PT, R0, R6, RZ, 0x1c1f ;  /* 0x001c1fff06007589 */ /* 0x00072400000e0000 */
.L_x_3005:
[----:B------:R-:W5:Y:S01]  /*14590*/  LDL R10, [R1] ;  /* 0x00000000010a7983 */ /* 0x000f620000100800 */
[----:B------:R-:W-:Y:S02]  /*145a0*/  ISETP.GE.AND P3, PT, R250, c[0x0][0x1d4], PT ;  /* 0x00007500fa007a0c */ /* 0x000fe40003f66270 */
[----:B----4-:R-:W-:Y:S01]  /*145b0*/  IADD3 R2, P0, R0, R229, RZ ;  /* 0x000000e500027210 */ /* 0x010fe20007f1e0ff */
[----:B------:R-:W4:Y:S04]  /*145c0*/  LDL R8, [R1+0x4] ;  /* 0x0000040001087983 */ /* 0x000f280000100800 */
[----:B------:R-:W1:Y:S01]  /*145d0*/  S2R R9, SR_TID.X ;  /* 0x0000000000097919 */ /* 0x000e620000002100 */
[----:B--2---:R-:W-:Y:S05]  /*145e0*/  IMAD.X R3, R4, 0x1, R228, P0 ;  /* 0x0000000104037824 */ /* 0x004fea00000e06e4 */
[----:B------:R-:W-:Y:S01]  /*145f0*/  @!PT LDS RZ, [RZ] ;  /* 0x00000000fffff984 */ /* 0x000fe20000000800 */
[----:B------:R-:W-:Y:S01]  /*14600*/  @!PT LDS RZ, [RZ] ;  /* 0x00000000fffff984 */ /* 0x000fe20000000800 */
[----:B------:R-:W-:Y:S01]  /*14610*/  @!PT LDS RZ, [RZ] ;  /* 0x00000000fffff984 */ /* 0x000fe20000000800 */
[----:B------:R2:W-:Y:S01]  /*14620*/  LDGSTS.E.BYPASS.LTC128B.128 [R210+0x1880], [R2.64], !P3 ;  /* 0x0188000002d27fae */ /* 0x0005e2000d901d48 */
[----:B-1----:R-:W-:Y:S02]  /*14630*/  ISETP.GT.AND P4, PT, R9, 0x3f, PT ;  /* 0x0000003f0900780c */ /* 0x002fe40003f84270 */
[----:B--2---:R-:W-:Y:S05]  /*14640*/  IADD3 R2, P0, R0, R231, RZ ;  /* 0x000000e700027210 */ /* 0x004fea0007f1e0ff */
[----:B------:R-:W-:Y:S01]  /*14650*/  IMAD.X R3, R4, 0x1, R230, P0 ;  /* 0x0000000104037824 */ /* 0x000fe200000e06e6 */
[----:B-----5:R-:W-:Y:S02]  /*14660*/  ISETP.GE.AND P2, PT, R10, c[0x0][0x1d4], PT ;  /* 0x000075000a007a0c */ /* 0x020fe40003f46270 */
[----:B----4-:R-:W-:Y:S11]  /*14670*/  ISETP.GE.AND P1, PT, R8, c[0x0][0x1d4], PT ;  /* 0x0000750008007a0c */ /* 0x010ff60003f26270 */
[----:B------:R1:W-:Y:S02]  /*14680*/  LDGSTS.E.BYPASS.LTC128B.128 [R210+0x2480], [R2.64], !P2 ;  /* 0x0248000002d27fae */ /* 0x0003e4000d101d48 */
[----:B-1----:R-:W-:Y:S05]  /*14690*/  IADD3 R2, P0, R0, R227, RZ ;  /* 0x000000e300027210 */ /* 0x002fea0007f1e0ff */
[----:B------:R-:W-:Y:S05]  /*146a0*/  IMAD.X R3, R4, 0x1, R226, P0 ;  /* 0x0000000104037824 */ /* 0x000fea00000e06e2 */
[----:B------:R1:W-:Y:S01]  /*146b0*/  LDGSTS.E.BYPASS.LTC128B.128 [R210+0x3080], [R2.64], !P1 ;  /* 0x0308000002d27fae */ /* 0x0003e2000c901d48 */
[----:B------:R-:W-:-:S05]  /*146c0*/  @P4 BRA `(.L_x_2831) ;  /* 0x000000f000004947 */ /* 0x000fca0003800000 */
[----:B------:R-:W-:-:S05]  /*146d0*/  BRA.DIV ~URZ, `(.L_x_2834) ;  /* 0x000119c27f007947 */ /* 0x000fca000b800000 */
[----:B------:R2:W4:Y:S04]  /*146e0*/  SHFL.IDX PT, R4, R5, 0x1, 0x1c1f ;  /* 0x003c1f0005047f89 */ /* 0x00052800000e0000 */
[----:B------:R2:W1:Y:S02]  /*146f0*/  SHFL.IDX PT, R0, R6, 0x1, 0x1c1f ;  /* 0x003c1f0006007f89 */ /* 0x00046400000e0000 */
.L_x_3006:
[----:B-1----:R-:W-:Y:S05]  /*14700*/  IADD3 R2, P0, R0, R229, RZ ;  /* 0x000000e500027210 */ /* 0x002fea0007f1e0ff */
[----:B----4-:R-:W-:Y:S05]  /*14710*/  IMAD.X R3, R4, 0x1, R228, P0 ;  /* 0x0000000104037824 */ /* 0x010fea00000e06e4 */
        /* <DEDUP_REMOVED lines=10> */
.L_x_2831:
[----:B-1-34-:R-:W-:Y:S05]  /*147c0*/  BSYNC B0 ;  /* 0x0000000000007941 */ /* 0x01afea0003800000 */
.L_x_2830:
        /* <DEDUP_REMOVED lines=32> */
[----:B------:R-:W5:Y:S07]  /*149d0*/  LDSM.16.M88.4 R176, [R171+0x1000] ;  /* 0x00100000abb0783b */ /* 0x000f6e0000000200 */
        /* <DEDUP_REMOVED lines=13> */
[----:B------:R-:W4:Y:S07]  /*14ab0*/  LDSM.16.M88.4 R184, [R199+0x3000] ;  /* 0x00300000c7b8783b */ /* 0x000f2e0000000200 */
[----:B------:R-:W-:Y:S01]  /*14ac0*/  HMMA.16816.F32 R52, R172, R190, R52 ;  /* 0x000000beac34723c */ /* 0x000fe20000001834 */
[----:B------:R-:W5:Y:S07]  /*14ad0*/  LDSM.16.M88.4 R172, [R205] ;  /* 0x00000000cdac783b */ /* 0x000f6e0000000200 */
[-C--:B-1----:R-:W-:Y:S01]  /*14ae0*/  HMMA.16816.F32 R8, R176, R180.reuse, R8 ;  /* 0x000000b4b008723c */ /* 0x082fe20000001808 */
[----:B------:R-:W1:Y:S04]  /*14af0*/  LDSM.16.M88.4 R188, [R204] ;  /* 0x00000000ccbc783b */ /* 0x000e680000000200 */
[----:B---3--:R-:W-:Y:S03]  /*14b00*/  ISETP.GT.AND P0, PT, R212, R0, PT ;  /* 0x00000000d400720c */ /* 0x008fe60003f04270 */
        /* <DEDUP_REMOVED lines=30> */
[----:B------:R-:W-:Y:S01]  /*14cf0*/  HMMA.16816.F32 R52, R172, R190, R52 ;  /* 0x000000beac34723c */ /* 0x000fe20000001834 */
[----:B------:R-:W4:Y:S07]  /*14d00*/  LDSM.16.M88.4 R172, [R202] ;  /* 0x00000000caac783b */ /* 0x000f2e0000000200 */
[-C--:B-1----:R-:W-:Y:S01]  /*14d10*/  HMMA.16816.F32 R8, R176, R180.reuse, R8 ;  /* 0x000000b4b008723c */ /* 0x082fe20000001808 */
[----:B------:R-:W1:Y:S01]  /*14d20*/  LDSM.16.M88.4 R188, [R201] ;  /* 0x00000000c9bc783b */ /* 0x000e620000000200 */
[----:B------:R-:W-:Y:S07]  /*14d30*/  DEPBAR.LE SB0, 0x0 ;  /* 0x000080000000791a */ /* 0x000fee0000000000 */
[----:B------:R-:W-:Y:S01]  /*14d40*/  BAR.SYNC.DEFER_BLOCKING 0x0 ;  /* 0x0000000000007b1d */ /* 0x000fe20000010000 */
[C---:B---3--:R-:W-:Y:S08]  /*14d50*/  HMMA.16816.F32 R12, R184.reuse, R180, R12 ;  /* 0x000000b4b80c723c */ /* 0x048ff0000000180c */
[-C--:B------:R-:W-:Y:S08]  /*14d60*/  HMMA.16816.F32 R16, R184, R182.reuse, R16 ;  /* 0x000000b6b810723c */ /* 0x080ff00000001810 */
[C---:B------:R-:W-:Y:S08]  /*14d70*/  HMMA.16816.F32 R20, R176.reuse, R182, R20 ;  /* 0x000000b6b014723c */ /* 0x040ff00000001814 */
[-C--:B----4-:R-:W-:Y:S08]  /*14d80*/  HMMA.16816.F32 R24, R176, R172.reuse, R24 ;  /* 0x000000acb018723c */ /* 0x090ff00000001818 */
        /* <DEDUP_REMOVED lines=9> */
[----:B------:R-:W3:Y:S01]  /*14e20*/  LDL R2, [R1+0x58] ;  /* 0x0000580001027983 */ /* 0x000ee20000100800 */
[----:B------:R-:W-:Y:S02]  /*14e30*/  IMAD.MOV.U32 R3, RZ, RZ, c[0x0][0x2b8] ;  /* 0x0000ae00ff037624 */ /* 0x000fe400078e00ff */
[----:B------:R-:W-:Y:S01]  /*14e40*/  IMAD.MOV.U32 R211, RZ, RZ, RZ ;  /* 0x000000ffffd37224 */ /* 0x000fe200078e00ff */
[----:B------:R-:W4:Y:S02]  /*14e50*/  LDL R0, [R1+0x24] ;  /* 0x0000240001007983 */ /* 0x000f240000100800 */
[----:B------:R-:W-:Y:S02]  /*14e60*/  ISETP.NE.AND P2, PT, R3, 0x1, PT ;  /* 0x000000010300780c */ /* 0x000fe40003f45270 */
[----:B------:R-:W5:Y:S04]  /*14e70*/  LDL.64 R104, [R1+0x48] ;  /* 0x0000480001687983 */ /* 0x000f680000100a00 */
[----:B--2---:R-:W2:Y:S04]  /*14e80*/  LDL R5, [R1+0x50] ;  /* 0x0000500001057983 */ /* 0x004ea80000100800 */
[----:B------:R-:W2:Y:S04]  /*14e90*/  LDL.64 R216, [R1+0x40] ;  /* 0x0000400001d87983 */ /* 0x000ea80000100a00 */
[----:B------:R-:W2:Y:S01]  /*14ea0*/  LDL R6, [R1+0x3c] ;  /* 0x00003c0001067983 */ /* 0x000ea20000100800 */
[----:B----4-:R-:W-:Y:S01]  /*14eb0*/  ISETP.GT.AND P1, PT, R0, 0x2f, PT ;  /* 0x0000002f0000780c */ /* 0x010fe20003f24270 */
[----:B---3--:R-:W-:Y:S05]  /*14ec0*/  IMAD R2, R212, 0x30, R2 ;  /* 0x00000030d4027824 */ /* 0x008fea00078e0202 */
[----:B------:R-:W-:Y:S05]  /*14ed0*/  IADD3 R2, R2, -0x30, R0 ;  /* 0xffffffd002027810 */ /* 0x000fea0007ffe000 */
[----:B------:R-:W-:Y:S04]  /*14ee0*/  @P2 IMAD.HI.U32 R3, R2, c[0x0][0x2bc], RZ ;  /* 0x0000af0002032a27 */ /* 0x000fe800078e00ff */
[----:B------:R-:W-:Y:S01]  /*14ef0*/  IMAD.MOV.U32 R0, RZ, RZ, R2 ;  /* 0x000000ffff007224 */ /* 0x000fe200078e0002 */
[----:B------:R-:W-:Y:S04]  /*14f00*/  @P2 SHF.R.U32.HI R0, RZ, c[0x0][0x2c0], R3 ;  /* 0x0000b000ff002a19 */ /* 0x000fe80000011603 */
[C---:B-----5:R-:W-:Y:S01]  /*14f10*/  @!P1 IADD3 R3, P0, R0.reuse, R104, RZ ;  /* 0x0000006800039210 */ /* 0x060fe20007f1e0ff */
[----:B------:R-:W-:Y:S01]  /*14f20*/  IMAD.MOV R4, RZ, RZ, -R0 ;  /* 0x000000ffff047224 */ /* 0x000fe200078e0a00 */
[----:B------:R-:W1:Y:S02]  /*14f30*/  S2R R104, SR_TID.X ;  /* 0x0000000000687919 */ /* 0x000e640000002100 */
[----:B--2---:R-:W-:Y:S01]  /*14f40*/  @!P1 LEA.HI.X.SX32 R0, R0, R5, 0x1, P0 ;  /* 0x0000000500009211 */ /* 0x004fe200000f0eff */
        /* <DEDUP_REMOVED lines=24> */
.L_x_3007:
[----:B------:R-:W-:-:S05]  /*150d0*/  BRA.DIV ~URZ, `(.L_x_2838) ;  /* 0x000111027f007947 */ /* 0x000fca000b800000 */
[----:B------:R3:W4:Y:S02]  /*150e0*/  SHFL.IDX PT, R0, R104, RZ, 0x1c1f ;  /* 0x001c1fff68007589 */ /* 0x00072400000e0000 */
.L_x_3008:
[----:B------:R-:W5:Y:S01]  /*150f0*/  LDL R172, [R1] ;  /* 0x0000000001ac7983 */ /* 0x000f620000100800 */
[----:B----4-:R-:W-:Y:S03]  /*15100*/  @P0 IADD3 R2, P1, R0, R229, RZ ;  /* 0x000000e500020210 */ /* 0x010fe60007f3e0ff */
[----:B------:R-:W4:Y:S02]  /*15110*/  LDL R105, [R1+0x4] ;  /* 0x0000040001697983 */ /* 0x000f240000100800 */
[----:B--2---:R-:W-:Y:S01]  /*15120*/  @P0 IMAD.X R3, R4, 0x1, R228, P1 ;  /* 0x0000000104030824 */ /* 0x004fe200008e06e4 */
[----:B------:R-:W-:Y:S11]  /*15130*/  @P0 ISETP.GE.AND P1, PT, R250, c[0x0][0x1d4], PT ;  /* 0x00007500fa000a0c */ /* 0x000ff60003f26270 */
[----:B------:R-:W-:Y:S02]  /*15140*/  @!UPT UIADD3 URZ, URZ, URZ, URZ ;  /* 0x0000003f3f3ff290 */ /* 0x000fe4000fffe03f */
[----:B------:R-:W-:Y:S01]  /*15150*/  @!PT LDS RZ, [RZ] ;  /* 0x00000000fffff984 */ /* 0x000fe20000000800 */
[----:B------:R-:W-:Y:S01]  /*15160*/  @!PT LDS RZ, [RZ] ;  /* 0x00000000fffff984 */ /* 0x000fe20000000800 */
[----:B------:R-:W-:Y:S01]  /*15170*/  @!PT LDS RZ, [RZ] ;  /* 0x00000000fffff984 */ /* 0x000fe20000000800 */
[----:B------:R2:W-:Y:S02]  /*15180*/  @P0 LDGSTS.E.BYPASS.LTC128B.128 [R210+0x3c80], [R2.64], !P1 ;  /* 0x03c8000002d20fae */ /* 0x0005e4000c901d48 */
[----:B--2---:R-:W-:Y:S05]  /*15190*/  @P0 IADD3 R2, P1, R0, R231, RZ ;  /* 0x000000e700020210 */ /* 0x004fea0007f3e0ff */
[----:B------:R-:W-:Y:S01]  /*151a0*/  @P0 IMAD.X R3, R4, 0x1, R230, P1 ;  /* 0x0000000104030824 */ /* 0x000fe200008e06e6 */
[----:B-----5:R-:W-:Y:S11]  /*151b0*/  @P0 ISETP.GE.AND P1, PT, R172, c[0x0][0x1d4], PT ;  /* 0x00007500ac000a0c */ /* 0x020ff60003f26270 */
        /* <DEDUP_REMOVED lines=11> */
.L_x_3009:
[----:B-1--4-:R-:W4:Y:S01]  /*15270*/  LDL R6, [R1] ;  /* 0x0000000001067983 */ /* 0x012f220000100800 */
[----:B--2---:R-:W-:Y:S03]  /*15280*/  @P0 IADD3 R2, P1, R0, R229, RZ ;  /* 0x000000e500020210 */ /* 0x004fe60007f3e0ff */
[----:B------:R-:W2:Y:S02]  /*15290*/  LDL R5, [R1+0x4] ;  /* 0x0000040001057983 */ /* 0x000ea40000100800 */
[----:B------:R-:W-:Y:S01]  /*152a0*/  @P0 IMAD.X R3, R4, 0x1, R228, P1 ;  /* 0x0000000104030824 */ /* 0x000fe200008e06e4 */
[----:B------:R-:W-:Y:S11]  /*152b0*/  @P0 ISETP.GE.AND P1, PT, R250, c[0x0][0x1d4], PT ;  /* 0x00007500fa000a0c */ /* 0x000ff60003f26270 */
[----:B------:R-:W-:Y:S02]  /*152c0*/  @!UPT UIADD3 URZ, URZ, URZ, URZ ;  /* 0x0000003f3f3ff290 */ /* 0x000fe4000fffe03f */
[----:B------:R-:W-:Y:S01]  /*152d0*/  @!PT LDS RZ, [RZ] ;  /* 0x00000000fffff984 */ /* 0x000fe20000000800 */
[----:B------:R-:W-:Y:S01]  /*152e0*/  @!PT LDS RZ, [RZ] ;  /* 0x00000000fffff984 */ /* 0x000fe20000000800 */
[----:B------:R-:W-:Y:S01]  /*152f0*/  @!PT LDS RZ, [RZ] ;  /* 0x00000000fffff984 */ /* 0x000fe20000000800 */
[----:B------:R1:W-:Y:S02]  /*15300*/  @P0 LDGSTS.E.BYPASS.LTC128B.128 [R210+0x4480], [R2.64], !P1 ;  /* 0x0448000002d20fae */ /* 0x0003e4000c901d48 */
[----:B-1----:R-:W-:Y:S05]  /*15310*/  @P0 IADD3 R2, P1, R0, R231, RZ ;  /* 0x000000e700020210 */ /* 0x002fea0007f3e0ff */
[----:B------:R-:W-:Y:S01]  /*15320*/  @P0 IMAD.X R3, R4, 0x1, R230, P1 ;  /* 0x0000000104030824 */ /* 0x000fe200008e06e6 */
[----:B----4-:R-:W-:Y:S11]  /*15330*/  @P0 ISETP.GE.AND P1, PT, R6, c[0x0][0x1d4], PT ;  /* 0x0000750006000a0c */ /* 0x010ff60003f26270 */
[----:B------:R-:W-:Y:S02]  /*15340*/  @!UPT UIADD3 URZ, URZ, URZ, URZ ;  /* 0x0000003f3f3ff290 */ /* 0x000fe4000fffe03f */
[----:B------:R1:W-:Y:S02]  /*15350*/  @P0 LDGSTS.E.BYPASS.LTC128B.128 [R210+0x5080], [R2.64], !P1 ;  /* 0x0508000002d20fae */ /* 0x0003e4000c901d48 */
[----:B-1----:R-:W-:Y:S05]  /*15360*/  @P0 IADD3 R2, P1, R0, R227, RZ ;  /* 0x000000e300020210 */ /* 0x002fea0007f3e0ff */
[----:B------:R-:W-:Y:S01]  /*15370*/  @P0 IMAD.X R3, R4, 0x1, R226, P1 ;  /* 0x0000000104030824 */ /* 0x000fe200008e06e2 */
[----:B--2---:R-:W-:Y:S11]  /*15380*/  @P0 ISETP.GE.AND P1, PT, R5, c[0x0][0x1d4], PT ;  /* 0x0000750005000a0c */ /* 0x004ff60003f26270 */
[----:B------:R-:W-:Y:S02]  /*15390*/  @!UPT UIADD3 URZ, URZ, URZ, URZ ;  /* 0x0000003f3f3ff290 */ /* 0x000fe4000fffe03f */
[----:B------:R1:W-:Y:S02]  /*153a0*/  @P0 LDGSTS.E.BYPASS.LTC128B.128 [R210+0x5c80], [R2.64], !P1 ;  /* 0x05c8000002d20fae */ /* 0x0003e4000c901d48 */
.L_x_2836:
[----:B------:R-:W-:Y:S05]  /*153b0*/  BSYNC B0 ;  /* 0x0000000000007941 */ /* 0x000fea0003800000 */
.L_x_2835:
[----:B------:R-:W-:Y:S01]  /*153c0*/  LOP3.LUT R174, RZ, c[0x0][0x324], RZ, 0x33, !PT ;  /* 0x0000c900ffae7a12 */ /* 0x000fe200078e33ff */
[----:B-1----:R-:W4:Y:S01]  /*153d0*/  LDL R2, [R1+0x54] ;  /* 0x0000540001027983 */ /* 0x002f220000100800 */
[----:B------:R-:W-:Y:S02]  /*153e0*/  IMAD.MOV.U32 R3, RZ, RZ, c[0x0][0x2c4] ;  /* 0x0000b100ff037624 */ /* 0x000fe400078e00ff */
[----:B------:R-:W-:Y:S01]  /*153f0*/  IMAD R4, R212, -0x30, RZ ;  /* 0xffffffd0d4047824 */ /* 0x000fe200078e02ff */
[----:B------:R-:W4:Y:S02]  /*15400*/  LDL R0, [R1+0x78] ;  /* 0x0000780001007983 */ /* 0x000f240000100800 */
[----:B------:R-:W-:Y:S02]  /*15410*/  ISETP.NE.AND P0, PT, R3, 0x1, PT ;  /* 0x000000010300780c */ /* 0x000fe40003f05270 */
[----:B------:R-:W0:Y:S01]  /*15420*/  LDGDEPBAR ;  /* 0x00000000000079af */ /* 0x000e220000000000 */
[----:B----4-:R-:W-:Y:S10]  /*15430*/  IMAD.IADD R172, R0, 0x1, R2 ;  /* 0x0000000100ac7824 */ /* 0x010ff400078e0202 */
[----:B------:R-:W-:Y:S05]  /*15440*/  @P0 IMAD.HI.U32 R0, R172, c[0x0][0x2c8], RZ ;  /* 0x0000b200ac000a27 */ /* 0x000fea00078e00ff */
[----:B------:R-:W-:Y:S02]  /*15450*/  @P0 SHF.R.U32.HI R172, RZ, c[0x0][0x2cc], R0 ;  /* 0x0000b300ffac0a19 */ /* 0x000fe40000011600 */
[----:B------:R-:W-:Y:S04]  /*15460*/  IADD3 R0, -R252, 0x1, R4 ;  /* 0x00000001fc007810 */ /* 0x000fe80007ffe104 */
[----:B--2---:R-:W-:Y:S04]  /*15470*/  IADD3 R5, -R248, R0, R249 ;  /* 0x00000000f8057210 */ /* 0x004fe80007ffe1f9 */
[----:B------:R-:W-:Y:S01]  /*15480*/  IADD3 R173, R5, c[0x0][0x328], RZ ;  /* 0x0000ca0005ad7a10 */ /* 0x000fe20007ffe0ff */
[----:B------:R-:W-:-:S05]  /*15490*/  BRA.DIV ~URZ, `(.L_x_2840) ;  /* 0x00010e827f007947 */ /* 0x000fca000b800000 */
[----:B------:R1:W2:Y:S02]  /*154a0*/  SHFL.IDX PT, R0, R172, RZ, 0x1c1f ;  /* 0x001c1fffac007589 */ /* 0x0002a400000e0000 */
.L_x_3010:
[-C--:B--23--:R-:W-:Y:S01]  /*154b0*/  IADD3 R104, R173, R0.reuse, RZ ;  /* 0x00000000ad687210 */ /* 0x08cfe20007ffe0ff */
        /* <DEDUP_REMOVED lines=18> */
.L_x_2843:
[----:B------:R-:W-:Y:S04]  /*155e0*/  MOV R2, c[0x0][0x32c] ;  /* 0x0000cb0000027a02 */ /* 0x000fe80000000f00 */
[----:B------:R-:W-:Y:S11]  /*155f0*/  ISETP.NE.AND P0, PT, R2, 0x1, PT ;  /* 0x000000010200780c */ /* 0x000ff60003f05270 */
[----:B------:R-:W-:Y:S02]  /*15600*/  @!UPT UIADD3 URZ, URZ, URZ, URZ ;  /* 0x0000003f3f3ff290 */ /* 0x000fe4000fffe03f */
[----:B------:R-:W-:Y:S05]  /*15610*/  @P0 IMAD.HI.U32 R2, R0, c[0x0][0x330], RZ ;  /* 0x0000cc0000020a27 */ /* 0x000fea00078e00ff */
[----:B------:R-:W-:Y:S02]  /*15620*/  @P0 SHF.R.U32.HI R0, RZ, c[0x0][0x334], R2 ;  /* 0x0000cd00ff000a19 */ /* 0x000fe40000011602 */
.L_x_2844:
[----:B------:R-:W-:Y:S05]  /*15630*/  BSYNC B0 ;  /* 0x0000000000007941 */ /* 0x000fea0003800000 */
.L_x_2842:
[----:B------:R-:W-:Y:S04]  /*15640*/  IMAD.IADD R2, R4, 0x1, -R252 ;  /* 0x0000000104027824 */ /* 0x000fe800078e0afc */
[----:B------:R-:W-:Y:S05]  /*15650*/  IMAD R0, R0, c[0x0][0x32c], R2 ;  /* 0x0000cb0000007a24 */ /* 0x000fea00078e0202 */
[----:B------:R-:W-:Y:S02]  /*15660*/  IMNMX R5, R5, R0, !PT ;  /* 0x0000000005057217 */ /* 0x000fe40007800200 */
[----:B------:R-:W-:Y:S04]  /*15670*/  IADD3 R0, R0, c[0x0][0x32c], RZ ;  /* 0x0000cb0000007a10 */ /* 0x000fe80007ffe0ff */
[----:B------:R-:W-:Y:S02]  /*15680*/  IMNMX R104, R104, R0, PT ;  /* 0x0000000068687217 */ /* 0x000fe40003800200 */
.L_x_2841:
[----:B------:R-:W-:-:S05]  /*15690*/  BRA.DIV ~URZ, `(.L_x_2845) ;  /* 0x00010cf27f007947 */ /* 0x000fca000b800000 */
[----:B------:R2:W3:Y:S02]  /*156a0*/  SHFL.IDX PT, R2, R172, 0x1, 0x1c1f ;  /* 0x003c1f00ac027f89 */ /* 0x0004e400000e0000 */
.L_x_3011:
        /* <DEDUP_REMOVED lines=19> */
.L_x_2848:
[----:B------:R-:W-:Y:S04]  /*157e0*/  MOV R3, c[0x0][0x32c] ;  /* 0x0000cb0000037a02 */ /* 0x000fe80000000f00 */
[----:B------:R-:W-:Y:S11]  /*157f0*/  ISETP.NE.AND P0, PT, R3, 0x1, PT ;  /* 0x000000010300780c */ /* 0x000ff60003f05270 */
[----:B------:R-:W-:Y:S02]  /*15800*/  @!UPT UIADD3 URZ, URZ, URZ, URZ ;  /* 0x0000003f3f3ff290 */ /* 0x000fe4000fffe03f */
[----:B------:R-:W-:Y:S05]  /*15810*/  @P0 IMAD.HI.U32 R3, R2, c[0x0][0x330], RZ ;  /* 0x0000cc0002030a27 */ /* 0x000fea00078e00ff */
[----:B------:R-:W-:Y:S02]  /*15820*/  @P0 SHF.R.U32.HI R2, RZ, c[0x0][0x334], R3 ;  /* 0x0000cd00ff020a19 */ /* 0x000fe40000011603 */
.L_x_2849:
[----:B------:R-:W-:Y:S05]  /*15830*/  BSYNC B0 ;  /* 0x0000000000007941 */ /* 0x000fea0003800000 */
.L_x_2847:
[----:B------:R-:W-:Y:S04]  /*15840*/  IMAD.IADD R3, R4, 0x1, -R252 ;  /* 0x0000000104037824 */ /* 0x000fe800078e0afc */
[----:B------:R-:W-:Y:S05]  /*15850*/  IMAD R2, R2, c[0x0][0x32c], R3 ;  /* 0x0000cb0002027a24 */ /* 0x000fea00078e0203 */
[----:B------:R-:W-:Y:S02]  /*15860*/  IMNMX R0, R0, R2, !PT ;  /* 0x0000000200007217 */ /* 0x000fe40007800200 */
[----:B------:R-:W-:Y:S04]  /*15870*/  IADD3 R2, R2, c[0x0][0x32c], RZ ;  /* 0x0000cb0002027a10 */ /* 0x000fe80007ffe0ff */
[----:B------:R-:W-:Y:S02]  /*15880*/  IMNMX R6, R6, R2, PT ;  /* 0x0000000206067217 */ /* 0x000fe40003800200 */
.L_x_2846:
[----:B------:R-:W-:-:S05]  /*15890*/  BRA.DIV ~URZ, `(.L_x_2850) ;  /* 0x00010b627f007947 */ /* 0x000fca000b800000 */
[----:B------:R3:W4:Y:S02]  /*158a0*/  SHFL.IDX PT, R105, R172, 0x2, 0x1c1f ;  /* 0x005c1f00ac697f89 */ /* 0x00072400000e0000 */
.L_x_3012:
        /* <DEDUP_REMOVED lines=19> */
.L_x_2853:
[----:B------:R-:W-:Y:S04]  /*159e0*/  MOV R175, c[0x0][0x32c] ;  /* 0x0000cb0000af7a02 */ /* 0x000fe80000000f00 */
[----:B------:R-:W-:Y:S11]  /*159f0*/  ISETP.NE.AND P0, PT, R175, 0x1, PT ;  /* 0x00000001af00780c */ /* 0x000ff60003f05270 */
[----:B------:R-:W-:Y:S02]  /*15a00*/  @!UPT UIADD3 URZ, URZ, URZ, URZ ;  /* 0x0000003f3f3ff290 */ /* 0x000fe4000fffe03f */
[----:B------:R-:W-:Y:S05]  /*15a10*/  @P0 IMAD.HI.U32 R175, R105, c[0x0][0x330], RZ ;  /* 0x0000cc0069af0a27 */ /* 0x000fea00078e00ff */
[----:B------:R-:W-:Y:S02]  /*15a20*/  @P0 SHF.R.U32.HI R105, RZ, c[0x0][0x334], R175 ;  /* 0x0000cd00ff690a19 */ /* 0x000fe400000116af */
.L_x_2854:
[----:B------:R-:W-:Y:S05]  /*15a30*/  BSYNC B0 ;  /* 0x0000000000007941 */ /* 0x000fea0003800000 */
.L_x_2852:
[----:B------:R-:W-:Y:S04]  /*15a40*/  IMAD.IADD R175, R4, 0x1, -R252 ;  /* 0x0000000104af7824 */ /* 0x000fe800078e0afc */
[----:B------:R-:W-:Y:S05]  /*15a50*/  IMAD R105, R105, c[0x0][0x32c], R175 ;  /* 0x0000cb0069697a24 */ /* 0x000fea00078e02af */
[----:B------:R-:W-:Y:S02]  /*15a60*/  IMNMX R2, R2, R105, !PT ;  /* 0x0000006902027217 */ /* 0x000fe40007800200 */
[----:B------:R-:W-:Y:S04]  /*15a70*/  IADD3 R105, R105, c[0x0][0x32c], RZ ;  /* 0x0000cb0069697a10 */ /* 0x000fe80007ffe0ff */
[----:B------:R-:W-:Y:S02]  /*15a80*/  IMNMX R3, R3, R105, PT ;  /* 0x0000006903037217 */ /* 0x000fe40003800200 */
.L_x_2851:
[C---:B------:R-:W-:Y:S02]  /*15a90*/  ISETP.GE.AND P0, PT, R4.reuse, 0x9, PT ;  /* 0x000000090400780c */ /* 0x040fe40003f06270 */
[C---:B------:R-:W-:Y:S02]  /*15aa0*/  ISETP.GE.AND P1, PT, R4.reuse, 0xa, PT ;  /* 0x0000000a0400780c */ /* 0x040fe40003f26270 */
        /* <DEDUP_REMOVED lines=11> */
[C---:B------:R-:W-:Y:S02]  /*15b60*/  ISETP.LT.OR P0, PT, R104.reuse, 0xa, P0 ;  /* 0x0000000a6800780c */ /* 0x040fe40000701670 */
        /* <DEDUP_REMOVED lines=21> */
[C---:B------:R-:W-:Y:S02]  /*15cc0*/  ISETP.LT.OR P3, PT, R104.reuse, 0x1a, P0 ;  /* 0x0000001a6800780c */ /* 0x040fe40000761670 */
        /* <DEDUP_REMOVED lines=12> */
[C---:B------:R-:W-:Y:S02]  /*15d90*/  ISETP.GE.AND P5, PT, R4.reuse, 0x1, PT ;  /* 0x000000010400780c */ /* 0x040fe40003fa6270 */
[----:B------:R-:W-:Y:S02]  /*15da0*/  LOP3.LUT R209, R209, 0xfffffdff, RZ, 0xc0, !PT ;  /* 0xfffffdffd1d17812 */ /* 0x000fe400078ec0ff */
[----:B------:R-:W-:Y:S07]  /*15db0*/  ISETP.GT.AND P0, PT, R5, RZ, !P5 ;  /* 0x000000ff0500720c */ /* 0x000fee0006f04270 */
[----:B------:R-:W-:Y:S02]  /*15dc0*/  @P6 LOP3.LUT R209, R209, 0x200, RZ, 0xfc, !PT ;  /* 0x00000200d1d16812 */ /* 0x000fe400078efcff */
[----:B------:R-:W-:Y:S02]  /*15dd0*/  ISETP.GE.AND P6, PT, R4, 0x2, PT ;  /* 0x000000020400780c */ /* 0x000fe40003fc6270 */
[----:B------:R-:W-:Y:S04]  /*15de0*/  LOP3.LUT R209, R209, 0xffbfffff, RZ, 0xc0, !PT ;  /* 0xffbfffffd1d17812 */ /* 0x000fe800078ec0ff */
[----:B------:R-:W-:Y:S02]  /*15df0*/  @P5 LOP3.LUT R209, R209, 0x400000, RZ, 0xfc, !PT ;  /* 0x00400000d1d15812 */ /* 0x000fe400078efcff */
[C---:B------:R-:W-:Y:S02]  /*15e00*/  ISETP.LT.OR P5, PT, R104.reuse, 0x1, P0 ;  /* 0x000000016800780c */ /* 0x040fe400007a1670 */
        /* <DEDUP_REMOVED lines=25> */
[C---:B------:R-:W-:Y:S02]  /*15fa0*/  LOP3.LUT P2, RZ, R209.reuse, 0x1000, RZ, 0xc0, !PT ;  /* 0x00001000d1ff7812 */ /* 0x040fe4000784c0ff */
[----:B------:R-:W-:Y:S02]  /*15fb0*/  ISETP.GT.AND P0, PT, R0, 0x9, !P0 ;  /* 0x000000090000780c */ /* 0x000fe40004704270 */
[----:B------:R-:W-:Y:S02]  /*15fc0*/  LOP3.LUT P5, RZ, R209, 0x400, RZ, 0xc0, !PT ;  /* 0x00000400d1ff7812 */ /* 0x000fe400078ac0ff */
[----:B------:R-:W-:Y:S04]  /*15fd0*/  ISETP.LT.OR P0, PT, R6, 0xa, P0 ;  /* 0x0000000a0600780c */ /* 0x000fe80000701670 */
[----:B------:R-:W-:Y:S02]  /*15fe0*/  FSEL R188, R23, -INF , !P0 ;  /* 0xff80000017bc7808 */ /* 0x000fe40004000000 */
[C---:B------:R-:W-:Y:S02]  /*15ff0*/  LOP3.LUT P0, RZ, R209.reuse, 0x1, RZ, 0xc0, !PT ;  /* 0x00000001d1ff7812 */ /* 0x040fe4000780c0ff */
[----:B------:R-:W-:Y:S02]  /*16000*/  LOP3.LUT R209, R209, 0xffdfffff, RZ, 0xc0, !PT ;  /* 0xffdfffffd1d17812 */ /* 0x000fe400078ec0ff */
[----:B------:R-:W-:Y:S02]  /*16010*/  ISETP.GT.AND P0, PT, R0, 0x10, !P0 ;  /* 0x000000100000780c */ /* 0x000fe40004704270 */
[----:B------:R-:W-:Y:S02]  /*16020*/  @P2 LOP3.LUT R209, R209, 0x200000, RZ, 0xfc, !PT ;  /* 0x00200000d1d12812 */ /* 0x000fe400078efcff */
[----:B------:R-:W-:Y:S02]  /*16030*/  ISETP.LT.OR P0, PT, R6, 0x11, P0 ;  /* 0x000000110600780c */ /* 0x000fe40000701670 */
[C---:B------:R-:W-:Y:S02]  /*16040*/  LOP3.LUT P3, RZ, R209.reuse, 0x80, RZ, 0xc0, !PT ;  /* 0x00000080d1ff7812 */ /* 0x040fe4000786c0ff */
[----:B------:R-:W-:Y:S02]  /*16050*/  FSEL R187, R26, -INF , !P0 ;  /* 0xff8000001abb7808 */ /* 0x000fe40004000000 */
[C---:B------:R-:W-:Y:S02]  /*16060*/  LOP3.LUT P0, RZ, R209.reuse, 0x8, RZ, 0xc0, !PT ;  /* 0x00000008d1ff7812 */ /* 0x040fe4000780c0ff */
[C---:B------:R-:W-:Y:S02]  /*16070*/  LOP3.LUT P4, RZ, R209.reuse, 0x100, RZ, 0xc0, !PT ;  /* 0x00000100d1ff7812 */ /* 0x040fe4000788c0ff */
[----:B------:R-:W-:Y:S02]  /*16080*/  ISETP.GT.AND P0, PT, R0, 0x11, !P0 ;  /* 0x000000110000780c */ /* 0x000fe40004704270 */
[C---:B------:R-:W-:Y:S02]  /*16090*/  LOP3.LUT P1, RZ, R209.reuse, 0x40, RZ, 0xc0, !PT ;  /* 0x00000040d1ff7812 */ /* 0x040fe4000782c0ff */
[----:B------:R-:W-:Y:S02]  /*160a0*/  ISETP.LT.OR P0, PT, R6, 0x12, P0 ;  /* 0x000000120600780c */ /* 0x000fe40000701670 */
[----:B------:R-:W-:Y:S02]  /*160b0*/  LOP3.LUT P2, RZ, R209, 0x8000, RZ, 0xc0, !PT ;  /* 0x00008000d1ff7812 */ /* 0x000fe4000784c0ff */
[----:B------:R-:W-:Y:S02]  /*160c0*/  FSEL R186, R27, -INF , !P0 ;  /* 0xff8000001bba7808 */ /* 0x000fe40004000000 */
[C---:B------:R-:W-:Y:S02]  /*160d0*/  LOP3.LUT P0, RZ, R209.reuse, 0x10, RZ, 0xc0, !PT ;  /* 0x00000010d1ff7812 */ /* 0x040fe4000780c0ff */
[----:B------:R-:W-:Y:S02]  /*160e0*/  FSEL R27, R52, -INF , !P2 ;  /* 0xff800000341b7808 */ /* 0x000fe40005000000 */
[----:B------:R-:W-:Y:S02]  /*160f0*/  ISETP.GT.AND P0, PT, R0, 0x18, !P0 ;  /* 0x000000180000780c */ /* 0x000fe40004704270 */
[C---:B------:R-:W-:Y:S02]  /*16100*/  LOP3.LUT P2, RZ, R209.reuse, 0x200000, RZ, 0xc0, !PT ;  /* 0x00200000d1ff7812 */ /* 0x040fe4000784c0ff */
[----:B------:R-:W-:Y:S04]  /*16110*/  ISETP.LT.OR P0, PT, R6, 0x19, P0 ;  /* 0x000000190600780c */ /* 0x000fe80000701670 */
[----:B------:R-:W-:Y:S02]  /*16120*/  FSEL R185, R38, -INF , !P0 ;  /* 0xff80000026b97808 */ /* 0x000fe40004000000 */
[----:B------:R-:W-:Y:S04]  /*16130*/  LOP3.LUT P0, RZ, R209, 0x20, RZ, 0xc0, !PT ;  /* 0x00000020d1ff7812 */ /* 0x000fe8000780c0ff */
[----:B------:R-:W-:Y:S04]  /*16140*/  ISETP.GT.AND P0, PT, R0, 0x19, !P0 ;  /* 0x000000190000780c */ /* 0x000fe80004704270 */
[----:B------:R-:W-:Y:S04]  /*16150*/  ISETP.LT.OR P0, PT, R6, 0x1a, P0 ;  /* 0x0000001a0600780c */ /* 0x000fe80000701670 */
[----:B------:R-:W-:Y:S02]  /*16160*/  FSEL R184, R39, -INF , !P0 ;  /* 0xff80000027b87808 */ /* 0x000fe40004000000 */
[----:B------:R-:W-:Y:S02]  /*16170*/  LOP3.LUT P0, RZ, R209, 0x200, RZ, 0xc0, !PT ;  /* 0x00000200d1ff7812 */ /* 0x000fe4000780c0ff */
[----:B------:R-:W-:Y:S02]  /*16180*/  FSEL R39, R40, -INF , !P5 ;  /* 0xff80000028277808 */ /* 0x000fe40006800000 */
[----:B------:R-:W-:Y:S02]  /*16190*/  FSEL R38, R41, -INF , !P0 ;  /* 0xff80000029267808 */ /* 0x000fe40004000000 */
[----:B------:R-:W-:Y:S02]  /*161a0*/  ISETP.GT.AND P0, PT, R0, 0x20, !P3 ;  /* 0x000000200000780c */ /* 0x000fe40005f04270 */
[C---:B------:R-:W-:Y:S02]  /*161b0*/  LOP3.LUT P5, RZ, R209.reuse, 0x800000, RZ, 0xc0, !PT ;  /* 0x00800000d1ff7812 */ /* 0x040fe400078ac0ff */
[----:B------:R-:W-:Y:S02]  /*161c0*/  ISETP.LT.OR P0, PT, R6, 0x21, P0 ;  /* 0x000000210600780c */ /* 0x000fe40000701670 */
[----:B------:R-:W-:Y:S02]  /*161d0*/  FSEL R23, R8, -INF , !P5 ;  /* 0xff80000008177808 */ /* 0x000fe40006800000 */
        /* <DEDUP_REMOVED lines=21> */
[C---:B------:R-:W-:Y:S04]  /*16330*/  ISETP.GT.AND P0, PT, R2.reuse, 0x1, !P6 ;  /* 0x000000010200780c */ /* 0x040fe80007704270 */
        /* <DEDUP_REMOVED lines=43> */
.L_x_3013:
        /* <DEDUP_REMOVED lines=19> */
.L_x_2858:
[----:B------:R-:W-:Y:S04]  /*16720*/  MOV R5, c[0x0][0x32c] ;  /* 0x0000cb0000057a02 */ /* 0x000fe80000000f00 */
[----:B------:R-:W-:Y:S11]  /*16730*/  ISETP.NE.AND P0, PT, R5, 0x1, PT ;  /* 0x000000010500780c */ /* 0x000ff60003f05270 */
[----:B------:R-:W-:Y:S02]  /*16740*/  @!UPT UIADD3 URZ, URZ, URZ, URZ ;  /* 0x0000003f3f3ff290 */ /* 0x000fe4000fffe03f */
[----:B------:R-:W-:Y:S05]  /*16750*/  @P0 IMAD.HI.U32 R5, R3, c[0x0][0x330], RZ ;  /* 0x0000cc0003050a27 */ /* 0x000fea00078e00ff */
[----:B------:R-:W-:Y:S02]  /*16760*/  @P0 SHF.R.U32.HI R3, RZ, c[0x0][0x334], R5 ;  /* 0x0000cd00ff030a19 */ /* 0x000fe40000011605 */
.L_x_2859:
[----:B------:R-:W-:Y:S05]  /*16770*/  BSYNC B0 ;  /* 0x0000000000007941 */ /* 0x000fea0003800000 */
.L_x_2857:
[----:B------:R-:W-:Y:S04]  /*16780*/  IMAD.IADD R4, R4, 0x1, -R252 ;  /* 0x0000000104047824 */ /* 0x000fe800078e0afc */
[----:B------:R-:W-:Y:S05]  /*16790*/  IMAD R3, R3, c[0x0][0x32c], R4 ;  /* 0x0000cb0003037a24 */ /* 0x000fea00078e0204 */
[----:B------:R-:W-:Y:S02]  /*167a0*/  IMNMX R0, R0, R3, !PT ;  /* 0x0000000300007217 */ /* 0x000fe40007800200 */
[----:B------:R-:W-:Y:S04]  /*167b0*/  IADD3 R3, R3, c[0x0][0x32c], RZ ;  /* 0x0000cb0003037a10 */ /* 0x000fe80007ffe0ff */
[----:B------:R-:W-:Y:S02]  /*167c0*/  IMNMX R2, R2, R3, PT ;  /* 0x0000000302027217 */ /* 0x000fe40003800200 */
.L_x_2856:
[----:B------:R-:W-:Y:S02]  /*167d0*/  ISETP.GT.AND P0, PT, R0, RZ, !P5 ;  /* 0x000000ff0000720c */ /* 0x000fe40006f04270 */
[C---:B------:R-:W-:Y:S02]  /*167e0*/  LOP3.LUT P3, RZ, R209.reuse, 0x4, RZ, 0xc0, !PT ;  /* 0x00000004d1ff7812 */ /* 0x040fe4000786c0ff */
[----:B------:R-:W-:Y:S02]  /*167f0*/  ISETP.LT.OR P0, PT, R2, 0x1, P0 ;  /* 0x000000010200780c */ /* 0x000fe40000701670 */
[C---:B------:R-:W-:Y:S02]  /*16800*/  LOP3.LUT P2, RZ, R209.reuse, 0x2, RZ, 0xc0, !PT ;  /* 0x00000002d1ff7812 */ /* 0x040fe4000784c0ff */
[----:B------:R-:W-:Y:S02]  /*16810*/  FSEL R17, R14, -INF , !P0 ;  /* 0xff8000000e117808 */ /* 0x000fe40004000000 */
[----:B------:R-:W-:Y:S02]  /*16820*/  ISETP.GT.AND P0, PT, R0, 0x1, !P6 ;  /* 0x000000010000780c */ /* 0x000fe40007704270 */
[C---:B------:R-:W-:Y:S02]  /*16830*/  LOP3.LUT P1, RZ, R209.reuse, 0x1, RZ, 0xc0, !PT ;  /* 0x00000001d1ff7812 */ /* 0x040fe4000782c0ff */
[----:B------:R-:W-:Y:S02]  /*16840*/  ISETP.LT.OR P0, PT, R2, 0x2, P0 ;  /* 0x000000020200780c */ /* 0x000fe40000701670 */
[----:B------:R-:W-:Y:S02]  /*16850*/  LOP3.LUT P6, RZ, R209, 0x10, RZ, 0xc0, !PT ;  /* 0x00000010d1ff7812 */ /* 0x000fe400078cc0ff */
[----:B------:R-:W-:Y:S02]  /*16860*/  FSEL R22, R15, -INF , !P0 ;  /* 0xff8000000f167808 */ /* 0x000fe40004000000 */
[----:B------:R-:W-:Y:S02]  /*16870*/  ISETP.GT.AND P0, PT, R0, 0x8, !P3 ;  /* 0x000000080000780c */ /* 0x000fe40005f04270 */
        /* <DEDUP_REMOVED lines=85> */
.L_x_3014:
        /* <DEDUP_REMOVED lines=15> */
.L_x_3015:
        /* <DEDUP_REMOVED lines=24> */
[----:B------:R-:W1:Y:S02]  /*17040*/  MUFU.EX2 R2, R8 ;  /* 0x0000000800027308 */ /* 0x000e640000000800 */
[----:B-1-34-:R-:W-:Y:S01]  /*17050*/  F2FP.PACK_AB R172, R2, R3 ;  /* 0x0000000302ac723e */ /* 0x01afe200000000ff */
        /* <DEDUP_REMOVED lines=35> */
[----:B------:R3:W-:Y:S01]  /*17290*/  MUFU.EX2 R235, R39 ;  /* 0x0000002700eb7308 */ /* 0x0007e20000000800 */
[----:B------:R-:W-:Y:S02]  /*172a0*/  FMUL.FTZ R89, R4, R89 ;  /* 0x0000005904597220 */ /* 0x000fe40000410000 */
[C---:B-1----:R-:W-:Y:S02]  /*172b0*/  FFMA.FTZ R0, R3.reuse, R214, R26 ;  /* 0x000000d603007223 */ /* 0x042fe4000001001a */
[C---:B------:R-:W-:Y:S02]  /*172c0*/  FMUL.FTZ R58, R3.reuse, R58 ;  /* 0x0000003a033a7220 */ /* 0x040fe40000410000 */
[C---:B------:R-:W-:Y:S02]  /*172d0*/  FMUL.FTZ R59, R3.reuse, R59 ;  /* 0x0000003b033b7220 */ /* 0x040fe40000410000 */
[C---:B------:R-:W-:Y:S01]  /*172e0*/  FMUL.FTZ R70, R3.reuse, R70 ;  /* 0x0000004603467220 */ /* 0x040fe20000410000 */
[----:B------:R-:W-:Y:S01]  /*172f0*/  MUFU.EX2 R239, R187 ;  /* 0x000000bb00ef7308 */ /* 0x000fe20000000800 */
[C---:B------:R-:W-:Y:S02]  /*17300*/  FMUL.FTZ R71, R3.reuse, R71 ;  /* 0x0000004703477220 */ /* 0x040fe40000410000 */
        /* <DEDUP_REMOVED lines=8> */
[----:B------:R1:W-:Y:S01]  /*17390*/  MUFU.EX2 R26, R9 ;  /* 0x00000009001a7308 */ /* 0x0003e20000000800 */
[----:B------:R-:W-:Y:S01]  /*173a0*/  FSETP.NEU.FTZ.AND P0, PT, R5, -INF , PT ;  /* 0xff8000000500780b */ /* 0x000fe20003f1d000 */
[----:B---3--:R-:W-:Y:S02]  /*173b0*/  FMUL.FTZ R39, R3, R155 ;  /* 0x0000009b03277220 */ /* 0x008fe40000410000 */
[--C-:B------:R-:W-:Y:S02]  /*173c0*/  FFMA.FTZ R8, R25, c[0x0][0x2d0], -R2.reuse ;  /* 0x0000b40019087a23 */ /* 0x100fe40000010802 */
[----:B------:R-:W-:Y:S02]  /*173d0*/  FMUL.FTZ R0, R0, c[0x0][0x2d0] ;  /* 0x0000b40000007a20 */ /* 0x000fe40000410000 */
[--C-:B------:R-:W-:Y:S02]  /*173e0*/  FFMA.FTZ R177, R40, c[0x0][0x2d0], -R2.reuse ;  /* 0x0000b40028b17a23 */ /* 0x100fe40000010802 */
[----:B------:R2:W-:Y:S01]  /*173f0*/  MUFU.EX2 R41, R8 ;  /* 0x0000000800297308 */ /* 0x0005e20000000800 */
        /* <DEDUP_REMOVED lines=8> */
[--C-:B-1----:R-:W-:Y:S02]  /*17480*/  FFMA.FTZ R9, R55, c[0x0][0x2d0], -R2.reuse ;  /* 0x0000b40037097a23 */ /* 0x102fe40000010802 */
[--C-:B------:R-:W-:Y:S02]  /*17490*/  FFMA.FTZ R36, R53, c[0x0][0x2d0], -R2.reuse ;  /* 0x0000b40035247a23 */ /* 0x100fe40000010802 */
[----:B------:R-:W-:Y:S01]  /*174a0*/  FFMA.FTZ R182, R52, c[0x0][0x2d0], -R2 ;  /* 0x0000b40034b67a23 */ /* 0x000fe20000010802 */
[----:B------:R-:W1:Y:S01]  /*174b0*/  MUFU.EX2 R40, R13 ;  /* 0x0000000d00287308 */ /* 0x000e620000000800 */
[C---:B------:R-:W-:Y:S01]  /*174c0*/  FSEL R2, R5.reuse, RZ, P0 ;  /* 0x000000ff05027208 */ /* 0x040fe20000000000 */
[----:B------:R-:W-:Y:S02]  /*174d0*/  FMUL.FTZ R52, R4, R160 ;  /* 0x000000a004347220 */ /* 0x000fe40000410000 */
[----:B--2---:R-:W-:Y:S02]  /*174e0*/  FMUL.FTZ R8, R5, c[0x0][0x2d0] ;  /* 0x0000b40005087a20 */ /* 0x004fe40000410000 */
[----:B------:R-:W-:Y:S02]  /*174f0*/  FADD.FTZ R2, -R2, R109 ;  /* 0x0000006d02027221 */ /* 0x000fe40000010100 */
[----:B------:R-:W-:Y:S01]  /*17500*/  FMUL.FTZ R53, R4, R161 ;  /* 0x000000a104357220 */ /* 0x000fe20000410000 */
[----:B------:R-:W-:Y:S01]  /*17510*/  FSEL R8, R8, RZ, P0 ;  /* 0x000000ff08087208 */ /* 0x000fe20000000000 */
[----:B------:R-:W2:Y:S01]  /*17520*/  MUFU.EX2 R0, R0 ;  /* 0x0000000000007308 */ /* 0x000ea20000000800 */
[----:B------:R-:W-:Y:S01]  /*17530*/  FMUL.FTZ R2, R2, c[0x0][0x2d0] ;  /* 0x0000b40002027a20 */ /* 0x000fe20000410000 */
[C---:B------:R-:W-:Y:S01]  /*17540*/  ISETP.GT.AND P0, PT, R212.reuse, R247, PT ;  /* 0x000000f7d400720c */ /* 0x040fe20003f04270 */
[----:B------:R-:W-:Y:S01]  /*17550*/  FMUL.FTZ R54, R3, R162 ;  /* 0x000000a203367220 */ /* 0x000fe20000410000 */
[----:B---3--:R-:W-:Y:S01]  /*17560*/  F2FP.PACK_AB R174, R25, R26 ;  /* 0x0000001a19ae723e */ /* 0x008fe200000000ff */
[--C-:B------:R-:W-:Y:S01]  /*17570*/  FFMA.FTZ R24, R17, c[0x0][0x2d0], -R8.reuse ;  /* 0x0000b40011187a23 */ /* 0x100fe20000010808 */
[----:B------:R-:W-:Y:S01]  /*17580*/  IADD3 R212, R212, -0x1, RZ ;  /* 0xffffffffd4d47810 */ /* 0x000fe20007ffe0ff */
[--C-:B------:R-:W-:Y:S02]  /*17590*/  FFMA.FTZ R22, R22, c[0x0][0x2d0], -R8.reuse ;  /* 0x0000b40016167a23 */ /* 0x100fe40000010808 */
[--C-:B------:R-:W-:Y:S01]  /*175a0*/  FFMA.FTZ R21, R21, c[0x0][0x2d0], -R8.reuse ;  /* 0x0000b40015157a23 */ /* 0x100fe20000010808 */
[----:B------:R-:W3:Y:S01]  /*175b0*/  MUFU.EX2 R27, R9 ;  /* 0x00000009001b7308 */ /* 0x000ee20000000800 */
[--C-:B------:R-:W-:Y:S02]  /*175c0*/  FFMA.FTZ R20, R20, c[0x0][0x2d0], -R8.reuse ;  /* 0x0000b40014147a23 */ /* 0x100fe40000010808 */
[--C-:B------:R-:W-:Y:S01]  /*175d0*/  FFMA.FTZ R176, R19, c[0x0][0x2d0], -R8.reuse ;  /* 0x0000b40013b07a23 */ /* 0x100fe20000010808 */
[----:B-1----:R-:W-:Y:S01]  /*175e0*/  F2FP.PACK_AB R175, R235, R40 ;  /* 0x00000028ebaf723e */ /* 0x002fe200000000ff */
[--C-:B------:R-:W-:Y:S02]  /*175f0*/  FFMA.FTZ R178, R18, c[0x0][0x2d0], -R8.reuse ;  /* 0x0000b40012b27a23 */ /* 0x100fe40000010808 */
[--C-:B------:R-:W-:Y:S02]  /*17600*/  FFMA.FTZ R183, R16, c[0x0][0x2d0], -R8.reuse ;  /* 0x0000b40010b77a23 */ /* 0x100fe40000010808 */
[--C-:B------:R-:W-:Y:S01]  /*17610*/  FFMA.FTZ R184, R15, c[0x0][0x2d0], -R8.reuse ;  /* 0x0000b4000fb87a23 */ /* 0x100fe20000010808 */
[----:B------:R-:W1:Y:S01]  /*17620*/  MUFU.EX2 R2, R2 ;  /* 0x0000000200027308 */ /* 0x000e620000000800 */
[--C-:B------:R-:W-:Y:S02]  /*17630*/  FFMA.FTZ R193, R14, c[0x0][0x2d0], -R8.reuse ;  /* 0x0000b4000ec17a23 */ /* 0x100fe40000010808 */
[--C-:B------:R-:W-:Y:S02]  /*17640*/  FFMA.FTZ R214, R12, c[0x0][0x2d0], -R8.reuse ;  /* 0x0000b4000cd67a23 */ /* 0x100fe40000010808 */
[C---:B--2---:R-:W-:Y:S02]  /*17650*/  FMUL.FTZ R16, R0.reuse, R128 ;  /* 0x0000008000107220 */ /* 0x044fe40000410000 */
        /* <DEDUP_REMOVED lines=9> */
[--C-:B------:R-:W-:Y:S02]  /*176f0*/  FFMA.FTZ R216, R11, c[0x0][0x2d0], -R8.reuse ;  /* 0x0000b4000bd87a23 */ /* 0x100fe40000010808 */
[----:B------:R-:W-:Y:S02]  /*17700*/  FFMA.FTZ R217, R10, c[0x0][0x2d0], -R8 ;  /* 0x0000b4000ad97a23 */ /* 0x000fe40000010808 */
[C---:B------:R-:W-:Y:S02]  /*17710*/  FFMA.FTZ R8, R0.reuse, R232, R41 ;  /* 0x000000e800087223 */ /* 0x040fe40000010029 */
[C---:B------:R-:W-:Y:S02]  /*17720*/  FMUL.FTZ R12, R0.reuse, R132 ;  /* 0x00000084000c7220 */ /* 0x040fe40000410000 */
[C---:B------:R-:W-:Y:S01]  /*17730*/  FMUL.FTZ R13, R0.reuse, R133 ;  /* 0x00000085000d7220 */ /* 0x040fe20000410000 */
[----:B------:R-:W-:Y:S01]  /*17740*/  MUFU.EX2 R232, R22 ;  /* 0x0000001600e87308 */ /* 0x000fe20000000800 */
[C---:B------:R-:W-:Y:S01]  /*17750*/  FMUL.FTZ R48, R0.reuse, R112 ;  /* 0x0000007000307220 */ /* 0x040fe20000410000 */
[C---:B---3--:R-:W-:Y:S01]  /*17760*/  F2FP.PACK_AB R112, R27.reuse, R41 ;  /* 0x000000291b70723e */ /* 0x048fe200000000ff */
        /* <DEDUP_REMOVED lines=15> */
[----:B------:R-:W-:Y:S01]  /*17860*/  FADD.FTZ R9, R26, R23 ;  /* 0x000000171a097221 */ /* 0x000fe20000010000 */
[----:B------:R3:W4:Y:S01]  /*17870*/  MUFU.EX2 R0, R24 ;  /* 0x0000001800007308 */ /* 0x0007220000000800 */
[----:B------:R-:W-:Y:S02]  /*17880*/  FADD.FTZ R133, R27, R8 ;  /* 0x000000081b857221 */ /* 0x000fe40000010000 */
[----:B------:R-:W-:Y:S02]  /*17890*/  FADD.FTZ R181, R25, R9 ;  /* 0x0000000919b57221 */ /* 0x000fe40000010000 */
[C---:B------:R-:W-:Y:S02]  /*178a0*/  FMUL.FTZ R8, R4.reuse, R140 ;  /* 0x0000008c04087220 */ /* 0x040fe40000410000 */
[----:B------:R-:W-:Y:S02]  /*178b0*/  FMUL.FTZ R9, R4, R141 ;  /* 0x0000008d04097220 */ /* 0x000fe40000410000 */
[C---:B------:R-:W-:Y:S01]  /*178c0*/  FMUL.FTZ R10, R3.reuse, R142 ;  /* 0x0000008e030a7220 */ /* 0x040fe20000410000 */
[----:B------:R-:W-:Y:S01]  /*178d0*/  MUFU.EX2 R242, R186 ;  /* 0x000000ba00f27308 */ /* 0x000fe20000000800 */
[----:B------:R-:W-:Y:S02]  /*178e0*/  FMUL.FTZ R11, R3, R143 ;  /* 0x0000008f030b7220 */ /* 0x000fe40000410000 */
[----:B------:R-:W-:Y:S02]  /*178f0*/  FADD.FTZ R109, R40, R38 ;  /* 0x00000026286d7221 */ /* 0x000fe40000010000 */
[----:B------:R-:W-:Y:S01]  /*17900*/  LDSM.16.MT88.4 R40, [R197] ;  /* 0x00000000c528783b */ /* 0x000fe20000004200 */
[C---:B-1----:R-:W-:Y:S01]  /*17910*/  FMUL.FTZ R50, R2.reuse, R114 ;  /* 0x0000007202327220 */ /* 0x042fe20000410000 */
[----:B--2---:R-:W-:Y:S01]  /*17920*/  F2FP.PACK_AB R114, R245, R234 ;  /* 0x000000eaf572723e */ /* 0x004fe200000000ff */
[C---:B------:R-:W-:Y:S02]  /*17930*/  FMUL.FTZ R51, R2.reuse, R115 ;  /* 0x0000007302337220 */ /* 0x040fe40000410000 */
[C---:B------:R-:W-:Y:S01]  /*17940*/  FMUL.FTZ R14, R2.reuse, R134 ;  /* 0x00000086020e7220 */ /* 0x040fe20000410000 */
[----:B------:R-:W-:Y:S01]  /*17950*/  MUFU.EX2 R243, R185 ;  /* 0x000000b900f37308 */ /* 0x000fe20000000800 */
[C---:B------:R-:W-:Y:S01]  /*17960*/  FMUL.FTZ R15, R2.reuse, R135 ;  /* 0x00000087020f7220 */ /* 0x040fe20000410000 */
[----:B---3--:R-:W1:Y:S01]  /*17970*/  LDSM.16.MT88.4 R24, [R196] ;  /* 0x00000000c418783b */ /* 0x008e620000004200 */
[----:B----4-:R-:W-:Y:S01]  /*17980*/  FFMA.FTZ R132, R2, R233, R0 ;  /* 0x000000e902847223 */ /* 0x010fe20000010000 */
[----:B------:R-:W-:Y:S01]  /*17990*/  F2FP.PACK_AB R113, R232, R0 ;  /* 0x00000000e871723e */ /* 0x000fe200000000ff */
[C---:B------:R-:W-:Y:S02]  /*179a0*/  FMUL.FTZ R18, R2.reuse, R130 ;  /* 0x0000008202127220 */ /* 0x040fe40000410000 */
[----:B------:R-:W-:Y:S03]  /*179b0*/  FMUL.FTZ R19, R2, R131 ;  /* 0x0000008302137220 */ /* 0x000fe60000410000 */
[----:B------:R-:W2:Y:S01]  /*179c0*/  MUFU.EX2 R233, R21 ;  /* 0x0000001500e97308 */ /* 0x000ea20000000800 */
[----:B------:R-:W-:Y:S01]  /*179d0*/  LDSM.16.MT88.4 R128, [R196+0x1000] ;  /* 0x00100000c480783b */ /* 0x000fe20000004200 */
[----:B------:R-:W-:Y:S02]  /*179e0*/  FMUL.FTZ R20, R4, R144 ;  /* 0x0000009004147220 */ /* 0x000fe40000410000 */
[C---:B------:R-:W-:Y:S02]  /*179f0*/  FMUL.FTZ R22, R3.reuse, R146 ;  /* 0x0000009203167220 */ /* 0x040fe40000410000 */
[C---:B------:R-:W-:Y:S02]  /*17a00*/  FMUL.FTZ R23, R3.reuse, R147 ;  /* 0x0000009303177220 */ /* 0x040fe40000410000 */
[C---:B------:R-:W-:Y:S02]  /*17a10*/  FMUL.FTZ R46, R2.reuse, R118 ;  /* 0x00000076022e7220 */ /* 0x040fe40000410000 */
[C---:B------:R-:W-:Y:S01]  /*17a20*/  FMUL.FTZ R47, R2.reuse, R119 ;  /* 0x00000077022f7220 */ /* 0x040fe20000410000 */
[----:B------:R-:W-:Y:S01]  /*17a30*/  MUFU.EX2 R135, R188 ;  /* 0x000000bc00877308 */ /* 0x000fe20000000800 */
[----:B------:R-:W3:Y:S01]  /*17a40*/  LDSM.16.MT88.4 R116, [R196+0xc00] ;  /* 0x000c0000c474783b */ /* 0x000ee20000004200 */
[C---:B------:R-:W-:Y:S02]  /*17a50*/  FMUL.FTZ R30, R2.reuse, R126 ;  /* 0x0000007e021e7220 */ /* 0x040fe40000410000 */
[C---:B------:R-:W-:Y:S02]  /*17a60*/  FMUL.FTZ R31, R2.reuse, R127 ;  /* 0x0000007f021f7220 */ /* 0x040fe40000410000 */
[C---:B------:R-:W-:Y:S02]  /*17a70*/  FMUL.FTZ R34, R2.reuse, R122 ;  /* 0x0000007a02227220 */ /* 0x040fe40000410000 */
[----:B------:R-:W-:Y:S01]  /*17a80*/  FMUL.FTZ R35, R2, R123 ;  /* 0x0000007b02237220 */ /* 0x000fe20000410000 */
[----:B------:R-:W-:Y:S01]  /*17a90*/  LDSM.16.MT88.4 R124, [R197+0x400] ;  /* 0x00040000c57c783b */ /* 0x000fe20000004200 */
[C---:B------:R-:W-:Y:S01]  /*17aa0*/  FMUL.FTZ R36, R4.reuse, R152 ;  /* 0x0000009804247220 */ /* 0x040fe20000410000 */
[----:B------:R-:W-:Y:S01]  /*17ab0*/  MUFU.EX2 R134, R182 ;  /* 0x000000b600867308 */ /* 0x000fe20000000800 */
[----:B------:R-:W-:Y:S01]  /*17ac0*/  FMUL.FTZ R37, R4, R153 ;  /* 0x0000009904257220 */ /* 0x000fe20000410000 */
[----:B--2---:R-:W-:Y:S01]  /*17ad0*/  F2FP.PACK_AB R115, R246, R233 ;  /* 0x000000e9f673723e */ /* 0x004fe200000000ff */
[----:B------:R-:W-:Y:S02]  /*17ae0*/  FMUL.FTZ R21, R4, R145 ;  /* 0x0000009104157220 */ /* 0x000fe40000410000 */
[C---:B------:R-:W-:Y:S01]  /*17af0*/  FMUL.FTZ R38, R3.reuse, R154 ;  /* 0x0000009a03267220 */ /* 0x040fe20000410000 */
[----:B------:R-:W-:Y:S01]  /*17b00*/  LDSM.16.MT88.4 R120, [R196+0x400] ;  /* 0x00040000c478783b */ /* 0x000fe20000004200 */
[C---:B------:R-:W-:Y:S02]  /*17b10*/  FMUL.FTZ R55, R3.reuse, R163 ;  /* 0x000000a303377220 */ /* 0x040fe40000410000 */
[C---:B------:R-:W-:Y:S01]  /*17b20*/  FMUL.FTZ R62, R2.reuse, R62 ;  /* 0x0000003e023e7220 */ /* 0x040fe20000410000 */
[----:B------:R-:W-:Y:S01]  /*17b30*/  MUFU.EX2 R240, R180 ;  /* 0x000000b400f07308 */ /* 0x000fe20000000800 */
[-C--:B-1----:R-:W-:Y:S03]  /*17b40*/  HMMA.16816.F32 R8, R172, R24.reuse, R8 ;  /* 0x00000018ac08723c */ /* 0x082fe60000001808 */
[----:B------:R-:W-:Y:S02]  /*17b50*/  LDSM.16.MT88.4 R144, [R196+0x800] ;  /* 0x00080000c490783b */ /* 0x000fe40000004200 */
[C---:B------:R-:W-:Y:S02]  /*17b60*/  FMUL.FTZ R63, R2.reuse, R63 ;  /* 0x0000003f023f7220 */ /* 0x040fe40000410000 */
[C---:B------:R-:W-:Y:S01]  /*17b70*/  FMUL.FTZ R66, R2.reuse, R66 ;  /* 0x0000004202427220 */ /* 0x040fe20000410000 */
[C---:B------:R-:W-:Y:S01]  /*17b80*/  HMMA.16816.F32 R12, R112.reuse, R24, R12 ;  /* 0x00000018700c723c */ /* 0x040fe2000000180c */
[----:B------:R-:W-:Y:S02]  /*17b90*/  MUFU.EX2 R241, R179 ;  /* 0x000000b300f17308 */ /* 0x000fe40000000800 */
[----:B------:R-:W-:Y:S01]  /*17ba0*/  LDSM.16.MT88.4 R152, [R197+0x800] ;  /* 0x00080000c598783b */ /* 0x000fe20000004200 */
[C---:B------:R-:W-:Y:S02]  /*17bb0*/  FMUL.FTZ R67, R2.reuse, R67 ;  /* 0x0000004302437220 */ /* 0x040fe40000410000 */
[C---:B------:R-:W-:Y:S02]  /*17bc0*/  FMUL.FTZ R78, R2.reuse, R78 ;  /* 0x0000004e024e7220 */ /* 0x040fe40000410000 */
[-C--:B------:R-:W-:Y:S03]  /*17bd0*/  HMMA.16816.F32 R16, R112, R26.reuse, R16 ;  /* 0x0000001a7010723c */ /* 0x080fe60000001810 */
[----:B------:R-:W-:Y:S01]  /*17be0*/  LDSM.16.MT88.4 R160, [R196+0x1400] ;  /* 0x00140000c4a0783b */ /* 0x000fe20000004200 */
[C---:B------:R-:W-:Y:S01]  /*17bf0*/  FMUL.FTZ R79, R2.reuse, R79 ;  /* 0x0000004f024f7220 */ /* 0x040fe20000410000 */
[----:B------:R-:W-:Y:S01]  /*17c00*/  MUFU.EX2 R244, R177 ;  /* 0x000000b100f47308 */ /* 0x000fe20000000800 */
[----:B------:R-:W-:Y:S02]  /*17c10*/  FMUL.FTZ R82, R2, R82 ;  /* 0x0000005202527220 */ /* 0x000fe40000410000 */
[C---:B------:R-:W-:Y:S04]  /*17c20*/  HMMA.16816.F32 R20, R172.reuse, R26, R20 ;  /* 0x0000001aac14723c */ /* 0x040fe80000001814 */
[C---:B------:R-:W-:Y:S02]  /*17c30*/  FMUL.FTZ R24, R4.reuse, R148 ;  /* 0x0000009404187220 */ /* 0x040fe40000410000 */
[----:B------:R-:W-:Y:S01]  /*17c40*/  FMUL.FTZ R25, R4, R149 ;  /* 0x0000009504197220 */ /* 0x000fe20000410000 */
[----:B------:R-:W-:Y:S01]  /*17c50*/  MUFU.EX2 R238, R176 ;  /* 0x000000b000ee7308 */ /* 0x000fe20000000800 */
[C---:B------:R-:W-:Y:S04]  /*17c60*/  FMUL.FTZ R26, R3.reuse, R150 ;  /* 0x00000096031a7220 */ /* 0x040fe80000410000 */
[C---:B------:R-:W-:Y:S02]  /*17c70*/  FMUL.FTZ R27, R3.reuse, R151 ;  /* 0x00000097031b7220 */ /* 0x040fe40000410000 */
[C---:B------:R-:W-:Y:S02]  /*17c80*/  FMUL.FTZ R83, R2.reuse, R83 ;  /* 0x0000005302537220 */ /* 0x040fe40000410000 */
[C---:B------:R-:W-:Y:S01]  /*17c90*/  FMUL.FTZ R86, R3.reuse, R86 ;  /* 0x0000005603567220 */ /* 0x040fe20000410000 */
[----:B------:R-:W-:Y:S01]  /*17ca0*/  MUFU.EX2 R237, R178 ;  /* 0x000000b200ed7308 */ /* 0x000fe20000000800 */
[C---:B------:R-:W-:Y:S01]  /*17cb0*/  FMUL.FTZ R87, R3.reuse, R87 ;  /* 0x0000005703577220 */ /* 0x040fe20000410000 */
[-C--:B------:R-:W-:Y:S03]  /*17cc0*/  HMMA.16816.F32 R24, R172, R40.reuse, R24 ;  /* 0x00000028ac18723c */ /* 0x080fe60000001818 */
[C---:B------:R-:W-:Y:S02]  /*17cd0*/  FMUL.FTZ R90, R3.reuse, R90 ;  /* 0x0000005a035a7220 */ /* 0x040fe40000410000 */
[C---:B------:R-:W-:Y:S02]  /*17ce0*/  FMUL.FTZ R91, R3.reuse, R91 ;  /* 0x0000005b035b7220 */ /* 0x040fe40000410000 */
[C---:B------:R-:W-:Y:S01]  /*17cf0*/  FMUL.FTZ R102, R3.reuse, R102 ;  /* 0x0000006603667220 */ /* 0x040fe20000410000 */
[C---:B------:R-:W-:Y:S01]  /*17d00*/  HMMA.16816.F32 R28, R112.reuse, R40, R28 ;  /* 0x00000028701c723c */ /* 0x040fe2000000181c */
[----:B------:R-:W-:Y:S03]  /*17d10*/  MUFU.EX2 R236, R183 ;  /* 0x000000b700ec7308 */ /* 0x000fe60000000800 */
[----:B------:R-:W-:Y:S02]  /*17d20*/  FMUL.FTZ R103, R3, R103 ;  /* 0x0000006703677220 */ /* 0x000fe40000410000 */
[----:B------:R-:W-:Y:S02]  /*17d30*/  FMUL.FTZ R94, R2, R94 ;  /* 0x0000005e025e7220 */ /* 0x000fe40000410000 */
[-C--:B------:R-:W-:Y:S03]  /*17d40*/  HMMA.16816.F32 R32, R112, R42.reuse, R32 ;  /* 0x0000002a7020723c */ /* 0x080fe60000001820 */
[----:B------:R-:W-:Y:S01]  /*17d50*/  MUFU.EX2 R186, R221 ;  /* 0x000000dd00ba7308 */ /* 0x000fe20000000800 */
[C---:B------:R-:W-:Y:S02]  /*17d60*/  FMUL.FTZ R40, R4.reuse, R156 ;  /* 0x0000009c04287220 */ /* 0x040fe40000410000 */
[----:B------:R-:W-:Y:S02]  /*17d70*/  FMUL.FTZ R41, R4, R157 ;  /* 0x0000009d04297220 */ /* 0x000fe40000410000 */
[C---:B------:R-:W-:Y:S04]  /*17d80*/  HMMA.16816.F32 R36, R172.reuse, R42, R36 ;  /* 0x0000002aac24723c */ /* 0x040fe80000001824 */
[----:B------:R-:W-:Y:S01]  /*17d90*/  FADD.FTZ R4, R235, R109 ;  /* 0x0000006deb047221 */ /* 0x000fe20000010000 */
[----:B------:R-:W-:Y:S01]  /*17da0*/  MUFU.EX2 R187, R220 ;  /* 0x000000dc00bb7308 */ /* 0x000fe20000000800 */
[----:B------:R-:W-:Y:S02]  /*17db0*/  FMUL.FTZ R95, R2, R95 ;  /* 0x0000005f025f7220 */ /* 0x000fe40000410000 */
[C---:B------:R-:W-:Y:S04]  /*17dc0*/  FMUL.FTZ R42, R3.reuse, R158 ;  /* 0x0000009e032a7220 */ /* 0x040fe80000410000 */
[----:B------:R-:W-:Y:S02]  /*17dd0*/  FMUL.FTZ R43, R3, R159 ;  /* 0x0000009f032b7220 */ /* 0x000fe40000410000 */
[----:B------:R-:W-:Y:S01]  /*17de0*/  FADD.FTZ R3, R234, R133 ;  /* 0x00000085ea037221 */ /* 0x000fe20000010000 */
[----:B------:R-:W-:Y:S01]  /*17df0*/  MUFU.EX2 R109, R222 ;  /* 0x000000de006d7308 */ /* 0x000fe20000000800 */
[C---:B------:R-:W-:Y:S02]  /*17e00*/  FMUL.FTZ R98, R2.reuse, R98 ;  /* 0x0000006202627220 */ /* 0x040fe40000410000 */
[----:B------:R-:W-:Y:S01]  /*17e10*/  FMUL.FTZ R99, R2, R99 ;  /* 0x0000006302637220 */ /* 0x000fe20000410000 */
[-C--:B---3--:R-:W-:Y:S03]  /*17e20*/  HMMA.16816.F32 R40, R172, R116.reuse, R40 ;  /* 0x00000074ac28723c */ /* 0x088fe60000001828 */
[----:B------:R-:W-:Y:S03]  /*17e30*/  FADD.FTZ R0, R106, R181 ;  /* 0x000000b56a007221 */ /* 0x000fe60000010000 */
[----:B------:R-:W1:Y:S02]  /*17e40*/  MUFU.EX2 R2, R192 ;  /* 0x000000c000027308 */ /* 0x000e640000000800 */
[C---:B------:R-:W-:Y:S08]  /*17e50*/  HMMA.16816.F32 R44, R112.reuse, R116, R44 ;  /* 0x00000074702c723c */ /* 0x040ff0000000182c */
[-C--:B------:R-:W-:Y:S01]  /*17e60*/  HMMA.16816.F32 R48, R112, R118.reuse, R48 ;  /* 0x000000767030723c */ /* 0x080fe20000001830 */
[----:B------:R-:W-:Y:S07]  /*17e70*/  MUFU.EX2 R192, R184 ;  /* 0x000000b800c07308 */ /* 0x000fee0000000800 */
[C---:B------:R-:W-:Y:S01]  /*17e80*/  HMMA.16816.F32 R52, R172.reuse, R118, R52 ;  /* 0x00000076ac34723c */ /* 0x040fe20000001834 */
[----:B------:R-:W2:Y:S02]  /*17e90*/  LDSM.16.MT88.4 R116, [R197+0xc00] ;  /* 0x000c0000c574783b */ /* 0x000ea40000004200 */
[----:B------:R-:W-:Y:S01]  /*17ea0*/  MUFU.EX2 R190, R219 ;  /* 0x000000db00be7308 */ /* 0x000fe20000000800 */
[----:B-1----:R-:W-:Y:S04]  /*17eb0*/  FADD.FTZ R0, R2, R0 ;  /* 0x0000000002007221 */ /* 0x002fe80000010000 */
[----:B------:R-:W-:Y:S05]  /*17ec0*/  FADD.FTZ R0, R108, R0 ;  /* 0x000000006c007221 */ /* 0x000fea0000010000 */
        /* <DEDUP_REMOVED lines=8> */
[----:B-1----:R-:W-:Y:S06]  /*17f50*/  F2FP.PACK_AB R176, R188, R185 ;  /* 0x000000b9bcb0723e */ /* 0x002fec00000000ff */
[----:B------:R-:W-:Y:S01]  /*17f60*/  MUFU.EX2 R183, R193 ;  /* 0x000000c100b77308 */ /* 0x000fe20000000800 */
[C---:B------:R-:W-:Y:S01]  /*17f70*/  HMMA.16816.F32 R68, R172.reuse, R118, R68 ;  /* 0x00000076ac44723c */ /* 0x040fe20000001844 */
[----:B------:R-:W1:Y:S08]  /*17f80*/  LDSM.16.MT88.4 R116, [R196+0x1800] ;  /* 0x00180000c474783b */ /* 0x000e700000004200 */
[----:B------:R-:W3:Y:S03]  /*17f90*/  MUFU.EX2 R182, R214 ;  /* 0x000000d600b67308 */ /* 0x000ee60000000800 */
[----:B--2---:R-:W-:Y:S07]  /*17fa0*/  F2FP.PACK_AB R178, R184, R189 ;  /* 0x000000bdb8b2723e */ /* 0x004fee00000000ff */
[----:B------:R-:W-:Y:S10]  /*17fb0*/  MUFU.EX2 R181, R216 ;  /* 0x000000d800b57308 */ /* 0x000ff40000000800 */
[----:B------:R-:W2:Y:S01]  /*17fc0*/  MUFU.EX2 R180, R217 ;  /* 0x000000d900b47308 */ /* 0x000ea20000000800 */
[----:B---3--:R-:W-:Y:S01]  /*17fd0*/  F2FP.PACK_AB R177, R182, R183 ;  /* 0x000000b7b6b1723e */ /* 0x008fe200000000ff */
        /* <DEDUP_REMOVED lines=46> */
[----:B------:R-:W-:Y:S01]  /*182c0*/  FADD.FTZ R215, R109, R0 ;  /* 0x000000006dd77221 */ /* 0x000fe20000010000 */
[----:B------:R-:W-:Y:S01]  /*182d0*/  MOV R109, R5 ;  /* 0x00000005006d7202 */ /* 0x000fe20000000f00 */
        /* <DEDUP_REMOVED lines=34> */
[----:B------:R-:W-:Y:S04]  /*18500*/  FADD.FTZ R233, R180, R0 ;  /* 0x00000000b4e97221 */ /* 0x000fe80000010000 */
        /* <DEDUP_REMOVED lines=34> */
.L_x_2829:
[----:B------:R-:W2:Y:S01]  /*18730*/  LDL R0, [R1+0x54] ;  /* 0x0000540001007983 */ /* 0x000ea20000100800 */
[----:B------:R-:W-:-:S05]  /*18740*/  IMAD.MOV.U32 R2, RZ, RZ, c[0x0][0x2c4] ;  /* 0x0000b100ff027624 */ /* 0x000fca00078e00ff */
        /* <DEDUP_REMOVED lines=20> */
.L_x_2865:
[----:B------:R-:W-:-:S04]  /*18890*/  MOV R3, 0x1 ;  /* 0x0000000100037802 */ /* 0x000fc80000000f00 */
[----:B------:R-:W-:-:S13]  /*188a0*/  ISETP.NE.AND P0, PT, R3, c[0x0][0x32c], PT ;  /* 0x0000cb0003007a0c */ /* 0x000fda0003f05270 */
[----:B------:R-:W-:-:S05]  /*188b0*/  @P0 IMAD.HI.U32 R3, R0, c[0x0][0x330], RZ ;  /* 0x0000cc0000030a27 */ /* 0x000fca00078e00ff */
[----:B------:R-:W-:Y:S02]  /*188c0*/  @P0 SHF.R.U32.HI R0, RZ, c[0x0][0x334], R3 ;  /* 0x0000cd00ff000a19 */ /* 0x000fe40000011603 */
.L_x_2866:
[----:B------:R-:W-:Y:S05]  /*188d0*/  BSYNC B0 ;  /* 0x0000000000007941 */ /* 0x000fea0003800000 */
.L_x_2864:
[----:B------:R-:W-:-:S05]  /*188e0*/  IMAD R0, R0, c[0x0][0x32c], RZ ;  /* 0x0000cb0000007a24 */ /* 0x000fca00078e02ff */
[----:B------:R-:W-:-:S03]  /*188f0*/  IMNMX R2, R2, R0, !PT ;  /* 0x0000000002027217 */ /* 0x000fc60007800200 */
.L_x_2863:
[----:B------:R-:W2:Y:S01]  /*18900*/  LDL R3, [R1+0x1c] ;  /* 0x00001c0001037983 */ /* 0x000ea20000100800 */
[----:B------:R-:W-:-:S05]  /*18910*/  IADD3 R2, R2, 0x2f, RZ ;  /* 0x0000002f02027810 */ /* 0x000fca0007ffe0ff */
[----:B------:R-:W-:-:S05]  /*18920*/  IMAD.HI R2, R2, 0x2aaaaaab, RZ ;  /* 0x2aaaaaab02027827 */ /* 0x000fca00078e02ff */
[----:B------:R-:W-:-:S04]  /*18930*/  SHF.R.U32.HI R0, RZ, 0x1f, R2 ;  /* 0x0000001fff007819 */ /* 0x000fc80000011602 */
[----:B------:R-:W-:-:S04]  /*18940*/  LEA.HI.SX32 R0, R2, R0, 0x1d ;  /* 0x0000000002007211 */ /* 0x000fc800078feaff */
[----:B--2---:R-:W-:-:S04]  /*18950*/  IMNMX R3, R3, R0, !PT ;  /* 0x0000000003037217 */ /* 0x004fc80007800200 */
[----:B------:R-:W-:Y:S01]  /*18960*/  ISETP.GE.AND P0, PT, R212, R3, PT ;  /* 0x00000003d400720c */ /* 0x000fe20003f06270 */
[----:B------:R1:W-:-:S12]  /*18970*/  STL [R1+0x20], R3 ;  /* 0x0000200301007387 */ /* 0x0003d80000100800 */
[----:B------:R-:W-:Y:S05]  /*18980*/  @!P0 BRA `(.L_x_2867) ;  /* 0x00002c7000008947 */ /* 0x000fea0003800000 */
.L_x_2880:
[----:B------:R-:W2:Y:S01]  /*18990*/  LDL R0, [R1+0x1c] ;  /* 0x00001c0001007983 */ /* 0x000ea20000100800 */
[----:B------:R-:W-:Y:S04]  /*189a0*/  DEPBAR.LE SB0, 0x0 ;  /* 0x000080000000791a */ /* 0x000fe80000000000 */
[----:B------:R-:W-:Y:S01]  /*189b0*/  WARPSYNC 0xffffffff ;  /* 0xffffffff00007948 */ /* 0x000fe20003800000 */
[----:B------:R-:W-:Y:S01]  /*189c0*/  BAR.SYNC.DEFER_BLOCKING 0x0 ;  /* 0x0000000000007b1d */ /* 0x000fe20000010000 */
[----:B------:R-:W-:Y:S01]  /*189d0*/  IMAD.MOV.U32 R107, RZ, RZ, R105 ;  /* 0x000000ffff6b7224 */ /* 0x000fe200078e0069 */
[----:B------:R-:W-:Y:S01]  /*189e0*/  MOV R108, R104 ;  /* 0x00000068006c7202 */ /* 0x000fe20000000f00 */
[----:B------:R-:W-:Y:S03]  /*189f0*/  IMAD.MOV.U32 R109, RZ, RZ, R6 ;  /* 0x000000ffff6d7224 */ /* 0x000fe600078e0006 */
        /* <DEDUP_REMOVED lines=31> */
.L_x_3016:
[----:B------:R-:W-:-:S05]  /*18bf0*/  BRA.DIV ~URZ, `(.L_x_2871) ;  /* 0x0000db827f007947 */ /* 0x000fca000b800000 */
[----:B------:R3:W4:Y:S02]  /*18c00*/  SHFL.IDX PT, R0, R9, RZ, 0x1c1f ;  /* 0x001c1fff09007589 */ /* 0x00072400000e0000 */
.L_x_3017:
        /* <DEDUP_REMOVED lines=23> */
.L_x_3018:
        /* <DEDUP_REMOVED lines=12> */
.L_x_2869:
[----:B-1-34-:R-:W-:Y:S05]  /*18e40*/  BSYNC B0 ;  /* 0x0000000000007941 */ /* 0x01afea0003800000 */
.L_x_2868:
        /* <DEDUP_REMOVED lines=101> */
[----:B------:R-:W2:Y:S01]  /*194a0*/  LDL R2, [R1+0x58] ;  /* 0x0000580001027983 */ /* 0x000ea20000100800 */
        /* <DEDUP_REMOVED lines=19> */
[C---:B------:R-:W-:Y:S02]  /*195e0*/  @!P1 LEA R2, P0, R3.reuse, c[0x0][0x2a0], 0x2 ;  /* 0x0000a80003029a11 */ /* 0x040fe400078010ff */
[----:B-1----:R-:W-:Y:S02]  /*195f0*/  SHF.R.S32.HI R106, RZ, 0x1f, R173 ;  /* 0x0000001fff6a7819 */ /* 0x002fe400000114ad */
        /* <DEDUP_REMOVED lines=21> */
.L_x_3019:
[----:B------:R-:W-:-:S05]  /*19750*/  BRA.DIV ~URZ, `(.L_x_2876) ;  /* 0x0000d1d27f007947 */ /* 0x000fca000b800000 */
[----:B------:R3:W4:Y:S02]  /*19760*/  SHFL.IDX PT, R0, R173, RZ, 0x1c1f ;  /* 0x001c1fffad007589 */ /* 0x00072400000e0000 */
.L_x_3020:
        /* <DEDUP_REMOVED lines=24> */
.L_x_3021:
        /* <DEDUP_REMOVED lines=20> */
.L_x_2874:
[----:B------:R-:W-:Y:S05]  /*19a30*/  BSYNC B0 ;  /* 0x0000000000007941 */ /* 0x000fea0003800000 */
.L_x_2873:
        /* <DEDUP_REMOVED lines=51> */
.L_x_3022:
        /* <DEDUP_REMOVED lines=15> */
.L_x_3023:
[C---:B------:R-:W-:Y:S01]  /*19e60*/  FMUL.FTZ R2, R105.reuse, c[0x0][0x2d0] ;  /* 0x0000b40069027a20 */ /* 0x040fe20000410000 */
[----:B--2---:R-:W-:Y:S01]  /*19e70*/  FMNMX.FTZ R106, R0, R4, !PT ;  /* 0x00000004006a7209 */ /* 0x004fe20007810000 */
        /* <DEDUP_REMOVED lines=17> */
[----:B------:R1:W2:Y:S10]  /*19f90*/  MUFU.EX2 R2, R8 ;  /* 0x0000000800027308 */ /* 0x0002b40000000800 */
[----:B------:R-:W-:Y:S01]  /*19fa0*/  MUFU.EX2 R107, R107 ;  /* 0x0000006b006b7308 */ /* 0x000fe20000000800 */
[----:B-1----:R-:W-:Y:S04]  /*19fb0*/  FMUL.FTZ R8, R6, c[0x0][0x2d0] ;  /* 0x0000b40006087a20 */ /* 0x002fe80000410000 */
[--C-:B------:R-:W-:Y:S02]  /*19fc0*/  FFMA.FTZ R180, R28, c[0x0][0x2d0], -R8.reuse ;  /* 0x0000b4001cb47a23 */ /* 0x100fe40000010808 */
[--C-:B------:R-:W-:Y:S02]  /*19fd0*/  FFMA.FTZ R179, R29, c[0x0][0x2d0], -R8.reuse ;  /* 0x0000b4001db37a23 */ /* 0x100fe40000010808 */
[----:B------:R-:W-:Y:S02]  /*19fe0*/  FFMA.FTZ R178, R32, c[0x0][0x2d0], -R8 ;  /* 0x0000b40020b27a23 */ /* 0x000fe40000010808 */
[----:B--2---:R-:W-:Y:S01]  /*19ff0*/  FFMA.FTZ R0, R4, R215, R2 ;  /* 0x000000d704007223 */ /* 0x004fe20000010002 */
[C---:B------:R-:W-:Y:S01]  /*1a000*/  F2FP.PACK_AB R172, R3.reuse, R2 ;  /* 0x0000000203ac723e */ /* 0x040fe200000000ff */
[C---:B------:R-:W-:Y:S01]  /*1a010*/  FMUL.FTZ R2, R104.reuse, c[0x0][0x2d0] ;  /* 0x0000b40068027a20 */ /* 0x040fe20000410000 */
        /* <DEDUP_REMOVED lines=19> */
[----:B------:R-:W2:Y:S01]  /*1a150*/  MUFU.EX2 R10, R10 ;  /* 0x0000000a000a7308 */ /* 0x000ea20000000800 */
[--C-:B------:R-:W-:Y:S02]  /*1a160*/  FFMA.FTZ R23, R16, c[0x0][0x2d0], -R8.reuse ;  /* 0x0000b40010177a23 */ /* 0x100fe40000010808 */
[--C-:B------:R-:W-:Y:S02]  /*1a170*/  FFMA.FTZ R22, R17, c[0x0][0x2d0], -R8.reuse ;  /* 0x0000b40011167a23 */ /* 0x100fe40000010808 */
[--C-:B------:R-:W-:Y:S02]  /*1a180*/  FFMA.FTZ R176, R33, c[0x0][0x2d0], -R8.reuse ;  /* 0x0000b40021b07a23 */ /* 0x100fe40000010808 */
[--C-:B------:R-:W-:Y:S02]  /*1a190*/  FFMA.FTZ R194, R44, c[0x0][0x2d0], -R8.reuse ;  /* 0x0000b4002cc27a23 */ /* 0x100fe40000010808 */
[--C-:B------:R-:W-:Y:S01]  /*1a1a0*/  FFMA.FTZ R193, R45, c[0x0][0x2d0], -R8.reuse ;  /* 0x0000b4002dc17a23 */ /* 0x100fe20000010808 */
[----:B------:R-:W4:Y:S01]  /*1a1b0*/  MUFU.EX2 R2, R11 ;  /* 0x0000000b00027308 */ /* 0x000f220000000800 */
[----:B------:R-:W-:Y:S02]  /*1a1c0*/  FFMA.FTZ R192, R48, c[0x0][0x2d0], -R8 ;  /* 0x0000b40030c07a23 */ /* 0x000fe40000010808 */
[C---:B------:R-:W-:Y:S02]  /*1a1d0*/  FMUL.FTZ R52, R4.reuse, R160 ;  /* 0x000000a004347220 */ /* 0x040fe40000410000 */
[C---:B-1----:R-:W-:Y:S02]  /*1a1e0*/  FMUL.FTZ R39, R3.reuse, R155 ;  /* 0x0000009b03277220 */ /* 0x042fe40000410000 */
[C---:B------:R-:W-:Y:S02]  /*1a1f0*/  FMUL.FTZ R53, R4.reuse, R161 ;  /* 0x000000a104357220 */ /* 0x040fe40000410000 */
[C---:B------:R-:W-:Y:S01]  /*1a200*/  FMUL.FTZ R54, R3.reuse, R162 ;  /* 0x000000a203367220 */ /* 0x040fe20000410000 */
[----:B------:R1:W-:Y:S01]  /*1a210*/  MUFU.EX2 R26, R9 ;  /* 0x00000009001a7308 */ /* 0x0003e20000000800 */
[C---:B------:R-:W-:Y:S02]  /*1a220*/  FMUL.FTZ R55, R3.reuse, R163 ;  /* 0x000000a303377220 */ /* 0x040fe40000410000 */
[----:B------:R-:W-:Y:S01]  /*1a230*/  LDSM.16.MT88.4 R160, [R196+0x1400] ;  /* 0x00140000c4a0783b */ /* 0x000fe20000004200 */
[----:B--2---:R-:W-:Y:S02]  /*1a240*/  FFMA.FTZ R0, R3, R214, R10 ;  /* 0x000000d603007223 */ /* 0x004fe4000001000a */
[----:B------:R-:W-:Y:S02]  /*1a250*/  FFMA.FTZ R214, R49, c[0x0][0x2d0], -R8 ;  /* 0x0000b40031d67a23 */ /* 0x000fe40000010808 */
[C---:B------:R-:W-:Y:S02]  /*1a260*/  FMUL.FTZ R56, R4.reuse, R56 ;  /* 0x0000003804387220 */ /* 0x040fe40000410000 */
[----:B------:R-:W2:Y:S01]  /*1a270*/  MUFU.EX2 R27, R20 ;  /* 0x00000014001b7308 */ /* 0x000ea20000000800 */
[----:B------:R-:W-:Y:S02]  /*1a280*/  FMUL.FTZ R57, R4, R57 ;  /* 0x0000003904397220 */ /* 0x000fe40000410000 */
[C---:B------:R-:W-:Y:S01]  /*1a290*/  FMUL.FTZ R58, R3.reuse, R58 ;  /* 0x0000003a033a7220 */ /* 0x040fe20000410000 */
[C---:B---34-:R-:W-:Y:S01]  /*1a2a0*/  F2FP.PACK_AB R173, R2.reuse, R10 ;  /* 0x0000000a02ad723e */ /* 0x058fe200000000ff */
[----:B------:R-:W-:Y:S02]  /*1a2b0*/  FADD.FTZ R37, R2, R0 ;  /* 0x0000000002257221 */ /* 0x000fe40000010000 */
[----:B------:R-:W-:Y:S02]  /*1a2c0*/  FADD.FTZ R0, -R6, R109 ;  /* 0x0000006d06007221 */ /* 0x000fe40000010100 */
[--C-:B------:R-:W-:Y:S01]  /*1a2d0*/  FFMA.FTZ R10, R12, c[0x0][0x2d0], -R8.reuse ;  /* 0x0000b4000c0a7a23 */ /* 0x100fe20000010808 */
[----:B------:R3:W-:Y:S01]  /*1a2e0*/  MUFU.EX2 R235, R36 ;  /* 0x0000002400eb7308 */ /* 0x0007e20000000800 */
[----:B------:R-:W-:Y:S02]  /*1a2f0*/  FMUL.FTZ R0, R0, c[0x0][0x2d0] ;  /* 0x0000b40000007a20 */ /* 0x000fe40000410000 */
[----:B------:R-:W-:Y:S02]  /*1a300*/  FMUL.FTZ R59, R3, R59 ;  /* 0x0000003b033b7220 */ /* 0x000fe40000410000 */
[----:B-1----:R-:W-:Y:S02]  /*1a310*/  FFMA.FTZ R9, R13, c[0x0][0x2d0], -R8 ;  /* 0x0000b4000d097a23 */ /* 0x002fe40000010808 */
[----:B------:R-:W-:Y:S02]  /*1a320*/  FMUL.FTZ R8, R106, c[0x0][0x2d0] ;  /* 0x0000b4006a087a20 */ /* 0x000fe40000410000 */
[----:B------:R-:W-:Y:S01]  /*1a330*/  FMUL.FTZ R68, R4, R68 ;  /* 0x0000004404447220 */ /* 0x000fe20000410000 */
[----:B------:R1:W4:Y:S01]  /*1a340*/  MUFU.EX2 R2, R0 ;  /* 0x0000000000027308 */ /* 0x0003220000000800 */
[--C-:B------:R-:W-:Y:S02]  /*1a350*/  FFMA.FTZ R21, R15, c[0x0][0x2d0], -R8.reuse ;  /* 0x0000b4000f157a23 */ /* 0x100fe40000010808 */
[--C-:B------:R-:W-:Y:S01]  /*1a360*/  FFMA.FTZ R11, R19, c[0x0][0x2d0], -R8.reuse ;  /* 0x0000b400130b7a23 */ /* 0x100fe20000010808 */
[----:B--2---:R-:W-:Y:S01]  /*1a370*/  F2FP.PACK_AB R174, R26, R27 ;  /* 0x0000001b1aae723e */ /* 0x004fe200000000ff */
[--C-:B------:R-:W-:Y:S02]  /*1a380*/  FFMA.FTZ R20, R18, c[0x0][0x2d0], -R8.reuse ;  /* 0x0000b40012147a23 */ /* 0x100fe40000010808 */
[--C-:B------:R-:W-:Y:S02]  /*1a390*/  FFMA.FTZ R177, R30, c[0x0][0x2d0], -R8.reuse ;  /* 0x0000b4001eb17a23 */ /* 0x100fe40000010808 */
[--C-:B------:R-:W-:Y:S01]  /*1a3a0*/  FFMA.FTZ R181, R31, c[0x0][0x2d0], -R8.reuse ;  /* 0x0000b4001fb57a23 */ /* 0x100fe20000010808 */
[----:B------:R2:W5:Y:S01]  /*1a3b0*/  MUFU.EX2 R38, R10 ;  /* 0x0000000a00267308 */ /* 0x0005620000000800 */
[--C-:B------:R-:W-:Y:S02]  /*1a3c0*/  FFMA.FTZ R182, R34, c[0x0][0x2d0], -R8.reuse ;  /* 0x0000b40022b67a23 */ /* 0x100fe40000010808 */
[--C-:B------:R-:W-:Y:S02]  /*1a3d0*/  FFMA.FTZ R183, R35, c[0x0][0x2d0], -R8.reuse ;  /* 0x0000b40023b77a23 */ /* 0x100fe40000010808 */
[--C-:B------:R-:W-:Y:S02]  /*1a3e0*/  FFMA.FTZ R195, R46, c[0x0][0x2d0], -R8.reuse ;  /* 0x0000b4002ec37a23 */ /* 0x100fe40000010808 */
[--C-:B------:R-:W-:Y:S02]  /*1a3f0*/  FFMA.FTZ R215, R47, c[0x0][0x2d0], -R8.reuse ;  /* 0x0000b4002fd77a23 */ /* 0x100fe40000010808 */
[--C-:B------:R-:W-:Y:S01]  /*1a400*/  FFMA.FTZ R216, R50, c[0x0][0x2d0], -R8.reuse ;  /* 0x0000b40032d87a23 */ /* 0x100fe20000010808 */
[----:B------:R-:W5:Y:S01]  /*1a410*/  MUFU.EX2 R9, R9 ;  /* 0x0000000900097308 */ /* 0x000f620000000800 */
[--C-:B------:R-:W-:Y:S02]  /*1a420*/  FFMA.FTZ R221, R51, c[0x0][0x2d0], -R8.reuse ;  /* 0x0000b40033dd7a23 */ /* 0x100fe40000010808 */
[----:B---3--:R-:W-:Y:S02]  /*1a430*/  FMUL.FTZ R36, R4, R152 ;  /* 0x0000009804247220 */ /* 0x008fe40000410000 */
[----:B-1----:R-:W-:Y:S02]  /*1a440*/  FADD.FTZ R0, -R106, R5 ;  /* 0x000000056a007221 */ /* 0x002fe40000010100 */
[----:B------:R-:W-:Y:S02]  /*1a450*/  FADD.FTZ R5, R27, R25 ;  /* 0x000000191b057221 */ /* 0x000fe40000010000 */
[----:B------:R-:W-:Y:S01]  /*1a460*/  FMUL.FTZ R0, R0, c[0x0][0x2d0] ;  /* 0x0000b40000007a20 */ /* 0x000fe20000410000 */
[----:B------:R-:W-:Y:S01]  /*1a470*/  MUFU.EX2 R247, R11 ;  /* 0x0000000b00f77308 */ /* 0x000fe20000000800 */
[----:B------:R-:W-:Y:S02]  /*1a480*/  FADD.FTZ R188, R26, R5 ;  /* 0x000000051abc7221 */ /* 0x000fe40000010000 */
[----:B----4-:R-:W-:Y:S02]  /*1a490*/  FMUL.FTZ R16, R2, R128 ;  /* 0x0000008002107220 */ /* 0x010fe40000410000 */
        /* <DEDUP_REMOVED lines=10> */
[C---:B-----5:R-:W-:Y:S02]  /*1a540*/  FFMA.FTZ R5, R2.reuse, R232, R38 ;  /* 0x000000e802057223 */ /* 0x060fe40000010026 */
[C---:B------:R-:W-:Y:S01]  /*1a550*/  FMUL.FTZ R48, R2.reuse, R112 ;  /* 0x0000007002307220 */ /* 0x040fe20000410000 */
[C---:B------:R-:W-:Y:S01]  /*1a560*/  F2FP.PACK_AB R112, R9.reuse, R38 ;  /* 0x000000260970723e */ /* 0x040fe200000000ff */
        /* <DEDUP_REMOVED lines=32> */
[----:B------:R-:W-:Y:S01]  /*1a770*/  FMUL.FTZ R50, R0, R114 ;  /* 0x0000007200327220 */ /* 0x000fe20000410000 */
[----:B--2---:R-:W-:Y:S01]  /*1a780*/  F2FP.PACK_AB R114, R246, R234 ;  /* 0x000000eaf672723e */ /* 0x004fe200000000ff */
[C---:B------:R-:W-:Y:S01]  /*1a790*/  FMUL.FTZ R51, R0.reuse, R115 ;  /* 0x0000007300337220 */ /* 0x040fe20000410000 */
[----:B------:R-:W-:Y:S01]  /*1a7a0*/  LDSM.16.MT88.4 R116, [R196+0xc00] ;  /* 0x000c0000c474783b */ /* 0x000fe20000004200 */
[C---:B------:R-:W-:Y:S02]  /*1a7b0*/  FMUL.FTZ R62, R0.reuse, R62 ;  /* 0x0000003e003e7220 */ /* 0x040fe40000410000 */
[C---:B------:R-:W-:Y:S01]  /*1a7c0*/  FMUL.FTZ R63, R0.reuse, R63 ;  /* 0x0000003f003f7220 */ /* 0x040fe20000410000 */
[----:B------:R-:W-:Y:S01]  /*1a7d0*/  MUFU.EX2 R135, R187 ;  /* 0x000000bb00877308 */ /* 0x000fe20000000800 */
[----:B------:R-:W-:Y:S01]  /*1a7e0*/  FMUL.FTZ R66, R0, R66 ;  /* 0x0000004200427220 */ /* 0x000fe20000410000 */
        /* <DEDUP_REMOVED lines=29> */
[----:B------:R-:W-:Y:S01]  /*1a9c0*/  FMUL.FTZ R73, R4, R73 ;  /* 0x0000004904497220 */ /* 0x000fe20000410000 */
[----:B------:R-:W4:Y:S01]  /*1a9d0*/  MUFU.EX2 R5, R191 ;  /* 0x000000bf00057308 */ /* 0x000f220000000800 */
[C---:B------:R-:W-:Y:S02]  /*1a9e0*/  FMUL.FTZ R74, R3.reuse, R74 ;  /* 0x0000004a034a7220 */ /* 0x040fe40000410000 */
[----:B------:R-:W-:Y:S01]  /*1a9f0*/  FMUL.FTZ R75, R3, R75 ;  /* 0x0000004b034b7220 */ /* 0x000fe20000410000 */
[----:B-1----:R-:W1:Y:S01]  /*1aa00*/  LDSM.16.MT88.4 R24, [R196] ;  /* 0x00000000c418783b */ /* 0x002e620000004200 */
[----:B--2---:R-:W-:Y:S01]  /*1aa10*/  F2FP.PACK_AB R175, R235, R0 ;  /* 0x00000000ebaf723e */ /* 0x004fe200000000ff */
[----:B------:R-:W-:Y:S02]  /*1aa20*/  FADD.FTZ R132, R0, R37 ;  /* 0x0000002500847221 */ /* 0x000fe40000010000 */
[C---:B------:R-:W-:Y:S02]  /*1aa30*/  FMUL.FTZ R37, R4.reuse, R153 ;  /* 0x0000009904257220 */ /* 0x040fe40000410000 */
[C---:B------:R-:W-:Y:S01]  /*1aa40*/  FMUL.FTZ R84, R4.reuse, R84 ;  /* 0x0000005404547220 */ /* 0x040fe20000410000 */
        /* <DEDUP_REMOVED lines=9> */
[C---:B------:R-:W-:Y:S02]  /*1aae0*/  FMUL.FTZ R100, R4.reuse, R100 ;  /* 0x0000006404647220 */ /* 0x040fe40000410000 */
[C---:B------:R-:W-:Y:S02]  /*1aaf0*/  FMUL.FTZ R101, R4.reuse, R101 ;  /* 0x0000006504657220 */ /* 0x040fe40000410000 */
[C---:B------:R-:W-:Y:S02]  /*1ab00*/  FMUL.FTZ R102, R3.reuse, R102 ;  /* 0x0000006603667220 */ /* 0x040fe40000410000 */
[----:B------:R-:W-:Y:S02]  /*1ab10*/  FMUL.FTZ R103, R3, R103 ;  /* 0x0000006703677220 */ /* 0x000fe40000410000 */
[----:B----4-:R-:W-:Y:S01]  /*1ab20*/  FADD.FTZ R0, R5, R188 ;  /* 0x000000bc05007221 */ /* 0x010fe20000010000 */
[----:B------:R-:W-:Y:S01]  /*1ab30*/  MUFU.EX2 R244, R176 ;  /* 0x000000b000f47308 */ /* 0x000fe20000000800 */
[C---:B------:R-:W-:Y:S02]  /*1ab40*/  FMUL.FTZ R88, R4.reuse, R88 ;  /* 0x0000005804587220 */ /* 0x040fe40000410000 */
[----:B------:R-:W-:Y:S02]  /*1ab50*/  FMUL.FTZ R89, R4, R89 ;  /* 0x0000005904597220 */ /* 0x000fe40000410000 */
[----:B--2---:R-:W-:Y:S02]  /*1ab60*/  FADD.FTZ R0, R2, R0 ;  /* 0x0000000002007221 */ /* 0x004fe40000010000 */
[C---:B------:R-:W-:Y:S02]  /*1ab70*/  FMUL.FTZ R90, R3.reuse, R90 ;  /* 0x0000005a035a7220 */ /* 0x040fe40000410000 */
[----:B------:R-:W-:Y:S01]  /*1ab80*/  FADD.FTZ R0, R108, R0 ;  /* 0x000000006c007221 */ /* 0x000fe20000010000 */
[----:B------:R-:W-:Y:S01]  /*1ab90*/  MUFU.EX2 R239, R177 ;  /* 0x000000b100ef7308 */ /* 0x000fe20000000800 */
[C---:B------:R-:W-:Y:S01]  /*1aba0*/  FMUL.FTZ R91, R3.reuse, R91 ;  /* 0x0000005b035b7220 */ /* 0x040fe20000410000 */
[-C--:B-1----:R-:W-:Y:S08]  /*1abb0*/  HMMA.16816.F32 R8, R172, R24.reuse, R8 ;  /* 0x00000018ac08723c */ /* 0x082ff00000001808 */
        /* <DEDUP_REMOVED lines=164> */
.L_x_2867:
[----:B------:R-:W2:Y:S02]  /*1b600*/  LDL R0, [R1+0x1c] ;  /* 0x00001c0001007983 */ /* 0x000ea40000100800 */
[----:B--2---:R-:W-:-:S13]  /*1b610*/  ISETP.GE.AND P0, PT, R212, R0, PT ;  /* 0x00000000d400720c */ /* 0x004fda0003f06270 */
[----:B------:R-:W-:Y:S05]  /*1b620*/  @!P0 BRA `(.L_x_2881) ;  /* 0x0000430000008947 */ /* 0x000fea0003800000 */
[----:B------:R-:W-:Y:S01]  /*1b630*/  IMAD.MOV.U32 R107, RZ, RZ, R104 ;  /* 0x000000ffff6b7224 */ /* 0x000fe200078e0068 */
[----:B------:R-:W-:Y:S01]  /*1b640*/  MOV R109, R5 ;  /* 0x00000005006d7202 */ /* 0x000fe20000000f00 */
[----:B------:R-:W-:Y:S01]  /*1b650*/  IMAD.MOV.U32 R106, RZ, RZ, R105 ;  /* 0x000000ffff6a7224 */ /* 0x000fe200078e0069 */
[----:B------:R-:W-:Y:S02]  /*1b660*/  MOV R108, R6 ;  /* 0x00000006006c7202 */ /* 0x000fe40000000f00 */
.L_x_2913:
[----:B------:R-:W2:Y:S01]  /*1b670*/  LDL.64 R8, [R1+0x30] ;  /* 0x0000300001087983 */ /* 0x000ea20000100a00 */
[----:B------:R-:W-:Y:S04]  /*1b680*/  DEPBAR.LE SB0, 0x0 ;  /* 0x000080000000791a */ /* 0x000fe80000000000 */
[----:B------:R-:W3:Y:S01]  /*1b690*/  LDL R5, [R1+0x28] ;  /* 0x0000280001057983 */ /* 0x000ee20000100800 */
[----:B------:R-:W-:Y:S01]  /*1b6a0*/  WARPSYNC 0xffffffff ;  /* 0xffffffff00007948 */ /* 0x000fe20003800000 */
[----:B------:R-:W-:Y:S01]  /*1b6b0*/  SHF.R.S32.HI R0, RZ, 0x1f, R213 ;  /* 0x0000001fff007819 */ /* 0x000fe200000114d5 */
[C---:B-1----:R-:W-:Y:S01]  /*1b6c0*/  IMAD.WIDE.U32 R2, R213.reuse, c[0x0][0x208], RZ ;  /* 0x00008200d5027a25 */ /* 0x042fe200078e00ff */
[----:B------:R-:W-:Y:S01]  /*1b6d0*/  BAR.SYNC.DEFER_BLOCKING 0x0 ;  /* 0x0000000000007b1d */ /* 0x000fe20000010000 */
[----:B------:R-:W-:Y:S02]  /*1b6e0*/  SHF.R.S32.HI R4, RZ, 0x1f, R211 ;  /* 0x0000001fff047819 */ /* 0x000fe400000114d3 */
[----:B------:R-:W-:Y:S03]  /*1b6f0*/  IMAD R0, R0, c[0x0][0x208], RZ ;  /* 0x0000820000007a24 */ /* 0x000fe600078e02ff */
[----:B------:R-:W-:Y:S02]  /*1b700*/  IMAD R4, R4, c[0x0][0x218], RZ ;  /* 0x0000860004047a24 */ /* 0x000fe400078e02ff */
[----:B------:R-:W-:Y:S02]  /*1b710*/  IMAD R0, R213, c[0x0][0x20c], R0 ;  /* 0x00008300d5007a24 */ /* 0x000fe400078e0200 */
[----:B------:R-:W-:Y:S03]  /*1b720*/  IMAD R4, R211, c[0x0][0x21c], R4 ;  /* 0x00008700d3047a24 */ /* 0x000fe600078e0204 */
        /* <DEDUP_REMOVED lines=18> */
.L_x_3024:
[----:B------:R-:W3:Y:S01]  /*1b850*/  LDL R3, [R1] ;  /* 0x0000000001037983 */ /* 0x000ee20000100800 */
[----:B------:R-:W-:Y:S01]  /*1b860*/  ISETP.GE.AND P4, PT, R250, c[0x0][0x1d4], PT ;  /* 0x00007500fa007a0c */ /* 0x000fe20003f86270 */
[----:B------:R-:W-:Y:S02]  /*1b870*/  BSSY B0, `(.L_x_2883) ;  /* 0x0000022000007945 */ /* 0x000fe40003800000 */
[----:B------:R-:W4:Y:S04]  /*1b880*/  LDL R9, [R1+0x4] ;  /* 0x0000040001097983 */ /* 0x000f280000100800 */
[----:B------:R-:W5:Y:S04]  /*1b890*/  SHFL.IDX PT, R2, R8, RZ, 0x1c1f ;  /* 0x001c1fff08027589 */ /* 0x000f6800000e0000 */
[----:B------:R-:W1:Y:S01]  /*1b8a0*/  S2R R10, SR_TID.X ;  /* 0x00000000000a7919 */ /* 0x000e620000002100 */
[----:B----4-:R-:W-:Y:S02]  /*1b8b0*/  ISETP.GE.AND P2, PT, R9, c[0x0][0x1d4], PT ;  /* 0x0000750009007a0c */ /* 0x010fe40003f46270 */
[----:B-----5:R-:W-:Y:S02]  /*1b8c0*/  IADD3 R4, P0, R2, R229, RZ ;  /* 0x000000e502047210 */ /* 0x020fe40007f1e0ff */
[----:B---3--:R-:W-:Y:S02]  /*1b8d0*/  ISETP.GE.AND P3, PT, R3, c[0x0][0x1d4], PT ;  /* 0x0000750003007a0c */ /* 0x008fe40003f66270 */
[----:B-1----:R-:W-:Y:S01]  /*1b8e0*/  ISETP.GT.AND P1, PT, R10, 0x3f, PT ;  /* 0x0000003f0a00780c */ /* 0x002fe20003f24270 */
[----:B--2---:R-:W-:Y:S05]  /*1b8f0*/  IMAD.X R5, R0, 0x1, R228, P0 ;  /* 0x0000000100057824 */ /* 0x004fea00000e06e4 */
        /* <DEDUP_REMOVED lines=13> */
.L_x_3025:
        /* <DEDUP_REMOVED lines=12> */
.L_x_2884:
[----:B------:R-:W-:Y:S05]  /*1ba90*/  BSYNC B0 ;  /* 0x0000000000007941 */ /* 0x000fea0003800000 */
.L_x_2883:
        /* <DEDUP_REMOVED lines=101> */
[----:B--2---:R-:W2:Y:S01]  /*1c0f0*/  LDL R2, [R1+0x58] ;  /* 0x0000580001027983 */ /* 0x004ea20000100800 */
[----:B------:R-:W-:Y:S02]  /*1c100*/  IMAD.MOV.U32 R3, RZ, RZ, c[0x0][0x2b8] ;  /* 0x0000ae00ff037624 */ /* 0x000fe400078e00ff */
[----:B------:R-:W-:Y:S01]  /*1c110*/  IMAD.MOV.U32 R211, RZ, RZ, RZ ;  /* 0x000000ffffd37224 */ /* 0x000fe200078e00ff */
[----:B------:R-:W3:Y:S02]  /*1c120*/  LDL R0, [R1+0x24] ;  /* 0x0000240001007983 */ /* 0x000ee40000100800 */
[----:B------:R-:W-:Y:S02]  /*1c130*/  ISETP.NE.AND P5, PT, R3, 0x1, PT ;  /* 0x000000010300780c */ /* 0x000fe40003fa5270 */
[----:B------:R-:W4:Y:S04]  /*1c140*/  LDL.64 R104, [R1+0x48] ;  /* 0x0000480001687983 */ /* 0x000f280000100a00 */
[----:B------:R-:W5:Y:S04]  /*1c150*/  LDL R4, [R1+0x50] ;  /* 0x0000500001047983 */ /* 0x000f680000100800 */
[----:B------:R-:W4:Y:S04]  /*1c160*/  LDL.64 R216, [R1+0x40] ;  /* 0x0000400001d87983 */ /* 0x000f280000100a00 */
[----:B------:R-:W4:Y:S01]  /*1c170*/  LDL R6, [R1+0x3c] ;  /* 0x00003c0001067983 */ /* 0x000f220000100800 */
[----:B---3--:R-:W-:Y:S01]  /*1c180*/  ISETP.GT.AND P1, PT, R0, 0x2f, PT ;  /* 0x0000002f0000780c */ /* 0x008fe20003f24270 */
[----:B--2---:R-:W-:Y:S05]  /*1c190*/  IMAD R2, R212, 0x30, R2 ;  /* 0x00000030d4027824 */ /* 0x004fea00078e0202 */
[----:B------:R-:W-:Y:S05]  /*1c1a0*/  IADD3 R2, R2, -0x30, R0 ;  /* 0xffffffd002027810 */ /* 0x000fea0007ffe000 */
[----:B------:R-:W-:Y:S04]  /*1c1b0*/  @P5 IMAD.HI.U32 R3, R2, c[0x0][0x2bc], RZ ;  /* 0x0000af0002035a27 */ /* 0x000fe800078e00ff */
[----:B------:R-:W-:Y:S01]  /*1c1c0*/  IMAD.MOV.U32 R0, RZ, RZ, R2 ;  /* 0x000000ffff007224 */ /* 0x000fe200078e0002 */
[----:B------:R-:W-:Y:S04]  /*1c1d0*/  @P5 SHF.R.U32.HI R0, RZ, c[0x0][0x2c0], R3 ;  /* 0x0000b000ff005a19 */ /* 0x000fe80000011603 */
[C---:B----4-:R-:W-:Y:S02]  /*1c1e0*/  @!P1 IADD3 R3, P0, R0.reuse, R104, RZ ;  /* 0x0000006800039210 */ /* 0x050fe40007f1e0ff */
[----:B------:R-:W1:Y:S02]  /*1c1f0*/  S2R R104, SR_TID.X ;  /* 0x0000000000687919 */ /* 0x000e640000002100 */
[----:B-----5:R-:W-:Y:S01]  /*1c200*/  @!P1 LEA.HI.X.SX32 R5, R0, R4, 0x1, P0 ;  /* 0x0000000400059211 */ /* 0x020fe200000f0eff */
[----:B------:R-:W-:Y:S01]  /*1c210*/  IMAD.MOV R0, RZ, RZ, -R0 ;  /* 0x000000ffff007224 */ /* 0x000fe200078e0a00 */
[C---:B------:R-:W-:Y:S03]  /*1c220*/  @!P1 LEA R4, P0, R3.reuse, c[0x0][0x2a0], 0x2 ;  /* 0x0000a80003049a11 */ /* 0x040fe600078010ff */
[----:B------:R-:W-:Y:S01]  /*1c230*/  IMAD R213, R0, c[0x0][0x2b8], R2 ;  /* 0x0000ae0000d57a24 */ /* 0x000fe200078e0202 */
[----:B------:R-:W-:Y:S03]  /*1c240*/  @!P1 LEA.HI.X R5, R3, c[0x0][0x2a4], R5, 0x2, P0 ;  /* 0x0000a90003059a11 */ /* 0x000fe600000f1405 */
[C---:B------:R-:W-:Y:S01]  /*1c250*/  IMAD.WIDE.U32 R2, R213.reuse, c[0x0][0x1e0], RZ ;  /* 0x00007800d5027a25 */ /* 0x040fe200078e00ff */
[----:B------:R-:W-:Y:S01]  /*1c260*/  SHF.R.S32.HI R0, RZ, 0x1f, R213 ;  /* 0x0000001fff007819 */ /* 0x000fe200000114d5 */
[----:B------:R2:W3:Y:S04]  /*1c270*/  @!P1 LDG.E R211, [R4.64] ;  /* 0x0000000804d39981 */ /* 0x0004e8000c1e1900 */
[----:B------:R-:W-:Y:S04]  /*1c280*/  IMAD R0, R0, c[0x0][0x1e0], RZ ;  /* 0x0000780000007a24 */ /* 0x000fe800078e02ff */
[----:B------:R-:W-:Y:S01]  /*1c290*/  IMAD R0, R213, c[0x0][0x1e4], R0 ;  /* 0x00007900d5007a24 */ /* 0x000fe200078e0200 */
[----:B-1----:R-:W-:Y:S03]  /*1c2a0*/  SHF.R.S32.HI R105, RZ, 0x1f, R104 ;  /* 0x0000001fff697819 */ /* 0x002fe60000011468 */
[----:B------:R-:W-:Y:S01]  /*1c2b0*/  IMAD.IADD R3, R3, 0x1, R0 ;  /* 0x0000000103037824 */ /* 0x000fe200078e0200 */
[----:B------:R-:W-:Y:S04]  /*1c2c0*/  LEA.HI R105, R105, R104, RZ, 0x2 ;  /* 0x0000006869697211 */ /* 0x000fe800078f10ff */
[----:B------:R-:W-:Y:S04]  /*1c2d0*/  SHF.R.S32.HI R105, RZ, 0x2, R105 ;  /* 0x00000002ff697819 */ /* 0x000fe80000011469 */
[----:B--2---:R-:W-:Y:S02]  /*1c2e0*/  IADD3 R5, -R105, 0x30, RZ ;  /* 0x0000003069057810 */ /* 0x004fe40007ffe1ff */
[----:B---3--:R-:W-:Y:S01]  /*1c2f0*/  SHF.R.S32.HI R0, RZ, 0x1f, R211 ;  /* 0x0000001fff007819 */ /* 0x008fe200000114d3 */
        /* <DEDUP_REMOVED lines=10> */
.L_x_3026:
[----:B------:R-:W-:-:S05]  /*1c3a0*/  BRA.DIV ~URZ, `(.L_x_2889) ;  /* 0x0000aaa27f007947 */ /* 0x000fca000b800000 */
[----:B------:R3:W4:Y:S02]  /*1c3b0*/  SHFL.IDX PT, R0, R104, RZ, 0x1c1f ;  /* 0x001c1fff68007589 */ /* 0x00072400000e0000 */
.L_x_3027:
        /* <DEDUP_REMOVED lines=16> */
.L_x_3028:
        /* <DEDUP_REMOVED lines=12> */
.L_x_2887:
[----:B------:R-:W-:Y:S05]  /*1c580*/  BSYNC B0 ;  /* 0x0000000000007941 */ /* 0x000fea0003800000 */
.L_x_2886:
[----:B------:R-:W-:Y:S01]  /*1c590*/  LOP3.LUT R174, RZ, c[0x0][0x324], RZ, 0x33, !PT ;  /* 0x0000c900ffae7a12 */ /* 0x000fe200078e33ff */
[----:B-12---:R-:W2:Y:S01]  /*1c5a0*/  LDL R2, [R1+0x54] ;  /* 0x0000540001027983 */ /* 0x006ea20000100800 */
[----:B------:R-:W-:Y:S02]  /*1c5b0*/  IMAD.MOV.U32 R3, RZ, RZ, c[0x0][0x2c4] ;  /* 0x0000b100ff037624 */ /* 0x000fe400078e00ff */
[----:B------:R-:W-:Y:S01]  /*1c5c0*/  IMAD R4, R212, -0x30, RZ ;  /* 0xffffffd0d4047824 */ /* 0x000fe200078e02ff */
[----:B------:R-:W2:Y:S02]  /*1c5d0*/  LDL R0, [R1+0x78] ;  /* 0x0000780001007983 */ /* 0x000ea40000100800 */
[----:B------:R-:W-:Y:S02]  /*1c5e0*/  ISETP.NE.AND P0, PT, R3, 0x1, PT ;  /* 0x000000010300780c */ /* 0x000fe40003f05270 */
[----:B------:R-:W0:Y:S01]  /*1c5f0*/  LDGDEPBAR ;  /* 0x00000000000079af */ /* 0x000e220000000000 */
[----:B--2---:R-:W-:Y:S10]  /*1c600*/  IMAD.IADD R172, R0, 0x1, R2 ;  /* 0x0000000100ac7824 */ /* 0x004ff400078e0202 */
[----:B------:R-:W-:Y:S05]  /*1c610*/  @P0 IMAD.HI.U32 R0, R172, c[0x0][0x2c8], RZ ;  /* 0x0000b200ac000a27 */ /* 0x000fea00078e00ff */
[----:B------:R-:W-:Y:S02]  /*1c620*/  @P0 SHF.R.U32.HI R172, RZ, c[0x0][0x2cc], R0 ;  /* 0x0000b300ffac0a19 */ /* 0x000fe40000011600 */
[----:B------:R-:W-:Y:S04]  /*1c630*/  IADD3 R0, -R252, 0x1, R4 ;  /* 0x00000001fc007810 */ /* 0x000fe80007ffe104 */
[----:B------:R-:W-:Y:S04]  /*1c640*/  IADD3 R5, -R248, R0, R249 ;  /* 0x00000000f8057210 */ /* 0x000fe80007ffe1f9 */
[----:B------:R-:W-:Y:S01]  /*1c650*/  IADD3 R173, R5, c[0x0][0x328], RZ ;  /* 0x0000ca0005ad7a10 */ /* 0x000fe20007ffe0ff */
[----:B------:R-:W-:-:S05]  /*1c660*/  BRA.DIV ~URZ, `(.L_x_2891) ;  /* 0x0000a9227f007947 */ /* 0x000fca000b800000 */
[----:B------:R1:W2:Y:S02]  /*1c670*/  SHFL.IDX PT, R0, R172, RZ, 0x1c1f ;  /* 0x001c1fffac007589 */ /* 0x0002a400000e0000 */
.L_x_3029:
[-C--:B--234-:R-:W-:Y:S01]  /*1c680*/  IADD3 R104, R173, R0.reuse, RZ ;  /* 0x00000000ad687210 */ /* 0x09cfe20007ffe0ff */
        /* <DEDUP_REMOVED lines=18> */
.L_x_2894:
[----:B------:R-:W-:Y:S04]  /*1c7b0*/  MOV R2, 0x1 ;  /* 0x0000000100027802 */ /* 0x000fe80000000f00 */
[----:B------:R-:W-:Y:S11]  /*1c7c0*/  ISETP.NE.AND P0, PT, R2, c[0x0][0x32c], PT ;  /* 0x0000cb0002007a0c */ /* 0x000ff60003f05270 */
[----:B------:R-:W-:Y:S02]  /*1c7d0*/  @!UPT UIADD3 URZ, URZ, URZ, URZ ;  /* 0x0000003f3f3ff290 */ /* 0x000fe4000fffe03f */
[----:B------:R-:W-:Y:S05]  /*1c7e0*/  @P0 IMAD.HI.U32 R2, R0, c[0x0][0x330], RZ ;  /* 0x0000cc0000020a27 */ /* 0x000fea00078e00ff */
[----:B------:R-:W-:Y:S02]  /*1c7f0*/  @P0 SHF.R.U32.HI R0, RZ, c[0x0][0x334], R2 ;  /* 0x0000cd00ff000a19 */ /* 0x000fe40000011602 */
.L_x_2895:
[----:B------:R-:W-:Y:S05]  /*1c800*/  BSYNC B0 ;  /* 0x0000000000007941 */ /* 0x000fea0003800000 */
.L_x_2893:
[----:B------:R-:W-:Y:S04]  /*1c810*/  IMAD.IADD R2, R4, 0x1, -R252 ;  /* 0x0000000104027824 */ /* 0x000fe800078e0afc */
[----:B------:R-:W-:Y:S05]  /*1c820*/  IMAD R0, R0, c[0x0][0x32c], R2 ;  /* 0x0000cb0000007a24 */ /* 0x000fea00078e0202 */
[----:B------:R-:W-:Y:S02]  /*1c830*/  IMNMX R5, R5, R0, !PT ;  /* 0x0000000005057217 */ /* 0x000fe40007800200 */
[----:B------:R-:W-:Y:S04]  /*1c840*/  IADD3 R0, R0, c[0x0][0x32c], RZ ;  /* 0x0000cb0000007a10 */ /* 0x000fe80007ffe0ff */
[----:B------:R-:W-:Y:S02]  /*1c850*/  IMNMX R104, R104, R0, PT ;  /* 0x0000000068687217 */ /* 0x000fe40003800200 */
.L_x_2892:
[----:B------:R-:W-:-:S05]  /*1c860*/  BRA.DIV ~URZ, `(.L_x_2896) ;  /* 0x0000a7927f007947 */ /* 0x000fca000b800000 */
[----:B------:R2:W3:Y:S02]  /*1c870*/  SHFL.IDX PT, R2, R172, 0x1, 0x1c1f ;  /* 0x003c1f00ac027f89 */ /* 0x0004e400000e0000 */
.L_x_3030:
        /* <DEDUP_REMOVED lines=19> */
.L_x_2899:
[----:B------:R-:W-:Y:S04]  /*1c9b0*/  MOV R3, 0x1 ;  /* 0x0000000100037802 */ /* 0x000fe80000000f00 */
[----:B------:R-:W-:Y:S11]  /*1c9c0*/  ISETP.NE.AND P0, PT, R3, c[0x0][0x32c], PT ;  /* 0x0000cb0003007a0c */ /* 0x000ff60003f05270 */
[----:B------:R-:W-:Y:S02]  /*1c9d0*/  @!UPT UIADD3 URZ, URZ, URZ, URZ ;  /* 0x0000003f3f3ff290 */ /* 0x000fe4000fffe03f */
[----:B------:R-:W-:Y:S05]  /*1c9e0*/  @P0 IMAD.HI.U32 R3, R2, c[0x0][0x330], RZ ;  /* 0x0000cc0002030a27 */ /* 0x000fea00078e00ff */
[----:B------:R-:W-:Y:S02]  /*1c9f0*/  @P0 SHF.R.U32.HI R2, RZ, c[0x0][0x334], R3 ;  /* 0x0000cd00ff020a19 */ /* 0x000fe40000011603 */
.L_x_2900:
[----:B------:R-:W-:Y:S05]  /*1ca00*/  BSYNC B0 ;  /* 0x0000000000007941 */ /* 0x000fea0003800000 */
.L_x_2898:
[----:B------:R-:W-:Y:S04]  /*1ca10*/  IMAD.IADD R3, R4, 0x1, -R252 ;  /* 0x0000000104037824 */ /* 0x000fe800078e0afc */
[----:B------:R-:W-:Y:S05]  /*1ca20*/  IMAD R2, R2, c[0x0][0x32c], R3 ;  /* 0x0000cb0002027a24 */ /* 0x000fea00078e0203 */
[----:B------:R-:W-:Y:S02]  /*1ca30*/  IMNMX R0, R0, R2, !PT ;  /* 0x0000000200007217 */ /* 0x000fe40007800200 */
[----:B------:R-:W-:Y:S04]  /*1ca40*/  IADD3 R2, R2, c[0x0][0x32c], RZ ;  /* 0x0000cb0002027a10 */ /* 0x000fe80007ffe0ff */
[----:B------:R-:W-:Y:S02]  /*1ca50*/  IMNMX R6, R6, R2, PT ;  /* 0x0000000206067217 */ /* 0x000fe40003800200 */
.L_x_2897:
[----:B------:R-:W-:-:S05]  /*1ca60*/  BRA.DIV ~URZ, `(.L_x_2901) ;  /* 0x0000a6027f007947 */ /* 0x000fca000b800000 */
[----:B------:R3:W4:Y:S02]  /*1ca70*/  SHFL.IDX PT, R105, R172, 0x2, 0x1c1f ;  /* 0x005c1f00ac697f89 */ /* 0x00072400000e0000 */
.L_x_3031:
        /* <DEDUP_REMOVED lines=19> */
.L_x_2904:
[----:B------:R-:W-:Y:S04]  /*1cbb0*/  MOV R175, 0x1 ;  /* 0x0000000100af7802 */ /* 0x000fe80000000f00 */
[----:B------:R-:W-:Y:S11]  /*1cbc0*/  ISETP.NE.AND P0, PT, R175, c[0x0][0x32c], PT ;  /* 0x0000cb00af007a0c */ /* 0x000ff60003f05270 */
[----:B------:R-:W-:Y:S02]  /*1cbd0*/  @!UPT UIADD3 URZ, URZ, URZ, URZ ;  /* 0x0000003f3f3ff290 */ /* 0x000fe4000fffe03f */
[----:B------:R-:W-:Y:S05]  /*1cbe0*/  @P0 IMAD.HI.U32 R175, R105, c[0x0][0x330], RZ ;  /* 0x0000cc0069af0a27 */ /* 0x000fea00078e00ff */
[----:B------:R-:W-:Y:S02]  /*1cbf0*/  @P0 SHF.R.U32.HI R105, RZ, c[0x0][0x334], R175 ;  /* 0x0000cd00ff690a19 */ /* 0x000fe400000116af */
.L_x_2905:
[----:B------:R-:W-:Y:S05]  /*1cc00*/  BSYNC B0 ;  /* 0x0000000000007941 */ /* 0x000fea0003800000 */
.L_x_2903:
[----:B------:R-:W-:Y:S04]  /*1cc10*/  IMAD.IADD R175, R4, 0x1, -R252 ;  /* 0x0000000104af7824 */ /* 0x000fe800078e0afc */
[----:B------:R-:W-:Y:S05]  /*1cc20*/  IMAD R105, R105, c[0x0][0x32c], R175 ;  /* 0x0000cb0069697a24 */ /* 0x000fea00078e02af */
[----:B------:R-:W-:Y:S02]  /*1cc30*/  IMNMX R2, R2, R105, !PT ;  /* 0x0000006902027217 */ /* 0x000fe40007800200 */
[----:B------:R-:W-:Y:S04]  /*1cc40*/  IADD3 R105, R105, c[0x0][0x32c], RZ ;  /* 0x0000cb0069697a10 */ /* 0x000fe80007ffe0ff */
[----:B------:R-:W-:Y:S02]  /*1cc50*/  IMNMX R3, R3, R105, PT ;  /* 0x0000006903037217 */ /* 0x000fe40003800200 */
.L_x_2902:
        /* <DEDUP_REMOVED lines=182> */
.L_x_3032:
        /* <DEDUP_REMOVED lines=19> */
.L_x_2909:
[----:B------:R-:W-:Y:S04]  /*1d8f0*/  MOV R5, 0x1 ;  /* 0x0000000100057802 */ /* 0x000fe80000000f00 */
[----:B------:R-:W-:Y:S11]  /*1d900*/  ISETP.NE.AND P0, PT, R5, c[0x0][0x32c], PT ;  /* 0x0000cb0005007a0c */ /* 0x000ff60003f05270 */
[----:B------:R-:W-:Y:S02]  /*1d910*/  @!UPT UIADD3 URZ, URZ, URZ, URZ ;  /* 0x0000003f3f3ff290 */ /* 0x000fe4000fffe03f */
[----:B------:R-:W-:Y:S05]  /*1d920*/  @P0 IMAD.HI.U32 R5, R3, c[0x0][0x330], RZ ;  /* 0x0000cc0003050a27 */ /* 0x000fea00078e00ff */
[----:B------:R-:W-:Y:S02]  /*1d930*/  @P0 SHF.R.U32.HI R3, RZ, c[0x0][0x334], R5 ;  /* 0x0000cd00ff030a19 */ /* 0x000fe40000011605 */
.L_x_2910:
[----:B------:R-:W-:Y:S05]  /*1d940*/  BSYNC B0 ;  /* 0x0000000000007941 */ /* 0x000fea0003800000 */
.L_x_2908:
[----:B------:R-:W-:Y:S04]  /*1d950*/  IMAD.IADD R4, R4, 0x1, -R252 ;  /* 0x0000000104047824 */ /* 0x000fe800078e0afc */
[----:B------:R-:W-:Y:S05]  /*1d960*/  IMAD R3, R3, c[0x0][0x32c], R4 ;  /* 0x0000cb0003037a24 */ /* 0x000fea00078e0204 */
[----:B------:R-:W-:Y:S02]  /*1d970*/  IMNMX R0, R0, R3, !PT ;  /* 0x0000000300007217 */ /* 0x000fe40007800200 */
[----:B------:R-:W-:Y:S04]  /*1d980*/  IADD3 R3, R3, c[0x0][0x32c], RZ ;  /* 0x0000cb0003037a10 */ /* 0x000fe80007ffe0ff */
[----:B------:R-:W-:Y:S02]  /*1d990*/  IMNMX R2, R2, R3, PT ;  /* 0x0000000302027217 */ /* 0x000fe40003800200 */
.L_x_2907:
        /* <DEDUP_REMOVED lines=96> */
.L_x_3033:
        /* <DEDUP_REMOVED lines=15> */
.L_x_3034:
[C---:B------:R-:W-:Y:S01]  /*1e090*/  FSETP.NEU.FTZ.AND P0, PT, R105.reuse, -INF , PT ;  /* 0xff8000006900780b */ /* 0x040fe20003f1d000 */
[C---:B------:R-:W-:Y:S01]  /*1e0a0*/  FMUL.FTZ R2, R105.reuse, c[0x0][0x2d0] ;  /* 0x0000b40069027a20 */ /* 0x040fe20000410000 */
[----:B--2---:R-:W-:Y:S01]  /*1e0b0*/  FMNMX.FTZ R5, R0, R4, !PT ;  /* 0x0000000400057209 */ /* 0x004fe20007810000 */
[----:B------:R-:W-:Y:S01]  /*1e0c0*/  WARPSYNC 0xffffffff ;  /* 0xffffffff00007948 */ /* 0x000fe20003800000 */
[----:B------:R-:W-:Y:S01]  /*1e0d0*/  FSEL R0, R105, RZ, P0 ;  /* 0x000000ff69007208 */ /* 0x000fe20000000000 */
[----:B------:R-:W2:Y:S01]  /*1e0e0*/  LDL R247, [R1+0x1c] ;  /* 0x00001c0001f77983 */ /* 0x000ea20000100800 */
[----:B------:R-:W-:Y:S02]  /*1e0f0*/  FSEL R2, R2, RZ, P0 ;  /* 0x000000ff02027208 */ /* 0x000fe40000000000 */
[----:B------:R-:W-:Y:S01]  /*1e100*/  FSETP.NEU.FTZ.AND P0, PT, R104, -INF , PT ;  /* 0xff8000006800780b */ /* 0x000fe20003f1d000 */
[----:B------:R-:W-:Y:S02]  /*1e110*/  FADD.FTZ R0, -R0, R106 ;  /* 0x0000006a00007221 */ /* 0x000fe40000010100 */
[--C-:B------:R-:W-:Y:S02]  /*1e120*/  FFMA.FTZ R3, R23, c[0x0][0x2d0], -R2.reuse ;  /* 0x0000b40017037a23 */ /* 0x100fe40000010802 */
[----:B------:R-:W-:Y:S02]  /*1e130*/  FMUL.FTZ R0, R0, c[0x0][0x2d0] ;  /* 0x0000b40000007a20 */ /* 0x000fe40000410000 */
[--C-:B------:R-:W-:Y:S02]  /*1e140*/  FFMA.FTZ R8, R9, c[0x0][0x2d0], -R2.reuse ;  /* 0x0000b40009087a23 */ /* 0x100fe40000010802 */
[----:B-1----:R-:W1:Y:S01]  /*1e150*/  MUFU.EX2 R4, R0 ;  /* 0x0000000000047308 */ /* 0x002e620000000800 */
[--C-:B------:R-:W-:Y:S02]  /*1e160*/  FFMA.FTZ R9, R183, c[0x0][0x2d0], -R2.reuse ;  /* 0x0000b400b7097a23 */ /* 0x100fe40000010802 */
[--C-:B------:R-:W-:Y:S02]  /*1e170*/  FFMA.FTZ R24, R182, c[0x0][0x2d0], -R2.reuse ;  /* 0x0000b400b6187a23 */ /* 0x100fe40000010802 */
[--C-:B------:R-:W-:Y:S02]  /*1e180*/  FFMA.FTZ R106, R179, c[0x0][0x2d0], -R2.reuse ;  /* 0x0000b400b36a7a23 */ /* 0x100fe40000010802 */
[--C-:B------:R-:W-:Y:S02]  /*1e190*/  FFMA.FTZ R190, R175, c[0x0][0x2d0], -R2.reuse ;  /* 0x0000b400afbe7a23 */ /* 0x100fe40000010802 */
[--C-:B------:R-:W-:Y:S01]  /*1e1a0*/  FFMA.FTZ R223, R27, c[0x0][0x2d0], -R2.reuse ;  /* 0x0000b4001bdf7a23 */ /* 0x100fe20000010802 */
[----:B------:R-:W5:Y:S01]  /*1e1b0*/  MUFU.EX2 R3, R3 ;  /* 0x0000000300037308 */ /* 0x000f620000000800 */
[--C-:B------:R-:W-:Y:S02]  /*1e1c0*/  FFMA.FTZ R192, R178, c[0x0][0x2d0], -R2.reuse ;  /* 0x0000b400b2c07a23 */ /* 0x100fe40000010802 */
[--C-:B------:R-:W-:Y:S02]  /*1e1d0*/  FFMA.FTZ R191, R177, c[0x0][0x2d0], -R2.reuse ;  /* 0x0000b400b1bf7a23 */ /* 0x100fe40000010802 */
[--C-:B------:R-:W-:Y:S02]  /*1e1e0*/  FFMA.FTZ R225, R39, c[0x0][0x2d0], -R2.reuse ;  /* 0x0000b40027e17a23 */ /* 0x100fe40000010802 */
[--C-:B------:R-:W-:Y:S02]  /*1e1f0*/  FFMA.FTZ R224, R38, c[0x0][0x2d0], -R2.reuse ;  /* 0x0000b40026e07a23 */ /* 0x100fe40000010802 */
[----:B------:R-:W-:Y:S01]  /*1e200*/  FFMA.FTZ R222, R26, c[0x0][0x2d0], -R2 ;  /* 0x0000b4001ade7a23 */ /* 0x000fe20000010802 */
[----:B------:R-:W-:Y:S10]  /*1e210*/  MUFU.EX2 R106, R106 ;  /* 0x0000006a006a7308 */ /* 0x000ff40000000800 */
[----:B------:R-:W3:Y:S01]  /*1e220*/  MUFU.EX2 R2, R8 ;  /* 0x0000000800027308 */ /* 0x000ee20000000800 */
[C---:B-1----:R-:W-:Y:S02]  /*1e230*/  FMUL.FTZ R56, R4.reuse, R56 ;  /* 0x0000003804387220 */ /* 0x042fe40000410000 */
[C---:B------:R-:W-:Y:S02]  /*1e240*/  FMUL.FTZ R57, R4.reuse, R57 ;  /* 0x0000003904397220 */ /* 0x040fe40000410000 */
[C---:B-----5:R-:W-:Y:S02]  /*1e250*/  FFMA.FTZ R0, R4.reuse, R215, R3 ;  /* 0x000000d704007223 */ /* 0x060fe40000010003 */
        /* <DEDUP_REMOVED lines=9> */
[C---:B---34-:R-:W-:Y:S01]  /*1e2f0*/  F2FP.PACK_AB R172, R2.reuse, R3 ;  /* 0x0000000302ac723e */ /* 0x058fe200000000ff */
[----:B------:R-:W-:Y:S01]  /*1e300*/  FADD.FTZ R23, R2, R0 ;  /* 0x0000000002177221 */ /* 0x000fe20000010000 */
[C---:B------:R-:W-:Y:S01]  /*1e310*/  FSEL R0, R104.reuse, RZ, P0 ;  /* 0x000000ff68007208 */ /* 0x040fe20000000000 */
[----:B------:R-:W-:Y:S02]  /*1e320*/  FMUL.FTZ R2, R104, c[0x0][0x2d0] ;  /* 0x0000b40068027a20 */ /* 0x000fe40000410000 */
[----:B------:R-:W-:Y:S02]  /*1e330*/  FMUL.FTZ R89, R4, R89 ;  /* 0x0000005904597220 */ /* 0x000fe40000410000 */
[----:B------:R-:W-:Y:S01]  /*1e340*/  FADD.FTZ R0, -R0, R107 ;  /* 0x0000006b00007221 */ /* 0x000fe20000010100 */
[----:B------:R-:W-:Y:S01]  /*1e350*/  FSEL R2, R2, RZ, P0 ;  /* 0x000000ff02027208 */ /* 0x000fe20000000000 */
[----:B------:R-:W-:Y:S01]  /*1e360*/  MUFU.EX2 R107, R190 ;  /* 0x000000be006b7308 */ /* 0x000fe20000000800 */
[----:B------:R-:W-:Y:S01]  /*1e370*/  FSETP.NEU.FTZ.AND P0, PT, R6, -INF , PT ;  /* 0xff8000000600780b */ /* 0x000fe20003f1d000 */
[----:B------:R-:W-:Y:S02]  /*1e380*/  FMUL.FTZ R0, R0, c[0x0][0x2d0] ;  /* 0x0000b40000007a20 */ /* 0x000fe40000410000 */
[--C-:B------:R-:W-:Y:S02]  /*1e390*/  FFMA.FTZ R3, R36, c[0x0][0x2d0], -R2.reuse ;  /* 0x0000b40024037a23 */ /* 0x100fe40000010802 */
        /* <DEDUP_REMOVED lines=12> */
[----:B------:R-:W-:Y:S03]  /*1e460*/  FFMA.FTZ R185, R184, c[0x0][0x2d0], -R2 ;  /* 0x0000b400b8b97a23 */ /* 0x000fe60000010802 */
[----:B------:R-:W3:Y:S10]  /*1e470*/  MUFU.EX2 R2, R8 ;  /* 0x0000000800027308 */ /* 0x000ef40000000800 */
[----:B------:R4:W-:Y:S01]  /*1e480*/  MUFU.EX2 R235, R39 ;  /* 0x0000002700eb7308 */ /* 0x0009e20000000800 */
[C---:B-1----:R-:W-:Y:S02]  /*1e490*/  FFMA.FTZ R0, R3.reuse, R214, R26 ;  /* 0x000000d603007223 */ /* 0x042fe4000001001a */
[C---:B------:R-:W-:Y:S02]  /*1e4a0*/  FMUL.FTZ R58, R3.reuse, R58 ;  /* 0x0000003a033a7220 */ /* 0x040fe40000410000 */
[C---:B------:R-:W-:Y:S02]  /*1e4b0*/  FMUL.FTZ R59, R3.reuse, R59 ;  /* 0x0000003b033b7220 */ /* 0x040fe40000410000 */
[C---:B------:R-:W-:Y:S03]  /*1e4c0*/  FMUL.FTZ R70, R3.reuse, R70 ;  /* 0x0000004603467220 */ /* 0x040fe60000410000 */
[----:B------:R-:W-:Y:S01]  /*1e4d0*/  MUFU.EX2 R239, R187 ;  /* 0x000000bb00ef7308 */ /* 0x000fe20000000800 */
[C---:B------:R-:W-:Y:S02]  /*1e4e0*/  FMUL.FTZ R71, R3.reuse, R71 ;  /* 0x0000004703477220 */ /* 0x040fe40000410000 */
[C---:B---3--:R-:W-:Y:S01]  /*1e4f0*/  FADD.FTZ R38, R2.reuse, R0 ;  /* 0x0000000002267221 */ /* 0x048fe20000010000 */
        /* <DEDUP_REMOVED lines=9> */
[----:B----4-:R-:W-:Y:S02]  /*1e590*/  FMUL.FTZ R39, R3, R155 ;  /* 0x0000009b03277220 */ /* 0x010fe40000410000 */
        /* <DEDUP_REMOVED lines=9> */
[----:B------:R-:W4:Y:S01]  /*1e630*/  MUFU.EX2 R25, R24 ;  /* 0x0000001800197308 */ /* 0x000f220000000800 */
        /* <DEDUP_REMOVED lines=8> */
[----:B---3--:R-:W-:Y:S02]  /*1e6c0*/  FMUL.FTZ R8, R5, c[0x0][0x2d0] ;  /* 0x0000b40005087a20 */ /* 0x008fe40000410000 */
[----:B------:R-:W-:Y:S02]  /*1e6d0*/  FADD.FTZ R2, -R2, R109 ;  /* 0x0000006d02027221 */ /* 0x000fe40000010100 */
[----:B------:R-:W-:Y:S01]  /*1e6e0*/  FMUL.FTZ R53, R4, R161 ;  /* 0x000000a104357220 */ /* 0x000fe20000410000 */
[----:B------:R-:W-:Y:S01]  /*1e6f0*/  FSEL R8, R8, RZ, P0 ;  /* 0x000000ff08087208 */ /* 0x000fe20000000000 */
[----:B------:R-:W3:Y:S01]  /*1e700*/  MUFU.EX2 R0, R0 ;  /* 0x0000000000007308 */ /* 0x000ee20000000800 */
[----:B------:R-:W-:Y:S02]  /*1e710*/  FMUL.FTZ R2, R2, c[0x0][0x2d0] ;  /* 0x0000b40002027a20 */ /* 0x000fe40000410000 */
[----:B------:R-:W-:Y:S01]  /*1e720*/  FMUL.FTZ R54, R3, R162 ;  /* 0x000000a203367220 */ /* 0x000fe20000410000 */
[----:B----4-:R-:W-:Y:S01]  /*1e730*/  F2FP.PACK_AB R174, R25, R26 ;  /* 0x0000001a19ae723e */ /* 0x010fe200000000ff */
[--C-:B------:R-:W-:Y:S02]  /*1e740*/  FFMA.FTZ R24, R17, c[0x0][0x2d0], -R8.reuse ;  /* 0x0000b40011187a23 */ /* 0x100fe40000010808 */
[--C-:B------:R-:W-:Y:S02]  /*1e750*/  FFMA.FTZ R22, R22, c[0x0][0x2d0], -R8.reuse ;  /* 0x0000b40016167a23 */ /* 0x100fe40000010808 */
[--C-:B------:R-:W-:Y:S01]  /*1e760*/  FFMA.FTZ R21, R21, c[0x0][0x2d0], -R8.reuse ;  /* 0x0000b40015157a23 */ /* 0x100fe20000010808 */
[----:B------:R-:W4:Y:S01]  /*1e770*/  MUFU.EX2 R27, R9 ;  /* 0x00000009001b7308 */ /* 0x000f220000000800 */
        /* <DEDUP_REMOVED lines=18> */
[----:B------:R-:W3:Y:S01]  /*1e8a0*/  MUFU.EX2 R245, R36 ;  /* 0x0000002400f57308 */ /* 0x000ee20000000800 */
[--C-:B------:R-:W-:Y:S02]  /*1e8b0*/  FFMA.FTZ R216, R11, c[0x0][0x2d0], -R8.reuse ;  /* 0x0000b4000bd87a23 */ /* 0x100fe40000010808 */
[----:B------:R-:W-:Y:S02]  /*1e8c0*/  FFMA.FTZ R217, R10, c[0x0][0x2d0], -R8 ;  /* 0x0000b4000ad97a23 */ /* 0x000fe40000010808 */
[C---:B------:R-:W-:Y:S02]  /*1e8d0*/  FFMA.FTZ R8, R0.reuse, R232, R41 ;  /* 0x000000e800087223 */ /* 0x040fe40000010029 */
[C---:B------:R-:W-:Y:S02]  /*1e8e0*/  FMUL.FTZ R12, R0.reuse, R132 ;  /* 0x00000084000c7220 */ /* 0x040fe40000410000 */
[C---:B------:R-:W-:Y:S01]  /*1e8f0*/  FMUL.FTZ R13, R0.reuse, R133 ;  /* 0x00000085000d7220 */ /* 0x040fe20000410000 */
[----:B------:R-:W-:Y:S01]  /*1e900*/  MUFU.EX2 R232, R22 ;  /* 0x0000001600e87308 */ /* 0x000fe20000000800 */
[C---:B------:R-:W-:Y:S01]  /*1e910*/  FMUL.FTZ R48, R0.reuse, R112 ;  /* 0x0000007000307220 */ /* 0x040fe20000410000 */
[C---:B----4-:R-:W-:Y:S01]  /*1e920*/  F2FP.PACK_AB R112, R27.reuse, R41 ;  /* 0x000000291b70723e */ /* 0x050fe200000000ff */
        /* <DEDUP_REMOVED lines=16> */
[----:B------:R4:W5:Y:S01]  /*1ea30*/  MUFU.EX2 R0, R24 ;  /* 0x0000001800007308 */ /* 0x0009620000000800 */
        /* <DEDUP_REMOVED lines=10> */
[----:B---3--:R-:W-:Y:S01]  /*1eae0*/  F2FP.PACK_AB R114, R245, R234 ;  /* 0x000000eaf572723e */ /* 0x008fe200000000ff */
[C---:B------:R-:W-:Y:S02]  /*1eaf0*/  FMUL.FTZ R51, R2.reuse, R115 ;  /* 0x0000007302337220 */ /* 0x040fe40000410000 */
[C---:B------:R-:W-:Y:S01]  /*1eb00*/  FMUL.FTZ R14, R2.reuse, R134 ;  /* 0x00000086020e7220 */ /* 0x040fe20000410000 */
[----:B------:R-:W-:Y:S01]  /*1eb10*/  MUFU.EX2 R243, R185 ;  /* 0x000000b900f37308 */ /* 0x000fe20000000800 */
[C---:B------:R-:W-:Y:S01]  /*1eb20*/  FMUL.FTZ R15, R2.reuse, R135 ;  /* 0x00000087020f7220 */ /* 0x040fe20000410000 */
[----:B----4-:R-:W1:Y:S01]  /*1eb30*/  LDSM.16.MT88.4 R24, [R196] ;  /* 0x00000000c418783b */ /* 0x010e620000004200 */
[----:B-----5:R-:W-:Y:S01]  /*1eb40*/  FFMA.FTZ R132, R2, R233, R0 ;  /* 0x000000e902847223 */ /* 0x020fe20000010000 */
[----:B------:R-:W-:Y:S01]  /*1eb50*/  F2FP.PACK_AB R113, R232, R0 ;  /* 0x00000000e871723e */ /* 0x000fe200000000ff */
[C---:B------:R-:W-:Y:S02]  /*1eb60*/  FMUL.FTZ R18, R2.reuse, R130 ;  /* 0x0000008202127220 */ /* 0x040fe40000410000 */
[----:B------:R-:W-:Y:S03]  /*1eb70*/  FMUL.FTZ R19, R2, R131 ;  /* 0x0000008302137220 */ /* 0x000fe60000410000 */
[----:B------:R-:W3:Y:S01]  /*1eb80*/  MUFU.EX2 R233, R21 ;  /* 0x0000001500e97308 */ /* 0x000ee20000000800 */
[----:B------:R-:W-:Y:S01]  /*1eb90*/  LDSM.16.MT88.4 R128, [R196+0x1000] ;  /* 0x00100000c480783b */ /* 0x000fe20000004200 */
[----:B------:R-:W-:Y:S02]  /*1eba0*/  FMUL.FTZ R20, R4, R144 ;  /* 0x0000009004147220 */ /* 0x000fe40000410000 */
[C---:B------:R-:W-:Y:S02]  /*1ebb0*/  FMUL.FTZ R22, R3.reuse, R146 ;  /* 0x0000009203167220 */ /* 0x040fe40000410000 */
[C---:B------:R-:W-:Y:S02]  /*1ebc0*/  FMUL.FTZ R23, R3.reuse, R147 ;  /* 0x0000009303177220 */ /* 0x040fe40000410000 */
[C---:B------:R-:W-:Y:S02]  /*1ebd0*/  FMUL.FTZ R46, R2.reuse, R118 ;  /* 0x00000076022e7220 */ /* 0x040fe40000410000 */
[C---:B------:R-:W-:Y:S01]  /*1ebe0*/  FMUL.FTZ R47, R2.reuse, R119 ;  /* 0x00000077022f7220 */ /* 0x040fe20000410000 */
[----:B------:R-:W-:Y:S01]  /*1ebf0*/  MUFU.EX2 R135, R188 ;  /* 0x000000bc00877308 */ /* 0x000fe20000000800 */
[----:B------:R-:W4:Y:S01]  /*1ec00*/  LDSM.16.MT88.4 R116, [R196+0xc00] ;  /* 0x000c0000c474783b */ /* 0x000f220000004200 */
[----:B------:R-:W-:Y:S01]  /*1ec10*/  FMUL.FTZ R30, R2, R126 ;  /* 0x0000007e021e7220 */ /* 0x000fe20000410000 */
[----:B--2---:R-:W-:Y:S01]  /*1ec20*/  ISETP.GT.AND P0, PT, R212, R247, PT ;  /* 0x000000f7d400720c */ /* 0x004fe20003f04270 */
[C---:B------:R-:W-:Y:S02]  /*1ec30*/  FMUL.FTZ R31, R2.reuse, R127 ;  /* 0x0000007f021f7220 */ /* 0x040fe40000410000 */
[C---:B------:R-:W-:Y:S02]  /*1ec40*/  FMUL.FTZ R34, R2.reuse, R122 ;  /* 0x0000007a02227220 */ /* 0x040fe40000410000 */
[----:B------:R-:W-:Y:S01]  /*1ec50*/  FMUL.FTZ R35, R2, R123 ;  /* 0x0000007b02237220 */ /* 0x000fe20000410000 */
[----:B------:R-:W-:Y:S01]  /*1ec60*/  LDSM.16.MT88.4 R124, [R197+0x400] ;  /* 0x00040000c57c783b */ /* 0x000fe20000004200 */
[C---:B------:R-:W-:Y:S01]  /*1ec70*/  FMUL.FTZ R36, R4.reuse, R152 ;  /* 0x0000009804247220 */ /* 0x040fe20000410000 */
[----:B------:R-:W-:Y:S01]  /*1ec80*/  MUFU.EX2 R134, R182 ;  /* 0x000000b600867308 */ /* 0x000fe20000000800 */
[----:B------:R-:W-:Y:S01]  /*1ec90*/  FMUL.FTZ R37, R4, R153 ;  /* 0x0000009904257220 */ /* 0x000fe20000410000 */
[----:B---3--:R-:W-:Y:S01]  /*1eca0*/  F2FP.PACK_AB R115, R246, R233 ;  /* 0x000000e9f673723e */ /* 0x008fe200000000ff */
        /* <DEDUP_REMOVED lines=52> */
[-C--:B----4-:R-:W-:Y:S03]  /*1eff0*/  HMMA.16816.F32 R40, R172, R116.reuse, R40 ;  /* 0x00000074ac28723c */ /* 0x090fe60000001828 */
        /* <DEDUP_REMOVED lines=94> */
[----:B------:R-:W-:Y:S04]  /*1f5e0*/  FADD.FTZ R4, R183, R2 ;  /* 0x00000002b7047221 */ /* 0x000fe80000010000 */
        /* <DEDUP_REMOVED lines=46> */
[-C--:B---3--:R-:W-:Y:S08]  /*1f8d0*/  HMMA.16816.F32 R88, R172, R16.reuse, R88 ;  /* 0x00000010ac58723c */ /* 0x088ff00000001858 */
[C---:B------:R-:W-:Y:S08]  /*1f8e0*/  HMMA.16816.F32 R92, R176.reuse, R16, R92 ;  /* 0x00000010b05c723c */ /* 0x040ff0000000185c */
[-C--:B------:R-:W-:Y:S08]  /*1f8f0*/  HMMA.16816.F32 R96, R176, R18.reuse, R96 ;  /* 0x00000012b060723c */ /* 0x080ff00000001860 */
[----:B------:R-:W-:Y:S01]  /*1f900*/  HMMA.16816.F32 R100, R172, R18, R100 ;  /* 0x00000012ac64723c */ /* 0x000fe20000001864 */
[----:B------:R-:W-:Y:S07]  /*1f910*/  @!UPT UIADD3 URZ, URZ, URZ, URZ ;  /* 0x0000003f3f3ff290 */ /* 0x000fee000fffe03f */
[----:B------:R-:W-:-:S11]  /*1f920*/  @P0 BRA `(.L_x_2913) ;  /* 0xffffbd4000000947 */ /* 0x000fd6000383ffff */
.L_x_2881:
[----:B------:R-:W-:Y:S05]  /*1f930*/  BRA.DIV ~URZ, `(.L_x_2914) ;  /* 0x00007a427f007947 */ /* 0x000fea000b800000 */
[----:B------:R2:W3:Y:S02]  /*1f940*/  SHFL.BFLY PT, R0, R215, 0x2, 0x1f ;  /* 0x0c401f00d7007f89 */ /* 0x0004e400000e0000 */
.L_x_3035:
[----:B---3--:R-:W-:Y:S01]  /*1f950*/  FADD.FTZ R4, R0, R215 ;  /* 0x000000d700047221 */ /* 0x008fe20000010000 */
[----:B------:R-:W-:Y:S05]  /*1f960*/  BRA.DIV ~URZ, `(.L_x_2915) ;  /* 0x00007a627f007947 */ /* 0x000fea000b800000 */
[----:B------:R-:W3:Y:S04]  /*1f970*/  SHFL.BFLY PT, R2, R214, 0x2, 0x1f ;  /* 0x0c401f00d6027f89 */ /* 0x000ee800000e0000 */
[----:B------:R-:W4:Y:S04]  /*1f980*/  SHFL.BFLY PT, R0, R232, 0x2, 0x1f ;  /* 0x0c401f00e8007f89 */ /* 0x000f2800000e0000 */
[----:B------:R-:W5:Y:S04]  /*1f990*/  SHFL.BFLY PT, R11, R233, 0x2, 0x1f ;  /* 0x0c401f00e90b7f89 */ /* 0x000f6800000e0000 */
[----:B-1----:R-:W1:Y:S01]  /*1f9a0*/  SHFL.BFLY PT, R3, R4, 0x1, 0x1f ;  /* 0x0c201f0004037f89 */ /* 0x002e6200000e0000 */
        /* <DEDUP_REMOVED lines=9> */
.L_x_3036:
        /* <DEDUP_REMOVED lines=13> */
[----:B------:R-:W-:Y:S01]  /*1fb10*/  @P2 MUFU.RCP R3, R9 ;  /* 0x0000000900032308 */ /* 0x000fe20000001000 */
[----:B--2---:R-:W-:-:S07]  /*1fb20*/  FMUL.FTZ R182, R0, R84 ;  /* 0x0000005400b67220 */ /* 0x004fce0000410000 */
[----:B------:R-:W2:Y:S01]  /*1fb30*/  @P2 MUFU.LG2 R9, R9 ;  /* 0x0000000900092308 */ /* 0x000ea20000000c00 */
        /* <DEDUP_REMOVED lines=25> */
[----:B------:R3:W4:Y:S01]  /*1fcd0*/  @P1 MUFU.LG2 R0, R8 ;  /* 0x0000000800001308 */ /* 0x0007220000000c00 */
[----:B-12---:R-:W-:-:S02]  /*1fce0*/  @P2 FMUL.FTZ R11, R9, 0.69314718246459960938 ;  /* 0x3f317218090b2820 */ /* 0x006fc40000410000 */
[C---:B------:R-:W-:Y:S02]  /*1fcf0*/  FMUL.FTZ R144, R3.reuse, R142 ;  /* 0x0000008e03907220 */ /* 0x040fe40000410000 */
[C---:B------:R-:W-:Y:S02]  /*1fd00*/  FMUL.FTZ R145, R3.reuse, R143 ;  /* 0x0000008f03917220 */ /* 0x040fe40000410000 */
[C---:B------:R-:W-:Y:S02]  /*1fd10*/  FMUL.FTZ R88, R3.reuse, R154 ;  /* 0x0000009a03587220 */ /* 0x040fe40000410000 */
[C---:B------:R-:W-:Y:S02]  /*1fd20*/  FMUL.FTZ R89, R3.reuse, R155 ;  /* 0x0000009b03597220 */ /* 0x040fe40000410000 */
[C---:B------:R-:W-:Y:S02]  /*1fd30*/  FMUL.FTZ R100, R3.reuse, R158 ;  /* 0x0000009e03647220 */ /* 0x040fe40000410000 */
[----:B------:R-:W-:-:S02]  /*1fd40*/  FMUL.FTZ R101, R3, R159 ;  /* 0x0000009f03657220 */ /* 0x000fc40000410000 */
[C---:B------:R-:W-:Y:S01]  /*1fd50*/  FMUL.FTZ R142, R3.reuse, R70 ;  /* 0x00000046038e7220 */ /* 0x040fe20000410000 */
[----:B---3--:R-:W-:Y:S01]  /*1fd60*/  @P2 MOV R8, 0x3f317218 ;  /* 0x3f31721800082802 */ /* 0x008fe20000000f00 */
[----:B----4-:R-:W-:Y:S01]  /*1fd70*/  @P1 FMUL.FTZ R9, R0, 0.69314718246459960938 ;  /* 0x3f31721800091820 */ /* 0x010fe20000410000 */
        /* <DEDUP_REMOVED lines=82> */
.L_x_2736:
[----:B------:R2:W5:Y:S04]  /*202a0*/  LDL R6, [R1+0x80] ;  /* 0x0000800001067983 */ /* 0x0005680000100800 */
[----:B------:R-:W4:Y:S01]  /*202b0*/  S2R R2, SR_TID.X ;  /* 0x0000000000027919 */ /* 0x000f220000002100 */
[----:B------:R-:W-:Y:S01]  /*202c0*/  BSSY B0, `(.L_x_2916) ;  /* 0x0000011000007945 */ /* 0x000fe20003800000 */
[----:B----4-:R-:W-:-:S13]  /*202d0*/  LOP3.LUT P0, RZ, R2, 0x7f, RZ, 0xc0, !PT ;  /* 0x0000007f02ff7812 */ /* 0x010fda000780c0ff */
[----:B------:R-:W-:Y:S05]  /*202e0*/  @P0 BRA `(.L_x_2917) ;  /* 0x000000e000000947 */ /* 0x000fea0003800000 */
[----:B--2---:R-:W2:Y:S01]  /*202f0*/  S2R R4, SR_LANEID ;  /* 0x0000000000047919 */ /* 0x004ea20000000000 */
[----:B------:R-:W-:Y:S01]  /*20300*/  VOTEU.ANY UR4, UPT, PT ;  /* 0x0000000000047886 */ /* 0x000fe200038e0100 */
[----:B---3--:R-:W-:Y:S01]  /*20310*/  IMAD.MOV.U32 R5, RZ, RZ, c[0x0][0x564] ;  /* 0x00015900ff057624 */ /* 0x008fe200078e00ff */
        /* <DEDUP_REMOVED lines=11> */
.L_x_2917:
[----:B--2---:R-:W-:Y:S05]  /*203d0*/  BSYNC B0 ;  /* 0x0000000000007941 */ /* 0x004fea0003800000 */
.L_x_2916:
[----:B------:R-:W-:Y:S01]  /*203e0*/  PRMT R0, R0, 0x9910, RZ ;  /* 0x0000991000007816 */ /* 0x000fe200000000ff */
[----:B------:R-:W-:Y:S01]  /*203f0*/  BSSY B1, `(.L_x_2918) ;  /* 0x00003cc000017945 */ /* 0x000fe20003800000 */
[----:B-----5:R-:W-:Y:S02]  /*20400*/  IMAD.MOV.U32 R76, RZ, RZ, R6 ;  /* 0x000000ffff4c7224 */ /* 0x020fe400078e0006 */
[----:B------:R-:W-:-:S13]  /*20410*/  ISETP.NE.AND P0, PT, R0, RZ, PT ;  /* 0x000000ff0000720c */ /* 0x000fda0003f05270 */
[----:B------:R-:W-:Y:S05]  /*20420*/  @!P0 BRA `(.L_x_2919) ;  /* 0x00002ef000008947 */ /* 0x000fea0003800000 */
[----:B------:R-:W2:Y:S04]  /*20430*/  LDL R10, [R1+0x94] ;  /* 0x00009400010a7983 */ /* 0x000ea80000100800 */
[----:B------:R-:W4:Y:S04]  /*20440*/  LDL R9, [R1+0x98] ;  /* 0x0000980001097983 */ /* 0x000f280000100800 */
[----:B---3--:R-:W3:Y:S04]  /*20450*/  LDL R8, [R1+0xa0] ;  /* 0x0000a00001087983 */ /* 0x008ee80000100800 */
[----:B------:R-:W3:Y:S04]  /*20460*/  LDL R11, [R1+0x9c] ;  /* 0x00009c00010b7983 */ /* 0x000ee80000100800 */
[----:B-1----:R-:W3:Y:S01]  /*20470*/  LDL R6, [R1+0x8c] ;  /* 0x00008c0001067983 */ /* 0x002ee20000100800 */
        /* <DEDUP_REMOVED lines=20> */
[----:B------:R4:W-:Y:S01]  /*205c0*/  STS [R10+0x1280], R2 ;  /* 0x001280020a007388 */ /* 0x0009e20000000800 */
[----:B-1----:R-:W-:Y:S02]  /*205d0*/  F2FP.PACK_AB R0, R37, R36 ;  /* 0x000000242500723e */ /* 0x002fe400000000ff */
[----:B--2---:R-:W-:-:S03]  /*205e0*/  F2FP.PACK_AB R3, R149, R148 ;  /* 0x000000949503723e */ /* 0x004fc600000000ff */
[----:B------:R1:W-:Y:S01]  /*205f0*/  STS [R9+0x1000], R0 ;  /* 0x0010000009007388 */ /* 0x0003e20000000800 */
[----:B----4-:R-:W-:-:S03]  /*20600*/  F2FP.PACK_AB R2, R151, R150 ;  /* 0x000000969702723e */ /* 0x010fc600000000ff */
[----:B------:R2:W-:Y:S04]  /*20610*/  STS [R9+0x1200], R4 ;  /* 0x0012000409007388 */ /* 0x0005e80000000800 */
[----:B---3--:R3:W-:Y:S04]  /*20620*/  STS [R8+0x80], R3 ;  /* 0x0000800308007388 */ /* 0x0087e80000000800 */
        /* <DEDUP_REMOVED lines=91> */
.L_x_2920:
        /* <DEDUP_REMOVED lines=142> */
.L_x_3037:
[----:B------:R-:W-:Y:S05]  /*214c0*/  BRA.DIV ~URZ, `(.L_x_2923) ;  /* 0x000061927f007947 */ /* 0x000fea000b800000 */
[----:B------:R2:W4:Y:S02]  /*214d0*/  SHFL.IDX PT, R2, R12, RZ, 0x1c1f ;  /* 0x001c1fff0c027589 */ /* 0x00052400000e0000 */
.L_x_3038:
[----:B------:R-:W-:Y:S01]  /*214e0*/  ISETP.GE.AND P0, PT, R4, R0, PT ;  /* 0x000000000400720c */ /* 0x000fe20003f06270 */
[----:B------:R-:W-:-:S12]  /*214f0*/  BSSY B0, `(.L_x_2924) ;  /* 0x0000012000007945 */ /* 0x000fd80003800000 */
[----:B------:R-:W-:Y:S05]  /*21500*/  @P0 BRA `(.L_x_2925) ;  /* 0x0000010000000947 */ /* 0x000fea0003800000 */
[----:B------:R-:W5:Y:S04]  /*21510*/  LDL R15, [R1] ;  /* 0x00000000010f7983 */ /* 0x000f680000100800 */
[----:B--2---:R-:W2:Y:S04]  /*21520*/  LDL R13, [R1+0x4] ;  /* 0x00000400010d7983 */ /* 0x004ea80000100800 */
[----:B----4-:R-:W4:Y:S04]  /*21530*/  LDL R64, [R1+0x90] ;  /* 0x0000900001407983 */ /* 0x010f280000100800 */
[----:B---3--:R-:W3:Y:S01]  /*21540*/  LDL R14, [R1+0x7c] ;  /* 0x00007c00010e7983 */ /* 0x008ee20000100800 */
[----:B------:R-:W-:-:S13]  /*21550*/  ISETP.GE.AND P2, PT, R250, c[0x0][0x3c8], PT ;  /* 0x0000f200fa007a0c */ /* 0x000fda0003f46270 */
[----:B------:R-:W-:-:S04]  /*21560*/  @!P2 LEA R10, P5, R250, R2, 0x1 ;  /* 0x00000002fa0aa211 */ /* 0x000fc800078a08ff */
[----:B------:R-:W-:-:S05]  /*21570*/  @!P2 LEA.HI.X R11, R250, R6, R251, 0x1, P5 ;  /* 0x00000006fa0ba211 */ /* 0x000fca00028f0cfb */
[----:B------:R1:W-:Y:S01]  /*21580*/  @!P2 ST.E.128 [R10.64], R24 ;  /* 0x000000180a00a985 */ /* 0x0003e2000c101d08 */
[----:B-----5:R-:W-:Y:S02]  /*21590*/  ISETP.GE.AND P1, PT, R15, c[0x0][0x3c8], PT ;  /* 0x0000f2000f007a0c */ /* 0x020fe40003f26270 */
[----:B--2---:R-:W-:-:S11]  /*215a0*/  ISETP.GE.AND P0, PT, R13, c[0x0][0x3c8], PT ;  /* 0x0000f2000d007a0c */ /* 0x004fd60003f06270 */
[-C--:B------:R-:W-:Y:S02]  /*215b0*/  @!P1 LEA R8, P4, R15, R2.reuse, 0x1 ;  /* 0x000000020f089211 */ /* 0x080fe400078808ff */
[----:B------:R-:W-:Y:S02]  /*215c0*/  @!P0 LEA R2, P3, R13, R2, 0x1 ;  /* 0x000000020d028211 */ /* 0x000fe400078608ff */
[-C--:B-1--4-:R-:W-:Y:S02]  /*215d0*/  @!P1 LEA.HI.X R9, R15, R6.reuse, R64, 0x1, P4 ;  /* 0x000000060f099211 */ /* 0x092fe400020f0c40 */
[----:B---3--:R-:W-:-:S03]  /*215e0*/  @!P0 LEA.HI.X R3, R13, R6, R14, 0x1, P3 ;  /* 0x000000060d038211 */ /* 0x008fc600018f0c0e */
[----:B------:R1:W-:Y:S04]  /*215f0*/  @!P1 ST.E.128 [R8.64], R20 ;  /* 0x0000001408009985 */ /* 0x0003e8000c101d08 */
[----:B------:R1:W-:Y:S02]  /*21600*/  @!P0 ST.E.128 [R2.64], R16 ;  /* 0x0000001002008985 */ /* 0x0003e4000c101d08 */
.L_x_2925:
[----:B------:R-:W-:Y:S05]  /*21610*/  BSYNC B0 ;  /* 0x0000000000007941 */ /* 0x000fea0003800000 */
.L_x_2924:
[----:B------:R-:W-:Y:S05]  /*21620*/  BRA.DIV ~URZ, `(.L_x_2926) ;  /* 0x000060a27f007947 */ /* 0x000fea000b800000 */
[----:B---3--:R3:W2:Y:S04]  /*21630*/  SHFL.IDX PT, R6, R5, 0x1, 0x1c1f ;  /* 0x003c1f0005067f89 */ /* 0x0086a800000e0000 */
[----:B-1--4-:R3:W1:Y:S02]  /*21640*/  SHFL.IDX PT, R2, R12, 0x1, 0x1c1f ;  /* 0x003c1f000c027f89 */ /* 0x01266400000e0000 */
.L_x_3039:
[----:B------:R-:W-:Y:S01]  /*21650*/  IADD3 R3, R4, 0x20, RZ ;  /* 0x0000002004037810 */ /* 0x000fe20007ffe0ff */
[----:B------:R-:W-:Y:S03]  /*21660*/  BSSY B0, `(.L_x_2927) ;  /* 0x0000013000007945 */ /* 0x000fe60003800000 */
[----:B------:R-:W-:-:S13]  /*21670*/  ISETP.GE.AND P0, PT, R3, R0, PT ;  /* 0x000000000300720c */ /* 0x000fda0003f06270 */
[----:B------:R-:W-:Y:S05]  /*21680*/  @P0 BRA `(.L_x_2928) ;  /* 0x0000010000000947 */ /* 0x000fea0003800000 */
[----:B------:R-:W4:Y:S04]  /*21690*/  LDL R15, [R1] ;  /* 0x00000000010f7983 */ /* 0x000f280000100800 */
[----:B------:R-:W5:Y:S04]  /*216a0*/  LDL R13, [R1+0x4] ;  /* 0x00000400010d7983 */ /* 0x000f680000100800 */
[----:B---3--:R-:W3:Y:S04]  /*216b0*/  LDL R16, [R1+0x90] ;  /* 0x0000900001107983 */ /* 0x008ee80000100800 */
[----:B--2---:R-:W2:Y:S01]  /*216c0*/  LDL R14, [R1+0x7c] ;  /* 0x00007c00010e7983 */ /* 0x004ea20000100800 */
[----:B------:R-:W-:-:S13]  /*216d0*/  ISETP.GE.AND P2, PT, R250, c[0x0][0x3c8], PT ;  /* 0x0000f200fa007a0c */ /* 0x000fda0003f46270 */
[----:B-1----:R-:W-:-:S04]  /*216e0*/  @!P2 LEA R10, P5, R250, R2, 0x1 ;  /* 0x00000002fa0aa211 */ /* 0x002fc800078a08ff */
[----:B------:R-:W-:-:S05]  /*216f0*/  @!P2 LEA.HI.X R11, R250, R6, R251, 0x1, P5 ;  /* 0x00000006fa0ba211 */ /* 0x000fca00028f0cfb */
[----:B------:R1:W-:Y:S01]  /*21700*/  @!P2 ST.E.128 [R10.64], R36 ;  /* 0x000000240a00a985 */ /* 0x0003e2000c101d08 */
[----:B----4-:R-:W-:Y:S02]  /*21710*/  ISETP.GE.AND P1, PT, R15, c[0x0][0x3c8], PT ;  /* 0x0000f2000f007a0c */ /* 0x010fe40003f26270 */
[----:B-----5:R-:W-:-:S11]  /*21720*/  ISETP.GE.AND P0, PT, R13, c[0x0][0x3c8], PT ;  /* 0x0000f2000d007a0c */ /* 0x020fd60003f06270 */
[-C--:B------:R-:W-:Y:S02]  /*21730*/  @!P1 LEA R8, P4, R15, R2.reuse, 0x1 ;  /* 0x000000020f089211 */ /* 0x080fe400078808ff */
[----:B------:R-:W-:Y:S02]  /*21740*/  @!P0 LEA R2, P3, R13, R2, 0x1 ;  /* 0x000000020d028211 */ /* 0x000fe400078608ff */
[-C--:B---3--:R-:W-:Y:S02]  /*21750*/  @!P1 LEA.HI.X R9, R15, R6.reuse, R16, 0x1, P4 ;  /* 0x000000060f099211 */ /* 0x088fe400020f0c10 */
[----:B--2---:R-:W-:-:S03]  /*21760*/  @!P0 LEA.HI.X R3, R13, R6, R14, 0x1, P3 ;  /* 0x000000060d038211 */ /* 0x004fc600018f0c0e */
[----:B------:R1:W-:Y:S04]  /*21770*/  @!P1 ST.E.128 [R8.64], R32 ;  /* 0x0000002008009985 */ /* 0x0003e8000c101d08 */
[----:B------:R1:W-:Y:S02]  /*21780*/  @!P0 ST.E.128 [R2.64], R28 ;  /* 0x0000001c02008985 */ /* 0x0003e4000c101d08 */
.L_x_2928:
[----:B------:R-:W-:Y:S05]  /*21790*/  BSYNC B0 ;  /* 0x0000000000007941 */ /* 0x000fea0003800000 */
.L_x_2927:
[----:B------:R-:W-:Y:S05]  /*217a0*/  BRA.DIV ~URZ, `(.L_x_2929) ;  /* 0x00005ff27f007947 */ /* 0x000fea000b800000 */
[----:B--2---:R2:W4:Y:S02]  /*217b0*/  SHFL.IDX PT, R6, R5, 0x2, 0x1c1f ;  /* 0x005c1f0005067f89 */ /* 0x00452400000e0000 */
.L_x_3040:
[----:B------:R-:W-:Y:S05]  /*217c0*/  BRA.DIV ~URZ, `(.L_x_2930) ;  /* 0x000060427f007947 */ /* 0x000fea000b800000 */
[----:B-1----:R1:W2:Y:S02]  /*217d0*/  SHFL.IDX PT, R2, R12, 0x2, 0x1c1f ;  /* 0x005c1f000c027f89 */ /* 0x0022a400000e0000 */
.L_x_3041:
[----:B------:R-:W-:Y:S01]  /*217e0*/  IADD3 R3, R4, 0x40, RZ ;  /* 0x0000004004037810 */ /* 0x000fe20007ffe0ff */
[----:B------:R-:W-:Y:S03]  /*217f0*/  BSSY B0, `(.L_x_2931) ;  /* 0x0000013000007945 */ /* 0x000fe60003800000 */
[----:B------:R-:W-:-:S13]  /*21800*/  ISETP.GE.AND P0, PT, R3, R0, PT ;  /* 0x000000000300720c */ /* 0x000fda0003f06270 */
[----:B------:R-:W-:Y:S05]  /*21810*/  @P0 BRA `(.L_x_2932) ;  /* 0x0000010000000947 */ /* 0x000fea0003800000 */
[----:B------:R-:W5:Y:S04]  /*21820*/  LDL R15, [R1] ;  /* 0x00000000010f7983 */ /* 0x000f680000100800 */
[----:B---3--:R-:W3:Y:S04]  /*21830*/  LDL R13, [R1+0x4] ;  /* 0x00000400010d7983 */ /* 0x008ee80000100800 */
[----:B----4-:R-:W4:Y:S04]  /*21840*/  LDL R16, [R1+0x90] ;  /* 0x0000900001107983 */ /* 0x010f280000100800 */
[----:B--2---:R-:W2:Y:S01]  /*21850*/  LDL R14, [R1+0x7c] ;  /* 0x00007c00010e7983 */ /* 0x004ea20000100800 */
[----:B------:R-:W-:-:S13]  /*21860*/  ISETP.GE.AND P2, PT, R250, c[0x0][0x3c8], PT ;  /* 0x0000f200fa007a0c */ /* 0x000fda0003f46270 */
[----:B------:R-:W-:-:S04]  /*21870*/  @!P2 LEA R10, P5, R250, R2, 0x1 ;  /* 0x00000002fa0aa211 */ /* 0x000fc800078a08ff */
[----:B------:R-:W-:-:S05]  /*21880*/  @!P2 LEA.HI.X R11, R250, R6, R251, 0x1, P5 ;  /* 0x00000006fa0ba211 */ /* 0x000fca00028f0cfb */
[----:B------:R1:W-:Y:S01]  /*21890*/  @!P2 ST.E.128 [R10.64], R48 ;  /* 0x000000300a00a985 */ /* 0x0003e2000c101d08 */
[----:B-----5:R-:W-:Y:S02]  /*218a0*/  ISETP.GE.AND P1, PT, R15, c[0x0][0x3c8], PT ;  /* 0x0000f2000f007a0c */ /* 0x020fe40003f26270 */
[----:B---3--:R-:W-:-:S11]  /*218b0*/  ISETP.GE.AND P0, PT, R13, c[0x0][0x3c8], PT ;  /* 0x0000f2000d007a0c */ /* 0x008fd60003f06270 */
[-C--:B------:R-:W-:Y:S02]  /*218c0*/  @!P1 LEA R8, P4, R15, R2.reuse, 0x1 ;  /* 0x000000020f089211 */ /* 0x080fe400078808ff */
[----:B------:R-:W-:Y:S02]  /*218d0*/  @!P0 LEA R2, P3, R13, R2, 0x1 ;  /* 0x000000020d028211 */ /* 0x000fe400078608ff */
[-C--:B----4-:R-:W-:Y:S02]  /*218e0*/  @!P1 LEA.HI.X R9, R15, R6.reuse, R16, 0x1, P4 ;  /* 0x000000060f099211 */ /* 0x090fe400020f0c10 */
[----:B--2---:R-:W-:-:S03]  /*218f0*/  @!P0 LEA.HI.X R3, R13, R6, R14, 0x1, P3 ;  /* 0x000000060d038211 */ /* 0x004fc600018f0c0e */
[----:B------:R1:W-:Y:S04]  /*21900*/  @!P1 ST.E.128 [R8.64], R44 ;  /* 0x0000002c08009985 */ /* 0x0003e8000c101d08 */
[----:B------:R1:W-:Y:S02]  /*21910*/  @!P0 ST.E.128 [R2.64], R40 ;  /* 0x0000002802008985 */ /* 0x0003e4000c101d08 */
.L_x_2932:
[----:B------:R-:W-:Y:S05]  /*21920*/  BSYNC B0 ;  /* 0x0000000000007941 */ /* 0x000fea0003800000 */
.L_x_2931:
[----:B------:R-:W-:Y:S05]  /*21930*/  BRA.DIV ~URZ, `(.L_x_2933) ;  /* 0x00005f427f007947 */ /* 0x000fea000b800000 */
[----:B--23--:R-:W2:Y:S04]  /*21940*/  SHFL.IDX PT, R5, R5, 0x3, 0x1c1f ;  /* 0x007c1f0005057f89 */ /* 0x00cea800000e0000 */
[----:B-1----:R1:W3:Y:S02]  /*21950*/  SHFL.IDX PT, R2, R12, 0x3, 0x1c1f ;  /* 0x007c1f000c027f89 */ /* 0x0022e400000e0000 */
.L_x_3042:
[----:B------:R-:W-:-:S04]  /*21960*/  IADD3 R3, R4, 0x60, RZ ;  /* 0x0000006004037810 */ /* 0x000fc80007ffe0ff */
[----:B------:R-:W-:-:S13]  /*21970*/  ISETP.GE.AND P0, PT, R3, R0, PT ;  /* 0x000000000300720c */ /* 0x000fda0003f06270 */
[----:B------:R-:W-:Y:S05]  /*21980*/  @P0 BRA `(.L_x_2934) ;  /* 0x0000272000000947 */ /* 0x000fea0003800000 */
[----:B-1----:R-:W5:Y:S04]  /*21990*/  LDL R12, [R1] ;  /* 0x00000000010c7983 */ /* 0x002f680000100800 */
[----:B----4-:R-:W4:Y:S04]  /*219a0*/  LDL R13, [R1+0x90] ;  /* 0x00009000010d7983 */ /* 0x010f280000100800 */
[----:B---3--:R-:W3:Y:S01]  /*219b0*/  LDL R6, [R1+0x4] ;  /* 0x0000040001067983 */ /* 0x008ee20000100800 */
[----:B------:R-:W-:-:S13]  /*219c0*/  ISETP.GE.AND P1, PT, R250, c[0x0][0x3c8], PT ;  /* 0x0000f200fa007a0c */ /* 0x000fda0003f26270 */
[----:B------:R-:W-:-:S04]  /*219d0*/  @!P1 LEA R10, P3, R250, R2, 0x1 ;  /* 0x00000002fa0a9211 */ /* 0x000fc800078608ff */
[----:B--2---:R-:W-:-:S05]  /*219e0*/  @!P1 LEA.HI.X R11, R250, R5, R251, 0x1, P3 ;  /* 0x00000005fa0b9211 */ /* 0x004fca00018f0cfb */
[----:B------:R1:W-:Y:S01]  /*219f0*/  @!P1 ST.E.128 [R10.64], R60 ;  /* 0x0000003c0a009985 */ /* 0x0003e2000c101d08 */
[----:B-----5:R-:W-:-:S13]  /*21a00*/  ISETP.GE.AND P0, PT, R12, c[0x0][0x3c8], PT ;  /* 0x0000f2000c007a0c */ /* 0x020fda0003f06270 */
[----:B------:R-:W-:-:S04]  /*21a10*/  @!P0 LEA R8, P2, R12, R2, 0x1 ;  /* 0x000000020c088211 */ /* 0x000fc800078408ff */
[----:B----4-:R-:W-:-:S05]  /*21a20*/  @!P0 LEA.HI.X R9, R12, R5, R13, 0x1, P2 ;  /* 0x000000050c098211 */ /* 0x010fca00010f0c0d */
[----:B------:R1:W-:Y:S01]  /*21a30*/  @!P0 ST.E.128 [R8.64], R56 ;  /* 0x0000003808008985 */ /* 0x0003e2000c101d08 */
[----:B---3--:R-:W-:-:S13]  /*21a40*/  ISETP.GE.AND P0, PT, R6, c[0x0][0x3c8], PT ;  /* 0x0000f20006007a0c */ /* 0x008fda0003f06270 */
[----:B------:R-:W-:Y:S05]  /*21a50*/  @P0 BRA `(.L_x_2934) ;  /* 0x0000265000000947 */ /* 0x000fea0003800000 */
[----:B------:R-:W2:Y:S01]  /*21a60*/  LDL R12, [R1+0x7c] ;  /* 0x00007c00010c7983 */ /* 0x000ea20000100800 */
[----:B------:R-:W-:-:S04]  /*21a70*/  LEA R2, P0, R6, R2, 0x1 ;  /* 0x0000000206027211 */ /* 0x000fc800078008ff */
[----:B--2---:R-:W-:-:S05]  /*21a80*/  LEA.HI.X R3, R6, R5, R12, 0x1, P0 ;  /* 0x0000000506037211 */ /* 0x004fca00000f0c0c */
[----:B------:R2:W-:Y:S01]  /*21a90*/  ST.E.128 [R2.64], R52 ;  /* 0x0000003402007985 */ /* 0x0005e2000c101d08 */
[----:B------:R-:W-:Y:S05]  /*21aa0*/  BRA `(.L_x_2934) ;  /* 0x0000260000007947 */ /* 0x000fea0003800000 */
.L_x_2921:
        /* <DEDUP_REMOVED lines=33> */
.L_x_3043:
[----:B------:R-:W-:Y:S05]  /*21cc0*/  BRA.DIV ~URZ, `(.L_x_2936) ;  /* 0x00005cf27f007947 */ /* 0x000fea000b800000 */
[----:B------:R3:W4:Y:S02]  /*21cd0*/  SHFL.IDX PT, R0, R6, RZ, 0x1c1f ;  /* 0x001c1fff06007589 */ /* 0x00072400000e0000 */
.L_x_3044:
        /* <DEDUP_REMOVED lines=73> */
[----:B------:R-:W-:Y:S02]  /*22170*/  IADD3 R15, R252, 0x50, RZ ;  /* 0x00000050fc0f7810 */ /* 0x000fe40007ffe0ff */
[----:B----4-:R-:W-:Y:S01]  /*22180*/  @!P2 LEA R8, P0, R14, R0, 0x2 ;  /* 0x000000000e08a211 */ /* 0x010fe200078010ff */
        /* <DEDUP_REMOVED lines=9> */
.L_x_2938:
[----:B------:R-:W-:Y:S05]  /*22220*/  BSYNC B0 ;  /* 0x0000000000007941 */ /* 0x000fea0003800000 */
.L_x_2937:
[----:B------:R-:W-:Y:S05]  /*22230*/  BRA.DIV ~URZ, `(.L_x_2939) ;  /* 0x000057f27f007947 */ /* 0x000fea000b800000 */
[----:B--2---:R2:W1:Y:S04]  /*22240*/  SHFL.IDX PT, R4, R5, 0x1, 0x1c1f ;  /* 0x003c1f0005047f89 */ /* 0x00446800000e0000 */
[----:B----4-:R2:W4:Y:S02]  /*22250*/  SHFL.IDX PT, R0, R6, 0x1, 0x1c1f ;  /* 0x003c1f0006007f89 */ /* 0x01052400000e0000 */
.L_x_3045:
[----:B------:R-:W-:Y:S01]  /*22260*/  BSSY B0, `(.L_x_2940) ;  /* 0x0000054000007945 */ /* 0x000fe20003800000 */
[----:B------:R-:W-:Y:S05]  /*22270*/  @P6 BRA `(.L_x_2941) ;  /* 0x0000052000006947 */ /* 0x000fea0003800000 */
[C---:B------:R-:W-:Y:S02]  /*22280*/  ISETP.GE.AND P1, PT, R252.reuse, c[0x0][0x3c8], PT ;  /* 0x0000f200fc007a0c */ /* 0x040fe40003f26270 */
[C---:B------:R-:W-:Y:S02]  /*22290*/  IADD3 R12, R252.reuse, 0x8, RZ ;  /* 0x00000008fc0c7810 */ /* 0x040fe40007ffe0ff */
[----:B------:R-:W-:Y:S02]  /*222a0*/  IADD3 R14, R252, 0x10, RZ ;  /* 0x00000010fc0e7810 */ /* 0x000fe40007ffe0ff */
[----:B------:R-:W-:-:S02]  /*222b0*/  ISETP.GE.AND P0, PT, R12, c[0x0][0x3c8], PT ;  /* 0x0000f2000c007a0c */ /* 0x000fc40003f06270 */
[----:B------:R-:W-:Y:S02]  /*222c0*/  IADD3 R11, R252, 0x18, RZ ;  /* 0x00000018fc0b7810 */ /* 0x000fe40007ffe0ff */
        /* <DEDUP_REMOVED lines=25> */
[----:B------:R-:W-:Y:S02]  /*22460*/  IADD3 R17, R252, 0x48, RZ ;  /* 0x00000048fc117810 */ /* 0x000fe40007ffe0ff */
[----:B------:R-:W-:Y:S02]  /*22470*/  @!P3 LEA.HI.X R3, R14, R4, R15, 0x2, P4 ;  /* 0x000000040e03b211 */ /* 0x000fe400020f140f */
[C---:B------:R-:W-:Y:S02]  /*22480*/  IADD3 R14, R252.reuse, 0x30, RZ ;  /* 0x00000030fc0e7810 */ /* 0x040fe40007ffe0ff */
[C---:B----4-:R-:W-:Y:S01]  /*22490*/  @!P5 LEA R8, P0, R11.reuse, R0, 0x2 ;  /* 0x000000000b08d211 */ /* 0x050fe200078010ff */
[----:B------:R1:W-:Y:S01]  /*224a0*/  @!P3 ST.E.64 [R2.64], R150 ;  /* 0x000000960200b985 */ /* 0x0003e2000c101b08 */
[----:B------:R-:W-:Y:S02]  /*224b0*/  IADD3 R15, R252, 0x28, RZ ;  /* 0x00000028fc0f7810 */ /* 0x000fe40007ffe0ff */
[----:B------:R-:W-:-:S02]  /*224c0*/  @!P5 LEA.HI.X R9, R11, R4, R12, 0x2, P0 ;  /* 0x000000040b09d211 */ /* 0x000fc400000f140c */
[----:B------:R-:W-:Y:S02]  /*224d0*/  IADD3 R11, R252, 0x20, RZ ;  /* 0x00000020fc0b7810 */ /* 0x000fe40007ffe0ff */
        /* <DEDUP_REMOVED lines=13> */
[----:B------:R-:W-:Y:S02]  /*225b0*/  IADD3 R15, R252, 0x48, RZ ;  /* 0x00000048fc0f7810 */ /* 0x000fe40007ffe0ff */
[----:B----4-:R-:W-:Y:S01]  /*225c0*/  @!P0 LEA R8, P2, R14, R0, 0x2 ;  /* 0x000000000e088211 */ /* 0x010fe200078410ff */
        /* <DEDUP_REMOVED lines=18> */
[----:B------:R-:W-:Y:S02]  /*226f0*/  IADD3 R17, R252, 0x50, RZ ;  /* 0x00000050fc117810 */ /* 0x000fe40007ffe0ff */
[----:B-----5:R-:W-:Y:S01]  /*22700*/  @!P2 LEA R8, P0, R16, R0, 0x2 ;  /* 0x000000001008a211 */ /* 0x020fe200078010ff */
        /* <DEDUP_REMOVED lines=9> */
.L_x_2941:
[----:B------:R-:W-:Y:S05]  /*227a0*/  BSYNC B0 ;  /* 0x0000000000007941 */ /* 0x000fea0003800000 */
.L_x_2940:
[----:B------:R-:W-:Y:S05]  /*227b0*/  BRA.DIV ~URZ, `(.L_x_2942) ;  /* 0x000053427f007947 */ /* 0x000fea000b800000 */
[----:B-1----:R1:W2:Y:S02]  /*227c0*/  SHFL.IDX PT, R4, R5, 0x2, 0x1c1f ;  /* 0x005c1f0005047f89 */ /* 0x0022a400000e0000 */
.L_x_3046:
[----:B------:R-:W-:Y:S05]  /*227d0*/  BRA.DIV ~URZ, `(.L_x_2943) ;  /* 0x000053927f007947 */ /* 0x000fea000b800000 */
[----:B----4-:R4:W1:Y:S02]  /*227e0*/  SHFL.IDX PT, R0, R6, 0x2, 0x1c1f ;  /* 0x005c1f0006007f89 */ /* 0x01086400000e0000 */
.L_x_3047:
        /* <DEDUP_REMOVED lines=25> */
[C---:B------:R-:W-:Y:S02]  /*22980*/  @!P4 LEA R8, P5, R17.reuse, R0, 0x2 ;  /* 0x000000001108c211 */ /* 0x040fe400078a10ff */
        /* <DEDUP_REMOVED lines=59> */
.L_x_2945:
[----:B------:R-:W-:Y:S05]  /*22d40*/  BSYNC B0 ;  /* 0x0000000000007941 */ /* 0x000fea0003800000 */
.L_x_2944:
[----:B------:R-:W-:Y:S05]  /*22d50*/  BRA.DIV ~URZ, `(.L_x_2946) ;  /* 0x00004e827f007947 */ /* 0x000fea000b800000 */
[----:B--2---:R2:W3:Y:S04]  /*22d60*/  SHFL.IDX PT, R4, R5, 0x3, 0x1c1f ;  /* 0x007c1f0005047f89 */ /* 0x0044e800000e0000 */
[----:B-1----:R2:W1:Y:S02]  /*22d70*/  SHFL.IDX PT, R0, R6, 0x3, 0x1c1f ;  /* 0x007c1f0006007f89 */ /* 0x00246400000e0000 */
.L_x_3048:
        /* <DEDUP_REMOVED lines=10> */
[----:B------:R-:W-:Y:S02]  /*22e20*/  IADD3 R11, R252, 0x8, RZ ;  /* 0x00000008fc0b7810 */ /* 0x000fe40007ffe0ff */
[----:B------:R-:W-:Y:S02]  /*22e30*/  ISETP.GE.AND P2, PT, R6, c[0x0][0x3c8], PT ;  /* 0x0000f20006007a0c */ /* 0x000fe40003f46270 */
[----:B------:R-:W-:Y:S02]  /*22e40*/  @!P4 LEA.HI.X R9, R252, R4, R12, 0x2, P6 ;  /* 0x00000004fc09c211 */ /* 0x000fe400030f140c */
[----:B------:R-:W-:-:S02]  /*22e50*/  SHF.R.S32.HI R11, RZ, 0x1f, R11 ;  /* 0x0000001fff0b7819 */ /* 0x000fc4000001140b */
[----:B------:R-:W-:Y:S01]  /*22e60*/  @!P3 LEA R2, P5, R10, R0, 0x2 ;  /* 0x000000000a02b211 */ /* 0x000fe200078a10ff */
        /* <DEDUP_REMOVED lines=8> */
[----:B------:R-:W-:Y:S02]  /*22ef0*/  IADD3 R15, R252, 0x28, RZ ;  /* 0x00000028fc0f7810 */ /* 0x000fe40007ffe0ff */
[----:B------:R-:W-:Y:S02]  /*22f00*/  @!P2 LEA.HI.X R11, R6, R4, R14, 0x2, P3 ;  /* 0x00000004060ba211 */ /* 0x000fe400018f140e */
[C---:B------:R-:W-:Y:S02]  /*22f10*/  IADD3 R6, R252.reuse, 0x20, RZ ;  /* 0x00000020fc067810 */ /* 0x040fe40007ffe0ff */
[----:B------:R-:W-:Y:S01]  /*22f20*/  IADD3 R14, R252, 0x18, RZ ;  /* 0x00000018fc0e7810 */ /* 0x000fe20007ffe0ff */
[----:B------:R-:W-:Y:S01]  /*22f30*/  @!P2 ST.E.64 [R10.64], R64 ;  /* 0x000000400a00a985 */ /* 0x000fe2000c101b08 */
[----:B------:R-:W-:-:S02]  /*22f40*/  ISETP.GE.AND P5, PT, R15, c[0x0][0x3c8], PT ;  /* 0x0000f2000f007a0c */ /* 0x000fc40003fa6270 */
[C---:B------:R-:W-:Y:S02]  /*22f50*/  IADD3 R12, R252.reuse, 0x30, RZ ;  /* 0x00000030fc0c7810 */ /* 0x040fe40007ffe0ff */
        /* <DEDUP_REMOVED lines=14> */
[----:B------:R-:W-:Y:S01]  /*23040*/  IADD3 R13, R252, 0x30, RZ ;  /* 0x00000030fc0d7810 */ /* 0x000fe20007ffe0ff */
        /* <DEDUP_REMOVED lines=45> */
.L_x_2919:
[----:B------:R-:W2:Y:S04]  /*23320*/  LDL.LU R8, [R1+0x84] ;  /* 0x0000840001087983 */ /* 0x000ea80000300800 */
[----:B-1----:R-:W4:Y:S01]  /*23330*/  LDL R6, [R1+0x8c] ;  /* 0x00008c0001067983 */ /* 0x002f220000100800 */
[----:B------:R-:W-:Y:S01]  /*23340*/  ISETP.NE.U32.AND P0, PT, RZ, c[0x0][0x508], PT ;  /* 0x00014200ff007a0c */ /* 0x000fe20003f05070 */
[----:B------:R-:W-:Y:S01]  /*23350*/  IMAD.MOV.U32 R4, RZ, RZ, 0x4 ;  /* 0x00000004ff047424 */ /* 0x000fe200078e00ff */
[----:B------:R-:W-:Y:S01]  /*23360*/  ISETP.NE.U32.AND P2, PT, RZ, c[0x0][0x500], PT ;  /* 0x00014000ff007a0c */ /* 0x000fe20003f45070 */
[----:B------:R-:W-:Y:S01]  /*23370*/  IMAD.MOV.U32 R18, RZ, RZ, c[0x0][0x388] ;  /* 0x0000e200ff127624 */ /* 0x000fe200078e00ff */
[----:B------:R-:W-:Y:S01]  /*23380*/  ISETP.NE.AND.EX P0, PT, RZ, c[0x0][0x50c], PT, P0 ;  /* 0x00014300ff007a0c */ /* 0x000fe20003f05300 */
[----:B------:R-:W-:Y:S01]  /*23390*/  IMAD.MOV.U32 R0, RZ, RZ, RZ ;  /* 0x000000ffff007224 */ /* 0x000fe200078e00ff */
[----:B------:R-:W-:Y:S01]  /*233a0*/  ISETP.NE.AND.EX P2, PT, RZ, c[0x0][0x504], PT, P2 ;  /* 0x00014100ff007a0c */ /* 0x000fe20003f45320 */
[----:B----4-:R-:W-:-:S10]  /*233b0*/  IMAD.WIDE R2, R6, R4, c[0x0][0x500] ;  /* 0x0001400006027625 */ /* 0x010fd400078e0204 */
[----:B---3--:R-:W-:Y:S02]  /*233c0*/  @P0 IMAD.WIDE R4, R6, R4, c[0x0][0x508] ;  /* 0x0001420006040625 */ /* 0x008fe400078e0204 */
        /* <DEDUP_REMOVED lines=9> */
.L_x_2947:
        /* <DEDUP_REMOVED lines=59> */
.L_x_2949:
[----:B------:R-:W-:Y:S05]  /*23810*/  BSYNC B0 ;  /* 0x0000000000007941 */ /* 0x000fea0003800000 */
.L_x_2948:
        /* <DEDUP_REMOVED lines=43> */
.L_x_3049:
[----:B------:R-:W-:Y:S05]  /*23ad0*/  BRA.DIV ~URZ, `(.L_x_2951) ;  /* 0x000042427f007947 */ /* 0x000fea000b800000 */
[----:B------:R3:W4:Y:S02]  /*23ae0*/  SHFL.IDX PT, R0, R13, RZ, 0x1c1f ;  /* 0x001c1fff0d007589 */ /* 0x00072400000e0000 */
.L_x_3050:
[----:B------:R-:W-:Y:S01]  /*23af0*/  IMAD R6, R18, c[0x0][0x4e8], RZ ;  /* 0x00013a0012067a24 */ /* 0x000fe200078e02ff */
[----:B------:R-:W-:Y:S04]  /*23b00*/  BSSY B0, `(.L_x_2952) ;  /* 0x0000013000007945 */ /* 0x000fe80003800000 */
        /* <DEDUP_REMOVED lines=9> */
[----:B------:R1:W-:Y:S01]  /*23ba0*/  @!P2 ST.E.128 [R10.64], RZ ;  /* 0x000000ff0a00a985 */ /* 0x0003e2000c101d08 */
[----:B-----5:R-:W-:Y:S02]  /*23bb0*/  ISETP.GE.AND P1, PT, R16, c[0x0][0x3c8], PT ;  /* 0x0000f20010007a0c */ /* 0x020fe40003f26270 */
[----:B---3--:R-:W-:-:S11]  /*23bc0*/  ISETP.GE.AND P0, PT, R14, c[0x0][0x3c8], PT ;  /* 0x0000f2000e007a0c */ /* 0x008fd60003f06270 */
[-C--:B------:R-:W-:Y:S02]  /*23bd0*/  @!P1 LEA R8, P4, R16, R0.reuse, 0x1 ;  /* 0x0000000010089211 */ /* 0x080fe400078808ff */
[----:B------:R-:W-:Y:S02]  /*23be0*/  @!P0 LEA R2, P3, R14, R0, 0x1 ;  /* 0x000000000e028211 */ /* 0x000fe400078608ff */
[-C--:B----4-:R-:W-:Y:S02]  /*23bf0*/  @!P1 LEA.HI.X R9, R16, R4.reuse, R17, 0x1, P4 ;  /* 0x0000000410099211 */ /* 0x090fe400020f0c11 */
[----:B--2---:R-:W-:-:S03]  /*23c00*/  @!P0 LEA.HI.X R3, R14, R4, R15, 0x1, P3 ;  /* 0x000000040e038211 */ /* 0x004fc600018f0c0f */
[----:B------:R1:W-:Y:S04]  /*23c10*/  @!P1 ST.E.128 [R8.64], RZ ;  /* 0x000000ff08009985 */ /* 0x0003e8000c101d08 */
[----:B------:R1:W-:Y:S02]  /*23c20*/  @!P0 ST.E.128 [R2.64], RZ ;  /* 0x000000ff02008985 */ /* 0x0003e4000c101d08 */
.L_x_2953:
[----:B------:R-:W-:Y:S05]  /*23c30*/  BSYNC B0 ;  /* 0x0000000000007941 */ /* 0x000fea0003800000 */
.L_x_2952:
[----:B------:R-:W-:Y:S05]  /*23c40*/  BRA.DIV ~URZ, `(.L_x_2954) ;  /* 0x000041427f007947 */ /* 0x000fea000b800000 */
[----:B--2---:R2:W1:Y:S04]  /*23c50*/  SHFL.IDX PT, R4, R5, 0x1, 0x1c1f ;  /* 0x003c1f0005047f89 */ /* 0x00446800000e0000 */
[----:B----4-:R2:W4:Y:S02]  /*23c60*/  SHFL.IDX PT, R0, R13, 0x1, 0x1c1f ;  /* 0x003c1f000d007f89 */ /* 0x01052400000e0000 */
.L_x_3051:
[----:B-1----:R-:W-:Y:S01]  /*23c70*/  IADD3 R2, R12, 0x20, RZ ;  /* 0x000000200c027810 */ /* 0x002fe20007ffe0ff */
[----:B------:R-:W-:Y:S03]  /*23c80*/  BSSY B0, `(.L_x_2955) ;  /* 0x0000013000007945 */ /* 0x000fe60003800000 */
[----:B------:R-:W-:-:S13]  /*23c90*/  ISETP.GE.AND P0, PT, R2, R6, PT ;  /* 0x000000060200720c */ /* 0x000fda0003f06270 */
[----:B------:R-:W-:Y:S05]  /*23ca0*/  @P0 BRA `(.L_x_2956) ;  /* 0x0000010000000947 */ /* 0x000fea0003800000 */
[----:B------:R-:W5:Y:S04]  /*23cb0*/  LDL R16, [R1] ;  /* 0x0000000001107983 */ /* 0x000f680000100800 */
[----:B--2---:R-:W2:Y:S04]  /*23cc0*/  LDL R14, [R1+0x4] ;  /* 0x00000400010e7983 */ /* 0x004ea80000100800 */
[----:B---3--:R-:W3:Y:S04]  /*23cd0*/  LDL R17, [R1+0x90] ;  /* 0x0000900001117983 */ /* 0x008ee80000100800 */
[----:B----4-:R-:W4:Y:S01]  /*23ce0*/  LDL R15, [R1+0x7c] ;  /* 0x00007c00010f7983 */ /* 0x010f220000100800 */
[----:B------:R-:W-:-:S13]  /*23cf0*/  ISETP.GE.AND P2, PT, R250, c[0x0][0x3c8], PT ;  /* 0x0000f200fa007a0c */ /* 0x000fda0003f46270 */
[----:B------:R-:W-:-:S04]  /*23d00*/  @!P2 LEA R10, P5, R250, R0, 0x1 ;  /* 0x00000000fa0aa211 */ /* 0x000fc800078a08ff */
[----:B------:R-:W-:-:S05]  /*23d10*/  @!P2 LEA.HI.X R11, R250, R4, R251, 0x1, P5 ;  /* 0x00000004fa0ba211 */ /* 0x000fca00028f0cfb */
[----:B------:R1:W-:Y:S01]  /*23d20*/  @!P2 ST.E.128 [R10.64], RZ ;  /* 0x000000ff0a00a985 */ /* 0x0003e2000c101d08 */
[----:B-----5:R-:W-:Y:S02]  /*23d30*/  ISETP.GE.AND P1, PT, R16, c[0x0][0x3c8], PT ;  /* 0x0000f20010007a0c */ /* 0x020fe40003f26270 */
[----:B--2---:R-:W-:-:S11]  /*23d40*/  ISETP.GE.AND P0, PT, R14, c[0x0][0x3c8], PT ;  /* 0x0000f2000e007a0c */ /* 0x004fd60003f06270 */
[-C--:B------:R-:W-:Y:S02]  /*23d50*/  @!P1 LEA R8, P4, R16, R0.reuse, 0x1 ;  /* 0x0000000010089211 */ /* 0x080fe400078808ff */
[----:B------:R-:W-:Y:S02]  /*23d60*/  @!P0 LEA R2, P3, R14, R0, 0x1 ;  /* 0x000000000e028211 */ /* 0x000fe400078608ff */
[-C--:B---3--:R-:W-:Y:S02]  /*23d70*/  @!P1 LEA.HI.X R9, R16, R4.reuse, R17, 0x1, P4 ;  /* 0x0000000410099211 */ /* 0x088fe400020f0c11 */
[----:B----4-:R-:W-:-:S03]  /*23d80*/  @!P0 LEA.HI.X R3, R14, R4, R15, 0x1, P3 ;  /* 0x000000040e038211 */ /* 0x010fc600018f0c0f */
[----:B------:R1:W-:Y:S04]  /*23d90*/  @!P1 ST.E.128 [R8.64], RZ ;  /* 0x000000ff08009985 */ /* 0x0003e8000c101d08 */
[----:B------:R1:W-:Y:S02]  /*23da0*/  @!P0 ST.E.128 [R2.64], RZ ;  /* 0x000000ff02008985 */ /* 0x0003e4000c101d08 */
.L_x_2956:
[----:B------:R-:W-:Y:S05]  /*23db0*/  BSYNC B0 ;  /* 0x0000000000007941 */ /* 0x000fea0003800000 */
.L_x_2955:
[----:B------:R-:W-:Y:S05]  /*23dc0*/  BRA.DIV ~URZ, `(.L_x_2957) ;  /* 0x000040927f007947 */ /* 0x000fea000b800000 */
[----:B------:R1:W2:Y:S02]  /*23dd0*/  SHFL.IDX PT, R4, R5, 0x2, 0x1c1f ;  /* 0x005c1f0005047f89 */ /* 0x0002a400000e0000 */
.L_x_3052:
[----:B------:R-:W-:Y:S05]  /*23de0*/  BRA.DIV ~URZ, `(.L_x_2958) ;  /* 0x000040e27f007947 */ /* 0x000fea000b800000 */
[----:B----4-:R4:W1:Y:S02]  /*23df0*/  SHFL.IDX PT, R0, R13, 0x2, 0x1c1f ;  /* 0x005c1f000d007f89 */ /* 0x01086400000e0000 */
.L_x_3053:
[----:B-1----:R-:W-:Y:S01]  /*23e00*/  IADD3 R2, R12, 0x40, RZ ;  /* 0x000000400c027810 */ /* 0x002fe20007ffe0ff */
        /* <DEDUP_REMOVED lines=19> */
.L_x_2960:
[----:B------:R-:W-:Y:S05]  /*23f40*/  BSYNC B0 ;  /* 0x0000000000007941 */ /* 0x000fea0003800000 */
.L_x_2959:
[----:B------:R-:W-:Y:S05]  /*23f50*/  BRA.DIV ~URZ, `(.L_x_2961) ;  /* 0x00003fe27f007947 */ /* 0x000fea000b800000 */
[----:B--2---:R2:W1:Y:S04]  /*23f60*/  SHFL.IDX PT, R4, R5, 0x3, 0x1c1f ;  /* 0x007c1f0005047f89 */ /* 0x00446800000e0000 */
[----:B------:R2:W3:Y:S02]  /*23f70*/  SHFL.IDX PT, R0, R13, 0x3, 0x1c1f ;  /* 0x007c1f000d007f89 */ /* 0x0004e400000e0000 */
.L_x_3054:
[----:B------:R-:W-:-:S04]  /*23f80*/  IADD3 R12, R12, 0x60, RZ ;  /* 0x000000600c0c7810 */ /* 0x000fc80007ffe0ff */
[----:B------:R-:W-:-:S13]  /*23f90*/  ISETP.GE.AND P0, PT, R12, R6, PT ;  /* 0x000000060c00720c */ /* 0x000fda0003f06270 */
[----:B------:R-:W-:Y:S05]  /*23fa0*/  @P0 BRA `(.L_x_2934) ;  /* 0x0000010000000947 */ /* 0x000fea0003800000 */
[----:B------:R-:W5:Y:S04]  /*23fb0*/  LDL R14, [R1] ;  /* 0x00000000010e7983 */ /* 0x000f680000100800 */
[----:B--2---:R-:W2:Y:S04]  /*23fc0*/  LDL R5, [R1+0x4] ;  /* 0x0000040001057983 */ /* 0x004ea80000100800 */
[----:B----4-:R-:W4:Y:S04]  /*23fd0*/  LDL R15, [R1+0x90] ;  /* 0x00009000010f7983 */ /* 0x010f280000100800 */
[----:B---3--:R-:W3:Y:S01]  /*23fe0*/  LDL R13, [R1+0x7c] ;  /* 0x00007c00010d7983 */ /* 0x008ee20000100800 */
[----:B------:R-:W-:-:S13]  /*23ff0*/  ISETP.GE.AND P2, PT, R250, c[0x0][0x3c8], PT ;  /* 0x0000f200fa007a0c */ /* 0x000fda0003f46270 */
[----:B-1----:R-:W-:-:S04]  /*24000*/  @!P2 LEA R10, P5, R250, R0, 0x1 ;  /* 0x00000000fa0aa211 */ /* 0x002fc800078a08ff */
[----:B------:R-:W-:-:S05]  /*24010*/  @!P2 LEA.HI.X R11, R250, R4, R251, 0x1, P5 ;  /* 0x00000004fa0ba211 */ /* 0x000fca00028f0cfb */
[----:B------:R1:W-:Y:S01]  /*24020*/  @!P2 ST.E.128 [R10.64], RZ ;  /* 0x000000ff0a00a985 */ /* 0x0003e2000c101d08 */
[----:B-----5:R-:W-:Y:S02]  /*24030*/  ISETP.GE.AND P1, PT, R14, c[0x0][0x3c8], PT ;  /* 0x0000f2000e007a0c */ /* 0x020fe40003f26270 */
[----:B--2---:R-:W-:-:S11]  /*24040*/  ISETP.GE.AND P0, PT, R5, c[0x0][0x3c8], PT ;  /* 0x0000f20005007a0c */ /* 0x004fd60003f06270 */
[CC--:B------:R-:W-:Y:S02]  /*24050*/  @!P1 LEA R8, P4, R14.reuse, R0.reuse, 0x1 ;  /* 0x000000000e089211 */ /* 0x0c0fe400078808ff */
[C---:B------:R-:W-:Y:S02]  /*24060*/  @!P0 LEA R2, P3, R5.reuse, R0, 0x1 ;  /* 0x0000000005028211 */ /* 0x040fe400078608ff */
[-C--:B----4-:R-:W-:Y:S02]  /*24070*/  @!P1 LEA.HI.X R9, R14, R4.reuse, R15, 0x1, P4 ;  /* 0x000000040e099211 */ /* 0x090fe400020f0c0f */
[----:B---3--:R-:W-:-:S03]  /*24080*/  @!P0 LEA.HI.X R3, R5, R4, R13, 0x1, P3 ;  /* 0x0000000405038211 */ /* 0x008fc600018f0c0d */
[----:B------:R1:W-:Y:S04]  /*24090*/  @!P1 ST.E.128 [R8.64], RZ ;  /* 0x000000ff08009985 */ /* 0x0003e8000c101d08 */
[----:B------:R1:W-:Y:S02]  /*240a0*/  @!P0 ST.E.128 [R2.64], RZ ;  /* 0x000000ff02008985 */ /* 0x0003e4000c101d08 */
.L_x_2934:
[----:B------:R-:W-:Y:S05]  /*240b0*/  BSYNC B1 ;  /* 0x0000000000017941 */ /* 0x000fea0003800000 */
.L_x_2918:
        /* <DEDUP_REMOVED lines=15> */
.L_x_3055:
[----:B------:R-:W-:Y:S05]  /*241b0*/  BRA.DIV ~URZ, `(.L_x_2964) ;  /* 0x00003ec27f007947 */ /* 0x000fea000b800000 */
[----:B------:R3:W4:Y:S02]  /*241c0*/  SHFL.IDX PT, R9, R76, 0x1, 0x1f ;  /* 0x00201f004c097f89 */ /* 0x00072400000e0000 */
.L_x_3056:
        /* <DEDUP_REMOVED lines=19> */
.L_x_3057:
        /* <DEDUP_REMOVED lines=16> */
.L_x_3058:
[----:B---3--:R-:W-:Y:S01]  /*24400*/  IMAD R0, R0, c[0x0][0x538], RZ ;  /* 0x00014e0000007a24 */ /* 0x008fe200078e02ff */
[----:B------:R-:W-:Y:S04]  /*24410*/  BSSY B1, `(.L_x_2967) ;  /* 0x00000cf000017945 */ /* 0x000fe80003800000 */
[----:B----4-:R-:W-:-:S04]  /*24420*/  IADD3 R9, R0, R9, RZ ;  /* 0x0000000900097210 */ /* 0x010fc80007ffe0ff */
[----:B--2---:R-:W-:-:S13]  /*24430*/  ISETP.GT.AND P0, PT, R9, R10, PT ;  /* 0x0000000a0900720c */ /* 0x004fda0003f04270 */
[----:B------:R-:W-:Y:S05]  /*24440*/  @P0 BRA `(.L_x_2968) ;  /* 0x0000026000000947 */ /* 0x000fea0003800000 */
.L_x_2972:
        /* <DEDUP_REMOVED lines=18> */
.L_x_3059:
        /* <DEDUP_REMOVED lines=16> */
.L_x_3060:
[----:B--2---:R-:W-:-:S05]  /*24670*/  IMAD R0, R0, c[0x0][0x538], RZ ;  /* 0x00014e0000007a24 */ /* 0x004fca00078e02ff */
[----:B------:R-:W-:-:S04]  /*24680*/  IADD3 R9, R0, R9, RZ ;  /* 0x0000000900097210 */ /* 0x000fc80007ffe0ff */
[----:B------:R-:W-:-:S13]  /*24690*/  ISETP.GT.AND P0, PT, R9, R10, PT ;  /* 0x0000000a0900720c */ /* 0x000fda0003f04270 */
[----:B-1----:R-:W-:Y:S05]  /*246a0*/  @!P0 BRA `(.L_x_2972) ;  /* 0xfffffda000008947 */ /* 0x002fea000383ffff */
.L_x_2968:
[----:B------:R-:W-:-:S05]  /*246b0*/  IADD3 R9, -R0, R9, RZ ;  /* 0x0000000900097210 */ /* 0x000fca0007ffe1ff */
[----:B------:R-:W-:-:S05]  /*246c0*/  IMAD R0, R4, c[0x0][0x538], R9 ;  /* 0x00014e0004007a24 */ /* 0x000fca00078e0209 */
[----:B------:R-:W-:Y:S01]  /*246d0*/  ISETP.GT.AND P0, PT, R0, R10, PT ;  /* 0x0000000a0000720c */ /* 0x000fe20003f04270 */
[----:B------:R-:W-:-:S12]  /*246e0*/  BRA.DIV ~URZ, `(.L_x_2973) ;  /* 0x00003df27f007947 */ /* 0x000fd8000b800000 */
[----:B------:R-:W-:-:S03]  /*246f0*/  VOTE.ANY R11, PT, !P0 ;  /* 0x00000000000b7806 */ /* 0x000fc600040e0100 */
.L_x_3061:
[----:B------:R-:W2:Y:S01]  /*24700*/  LDL.LU R0, [R1+0x8c] ;  /* 0x00008c0001007983 */ /* 0x000ea20000300800 */
[----:B------:R-:W2:Y:S02]  /*24710*/  POPC R5, R11 ;  /* 0x0000000b00057309 */ /* 0x000ea40000000000 */
[----:B--2---:R-:W-:-:S05]  /*24720*/  IADD3 R0, R5, R0, RZ ;  /* 0x0000000005007210 */ /* 0x004fca0007ffe0ff */
[----:B------:R2:W-:Y:S01]  /*24730*/  STL [R1+0x8c], R0 ;  /* 0x00008c0001007387 */ /* 0x0005e20000100800 */
[----:B------:R-:W-:Y:S05]  /*24740*/  BRA.DIV ~URZ, `(.L_x_2974) ;  /* 0x00003de27f007947 */ /* 0x000fea000b800000 */
[----:B------:R3:W4:Y:S04]  /*24750*/  SHFL.IDX PT, R6, R6, R5, 0x1f ;  /* 0x00001f0506067589 */ /* 0x00072800000e0000 */
[----:B--2---:R3:W2:Y:S02]  /*24760*/  SHFL.IDX PT, R0, R8, R5, 0x1f ;  /* 0x00001f0508007589 */ /* 0x0046a400000e0000 */
.L_x_3062:
[----:B------:R-:W-:Y:S01]  /*24770*/  ISETP.NE.AND P0, PT, R11, RZ, PT ;  /* 0x000000ff0b00720c */ /* 0x000fe20003f05270 */
[----:B------:R-:W-:-:S12]  /*24780*/  BSSY B0, `(.L_x_2975) ;  /* 0x0000005000007945 */ /* 0x000fd80003800000 */
[----:B------:R-:W-:Y:S05]  /*24790*/  @!P0 BRA `(.L_x_2976) ;  /* 0x0000003000008947 */ /* 0x000fea0003800000 */
[----:B---3--:R-:W-:Y:S01]  /*247a0*/  IADD3 R5, R5, -0x1, RZ ;  /* 0xffffffff05057810 */ /* 0x008fe20007ffe0ff */
[----:B------:R-:W-:Y:S05]  /*247b0*/  BRA.DIV ~URZ, `(.L_x_2977) ;  /* 0x00003e427f007947 */ /* 0x000fea000b800000 */
[----:B------:R3:W1:Y:S02]  /*247c0*/  SHFL.IDX PT, R12, R4, R5, 0x1f ;  /* 0x00001f05040c7589 */ /* 0x00066400000e0000 */
.L_x_2976:
[----:B------:R-:W-:Y:S05]  /*247d0*/  BSYNC B0 ;  /* 0x0000000000007941 */ /* 0x000fea0003800000 */
.L_x_2975:
        /* <DEDUP_REMOVED lines=68> */
.L_x_2979:
        /* <DEDUP_REMOVED lines=68> */
.L_x_2980:
[----:B------:R-:W-:Y:S05]  /*25060*/  BSYNC B0 ;  /* 0x0000000000007941 */ /* 0x000fea0003800000 */
.L_x_2978:
[----:B------:R-:W-:-:S04]  /*25070*/  LOP3.LUT R2, RZ, R2, RZ, 0x33, !PT ;  /* 0x00000002ff027212 */ /* 0x000fc800078e33ff */
[----:B-1----:R-:W-:-:S05]  /*25080*/  IADD3 R0, R2, R6, RZ ;  /* 0x0000000602007210 */ /* 0x002fca0007ffe0ff */
[----:B------:R1:W-:Y:S01]  /*25090*/  STL [R1+0x84], R0 ;  /* 0x0000840001007387 */ /* 0x0003e20000100800 */
[----:B------:R-:W-:Y:S05]  /*250a0*/  BRA `(.L_x_2981) ;  /* 0x0000005000007947 */ /* 0x000fea0003800000 */
.L_x_2969:
[----:B------:R-:W-:Y:S01]  /*250b0*/  MOV R0, c[0x0][0x53c] ;  /* 0x00014f0000007a02 */ /* 0x000fe20000000f00 */
[----:B------:R2:W-:Y:S04]  /*250c0*/  STL [R1+0x80], R10 ;  /* 0x0000800a01007387 */ /* 0x0005e80000100800 */
[----:B------:R2:W-:Y:S04]  /*250d0*/  STL [R1+0x84], RZ ;  /* 0x000084ff01007387 */ /* 0x0005e80000100800 */
[----:B------:R2:W-:Y:S04]  /*250e0*/  STL [R1+0x88], RZ ;  /* 0x000088ff01007387 */ /* 0x0005e80000100800 */
[----:B------:R2:W-:Y:S02]  /*250f0*/  STL [R1+0x8c], R0 ;  /* 0x00008c0001007387 */ /* 0x0005e40000100800 */
.L_x_2981:
[----:B------:R-:W-:Y:S05]  /*25100*/  BSYNC B1 ;  /* 0x0000000000017941 */ /* 0x000fea0003800000 */
.L_x_2967:
        /* <DEDUP_REMOVED lines=9> */
.L_x_2962:
[----:B-1----:R-:W3:Y:S02]  /*251a0*/  LDL R0, [R1+0x8c] ;  /* 0x00008c0001007983 */ /* 0x002ee40000100800 */
[----:B---3--:R-:W-:-:S13]  /*251b0*/  ISETP.GE.AND P0, PT, R0, c[0x0][0x53c], PT ;  /* 0x00014f0000007a0c */ /* 0x008fda0003f06270 */
[----:B--2-4-:R-:W-:Y:S01]  /*251c0*/  @P0 CALL.REL.NOINC `(.L_x_2982) ;  /* 0x0000001000000944 */ /* 0x014fe20003c00000 */
[----:B------:R-:W-:Y:S05]  /*251d0*/  BRA `(.L_x_2983) ;  /* 0xfffdd12000007947 */ /* 0x000fea000383ffff */
.L_x_2982:
[----:B------:R-:W-:Y:S05]  /*251e0*/  EXIT ;  /* 0x000000000000794d */ /* 0x000fea0003800000 */
.L_x_2673:
[----:B------:R-:W-:Y:S01]  /*251f0*/  IMAD.MOV.U32 R0, RZ, RZ, R5 ;  /* 0x000000ffff007224 */ /* 0x000fe200078e0005 */
[----:B------:R-:W-:Y:S02]  /*25200*/  MOV R3, 0x1 ;  /* 0x0000000100037802 */ /* 0x000fe40000000f00 */
[----:B------:R-:W-:Y:S02]  /*25210*/  MOV R2, 0x25230 ;  /* 0x0002523000027802 */ /* 0x000fe40000000f00 */
[----:B------:R-:W-:Y:S05]  /*25220*/  CALL.REL.NOINC `($__internal_42_$__cuda_sm70_shflsync_up_p) ;  /* 0x0000350000007944 */ /* 0x000fea0003c00000 */
[----:B------:R-:W-:Y:S01]  /*25230*/  MOV R0, R4 ;  /* 0x0000000400007202 */ /* 0x000fe20000000f00 */
[----:B------:R-:W-:Y:S05]  /*25240*/  BRA `(.L_x_2984) ;  /* 0xfffdb21000007947 */ /* 0x000fea000383ffff */
.L_x_2674:
[----:B------:R-:W-:Y:S01]  /*25250*/  IMAD.MOV.U32 R0, RZ, RZ, R5 ;  /* 0x000000ffff007224 */ /* 0x000fe200078e0005 */
[----:B------:R-:W-:Y:S02]  /*25260*/  MOV R3, 0x2 ;  /* 0x0000000200037802 */ /* 0x000fe40000000f00 */
[----:B------:R-:W-:Y:S02]  /*25270*/  MOV R2, 0x25290 ;  /* 0x0002529000027802 */ /* 0x000fe40000000f00 */
[----:B------:R-:W-:Y:S05]  /*25280*/  CALL.REL.NOINC `($__internal_42_$__cuda_sm70_shflsync_up_p) ;  /* 0x000034a000007944 */ /* 0x000fea0003c00000 */
[----:B------:R-:W-:Y:S01]  /*25290*/  SEL R4, R4, RZ, P4 ;  /* 0x000000ff04047207 */ /* 0x000fe20002000000 */
[----:B------:R-:W-:Y:S01]  /*252a0*/  IMAD.MOV.U32 R3, RZ, RZ, 0x4 ;  /* 0x00000004ff037424 */ /* 0x000fe200078e00ff */
[----:B------:R-:W-:-:S03]  /*252b0*/  MOV R2, 0x252e0 ;  /* 0x000252e000027802 */ /* 0x000fc60000000f00 */
[----:B------:R-:W-:Y:S02]  /*252c0*/  IMAD.IADD R0, R5, 0x1, R4 ;  /* 0x0000000105007824 */ /* 0x000fe400078e0204 */
        /* <DEDUP_REMOVED lines=13> */
[----:B------:R-:W-:Y:S02]  /*253a0*/  MOV R217, 0x1f ;  /* 0x0000001f00d97802 */ /* 0x000fe40000000f00 */
[----:B------:R-:W-:Y:S01]  /*253b0*/  MOV R3, 0x253f0 ;  /* 0x000253f000037802 */ /* 0x000fe20000000f00 */
[----:B------:R-:W-:-:S04]  /*253c0*/  IMAD.IADD R4, R0, 0x1, R4 ;  /* 0x0000000100047824 */ /* 0x000fc800078e0204 */
[----:B------:R-:W-:Y:S02]  /*253d0*/  IMAD.MOV.U32 R216, RZ, RZ, R4 ;  /* 0x000000ffffd87224 */ /* 0x000fe400078e0004 */
[----:B------:R-:W-:Y:S05]  /*253e0*/  CALL.REL.NOINC `($__internal_41_$__cuda_sm70_shflsync_idx_p) ;  /* 0x000032e000007944 */ /* 0x000fea0003c00000 */
[----:B------:R-:W-:Y:S01]  /*253f0*/  MOV R0, R217 ;  /* 0x000000d900007202 */ /* 0x000fe20000000f00 */
[----:B------:R-:W-:Y:S05]  /*25400*/  BRA `(.L_x_2985) ;  /* 0xfffdb15000007947 */ /* 0x000fea000383ffff */
.L_x_2676:
[----:B------:R-:W-:Y:S02]  /*25410*/  SEL R0, RZ, 0x1, P0 ;  /* 0x00000001ff007807 */ /* 0x000fe40000000000 */
[----:B------:R-:W-:Y:S02]  /*25420*/  MOV R2, 0x25440 ;  /* 0x0002544000027802 */ /* 0x000fe40000000f00 */
[----:B------:R-:W-:Y:S05]  /*25430*/  CALL.REL.NOINC `($__internal_43_$__cuda_sm70_votesync_ballot) ;  /* 0x0000335000007944 */ /* 0x000fea0003c00000 */
[----:B------:R-:W-:Y:S01]  /*25440*/  MOV R7, R0 ;  /* 0x0000000000077202 */ /* 0x000fe20000000f00 */
[----:B------:R-:W-:Y:S05]  /*25450*/  BRA `(.L_x_2986) ;  /* 0xfffdb19000007947 */ /* 0x000fea000383ffff */
.L_x_2677:
[----:B------:R-:W-:Y:S01]  /*25460*/  IMAD.MOV.U32 R216, RZ, RZ, R9 ;  /* 0x000000ffffd87224 */ /* 0x000fe200078e0009 */
[----:B-1----:R-:W-:Y:S01]  /*25470*/  MOV R2, R0 ;  /* 0x0000000000027202 */ /* 0x002fe20000000f00 */
[----:B------:R-:W-:Y:S01]  /*25480*/  IMAD.MOV.U32 R217, RZ, RZ, 0x1f ;  /* 0x0000001fffd97424 */ /* 0x000fe200078e00ff */
[----:B------:R-:W-:Y:S02]  /*25490*/  MOV R3, 0x254b0 ;  /* 0x000254b000037802 */ /* 0x000fe40000000f00 */
[----:B------:R-:W-:Y:S05]  /*254a0*/  CALL.REL.NOINC `($__internal_41_$__cuda_sm70_shflsync_idx_p) ;  /* 0x0000322000007944 */ /* 0x000fea0003c00000 */
[----:B------:R-:W-:Y:S01]  /*254b0*/  IMAD.MOV.U32 R12, RZ, RZ, R217 ;  /* 0x000000ffff0c7224 */ /* 0x000fe200078e00d9 */
[----:B------:R-:W-:Y:S01]  /*254c0*/  MOV R216, R8 ;  /* 0x0000000800d87202 */ /* 0x000fe20000000f00 */
[----:B------:R-:W-:Y:S01]  /*254d0*/  IMAD.MOV.U32 R5, RZ, RZ, RZ ;  /* 0x000000ffff057224 */ /* 0x000fe200078e00ff */
[----:B------:R-:W-:Y:S01]  /*254e0*/  MOV R2, R0 ;  /* 0x0000000000027202 */ /* 0x000fe20000000f00 */
[----:B------:R-:W-:Y:S01]  /*254f0*/  IMAD.MOV.U32 R217, RZ, RZ, 0x1f ;  /* 0x0000001fffd97424 */ /* 0x000fe200078e00ff */
[----:B------:R-:W-:-:S02]  /*25500*/  MOV R3, 0x25520 ;  /* 0x0002552000037802 */ /* 0x000fc40000000f00 */
[----:B------:R-:W-:Y:S05]  /*25510*/  CALL.REL.NOINC `($__internal_41_$__cuda_sm70_shflsync_idx_p) ;  /* 0x000031b000007944 */ /* 0x000fea0003c00000 */
[----:B------:R-:W-:Y:S01]  /*25520*/  MOV R9, R217 ;  /* 0x000000d900097202 */ /* 0x000fe20000000f00 */
[----:B------:R-:W-:Y:S05]  /*25530*/  BRA `(.L_x_2987) ;  /* 0xfffdb12000007947 */ /* 0x000fea000383ffff */
.L_x_2680:
[----:B------:R-:W-:Y:S01]  /*25540*/  IMAD.MOV.U32 R216, RZ, RZ, R4 ;  /* 0x000000ffffd87224 */ /* 0x000fe200078e0004 */
[----:B-1----:R-:W-:Y:S01]  /*25550*/  MOV R2, R0 ;  /* 0x0000000000027202 */ /* 0x002fe20000000f00 */
[----:B------:R-:W-:Y:S01]  /*25560*/  IMAD.MOV.U32 R217, RZ, RZ, 0x1f ;  /* 0x0000001fffd97424 */ /* 0x000fe200078e00ff */
[----:B------:R-:W-:-:S02]  /*25570*/  MOV R3, 0x25590 ;  /* 0x0002559000037802 */ /* 0x000fc40000000f00 */
[----:B---34-:R-:W-:Y:S05]  /*25580*/  CALL.REL.NOINC `($__internal_41_$__cuda_sm70_shflsync_idx_p) ;  /* 0x0000314000007944 */ /* 0x018fea0003c00000 */
[----:B------:R-:W-:Y:S01]  /*25590*/  MOV R5, R217 ;  /* 0x000000d900057202 */ /* 0x000fe20000000f00 */
[----:B------:R-:W-:Y:S05]  /*255a0*/  BRA `(.L_x_2679) ;  /* 0xfffdb11000007947 */ /* 0x000fea000383ffff */
.L_x_2737:
[----:B------:R-:W-:Y:S01]  /*255b0*/  IMAD.MOV.U32 R216, RZ, RZ, R6 ;  /* 0x000000ffffd87224 */ /* 0x000fe200078e0006 */
[----:B------:R-:W-:Y:S01]  /*255c0*/  MOV R2, RZ ;  /* 0x000000ff00027202 */ /* 0x000fe20000000f00 */
[----:B------:R-:W-:Y:S01]  /*255d0*/  IMAD.MOV.U32 R217, RZ, RZ, 0x1c1f ;  /* 0x00001c1fffd97424 */ /* 0x000fe200078e00ff */
[----:B------:R-:W-:-:S02]  /*255e0*/  MOV R3, 0x25600 ;  /* 0x0002560000037802 */ /* 0x000fc40000000f00 */
[----:B-----5:R-:W-:Y:S05]  /*255f0*/  CALL.REL.NOINC `($__internal_41_$__cuda_sm70_shflsync_idx_p) ;  /* 0x000030d000007944 */ /* 0x020fea0003c00000 */
[----:B------:R-:W-:Y:S01]  /*25600*/  MOV R4, R217 ;  /* 0x000000d900047202 */ /* 0x000fe20000000f00 */
[----:B------:R-:W-:Y:S05]  /*25610*/  BRA `(.L_x_2988) ;  /* 0xfffe3b7000007947 */ /* 0x000fea000383ffff */
.L_x_2738:
[----:B------:R-:W-:Y:S01]  /*25620*/  IMAD.MOV.U32 R216, RZ, RZ, R12 ;  /* 0x000000ffffd87224 */ /* 0x000fe200078e000c */
[----:B------:R-:W-:Y:S01]  /*25630*/  MOV R2, RZ ;  /* 0x000000ff00027202 */ /* 0x000fe20000000f00 */
[----:B------:R-:W-:Y:S01]  /*25640*/  IMAD.MOV.U32 R217, RZ, RZ, 0x1c1f ;  /* 0x00001c1fffd97424 */ /* 0x000fe200078e00ff */
[----:B------:R-:W-:-:S02]  /*25650*/  MOV R3, 0x25670 ;  /* 0x0002567000037802 */ /* 0x000fc40000000f00 */
[----:B-12--5:R-:W-:Y:S05]  /*25660*/  CALL.REL.NOINC `($__internal_41_$__cuda_sm70_shflsync_idx_p) ;  /* 0x0000306000007944 */ /* 0x026fea0003c00000 */
[----:B------:R-:W-:Y:S01]  /*25670*/  MOV R0, R217 ;  /* 0x000000d900007202 */ /* 0x000fe20000000f00 */
[----:B------:R-:W-:Y:S05]  /*25680*/  BRA `(.L_x_2989) ;  /* 0xfffe3b2000007947 */ /* 0x000fea000383ffff */
.L_x_2741:
[----:B------:R-:W-:Y:S01]  /*25690*/  IMAD.MOV.U32 R216, RZ, RZ, R6 ;  /* 0x000000ffffd87224 */ /* 0x000fe200078e0006 */
[----:B--2---:R-:W-:Y:S01]  /*256a0*/  MOV R2, 0x1 ;  /* 0x0000000100027802 */ /* 0x004fe20000000f00 */
[----:B------:R-:W-:Y:S01]  /*256b0*/  IMAD.MOV.U32 R217, RZ, RZ, 0x1c1f ;  /* 0x00001c1fffd97424 */ /* 0x000fe200078e00ff */
[----:B------:R-:W-:-:S02]  /*256c0*/  MOV R3, 0x256e0 ;  /* 0x000256e000037802 */ /* 0x000fc40000000f00 */
[----:B-1-345:R-:W-:Y:S05]  /*256d0*/  CALL.REL.NOINC `($__internal_41_$__cuda_sm70_shflsync_idx_p) ;  /* 0x00002ff000007944 */ /* 0x03afea0003c00000 */
[----:B------:R-:W-:Y:S01]  /*256e0*/  IMAD.MOV.U32 R4, RZ, RZ, R217 ;  /* 0x000000ffff047224 */ /* 0x000fe200078e00d9 */
[----:B------:R-:W-:Y:S01]  /*256f0*/  MOV R2, 0x1 ;  /* 0x0000000100027802 */ /* 0x000fe20000000f00 */
[----:B------:R-:W-:Y:S01]  /*25700*/  IMAD.MOV.U32 R216, RZ, RZ, R12 ;  /* 0x000000ffffd87224 */ /* 0x000fe200078e000c */
[----:B------:R-:W-:-:S02]  /*25710*/  MOV R217, 0x1c1f ;  /* 0x00001c1f00d97802 */ /* 0x000fc40000000f00 */
[----:B------:R-:W-:Y:S02]  /*25720*/  MOV R3, 0x25740 ;  /* 0x0002574000037802 */ /* 0x000fe40000000f00 */
[----:B------:R-:W-:Y:S05]  /*25730*/  CALL.REL.NOINC `($__internal_41_$__cuda_sm70_shflsync_idx_p) ;  /* 0x00002f9000007944 */ /* 0x000fea0003c00000 */
[----:B------:R-:W-:Y:S01]  /*25740*/  MOV R0, R217 ;  /* 0x000000d900007202 */ /* 0x000fe20000000f00 */
[----:B------:R-:W-:Y:S05]  /*25750*/  BRA `(.L_x_2990) ;  /* 0xfffe3bf000007947 */ /* 0x000fea000383ffff */
.L_x_2744:
[----:B------:R-:W-:Y:S01]  /*25760*/  IMAD.MOV.U32 R216, RZ, RZ, R6 ;  /* 0x000000ffffd87224 */ /* 0x000fe200078e0006 */
[----:B-1----:R-:W-:Y:S01]  /*25770*/  MOV R2, 0x2 ;  /* 0x0000000200027802 */ /* 0x002fe20000000f00 */
[----:B------:R-:W-:Y:S01]  /*25780*/  IMAD.MOV.U32 R217, RZ, RZ, 0x1c1f ;  /* 0x00001c1fffd97424 */ /* 0x000fe200078e00ff */
[----:B------:R-:W-:Y:S02]  /*25790*/  MOV R3, 0x257b0 ;  /* 0x000257b000037802 */ /* 0x000fe40000000f00 */
[----:B--2345:R-:W-:Y:S05]  /*257a0*/  CALL.REL.NOINC `($__internal_41_$__cuda_sm70_shflsync_idx_p) ;  /* 0x00002f2000007944 */ /* 0x03cfea0003c00000 */
[----:B------:R-:W-:Y:S01]  /*257b0*/  MOV R4, R217 ;  /* 0x000000d900047202 */ /* 0x000fe20000000f00 */
[----:B------:R-:W-:Y:S05]  /*257c0*/  BRA `(.L_x_2991) ;  /* 0xfffe3d1000007947 */ /* 0x000fea000383ffff */
.L_x_2745:
[----:B------:R-:W-:Y:S01]  /*257d0*/  IMAD.MOV.U32 R216, RZ, RZ, R12 ;  /* 0x000000ffffd87224 */ /* 0x000fe200078e000c */
[----:B------:R-:W-:Y:S01]  /*257e0*/  MOV R2, 0x2 ;  /* 0x0000000200027802 */ /* 0x000fe20000000f00 */
[----:B------:R-:W-:Y:S01]  /*257f0*/  IMAD.MOV.U32 R217, RZ, RZ, 0x1c1f ;  /* 0x00001c1fffd97424 */ /* 0x000fe200078e00ff */
[----:B------:R-:W-:Y:S02]  /*25800*/  MOV R3, 0x25820 ;  /* 0x0002582000037802 */ /* 0x000fe40000000f00 */
[----:B-12345:R-:W-:Y:S05]  /*25810*/  CALL.REL.NOINC `($__internal_41_$__cuda_sm70_shflsync_idx_p) ;  /* 0x00002eb000007944 */ /* 0x03efea0003c00000 */
[----:B------:R-:W-:Y:S01]  /*25820*/  MOV R0, R217 ;  /* 0x000000d900007202 */ /* 0x000fe20000000f00 */
[----:B------:R-:W-:Y:S05]  /*25830*/  BRA `(.L_x_2992) ;  /* 0xfffe3cc000007947 */ /* 0x000fea000383ffff */
.L_x_2748:
[----:B------:R-:W-:Y:S01]  /*25840*/  IMAD.MOV.U32 R216, RZ, RZ, R6 ;  /* 0x000000ffffd87224 */ /* 0x000fe200078e0006 */
[----:B-1----:R-:W-:Y:S01]  /*25850*/  MOV R2, 0x3 ;  /* 0x0000000300027802 */ /* 0x002fe20000000f00 */
[----:B------:R-:W-:Y:S01]  /*25860*/  IMAD.MOV.U32 R217, RZ, RZ, 0x1c1f ;  /* 0x00001c1fffd97424 */ /* 0x000fe200078e00ff */
[----:B------:R-:W-:-:S02]  /*25870*/  MOV R3, 0x25890 ;  /* 0x0002589000037802 */ /* 0x000fc40000000f00 */
[----:B--2345:R-:W-:Y:S05]  /*25880*/  CALL.REL.NOINC `($__internal_41_$__cuda_sm70_shflsync_idx_p) ;  /* 0x00002e4000007944 */ /* 0x03cfea0003c00000 */
        /* <DEDUP_REMOVED lines=8> */
.L_x_2795:
[----:B------:R-:W-:Y:S01]  /*25910*/  IMAD.MOV.U32 R216, RZ, RZ, R6 ;  /* 0x000000ffffd87224 */ /* 0x000fe200078e0006 */
[----:B--2---:R-:W-:Y:S01]  /*25920*/  MOV R2, 0x1 ;  /* 0x0000000100027802 */ /* 0x004fe20000000f00 */
[----:B------:R-:W-:Y:S01]  /*25930*/  IMAD.MOV.U32 R217, RZ, RZ, 0x1c1f ;  /* 0x00001c1fffd97424 */ /* 0x000fe200078e00ff */
[----:B------:R-:W-:Y:S02]  /*25940*/  MOV R3, 0x25960 ;  /* 0x0002596000037802 */ /* 0x000fe40000000f00 */
[----:B------:R-:W-:Y:S05]  /*25950*/  CALL.REL.NOINC `($__internal_41_$__cuda_sm70_shflsync_idx_p) ;  /* 0x00002d7000007944 */ /* 0x000fea0003c00000 */
[----:B------:R-:W-:Y:S01]  /*25960*/  IMAD.MOV.U32 R4, RZ, RZ, R217 ;  /* 0x000000ffff047224 */ /* 0x000fe200078e00d9 */
[----:B------:R-:W-:Y:S01]  /*25970*/  MOV R2, 0x1 ;  /* 0x0000000100027802 */ /* 0x000fe20000000f00 */
[----:B------:R-:W-:Y:S01]  /*25980*/  IMAD.MOV.U32 R216, RZ, RZ, R26 ;  /* 0x000000ffffd87224 */ /* 0x000fe200078e001a */
[----:B------:R-:W-:Y:S02]  /*25990*/  MOV R217, 0x1c1f ;  /* 0x00001c1f00d97802 */ /* 0x000fe40000000f00 */
[----:B------:R-:W-:Y:S02]  /*259a0*/  MOV R3, 0x259c0 ;  /* 0x000259c000037802 */ /* 0x000fe40000000f00 */
[----:B------:R-:W-:Y:S05]  /*259b0*/  CALL.REL.NOINC `($__internal_41_$__cuda_sm70_shflsync_idx_p) ;  /* 0x00002d1000007944 */ /* 0x000fea0003c00000 */
[----:B------:R-:W-:Y:S01]  /*259c0*/  MOV R2, R217 ;  /* 0x000000d900027202 */ /* 0x000fe20000000f00 */
[----:B------:R-:W-:Y:S05]  /*259d0*/  BRA `(.L_x_2994) ;  /* 0xfffeb1a000007947 */ /* 0x000fea000383ffff */
.L_x_2798:
[----:B------:R-:W-:Y:S01]  /*259e0*/  IMAD.MOV.U32 R216, RZ, RZ, R5 ;  /* 0x000000ffffd87224 */ /* 0x000fe200078e0005 */
[----:B------:R-:W-:Y:S01]  /*259f0*/  MOV R2, RZ ;  /* 0x000000ff00027202 */ /* 0x000fe20000000f00 */
[----:B------:R-:W-:Y:S01]  /*25a00*/  IMAD.MOV.U32 R217, RZ, RZ, 0x1c1f ;  /* 0x00001c1fffd97424 */ /* 0x000fe200078e00ff */
[----:B------:R-:W-:-:S02]  /*25a10*/  MOV R3, 0x25a30 ;  /* 0x00025a3000037802 */ /* 0x000fc40000000f00 */
[----:B------:R-:W-:Y:S05]  /*25a20*/  CALL.REL.NOINC `($__internal_41_$__cuda_sm70_shflsync_idx_p) ;  /* 0x00002ca000007944 */ /* 0x000fea0003c00000 */
[----:B------:R-:W-:Y:S01]  /*25a30*/  MOV R4, R217 ;  /* 0x000000d900047202 */ /* 0x000fe20000000f00 */
[----:B------:R-:W-:Y:S05]  /*25a40*/  BRA `(.L_x_2995) ;  /* 0xfffebb3000007947 */ /* 0x000fea000383ffff */
.L_x_2799:
[----:B------:R-:W-:Y:S01]  /*25a50*/  IMAD.MOV.U32 R216, RZ, RZ, R6 ;  /* 0x000000ffffd87224 */ /* 0x000fe200078e0006 */
[----:B------:R-:W-:Y:S01]  /*25a60*/  MOV R2, RZ ;  /* 0x000000ff00027202 */ /* 0x000fe20000000f00 */
[----:B------:R-:W-:Y:S01]  /*25a70*/  IMAD.MOV.U32 R217, RZ, RZ, 0x1c1f ;  /* 0x00001c1fffd97424 */ /* 0x000fe200078e00ff */
[----:B------:R-:W-:-:S02]  /*25a80*/  MOV R3, 0x25aa0 ;  /* 0x00025aa000037802 */ /* 0x000fc40000000f00 */
[----:B-12---:R-:W-:Y:S05]  /*25a90*/  CALL.REL.NOINC `($__internal_41_$__cuda_sm70_shflsync_idx_p) ;  /* 0x00002c3000007944 */ /* 0x006fea0003c00000 */
[----:B------:R-:W-:Y:S01]  /*25aa0*/  MOV R0, R217 ;  /* 0x000000d900007202 */ /* 0x000fe20000000f00 */
[----:B------:R-:W-:Y:S05]  /*25ab0*/  BRA `(.L_x_2996) ;  /* 0xfffebae000007947 */ /* 0x000fea000383ffff */
.L_x_2802:
[----:B------:R-:W-:Y:S01]  /*25ac0*/  IMAD.MOV.U32 R216, RZ, RZ, R5 ;  /* 0x000000ffffd87224 */ /* 0x000fe200078e0005 */
[----:B--2---:R-:W-:Y:S01]  /*25ad0*/  MOV R2, 0x1 ;  /* 0x0000000100027802 */ /* 0x004fe20000000f00 */
[----:B------:R-:W-:Y:S01]  /*25ae0*/  IMAD.MOV.U32 R217, RZ, RZ, 0x1c1f ;  /* 0x00001c1fffd97424 */ /* 0x000fe200078e00ff */
[----:B------:R-:W-:-:S03]  /*25af0*/  MOV R3, 0x25b10 ;  /* 0x00025b1000037802 */ /* 0x000fc60000000f00 */
[----:B-1-34-:R-:W-:Y:S05]  /*25b00*/  CALL.REL.NOINC `($__internal_41_$__cuda_sm70_shflsync_idx_p) ;  /* 0x00002bc000007944 */ /* 0x01afea0003c00000 */
        /* <DEDUP_REMOVED lines=8> */
.L_x_2803:
[----:B------:R-:W-:Y:S01]  /*25b90*/  IMAD.MOV.U32 R216, RZ, RZ, R8 ;  /* 0x000000ffffd87224 */ /* 0x000fe200078e0008 */
[----:B------:R-:W-:Y:S01]  /*25ba0*/  MOV R2, RZ ;  /* 0x000000ff00027202 */ /* 0x000fe20000000f00 */
[----:B------:R-:W-:Y:S01]  /*25bb0*/  IMAD.MOV.U32 R217, RZ, RZ, 0x1c1f ;  /* 0x00001c1fffd97424 */ /* 0x000fe200078e00ff */
[----:B------:R-:W-:Y:S02]  /*25bc0*/  MOV R3, 0x25be0 ;  /* 0x00025be000037802 */ /* 0x000fe40000000f00 */
[----:B--23--:R-:W-:Y:S05]  /*25bd0*/  CALL.REL.NOINC `($__internal_41_$__cuda_sm70_shflsync_idx_p) ;  /* 0x00002af000007944 */ /* 0x00cfea0003c00000 */
[----:B------:R-:W-:Y:S01]  /*25be0*/  MOV R2, R217 ;  /* 0x000000d900027202 */ /* 0x000fe20000000f00 */
[----:B------:R-:W-:Y:S05]  /*25bf0*/  BRA `(.L_x_2998) ;  /* 0xfffebd8000007947 */ /* 0x000fea000383ffff */
.L_x_2808:
[----:B------:R-:W-:Y:S01]  /*25c00*/  IMAD.MOV.U32 R216, RZ, RZ, R8 ;  /* 0x000000ffffd87224 */ /* 0x000fe200078e0008 */
[----:B------:R-:W-:Y:S01]  /*25c10*/  MOV R2, 0x1 ;  /* 0x0000000100027802 */ /* 0x000fe20000000f00 */
[----:B------:R-:W-:Y:S01]  /*25c20*/  IMAD.MOV.U32 R217, RZ, RZ, 0x1c1f ;  /* 0x00001c1fffd97424 */ /* 0x000fe200078e00ff */
[----:B------:R-:W-:Y:S02]  /*25c30*/  MOV R3, 0x25c50 ;  /* 0x00025c5000037802 */ /* 0x000fe40000000f00 */
[----:B-123--:R-:W-:Y:S05]  /*25c40*/  CALL.REL.NOINC `($__internal_41_$__cuda_sm70_shflsync_idx_p) ;  /* 0x00002a8000007944 */ /* 0x00efea0003c00000 */
[----:B------:R-:W-:Y:S01]  /*25c50*/  MOV R2, R217 ;  /* 0x000000d900027202 */ /* 0x000fe20000000f00 */
[----:B------:R-:W-:Y:S05]  /*25c60*/  BRA `(.L_x_2999) ;  /* 0xfffebed000007947 */ /* 0x000fea000383ffff */
.L_x_2813:
[----:B------:R-:W-:Y:S01]  /*25c70*/  IMAD.MOV.U32 R216, RZ, RZ, R8 ;  /* 0x000000ffffd87224 */ /* 0x000fe200078e0008 */
[----:B------:R-:W-:Y:S01]  /*25c80*/  MOV R2, 0x2 ;  /* 0x0000000200027802 */ /* 0x000fe20000000f00 */
[----:B------:R-:W-:Y:S01]  /*25c90*/  IMAD.MOV.U32 R217, RZ, RZ, 0x1c1f ;  /* 0x00001c1fffd97424 */ /* 0x000fe200078e00ff */
[----:B------:R-:W-:-:S02]  /*25ca0*/  MOV R3, 0x25cc0 ;  /* 0x00025cc000037802 */ /* 0x000fc40000000f00 */
[----:B----4-:R-:W-:Y:S05]  /*25cb0*/  CALL.REL.NOINC `($__internal_41_$__cuda_sm70_shflsync_idx_p) ;  /* 0x00002a1000007944 */ /* 0x010fea0003c00000 */
[----:B------:R-:W-:Y:S01]  /*25cc0*/  MOV R3, R217 ;  /* 0x000000d900037202 */ /* 0x000fe20000000f00 */
[----:B------:R-:W-:Y:S05]  /*25cd0*/  BRA `(.L_x_3000) ;  /* 0xfffec3e000007947 */ /* 0x000fea000383ffff */
.L_x_2818:
[----:B------:R-:W-:Y:S01]  /*25ce0*/  IMAD.MOV.U32 R216, RZ, RZ, R8 ;  /* 0x000000ffffd87224 */ /* 0x000fe200078e0008 */
[----:B------:R-:W-:Y:S01]  /*25cf0*/  MOV R2, 0x3 ;  /* 0x0000000300027802 */ /* 0x000fe20000000f00 */
[----:B------:R-:W-:Y:S01]  /*25d00*/  IMAD.MOV.U32 R217, RZ, RZ, 0x1c1f ;  /* 0x00001c1fffd97424 */ /* 0x000fe200078e00ff */
[----:B------:R-:W-:-:S02]  /*25d10*/  MOV R3, 0x25d30 ;  /* 0x00025d3000037802 */ /* 0x000fc40000000f00 */
[----:B-1--4-:R-:W-:Y:S05]  /*25d20*/  CALL.REL.NOINC `($__internal_41_$__cuda_sm70_shflsync_idx_p) ;  /* 0x000029a000007944 */ /* 0x012fea0003c00000 */
[----:B------:R-:W-:Y:S01]  /*25d30*/  MOV R3, R217 ;  /* 0x000000d900037202 */ /* 0x000fe20000000f00 */
[----:B------:R-:W-:Y:S05]  /*25d40*/  BRA `(.L_x_3001) ;  /* 0xfffeca8000007947 */ /* 0x000fea000383ffff */
.L_x_2823:
[----:B------:R-:W-:Y:S02]  /*25d50*/  MOV R0, 0x2 ;  /* 0x0000000200007802 */ /* 0x000fe40000000f00 */
[----:B------:R-:W-:-:S02]  /*25d60*/  MOV R2, 0x25d80 ;  /* 0x00025d8000027802 */ /* 0x000fc40000000f00 */
[----:B------:R-:W-:Y:S05]  /*25d70*/  CALL.REL.NOINC `($__internal_40_$__cuda_sm70_shflsync_bfly_p) ;  /* 0x000028f000007944 */ /* 0x000fea0003c00000 */
[----:B------:R-:W-:Y:S05]  /*25d80*/  BRA `(.L_x_3002) ;  /* 0xfffed16000007947 */ /* 0x000fea000383ffff */
.L_x_2824:
[----:B------:R-:W-:Y:S02]  /*25d90*/  MOV R0, 0x1 ;  /* 0x0000000100007802 */ /* 0x000fe40000000f00 */
[----:B------:R-:W-:-:S02]  /*25da0*/  MOV R2, 0x25dc0 ;  /* 0x00025dc000027802 */ /* 0x000fc40000000f00 */
[----:B------:R-:W-:Y:S05]  /*25db0*/  CALL.REL.NOINC `($__internal_40_$__cuda_sm70_shflsync_bfly_p) ;  /* 0x000028b000007944 */ /* 0x000fea0003c00000 */
[----:B------:R-:W-:Y:S01]  /*25dc0*/  FMNMX.FTZ R105, R4, R0, !PT ;  /* 0x0000000004697209 */ /* 0x000fe20007810000 */
[----:B------:R-:W-:Y:S01]  /*25dd0*/  IMAD.MOV.U32 R4, RZ, RZ, R5 ;  /* 0x000000ffff047224 */ /* 0x000fe200078e0005 */
[----:B------:R-:W-:Y:S01]  /*25de0*/  MOV R2, 0x25e10 ;  /* 0x00025e1000027802 */ /* 0x000fe20000000f00 */
[----:B------:R-:W-:-:S02]  /*25df0*/  IMAD.MOV.U32 R0, RZ, RZ, 0x2 ;  /* 0x00000002ff007424 */ /* 0x000fc400078e00ff */
[----:B------:R-:W-:Y:S05]  /*25e00*/  CALL.REL.NOINC `($__internal_40_$__cuda_sm70_shflsync_bfly_p) ;  /* 0x0000286000007944 */ /* 0x000fea0003c00000 */
[----:B------:R-:W-:Y:S01]  /*25e10*/  FMNMX.FTZ R5, R5, R0, !PT ;  /* 0x0000000005057209 */ /* 0x000fe20007810000 */
[----:B------:R-:W-:Y:S01]  /*25e20*/  IMAD.MOV.U32 R0, RZ, RZ, 0x1 ;  /* 0x00000001ff007424 */ /* 0x000fe200078e00ff */
[----:B------:R-:W-:-:S03]  /*25e30*/  MOV R2, 0x25e60 ;  /* 0x00025e6000027802 */ /* 0x000fc60000000f00 */
[----:B------:R-:W-:Y:S02]  /*25e40*/  IMAD.MOV.U32 R4, RZ, RZ, R5 ;  /* 0x000000ffff047224 */ /* 0x000fe400078e0005 */
[----:B------:R-:W-:Y:S05]  /*25e50*/  CALL.REL.NOINC `($__internal_40_$__cuda_sm70_shflsync_bfly_p) ;  /* 0x0000281000007944 */ /* 0x000fea0003c00000 */
[----:B------:R-:W-:Y:S01]  /*25e60*/  FMNMX.FTZ R104, R5, R0, !PT ;  /* 0x0000000005687209 */ /* 0x000fe20007810000 */
[----:B------:R-:W-:Y:S01]  /*25e70*/  IMAD.MOV.U32 R4, RZ, RZ, R6 ;  /* 0x000000ffff047224 */ /* 0x000fe200078e0006 */
[----:B------:R-:W-:Y:S01]  /*25e80*/  MOV R2, 0x25eb0 ;  /* 0x00025eb000027802 */ /* 0x000fe20000000f00 */
[----:B------:R-:W-:Y:S02]  /*25e90*/  IMAD.MOV.U32 R0, RZ, RZ, 0x2 ;  /* 0x00000002ff007424 */ /* 0x000fe400078e00ff */
        /* <DEDUP_REMOVED lines=16> */
[----:B------:R-:W-:Y:S01]  /*25fa0*/  MOV R9, R0 ;  /* 0x0000000000097202 */ /* 0x000fe20000000f00 */
[----:B------:R-:W-:Y:S05]  /*25fb0*/  BRA `(.L_x_3003) ;  /* 0xfffed02000007947 */ /* 0x000fea000383ffff */
.L_x_2832:
[----:B------:R-:W-:Y:S01]  /*25fc0*/  MOV R2, RZ ;  /* 0x000000ff00027202 */ /* 0x000fe20000000f00 */
[----:B------:R-:W-:Y:S01]  /*25fd0*/  IMAD.MOV.U32 R216, RZ, RZ, R5 ;  /* 0x000000ffffd87224 */ /* 0x000fe200078e0005 */
[----:B------:R-:W-:Y:S01]  /*25fe0*/  MOV R3, 0x26010 ;  /* 0x0002601000037802 */ /* 0x000fe20000000f00 */
[----:B------:R-:W-:Y:S02]  /*25ff0*/  IMAD.MOV.U32 R217, RZ, RZ, 0x1c1f ;  /* 0x00001c1fffd97424 */ /* 0x000fe400078e00ff */
[----:B------:R-:W-:Y:S05]  /*26000*/  CALL.REL.NOINC `($__internal_41_$__cuda_sm70_shflsync_idx_p) ;  /* 0x000026c000007944 */ /* 0x000fea0003c00000 */
[----:B------:R-:W-:Y:S01]  /*26010*/  MOV R4, R217 ;  /* 0x000000d900047202 */ /* 0x000fe20000000f00 */
[----:B------:R-:W-:-:S05]  /*26020*/  BRA `(.L_x_3004) ;  /* 0xfffee54000007947 */ /* 0x000fca000383ffff */
.L_x_2833:
[----:B------:R-:W-:Y:S01]  /*26030*/  MOV R2, RZ ;  /* 0x000000ff00027202 */ /* 0x000fe20000000f00 */
[----:B------:R-:W-:Y:S01]  /*26040*/  IMAD.MOV.U32 R216, RZ, RZ, R6 ;  /* 0x000000ffffd87224 */ /* 0x000fe200078e0006 */
[----:B------:R-:W-:Y:S01]  /*26050*/  MOV R3, 0x26080 ;  /* 0x0002608000037802 */ /* 0x000fe20000000f00 */
[----:B------:R-:W-:Y:S02]  /*26060*/  IMAD.MOV.U32 R217, RZ, RZ, 0x1c1f ;  /* 0x00001c1fffd97424 */ /* 0x000fe400078e00ff */
[----:B-12---:R-:W-:Y:S05]  /*26070*/  CALL.REL.NOINC `($__internal_41_$__cuda_sm70_shflsync_idx_p) ;  /* 0x0000265000007944 */ /* 0x006fea0003c00000 */
[----:B------:R-:W-:Y:S01]  /*26080*/  MOV R0, R217 ;  /* 0x000000d900007202 */ /* 0x000fe20000000f00 */
[----:B------:R-:W-:-:S05]  /*26090*/  BRA `(.L_x_3005) ;  /* 0xfffee4f000007947 */ /* 0x000fca000383ffff */
.L_x_2834:
[----:B-1----:R-:W-:Y:S01]  /*260a0*/  MOV R2, 0x1 ;  /* 0x0000000100027802 */ /* 0x002fe20000000f00 */
[----:B------:R-:W-:Y:S01]  /*260b0*/  IMAD.MOV.U32 R216, RZ, RZ, R5 ;  /* 0x000000ffffd87224 */ /* 0x000fe200078e0005 */
[----:B------:R-:W-:Y:S01]  /*260c0*/  MOV R3, 0x260f0 ;  /* 0x000260f000037802 */ /* 0x000fe20000000f00 */
[----:B------:R-:W-:Y:S02]  /*260d0*/  IMAD.MOV.U32 R217, RZ, RZ, 0x1c1f ;  /* 0x00001c1fffd97424 */ /* 0x000fe400078e00ff */
[----:B---3--:R-:W-:Y:S05]  /*260e0*/  CALL.REL.NOINC `($__internal_41_$__cuda_sm70_shflsync_idx_p) ;  /* 0x000025e000007944 */ /* 0x008fea0003c00000 */
[----:B------:R-:W-:Y:S01]  /*260f0*/  MOV R2, 0x1 ;  /* 0x0000000100027802 */ /* 0x000fe20000000f00 */
[----:B------:R-:W-:Y:S01]  /*26100*/  IMAD.MOV.U32 R4, RZ, RZ, R217 ;  /* 0x000000ffff047224 */ /* 0x000fe200078e00d9 */
[----:B------:R-:W-:Y:S01]  /*26110*/  MOV R217, 0x1c1f ;  /* 0x00001c1f00d97802 */ /* 0x000fe20000000f00 */
[----:B------:R-:W-:Y:S01]  /*26120*/  IMAD.MOV.U32 R216, RZ, RZ, R6 ;  /* 0x000000ffffd87224 */ /* 0x000fe200078e0006 */
[----:B------:R-:W-:Y:S02]  /*26130*/  MOV R3, 0x26150 ;  /* 0x0002615000037802 */ /* 0x000fe40000000f00 */
[----:B------:R-:W-:Y:S05]  /*26140*/  CALL.REL.NOINC `($__internal_41_$__cuda_sm70_shflsync_idx_p) ;  /* 0x0000258000007944 */ /* 0x000fea0003c00000 */
[----:B------:R-:W-:Y:S01]  /*26150*/  MOV R0, R217 ;  /* 0x000000d900007202 */ /* 0x000fe20000000f00 */
[----:B------:R-:W-:-:S05]  /*26160*/  BRA `(.L_x_3006) ;  /* 0xfffee59000007947 */ /* 0x000fca000383ffff */
.L_x_2837:
[----:B------:R-:W-:Y:S01]  /*26170*/  MOV R2, RZ ;  /* 0x000000ff00027202 */ /* 0x000fe20000000f00 */
[----:B------:R-:W-:Y:S01]  /*26180*/  IMAD.MOV.U32 R216, RZ, RZ, R6 ;  /* 0x000000ffffd87224 */ /* 0x000fe200078e0006 */
[----:B------:R-:W-:Y:S01]  /*26190*/  MOV R3, 0x261c0 ;  /* 0x000261c000037802 */ /* 0x000fe20000000f00 */
[----:B------:R-:W-:Y:S02]  /*261a0*/  IMAD.MOV.U32 R217, RZ, RZ, 0x1c1f ;  /* 0x00001c1fffd97424 */ /* 0x000fe400078e00ff */
[----:B------:R-:W-:Y:S05]  /*261b0*/  CALL.REL.NOINC `($__internal_41_$__cuda_sm70_shflsync_idx_p) ;  /* 0x0000251000007944 */ /* 0x000fea0003c00000 */
[----:B------:R-:W-:Y:S01]  /*261c0*/  MOV R4, R217 ;  /* 0x000000d900047202 */ /* 0x000fe20000000f00 */
[----:B------:R-:W-:-:S05]  /*261d0*/  BRA `(.L_x_3007) ;  /* 0xfffeeef000007947 */ /* 0x000fca000383ffff */
.L_x_2838:
[----:B------:R-:W-:Y:S01]  /*261e0*/  MOV R2, RZ ;  /* 0x000000ff00027202 */ /* 0x000fe20000000f00 */
[----:B------:R-:W-:Y:S01]  /*261f0*/  IMAD.MOV.U32 R216, RZ, RZ, R104 ;  /* 0x000000ffffd87224 */ /* 0x000fe200078e0068 */
[----:B------:R-:W-:Y:S01]  /*26200*/  MOV R3, 0x26230 ;  /* 0x0002623000037802 */ /* 0x000fe20000000f00 */
[----:B------:R-:W-:Y:S02]  /*26210*/  IMAD.MOV.U32 R217, RZ, RZ, 0x1c1f ;  /* 0x00001c1fffd97424 */ /* 0x000fe400078e00ff */
[----:B-12---:R-:W-:Y:S05]  /*26220*/  CALL.REL.NOINC `($__internal_41_$__cuda_sm70_shflsync_idx_p) ;  /* 0x000024a000007944 */ /* 0x006fea0003c00000 */
[----:B------:R-:W-:Y:S01]  /*26230*/  MOV R0, R217 ;  /* 0x000000d900007202 */ /* 0x000fe20000000f00 */
[----:B------:R-:W-:-:S05]  /*26240*/  BRA `(.L_x_3008) ;  /* 0xfffeeea000007947 */ /* 0x000fca000383ffff */
.L_x_2839:
[----:B--2---:R-:W-:Y:S01]  /*26250*/  MOV R2, 0x1 ;  /* 0x0000000100027802 */ /* 0x004fe20000000f00 */
[----:B------:R-:W-:Y:S01]  /*26260*/  IMAD.MOV.U32 R216, RZ, RZ, R6 ;  /* 0x000000ffffd87224 */ /* 0x000fe200078e0006 */
[----:B------:R-:W-:Y:S01]  /*26270*/  MOV R3, 0x262a0 ;  /* 0x000262a000037802 */ /* 0x000fe20000000f00 */
[----:B------:R-:W-:Y:S03]  /*26280*/  IMAD.MOV.U32 R217, RZ, RZ, 0x1c1f ;  /* 0x00001c1fffd97424 */ /* 0x000fe600078e00ff */
[----:B-1-3--:R-:W-:Y:S05]  /*26290*/  CALL.REL.NOINC `($__internal_41_$__cuda_sm70_shflsync_idx_p) ;  /* 0x0000243000007944 */ /* 0x00afea0003c00000 */
        /* <DEDUP_REMOVED lines=8> */
.L_x_2840:
[----:B------:R-:W-:Y:S01]  /*26320*/  MOV R2, RZ ;  /* 0x000000ff00027202 */ /* 0x000fe20000000f00 */
[----:B------:R-:W-:Y:S01]  /*26330*/  IMAD.MOV.U32 R216, RZ, RZ, R172 ;  /* 0x000000ffffd87224 */ /* 0x000fe200078e00ac */
[----:B------:R-:W-:Y:S01]  /*26340*/  MOV R3, 0x26370 ;  /* 0x0002637000037802 */ /* 0x000fe20000000f00 */
[----:B------:R-:W-:Y:S02]  /*26350*/  IMAD.MOV.U32 R217, RZ, RZ, 0x1c1f ;  /* 0x00001c1fffd97424 */ /* 0x000fe400078e00ff */
[----:B---3--:R-:W-:Y:S05]  /*26360*/  CALL.REL.NOINC `($__internal_41_$__cuda_sm70_shflsync_idx_p) ;  /* 0x0000236000007944 */ /* 0x008fea0003c00000 */
[----:B------:R-:W-:Y:S01]  /*26370*/  MOV R0, R217 ;  /* 0x000000d900007202 */ /* 0x000fe20000000f00 */
[----:B------:R-:W-:-:S05]  /*26380*/  BRA `(.L_x_3010) ;  /* 0xfffef12000007947 */ /* 0x000fca000383ffff */
.L_x_2845:
[----:B------:R-:W-:Y:S01]  /*26390*/  MOV R2, 0x1 ;  /* 0x0000000100027802 */ /* 0x000fe20000000f00 */
[----:B------:R-:W-:Y:S01]  /*263a0*/  IMAD.MOV.U32 R216, RZ, RZ, R172 ;  /* 0x000000ffffd87224 */ /* 0x000fe200078e00ac */
[----:B------:R-:W-:Y:S01]  /*263b0*/  MOV R3, 0x263e0 ;  /* 0x000263e000037802 */ /* 0x000fe20000000f00 */
[----:B------:R-:W-:Y:S02]  /*263c0*/  IMAD.MOV.U32 R217, RZ, RZ, 0x1c1f ;  /* 0x00001c1fffd97424 */ /* 0x000fe400078e00ff */
[----:B-1----:R-:W-:Y:S05]  /*263d0*/  CALL.REL.NOINC `($__internal_41_$__cuda_sm70_shflsync_idx_p) ;  /* 0x000022f000007944 */ /* 0x002fea0003c00000 */
[----:B------:R-:W-:Y:S01]  /*263e0*/  MOV R2, R217 ;  /* 0x000000d900027202 */ /* 0x000fe20000000f00 */
[----:B------:R-:W-:-:S05]  /*263f0*/  BRA `(.L_x_3011) ;  /* 0xfffef2b000007947 */ /* 0x000fca000383ffff */
.L_x_2850:
[----:B------:R-:W-:Y:S01]  /*26400*/  MOV R2, 0x2 ;  /* 0x0000000200027802 */ /* 0x000fe20000000f00 */
[----:B------:R-:W-:Y:S01]  /*26410*/  IMAD.MOV.U32 R216, RZ, RZ, R172 ;  /* 0x000000ffffd87224 */ /* 0x000fe200078e00ac */
[----:B------:R-:W-:Y:S01]  /*26420*/  MOV R3, 0x26450 ;  /* 0x0002645000037802 */ /* 0x000fe20000000f00 */
[----:B------:R-:W-:Y:S02]  /*26430*/  IMAD.MOV.U32 R217, RZ, RZ, 0x1c1f ;  /* 0x00001c1fffd97424 */ /* 0x000fe400078e00ff */
[----:B-12---:R-:W-:Y:S05]  /*26440*/  CALL.REL.NOINC `($__internal_41_$__cuda_sm70_shflsync_idx_p) ;  /* 0x0000228000007944 */ /* 0x006fea0003c00000 */
[----:B------:R-:W-:Y:S01]  /*26450*/  MOV R105, R217 ;  /* 0x000000d900697202 */ /* 0x000fe20000000f00 */
[----:B------:R-:W-:-:S05]  /*26460*/  BRA `(.L_x_3012) ;  /* 0xfffef44000007947 */ /* 0x000fca000383ffff */
.L_x_2855:
[----:B------:R-:W-:Y:S01]  /*26470*/  MOV R2, 0x3 ;  /* 0x0000000300027802 */ /* 0x000fe20000000f00 */
[----:B------:R-:W-:Y:S01]  /*26480*/  IMAD.MOV.U32 R216, RZ, RZ, R172 ;  /* 0x000000ffffd87224 */ /* 0x000fe200078e00ac */
[----:B------:R-:W-:Y:S01]  /*26490*/  MOV R3, 0x264c0 ;  /* 0x000264c000037802 */ /* 0x000fe20000000f00 */
[----:B------:R-:W-:Y:S02]  /*264a0*/  IMAD.MOV.U32 R217, RZ, RZ, 0x1c1f ;  /* 0x00001c1fffd97424 */ /* 0x000fe400078e00ff */
[----:B-123--:R-:W-:Y:S05]  /*264b0*/  CALL.REL.NOINC `($__internal_41_$__cuda_sm70_shflsync_idx_p) ;  /* 0x0000221000007944 */ /* 0x00efea0003c00000 */
[----:B------:R-:W-:Y:S01]  /*264c0*/  MOV R3, R217 ;  /* 0x000000d900037202 */ /* 0x000fe20000000f00 */
[----:B------:R-:W-:-:S05]  /*264d0*/  BRA `(.L_x_3013) ;  /* 0xffff011000007947 */ /* 0x000fca000383ffff */
.L_x_2860:
[----:B------:R-:W-:Y:S02]  /*264e0*/  MOV R0, 0x2 ;  /* 0x0000000200007802 */ /* 0x000fe40000000f00 */
[----:B------:R-:W-:Y:S02]  /*264f0*/  MOV R2, 0x26510 ;  /* 0x0002651000027802 */ /* 0x000fe40000000f00 */
[----:B--234-:R-:W-:Y:S05]  /*26500*/  CALL.REL.NOINC `($__internal_40_$__cuda_sm70_shflsync_bfly_p) ;  /* 0x0000216000007944 */ /* 0x01cfea0003c00000 */
[----:B------:R-:W-:-:S05]  /*26510*/  BRA `(.L_x_3014) ;  /* 0xffff08b000007947 */ /* 0x000fca000383ffff */
.L_x_2861:
[----:B------:R-:W-:Y:S02]  /*26520*/  MOV R0, 0x1 ;  /* 0x0000000100007802 */ /* 0x000fe40000000f00 */
[----:B------:R-:W-:Y:S02]  /*26530*/  MOV R2, 0x26550 ;  /* 0x0002655000027802 */ /* 0x000fe40000000f00 */
[----:B---34-:R-:W-:Y:S05]  /*26540*/  CALL.REL.NOINC `($__internal_40_$__cuda_sm70_shflsync_bfly_p) ;  /* 0x0000212000007944 */ /* 0x018fea0003c00000 */
[----:B------:R-:W-:Y:S01]  /*26550*/  FMNMX.FTZ R105, R4, R0, !PT ;  /* 0x0000000004697209 */ /* 0x000fe20007810000 */
[----:B------:R-:W-:Y:S01]  /*26560*/  IMAD.MOV.U32 R4, RZ, RZ, R5 ;  /* 0x000000ffff047224 */ /* 0x000fe200078e0005 */
[----:B------:R-:W-:Y:S01]  /*26570*/  MOV R2, 0x265a0 ;  /* 0x000265a000027802 */ /* 0x000fe20000000f00 */
[----:B------:R-:W-:Y:S02]  /*26580*/  IMAD.MOV.U32 R0, RZ, RZ, 0x2 ;  /* 0x00000002ff007424 */ /* 0x000fe400078e00ff */
[----:B------:R-:W-:Y:S05]  /*26590*/  CALL.REL.NOINC `($__internal_40_$__cuda_sm70_shflsync_bfly_p) ;  /* 0x000020d000007944 */ /* 0x000fea0003c00000 */
[----:B------:R-:W-:Y:S01]  /*265a0*/  FMNMX.FTZ R4, R5, R0, !PT ;  /* 0x0000000005047209 */ /* 0x000fe20007810000 */
[----:B------:R-:W-:Y:S01]  /*265b0*/  IMAD.MOV.U32 R0, RZ, RZ, 0x1 ;  /* 0x00000001ff007424 */ /* 0x000fe200078e00ff */
[----:B------:R-:W-:Y:S02]  /*265c0*/  MOV R2, 0x265e0 ;  /* 0x000265e000027802 */ /* 0x000fe40000000f00 */
        /* <DEDUP_REMOVED lines=19> */
[----:B------:R-:W-:-:S05]  /*26700*/  BRA `(.L_x_3015) ;  /* 0xffff07b000007947 */ /* 0x000fca000383ffff */
.L_x_2870:
[----:B------:R-:W-:Y:S01]  /*26710*/  MOV R2, RZ ;  /* 0x000000ff00027202 */ /* 0x000fe20000000f00 */
[----:B------:R-:W-:Y:S01]  /*26720*/  IMAD.MOV.U32 R216, RZ, RZ, R8 ;  /* 0x000000ffffd87224 */ /* 0x000fe200078e0008 */
[----:B------:R-:W-:Y:S01]  /*26730*/  MOV R3, 0x26760 ;  /* 0x0002676000037802 */ /* 0x000fe20000000f00 */
[----:B------:R-:W-:Y:S02]  /*26740*/  IMAD.MOV.U32 R217, RZ, RZ, 0x1c1f ;  /* 0x00001c1fffd97424 */ /* 0x000fe400078e00ff */
[----:B------:R-:W-:Y:S05]  /*26750*/  CALL.REL.NOINC `($__internal_41_$__cuda_sm70_shflsync_idx_p) ;  /* 0x00001f7000007944 */ /* 0x000fea0003c00000 */
[----:B------:R-:W-:Y:S01]  /*26760*/  MOV R4, R217 ;  /* 0x000000d900047202 */ /* 0x000fe20000000f00 */
[----:B------:R-:W-:-:S05]  /*26770*/  BRA `(.L_x_3016) ;  /* 0xffff247000007947 */ /* 0x000fca000383ffff */
.L_x_2871:
[----:B------:R-:W-:Y:S01]  /*26780*/  MOV R2, RZ ;  /* 0x000000ff00027202 */ /* 0x000fe20000000f00 */
[----:B------:R-:W-:Y:S01]  /*26790*/  IMAD.MOV.U32 R216, RZ, RZ, R9 ;  /* 0x000000ffffd87224 */ /* 0x000fe200078e0009 */
[----:B------:R-:W-:Y:S01]  /*267a0*/  MOV R3, 0x267d0 ;  /* 0x000267d000037802 */ /* 0x000fe20000000f00 */
[----:B------:R-:W-:Y:S02]  /*267b0*/  IMAD.MOV.U32 R217, RZ, RZ, 0x1c1f ;  /* 0x00001c1fffd97424 */ /* 0x000fe400078e00ff */
[----:B-12---:R-:W-:Y:S05]  /*267c0*/  CALL.REL.NOINC `($__internal_41_$__cuda_sm70_shflsync_idx_p) ;  /* 0x00001f0000007944 */ /* 0x006fea0003c00000 */
[----:B------:R-:W-:Y:S01]  /*267d0*/  MOV R0, R217 ;  /* 0x000000d900007202 */ /* 0x000fe20000000f00 */
[----:B------:R-:W-:-:S05]  /*267e0*/  BRA `(.L_x_3017) ;  /* 0xffff242000007947 */ /* 0x000fca000383ffff */
.L_x_2872:
        /* <DEDUP_REMOVED lines=13> */
.L_x_2875:
[----:B------:R-:W-:Y:S01]  /*268c0*/  MOV R2, RZ ;  /* 0x000000ff00027202 */ /* 0x000fe20000000f00 */
[----:B------:R-:W-:Y:S01]  /*268d0*/  IMAD.MOV.U32 R216, RZ, RZ, R172 ;  /* 0x000000ffffd87224 */ /* 0x000fe200078e00ac */
[----:B------:R-:W-:Y:S01]  /*268e0*/  MOV R3, 0x26910 ;  /* 0x0002691000037802 */ /* 0x000fe20000000f00 */
[----:B------:R-:W-:Y:S02]  /*268f0*/  IMAD.MOV.U32 R217, RZ, RZ, 0x1c1f ;  /* 0x00001c1fffd97424 */ /* 0x000fe400078e00ff */
[----:B------:R-:W-:Y:S05]  /*26900*/  CALL.REL.NOINC `($__internal_41_$__cuda_sm70_shflsync_idx_p) ;  /* 0x00001dc000007944 */ /* 0x000fea0003c00000 */
[----:B------:R-:W-:Y:S01]  /*26910*/  MOV R4, R217 ;  /* 0x000000d900047202 */ /* 0x000fe20000000f00 */
[----:B------:R-:W-:-:S05]  /*26920*/  BRA `(.L_x_3019) ;  /* 0xffff2e2000007947 */ /* 0x000fca000383ffff */
.L_x_2876:
[----:B------:R-:W-:Y:S01]  /*26930*/  MOV R2, RZ ;  /* 0x000000ff00027202 */ /* 0x000fe20000000f00 */
[----:B------:R-:W-:Y:S01]  /*26940*/  IMAD.MOV.U32 R216, RZ, RZ, R173 ;  /* 0x000000ffffd87224 */ /* 0x000fe200078e00ad */
[----:B------:R-:W-:Y:S01]  /*26950*/  MOV R3, 0x26980 ;  /* 0x0002698000037802 */ /* 0x000fe20000000f00 */
[----:B------:R-:W-:Y:S02]  /*26960*/  IMAD.MOV.U32 R217, RZ, RZ, 0x1c1f ;  /* 0x00001c1fffd97424 */ /* 0x000fe400078e00ff */
[----:B-12---:R-:W-:Y:S05]  /*26970*/  CALL.REL.NOINC `($__internal_41_$__cuda_sm70_shflsync_idx_p) ;  /* 0x00001d5000007944 */ /* 0x006fea0003c00000 */
[----:B------:R-:W-:Y:S01]  /*26980*/  MOV R0, R217 ;  /* 0x000000d900007202 */ /* 0x000fe20000000f00 */
[----:B------:R-:W-:-:S05]  /*26990*/  BRA `(.L_x_3020) ;  /* 0xffff2dd000007947 */ /* 0x000fca000383ffff */
.L_x_2877:
        /* <DEDUP_REMOVED lines=13> */
.L_x_2878:
[----:B------:R-:W-:Y:S02]  /*26a70*/  MOV R0, 0x2 ;  /* 0x0000000200007802 */ /* 0x000fe40000000f00 */
[----:B------:R-:W-:Y:S02]  /*26a80*/  MOV R2, 0x26aa0 ;  /* 0x00026aa000027802 */ /* 0x000fe40000000f00 */
[----:B---3--:R-:W-:Y:S05]  /*26a90*/  CALL.REL.NOINC `($__internal_40_$__cuda_sm70_shflsync_bfly_p) ;  /* 0x00001bd000007944 */ /* 0x008fea0003c00000 */
[----:B------:R-:W-:-:S05]  /*26aa0*/  BRA `(.L_x_3022) ;  /* 0xffff32c000007947 */ /* 0x000fca000383ffff */
.L_x_2879:
[----:B------:R-:W-:Y:S02]  /*26ab0*/  MOV R0, 0x1 ;  /* 0x0000000100007802 */ /* 0x000fe40000000f00 */
[----:B------:R-:W-:Y:S02]  /*26ac0*/  MOV R2, 0x26ae0 ;  /* 0x00026ae000027802 */ /* 0x000fe40000000f00 */
[----:B---3--:R-:W-:Y:S05]  /*26ad0*/  CALL.REL.NOINC `($__internal_40_$__cuda_sm70_shflsync_bfly_p) ;  /* 0x00001b9000007944 */ /* 0x008fea0003c00000 */
        /* <DEDUP_REMOVED lines=28> */
.L_x_2882:
[----:B-1--4-:R-:W-:Y:S01]  /*26ca0*/  MOV R2, RZ ;  /* 0x000000ff00027202 */ /* 0x012fe20000000f00 */
[----:B------:R-:W-:Y:S01]  /*26cb0*/  IMAD.MOV.U32 R216, RZ, RZ, R6 ;  /* 0x000000ffffd87224 */ /* 0x000fe200078e0006 */
[----:B------:R-:W-:Y:S01]  /*26cc0*/  MOV R3, 0x26cf0 ;  /* 0x00026cf000037802 */ /* 0x000fe20000000f00 */
[----:B------:R-:W-:Y:S02]  /*26cd0*/  IMAD.MOV.U32 R217, RZ, RZ, 0x1c1f ;  /* 0x00001c1fffd97424 */ /* 0x000fe400078e00ff */
[----:B------:R-:W-:Y:S05]  /*26ce0*/  CALL.REL.NOINC `($__internal_41_$__cuda_sm70_shflsync_idx_p) ;  /* 0x000019e000007944 */ /* 0x000fea0003c00000 */
[----:B------:R-:W-:Y:S01]  /*26cf0*/  MOV R0, R217 ;  /* 0x000000d900007202 */ /* 0x000fe20000000f00 */
[----:B------:R-:W-:-:S05]  /*26d00*/  BRA `(.L_x_3024) ;  /* 0xffff4b4000007947 */ /* 0x000fca000383ffff */
.L_x_2885:
[----:B-1----:R-:W-:Y:S01]  /*26d10*/  MOV R2, 0x1 ;  /* 0x0000000100027802 */ /* 0x002fe20000000f00 */
[----:B------:R-:W-:Y:S01]  /*26d20*/  IMAD.MOV.U32 R216, RZ, RZ, R6 ;  /* 0x000000ffffd87224 */ /* 0x000fe200078e0006 */
[----:B------:R-:W-:Y:S01]  /*26d30*/  MOV R3, 0x26d60 ;  /* 0x00026d6000037802 */ /* 0x000fe20000000f00 */
[----:B------:R-:W-:Y:S02]  /*26d40*/  IMAD.MOV.U32 R217, RZ, RZ, 0x1c1f ;  /* 0x00001c1fffd97424 */ /* 0x000fe400078e00ff */
[----:B------:R-:W-:Y:S05]  /*26d50*/  CALL.REL.NOINC `($__internal_41_$__cuda_sm70_shflsync_idx_p) ;  /* 0x0000197000007944 */ /* 0x000fea0003c00000 */
        /* <DEDUP_REMOVED lines=8> */
.L_x_2888:
[----:B------:R-:W-:Y:S01]  /*26de0*/  MOV R2, RZ ;  /* 0x000000ff00027202 */ /* 0x000fe20000000f00 */
[----:B------:R-:W-:Y:S01]  /*26df0*/  IMAD.MOV.U32 R216, RZ, RZ, R6 ;  /* 0x000000ffffd87224 */ /* 0x000fe200078e0006 */
[----:B------:R-:W-:Y:S01]  /*26e00*/  MOV R3, 0x26e30 ;  /* 0x00026e3000037802 */ /* 0x000fe20000000f00 */
[----:B------:R-:W-:Y:S02]  /*26e10*/  IMAD.MOV.U32 R217, RZ, RZ, 0x1c1f ;  /* 0x00001c1fffd97424 */ /* 0x000fe400078e00ff */
[----:B------:R-:W-:Y:S05]  /*26e20*/  CALL.REL.NOINC `($__internal_41_$__cuda_sm70_shflsync_idx_p) ;  /* 0x000018a000007944 */ /* 0x000fea0003c00000 */
[----:B------:R-:W-:Y:S01]  /*26e30*/  MOV R4, R217 ;  /* 0x000000d900047202 */ /* 0x000fe20000000f00 */
[----:B------:R-:W-:-:S05]  /*26e40*/  BRA `(.L_x_3026) ;  /* 0xffff555000007947 */ /* 0x000fca000383ffff */
.L_x_2889:
[----:B------:R-:W-:Y:S01]  /*26e50*/  MOV R2, RZ ;  /* 0x000000ff00027202 */ /* 0x000fe20000000f00 */
[----:B------:R-:W-:Y:S01]  /*26e60*/  IMAD.MOV.U32 R216, RZ, RZ, R104 ;  /* 0x000000ffffd87224 */ /* 0x000fe200078e0068 */
[----:B------:R-:W-:Y:S01]  /*26e70*/  MOV R3, 0x26ea0 ;  /* 0x00026ea000037802 */ /* 0x000fe20000000f00 */
[----:B------:R-:W-:Y:S02]  /*26e80*/  IMAD.MOV.U32 R217, RZ, RZ, 0x1c1f ;  /* 0x00001c1fffd97424 */ /* 0x000fe400078e00ff */
[----:B-12---:R-:W-:Y:S05]  /*26e90*/  CALL.REL.NOINC `($__internal_41_$__cuda_sm70_shflsync_idx_p) ;  /* 0x0000183000007944 */ /* 0x006fea0003c00000 */
[----:B------:R-:W-:Y:S01]  /*26ea0*/  MOV R0, R217 ;  /* 0x000000d900007202 */ /* 0x000fe20000000f00 */
[----:B------:R-:W-:-:S05]  /*26eb0*/  BRA `(.L_x_3027) ;  /* 0xffff550000007947 */ /* 0x000fca000383ffff */
.L_x_2890:
        /* <DEDUP_REMOVED lines=13> */
.L_x_2891:
[----:B------:R-:W-:Y:S01]  /*26f90*/  MOV R2, RZ ;  /* 0x000000ff00027202 */ /* 0x000fe20000000f00 */
[----:B------:R-:W-:Y:S01]  /*26fa0*/  IMAD.MOV.U32 R216, RZ, RZ, R172 ;  /* 0x000000ffffd87224 */ /* 0x000fe200078e00ac */
[----:B------:R-:W-:Y:S01]  /*26fb0*/  MOV R3, 0x26fe0 ;  /* 0x00026fe000037802 */ /* 0x000fe20000000f00 */
[----:B------:R-:W-:Y:S02]  /*26fc0*/  IMAD.MOV.U32 R217, RZ, RZ, 0x1c1f ;  /* 0x00001c1fffd97424 */ /* 0x000fe400078e00ff */
[----:B---34-:R-:W-:Y:S05]  /*26fd0*/  CALL.REL.NOINC `($__internal_41_$__cuda_sm70_shflsync_idx_p) ;  /* 0x000016f000007944 */ /* 0x018fea0003c00000 */
[----:B------:R-:W-:Y:S01]  /*26fe0*/  MOV R0, R217 ;  /* 0x000000d900007202 */ /* 0x000fe20000000f00 */
[----:B------:R-:W-:-:S05]  /*26ff0*/  BRA `(.L_x_3029) ;  /* 0xffff568000007947 */ /* 0x000fca000383ffff */
.L_x_2896:
[----:B------:R-:W-:Y:S01]  /*27000*/  MOV R2, 0x1 ;  /* 0x0000000100027802 */ /* 0x000fe20000000f00 */
[----:B------:R-:W-:Y:S01]  /*27010*/  IMAD.MOV.U32 R216, RZ, RZ, R172 ;  /* 0x000000ffffd87224 */ /* 0x000fe200078e00ac */
[----:B------:R-:W-:Y:S01]  /*27020*/  MOV R3, 0x27050 ;  /* 0x0002705000037802 */ /* 0x000fe20000000f00 */
[----:B------:R-:W-:Y:S02]  /*27030*/  IMAD.MOV.U32 R217, RZ, RZ, 0x1c1f ;  /* 0x00001c1fffd97424 */ /* 0x000fe400078e00ff */
[----:B-1----:R-:W-:Y:S05]  /*27040*/  CALL.REL.NOINC `($__internal_41_$__cuda_sm70_shflsync_idx_p) ;  /* 0x0000168000007944 */ /* 0x002fea0003c00000 */
[----:B------:R-:W-:Y:S01]  /*27050*/  MOV R2, R217 ;  /* 0x000000d900027202 */ /* 0x000fe20000000f00 */
[----:B------:R-:W-:-:S05]  /*27060*/  BRA `(.L_x_3030) ;  /* 0xffff581000007947 */ /* 0x000fca000383ffff */
.L_x_2901:
[----:B------:R-:W-:Y:S01]  /*27070*/  MOV R2, 0x2 ;  /* 0x0000000200027802 */ /* 0x000fe20000000f00 */
[----:B------:R-:W-:Y:S01]  /*27080*/  IMAD.MOV.U32 R216, RZ, RZ, R172 ;  /* 0x000000ffffd87224 */ /* 0x000fe200078e00ac */
[----:B------:R-:W-:Y:S01]  /*27090*/  MOV R3, 0x270c0 ;  /* 0x000270c000037802 */ /* 0x000fe20000000f00 */
[----:B------:R-:W-:Y:S02]  /*270a0*/  IMAD.MOV.U32 R217, RZ, RZ, 0x1c1f ;  /* 0x00001c1fffd97424 */ /* 0x000fe400078e00ff */
[----:B-12---:R-:W-:Y:S05]  /*270b0*/  CALL.REL.NOINC `($__internal_41_$__cuda_sm70_shflsync_idx_p) ;  /* 0x0000161000007944 */ /* 0x006fea0003c00000 */
[----:B------:R-:W-:Y:S01]  /*270c0*/  MOV R105, R217 ;  /* 0x000000d900697202 */ /* 0x000fe20000000f00 */
[----:B------:R-:W-:-:S05]  /*270d0*/  BRA `(.L_x_3031) ;  /* 0xffff59a000007947 */ /* 0x000fca000383ffff */
.L_x_2906:
[----:B------:R-:W-:Y:S01]  /*270e0*/  MOV R2, 0x3 ;  /* 0x0000000300027802 */ /* 0x000fe20000000f00 */
[----:B------:R-:W-:Y:S01]  /*270f0*/  IMAD.MOV.U32 R216, RZ, RZ, R172 ;  /* 0x000000ffffd87224 */ /* 0x000fe200078e00ac */
[----:B------:R-:W-:Y:S01]  /*27100*/  MOV R3, 0x27130 ;  /* 0x0002713000037802 */ /* 0x000fe20000000f00 */
[----:B------:R-:W-:Y:S02]  /*27110*/  IMAD.MOV.U32 R217, RZ, RZ, 0x1c1f ;  /* 0x00001c1fffd97424 */ /* 0x000fe400078e00ff */
[----:B-123--:R-:W-:Y:S05]  /*27120*/  CALL.REL.NOINC `($__internal_41_$__cuda_sm70_shflsync_idx_p) ;  /* 0x000015a000007944 */ /* 0x00efea0003c00000 */
[----:B------:R-:W-:Y:S01]  /*27130*/  MOV R3, R217 ;  /* 0x000000d900037202 */ /* 0x000fe20000000f00 */
[----:B------:R-:W-:-:S05]  /*27140*/  BRA `(.L_x_3032) ;  /* 0xffff667000007947 */ /* 0x000fca000383ffff */
.L_x_2911:
[----:B------:R-:W-:Y:S02]  /*27150*/  MOV R0, 0x2 ;  /* 0x0000000200007802 */ /* 0x000fe40000000f00 */
[----:B------:R-:W-:Y:S02]  /*27160*/  MOV R2, 0x27180 ;  /* 0x0002718000027802 */ /* 0x000fe40000000f00 */
[----:B--234-:R-:W-:Y:S05]  /*27170*/  CALL.REL.NOINC `($__internal_40_$__cuda_sm70_shflsync_bfly_p) ;  /* 0x000014f000007944 */ /* 0x01cfea0003c00000 */
[----:B------:R-:W-:-:S05]  /*27180*/  BRA `(.L_x_3033) ;  /* 0xffff6e1000007947 */ /* 0x000fca000383ffff */
.L_x_2912:
        /* <DEDUP_REMOVED lines=31> */
.L_x_2914:
[----:B------:R-:W-:Y:S01]  /*27380*/  IMAD.MOV.U32 R4, RZ, RZ, R215 ;  /* 0x000000ffff047224 */ /* 0x000fe200078e00d7 */
[----:B------:R-:W-:-:S02]  /*27390*/  MOV R0, 0x2 ;  /* 0x0000000200007802 */ /* 0x000fc40000000f00 */
[----:B------:R-:W-:Y:S02]  /*273a0*/  MOV R2, 0x273c0 ;  /* 0x000273c000027802 */ /* 0x000fe40000000f00 */
[----:B-1----:R-:W-:Y:S05]  /*273b0*/  CALL.REL.NOINC `($__internal_40_$__cuda_sm70_shflsync_bfly_p) ;  /* 0x000012b000007944 */ /* 0x002fea0003c00000 */
[----:B------:R-:W-:Y:S05]  /*273c0*/  BRA `(.L_x_3035) ;  /* 0xffff858000007947 */ /* 0x000fea000383ffff */
.L_x_2915:
[----:B------:R-:W-:Y:S02]  /*273d0*/  MOV R0, 0x1 ;  /* 0x0000000100007802 */ /* 0x000fe40000000f00 */
[----:B------:R-:W-:Y:S02]  /*273e0*/  MOV R2, 0x27400 ;  /* 0x0002740000027802 */ /* 0x000fe40000000f00 */
[----:B-12---:R-:W-:Y:S05]  /*273f0*/  CALL.REL.NOINC `($__internal_40_$__cuda_sm70_shflsync_bfly_p) ;  /* 0x0000127000007944 */ /* 0x006fea0003c00000 */
[----:B------:R-:W-:Y:S01]  /*27400*/  FADD.FTZ R10, R4, R0 ;  /* 0x00000000040a7221 */ /* 0x000fe20000010000 */
[----:B------:R-:W-:Y:S02]  /*27410*/  MOV R4, R214 ;  /* 0x000000d600047202 */ /* 0x000fe40000000f00 */
[----:B------:R-:W-:Y:S02]  /*27420*/  MOV R0, 0x2 ;  /* 0x0000000200007802 */ /* 0x000fe40000000f00 */
[----:B------:R-:W-:Y:S02]  /*27430*/  MOV R2, 0x27450 ;  /* 0x0002745000027802 */ /* 0x000fe40000000f00 */
[----:B------:R-:W-:Y:S05]  /*27440*/  CALL.REL.NOINC `($__internal_40_$__cuda_sm70_shflsync_bfly_p) ;  /* 0x0000122000007944 */ /* 0x000fea0003c00000 */
[----:B------:R-:W-:Y:S01]  /*27450*/  FADD.FTZ R4, R214, R0 ;  /* 0x00000000d6047221 */ /* 0x000fe20000010000 */
[----:B------:R-:W-:Y:S02]  /*27460*/  MOV R0, 0x1 ;  /* 0x0000000100007802 */ /* 0x000fe40000000f00 */
[----:B------:R-:W-:-:S02]  /*27470*/  MOV R2, 0x27490 ;  /* 0x0002749000027802 */ /* 0x000fc40000000f00 */
[----:B------:R-:W-:Y:S05]  /*27480*/  CALL.REL.NOINC `($__internal_40_$__cuda_sm70_shflsync_bfly_p) ;  /* 0x000011e000007944 */ /* 0x000fea0003c00000 */
[----:B------:R-:W-:Y:S01]  /*27490*/  FADD.FTZ R9, R4, R0 ;  /* 0x0000000004097221 */ /* 0x000fe20000010000 */
[----:B------:R-:W-:-:S02]  /*274a0*/  MOV R4, R232 ;  /* 0x000000e800047202 */ /* 0x000fc40000000f00 */
[----:B------:R-:W-:Y:S02]  /*274b0*/  MOV R0, 0x2 ;  /* 0x0000000200007802 */ /* 0x000fe40000000f00 */
[----:B------:R-:W-:Y:S02]  /*274c0*/  MOV R2, 0x274e0 ;  /* 0x000274e000027802 */ /* 0x000fe40000000f00 */
[----:B------:R-:W-:Y:S05]  /*274d0*/  CALL.REL.NOINC `($__internal_40_$__cuda_sm70_shflsync_bfly_p) ;  /* 0x0000119000007944 */ /* 0x000fea0003c00000 */
[----:B------:R-:W-:Y:S01]  /*274e0*/  FADD.FTZ R8, R232, R0 ;  /* 0x00000000e8087221 */ /* 0x000fe20000010000 */
[----:B------:R-:W-:Y:S02]  /*274f0*/  MOV R0, 0x1 ;  /* 0x0000000100007802 */ /* 0x000fe40000000f00 */
[----:B------:R-:W-:Y:S02]  /*27500*/  MOV R2, 0x27530 ;  /* 0x0002753000027802 */ /* 0x000fe40000000f00 */
[----:B------:R-:W-:Y:S02]  /*27510*/  MOV R4, R8 ;  /* 0x0000000800047202 */ /* 0x000fe40000000f00 */
[----:B------:R-:W-:Y:S05]  /*27520*/  CALL.REL.NOINC `($__internal_40_$__cuda_sm70_shflsync_bfly_p) ;  /* 0x0000114000007944 */ /* 0x000fea0003c00000 */
[----:B------:R-:W-:Y:S01]  /*27530*/  FADD.FTZ R8, R8, R0 ;  /* 0x0000000008087221 */ /* 0x000fe20000010000 */
[----:B------:R-:W-:Y:S02]  /*27540*/  MOV R4, R233 ;  /* 0x000000e900047202 */ /* 0x000fe40000000f00 */
[----:B------:R-:W-:-:S02]  /*27550*/  MOV R0, 0x2 ;  /* 0x0000000200007802 */ /* 0x000fc40000000f00 */
[----:B------:R-:W-:Y:S02]  /*27560*/  MOV R2, 0x27580 ;  /* 0x0002758000027802 */ /* 0x000fe40000000f00 */
[----:B------:R-:W-:Y:S05]  /*27570*/  CALL.REL.NOINC `($__internal_40_$__cuda_sm70_shflsync_bfly_p) ;  /* 0x000010f000007944 */ /* 0x000fea0003c00000 */
[----:B------:R-:W-:Y:S01]  /*27580*/  FADD.FTZ R11, R233, R0 ;  /* 0x00000000e90b7221 */ /* 0x000fe20000010000 */
[----:B------:R-:W-:Y:S02]  /*27590*/  MOV R0, 0x1 ;  /* 0x0000000100007802 */ /* 0x000fe40000000f00 */
[----:B------:R-:W-:Y:S02]  /*275a0*/  MOV R2, 0x275d0 ;  /* 0x000275d000027802 */ /* 0x000fe40000000f00 */
[----:B------:R-:W-:Y:S02]  /*275b0*/  MOV R4, R11 ;  /* 0x0000000b00047202 */ /* 0x000fe40000000f00 */
[----:B------:R-:W-:Y:S05]  /*275c0*/  CALL.REL.NOINC `($__internal_40_$__cuda_sm70_shflsync_bfly_p) ;  /* 0x000010a000007944 */ /* 0x000fea0003c00000 */
[----:B------:R-:W-:Y:S01]  /*275d0*/  MOV R12, R0 ;  /* 0x00000000000c7202 */ /* 0x000fe20000000f00 */
[----:B------:R-:W-:Y:S05]  /*275e0*/  BRA `(.L_x_3036) ;  /* 0xffff845000007947 */ /* 0x000fea000383ffff */
.L_x_2922:
[----:B--23--:R-:W-:Y:S01]  /*275f0*/  IMAD.MOV.U32 R216, RZ, RZ, R5 ;  /* 0x000000ffffd87224 */ /* 0x00cfe200078e0005 */
[----:B------:R-:W-:Y:S01]  /*27600*/  MOV R2, RZ ;  /* 0x000000ff00027202 */ /* 0x000fe20000000f00 */
[----:B------:R-:W-:Y:S01]  /*27610*/  IMAD.MOV.U32 R217, RZ, RZ, 0x1c1f ;  /* 0x00001c1fffd97424 */ /* 0x000fe200078e00ff */
[----:B------:R-:W-:Y:S02]  /*27620*/  MOV R3, 0x27640 ;  /* 0x0002764000037802 */ /* 0x000fe40000000f00 */
[----:B-1--4-:R-:W-:Y:S05]  /*27630*/  CALL.REL.NOINC `($__internal_41_$__cuda_sm70_shflsync_idx_p) ;  /* 0x0000109000007944 */ /* 0x012fea0003c00000 */
[----:B------:R-:W-:Y:S01]  /*27640*/  MOV R6, R217 ;  /* 0x000000d900067202 */ /* 0x000fe20000000f00 */
[----:B------:R-:W-:Y:S05]  /*27650*/  BRA `(.L_x_3037) ;  /* 0xffff9e6000007947 */ /* 0x000fea000383ffff */
.L_x_2923:
[----:B------:R-:W-:Y:S01]  /*27660*/  IMAD.MOV.U32 R216, RZ, RZ, R12 ;  /* 0x000000ffffd87224 */ /* 0x000fe200078e000c */
[----:B------:R-:W-:Y:S01]  /*27670*/  MOV R2, RZ ;  /* 0x000000ff00027202 */ /* 0x000fe20000000f00 */
[----:B------:R-:W-:Y:S01]  /*27680*/  IMAD.MOV.U32 R217, RZ, RZ, 0x1c1f ;  /* 0x00001c1fffd97424 */ /* 0x000fe200078e00ff */
[----:B------:R-:W-:-:S02]  /*27690*/  MOV R3, 0x276b0 ;  /* 0x000276b000037802 */ /* 0x000fc40000000f00 */
[----:B-1234-:R-:W-:Y:S05]  /*276a0*/  CALL.REL.NOINC `($__internal_41_$__cuda_sm70_shflsync_idx_p) ;  /* 0x0000102000007944 */ /* 0x01efea0003c00000 */
[----:B------:R-:W-:Y:S01]  /*276b0*/  MOV R2, R217 ;  /* 0x000000d900027202 */ /* 0x000fe20000000f00 */
[----:B------:R-:W-:Y:S05]  /*276c0*/  BRA `(.L_x_3038) ;  /* 0xffff9e1000007947 */ /* 0x000fea000383ffff */
.L_x_2926:
[----:B------:R-:W-:Y:S01]  /*276d0*/  IMAD.MOV.U32 R216, RZ, RZ, R5 ;  /* 0x000000ffffd87224 */ /* 0x000fe200078e0005 */
[----:B-1--4-:R-:W-:Y:S01]  /*276e0*/  MOV R2, 0x1 ;  /* 0x0000000100027802 */ /* 0x012fe20000000f00 */
[----:B------:R-:W-:Y:S01]  /*276f0*/  IMAD.MOV.U32 R217, RZ, RZ, 0x1c1f ;  /* 0x00001c1fffd97424 */ /* 0x000fe200078e00ff */
[----:B------:R-:W-:-:S02]  /*27700*/  MOV R3, 0x27720 ;  /* 0x0002772000037802 */ /* 0x000fc40000000f00 */
[----:B--23--:R-:W-:Y:S05]  /*27710*/  CALL.REL.NOINC `($__internal_41_$__cuda_sm70_shflsync_idx_p) ;  /* 0x00000fb000007944 */ /* 0x00cfea0003c00000 */
        /* <DEDUP_REMOVED lines=8> */
.L_x_2929:
[----:B------:R-:W-:Y:S01]  /*277a0*/  IMAD.MOV.U32 R216, RZ, RZ, R5 ;  /* 0x000000ffffd87224 */ /* 0x000fe200078e0005 */
[----:B-1----:R-:W-:Y:S01]  /*277b0*/  MOV R2, 0x2 ;  /* 0x0000000200027802 */ /* 0x002fe20000000f00 */
[----:B------:R-:W-:Y:S01]  /*277c0*/  IMAD.MOV.U32 R217, RZ, RZ, 0x1c1f ;  /* 0x00001c1fffd97424 */ /* 0x000fe200078e00ff */
[----:B------:R-:W-:Y:S02]  /*277d0*/  MOV R3, 0x277f0 ;  /* 0x000277f000037802 */ /* 0x000fe40000000f00 */
[----:B--23--:R-:W-:Y:S05]  /*277e0*/  CALL.REL.NOINC `($__internal_41_$__cuda_sm70_shflsync_idx_p) ;  /* 0x00000ee000007944 */ /* 0x00cfea0003c00000 */
[----:B------:R-:W-:Y:S01]  /*277f0*/  MOV R6, R217 ;  /* 0x000000d900067202 */ /* 0x000fe20000000f00 */
[----:B------:R-:W-:Y:S05]  /*27800*/  BRA `(.L_x_3040) ;  /* 0xffff9fb000007947 */ /* 0x000fea000383ffff */
.L_x_2930:
[----:B------:R-:W-:Y:S01]  /*27810*/  IMAD.MOV.U32 R216, RZ, RZ, R12 ;  /* 0x000000ffffd87224 */ /* 0x000fe200078e000c */
[----:B-1----:R-:W-:Y:S01]  /*27820*/  MOV R2, 0x2 ;  /* 0x0000000200027802 */ /* 0x002fe20000000f00 */
[----:B------:R-:W-:Y:S01]  /*27830*/  IMAD.MOV.U32 R217, RZ, RZ, 0x1c1f ;  /* 0x00001c1fffd97424 */ /* 0x000fe200078e00ff */
[----:B------:R-:W-:Y:S02]  /*27840*/  MOV R3, 0x27860 ;  /* 0x0002786000037802 */ /* 0x000fe40000000f00 */
[----:B--234-:R-:W-:Y:S05]  /*27850*/  CALL.REL.NOINC `($__internal_41_$__cuda_sm70_shflsync_idx_p) ;  /* 0x00000e7000007944 */ /* 0x01cfea0003c00000 */
[----:B------:R-:W-:Y:S01]  /*27860*/  MOV R2, R217 ;  /* 0x000000d900027202 */ /* 0x000fe20000000f00 */
[----:B------:R-:W-:Y:S05]  /*27870*/  BRA `(.L_x_3041) ;  /* 0xffff9f6000007947 */ /* 0x000fea000383ffff */
.L_x_2933:
[----:B------:R-:W-:Y:S01]  /*27880*/  IMAD.MOV.U32 R216, RZ, RZ, R5 ;  /* 0x000000ffffd87224 */ /* 0x000fe200078e0005 */
[----:B-12---:R-:W-:Y:S01]  /*27890*/  MOV R2, 0x3 ;  /* 0x0000000300027802 */ /* 0x006fe20000000f00 */
[----:B------:R-:W-:Y:S01]  /*278a0*/  IMAD.MOV.U32 R217, RZ, RZ, 0x1c1f ;  /* 0x00001c1fffd97424 */ /* 0x000fe200078e00ff */
[----:B------:R-:W-:-:S02]  /*278b0*/  MOV R3, 0x278d0 ;  /* 0x000278d000037802 */ /* 0x000fc40000000f00 */
[----:B---34-:R-:W-:Y:S05]  /*278c0*/  CALL.REL.NOINC `($__internal_41_$__cuda_sm70_shflsync_idx_p) ;  /* 0x00000e0000007944 */ /* 0x018fea0003c00000 */
        /* <DEDUP_REMOVED lines=8> */
.L_x_2935:
[----:B------:R-:W-:Y:S01]  /*27950*/  IMAD.MOV.U32 R216, RZ, RZ, R5 ;  /* 0x000000ffffd87224 */ /* 0x000fe200078e0005 */
[----:B------:R-:W-:Y:S01]  /*27960*/  MOV R2, RZ ;  /* 0x000000ff00027202 */ /* 0x000fe20000000f00 */
[----:B------:R-:W-:Y:S01]  /*27970*/  IMAD.MOV.U32 R217, RZ, RZ, 0x1c1f ;  /* 0x00001c1fffd97424 */ /* 0x000fe200078e00ff */
[----:B------:R-:W-:Y:S02]  /*27980*/  MOV R3, 0x279a0 ;  /* 0x000279a000037802 */ /* 0x000fe40000000f00 */
[----:B------:R-:W-:Y:S05]  /*27990*/  CALL.REL.NOINC `($__internal_41_$__cuda_sm70_shflsync_idx_p) ;  /* 0x00000d3000007944 */ /* 0x000fea0003c00000 */
[----:B------:R-:W-:Y:S01]  /*279a0*/  MOV R4, R217 ;  /* 0x000000d900047202 */ /* 0x000fe20000000f00 */
[----:B------:R-:W-:Y:S05]  /*279b0*/  BRA `(.L_x_3043) ;  /* 0xffffa30000007947 */ /* 0x000fea000383ffff */
.L_x_2936:
[----:B------:R-:W-:Y:S01]  /*279c0*/  IMAD.MOV.U32 R216, RZ, RZ, R6 ;  /* 0x000000ffffd87224 */ /* 0x000fe200078e0006 */
[----:B------:R-:W-:Y:S01]  /*279d0*/  MOV R2, RZ ;  /* 0x000000ff00027202 */ /* 0x000fe20000000f00 */
[----:B------:R-:W-:Y:S01]  /*279e0*/  IMAD.MOV.U32 R217, RZ, RZ, 0x1c1f ;  /* 0x00001c1fffd97424 */ /* 0x000fe200078e00ff */
[----:B------:R-:W-:Y:S02]  /*279f0*/  MOV R3, 0x27a10 ;  /* 0x00027a1000037802 */ /* 0x000fe40000000f00 */
[----:B-12---:R-:W-:Y:S05]  /*27a00*/  CALL.REL.NOINC `($__internal_41_$__cuda_sm70_shflsync_idx_p) ;  /* 0x00000cc000007944 */ /* 0x006fea0003c00000 */
[----:B------:R-:W-:Y:S01]  /*27a10*/  MOV R0, R217 ;  /* 0x000000d900007202 */ /* 0x000fe20000000f00 */
[----:B------:R-:W-:Y:S05]  /*27a20*/  BRA `(.L_x_3044) ;  /* 0xffffa2b000007947 */ /* 0x000fea000383ffff */
.L_x_2939:
[----:B------:R-:W-:Y:S01]  /*27a30*/  IMAD.MOV.U32 R216, RZ, RZ, R5 ;  /* 0x000000ffffd87224 */ /* 0x000fe200078e0005 */
[----:B----4-:R-:W-:Y:S01]  /*27a40*/  MOV R2, 0x1 ;  /* 0x0000000100027802 */ /* 0x010fe20000000f00 */
[----:B------:R-:W-:Y:S01]  /*27a50*/  IMAD.MOV.U32 R217, RZ, RZ, 0x1c1f ;  /* 0x00001c1fffd97424 */ /* 0x000fe200078e00ff */
[----:B------:R-:W-:-:S02]  /*27a60*/  MOV R3, 0x27a80 ;  /* 0x00027a8000037802 */ /* 0x000fc40000000f00 */
[----:B-123--:R-:W-:Y:S05]  /*27a70*/  CALL.REL.NOINC `($__internal_41_$__cuda_sm70_shflsync_idx_p) ;  /* 0x00000c5000007944 */ /* 0x00efea0003c00000 */
        /* <DEDUP_REMOVED lines=8> */
.L_x_2942:
[----:B------:R-:W-:Y:S01]  /*27b00*/  IMAD.MOV.U32 R216, RZ, RZ, R5 ;  /* 0x000000ffffd87224 */ /* 0x000fe200078e0005 */
[----:B----4-:R-:W-:Y:S01]  /*27b10*/  MOV R2, 0x2 ;  /* 0x0000000200027802 */ /* 0x010fe20000000f00 */
[----:B------:R-:W-:Y:S01]  /*27b20*/  IMAD.MOV.U32 R217, RZ, RZ, 0x1c1f ;  /* 0x00001c1fffd97424 */ /* 0x000fe200078e00ff */
[----:B------:R-:W-:Y:S02]  /*27b30*/  MOV R3, 0x27b50 ;  /* 0x00027b5000037802 */ /* 0x000fe40000000f00 */
[----:B-123--:R-:W-:Y:S05]  /*27b40*/  CALL.REL.NOINC `($__internal_41_$__cuda_sm70_shflsync_idx_p) ;  /* 0x00000b8000007944 */ /* 0x00efea0003c00000 */
[----:B------:R-:W-:Y:S01]  /*27b50*/  MOV R4, R217 ;  /* 0x000000d900047202 */ /* 0x000fe20000000f00 */
[----:B------:R-:W-:Y:S05]  /*27b60*/  BRA `(.L_x_3046) ;  /* 0xffffac6000007947 */ /* 0x000fea000383ffff */
.L_x_2943:
[----:B------:R-:W-:Y:S01]  /*27b70*/  IMAD.MOV.U32 R216, RZ, RZ, R6 ;  /* 0x000000ffffd87224 */ /* 0x000fe200078e0006 */
[----:B----4-:R-:W-:Y:S01]  /*27b80*/  MOV R2, 0x2 ;  /* 0x0000000200027802 */ /* 0x010fe20000000f00 */
[----:B------:R-:W-:Y:S01]  /*27b90*/  IMAD.MOV.U32 R217, RZ, RZ, 0x1c1f ;  /* 0x00001c1fffd97424 */ /* 0x000fe200078e00ff */
[----:B------:R-:W-:Y:S02]  /*27ba0*/  MOV R3, 0x27bc0 ;  /* 0x00027bc000037802 */ /* 0x000fe40000000f00 */
[----:B-123--:R-:W-:Y:S05]  /*27bb0*/  CALL.REL.NOINC `($__internal_41_$__cuda_sm70_shflsync_idx_p) ;  /* 0x00000b1000007944 */ /* 0x00efea0003c00000 */
[----:B------:R-:W-:Y:S01]  /*27bc0*/  MOV R0, R217 ;  /* 0x000000d900007202 */ /* 0x000fe20000000f00 */
[----:B------:R-:W-:Y:S05]  /*27bd0*/  BRA `(.L_x_3047) ;  /* 0xffffac1000007947 */ /* 0x000fea000383ffff */
.L_x_2946:
[----:B------:R-:W-:Y:S01]  /*27be0*/  IMAD.MOV.U32 R216, RZ, RZ, R5 ;  /* 0x000000ffffd87224 */ /* 0x000fe200078e0005 */
[----:B---3--:R-:W-:Y:S01]  /*27bf0*/  MOV R2, 0x3 ;  /* 0x0000000300027802 */ /* 0x008fe20000000f00 */
[----:B------:R-:W-:Y:S01]  /*27c00*/  IMAD.MOV.U32 R217, RZ, RZ, 0x1c1f ;  /* 0x00001c1fffd97424 */ /* 0x000fe200078e00ff */
[----:B------:R-:W-:-:S02]  /*27c10*/  MOV R3, 0x27c30 ;  /* 0x00027c3000037802 */ /* 0x000fc40000000f00 */
        /* <DEDUP_REMOVED lines=9> */
.L_x_2950:
[----:B------:R-:W-:Y:S01]  /*27cb0*/  IMAD.MOV.U32 R216, RZ, RZ, R5 ;  /* 0x000000ffffd87224 */ /* 0x000fe200078e0005 */
[----:B------:R-:W-:Y:S01]  /*27cc0*/  MOV R2, RZ ;  /* 0x000000ff00027202 */ /* 0x000fe20000000f00 */
[----:B------:R-:W-:Y:S01]  /*27cd0*/  IMAD.MOV.U32 R217, RZ, RZ, 0x1c1f ;  /* 0x00001c1fffd97424 */ /* 0x000fe200078e00ff */
[----:B------:R-:W-:Y:S02]  /*27ce0*/  MOV R3, 0x27d00 ;  /* 0x00027d0000037802 */ /* 0x000fe40000000f00 */
[----:B------:R-:W-:Y:S05]  /*27cf0*/  CALL.REL.NOINC `($__internal_41_$__cuda_sm70_shflsync_idx_p) ;  /* 0x000009d000007944 */ /* 0x000fea0003c00000 */
[----:B------:R-:W-:Y:S01]  /*27d00*/  MOV R4, R217 ;  /* 0x000000d900047202 */ /* 0x000fe20000000f00 */
[----:B------:R-:W-:Y:S05]  /*27d10*/  BRA `(.L_x_3049) ;  /* 0xffffbdb000007947 */ /* 0x000fea000383ffff */
.L_x_2951:
[----:B------:R-:W-:Y:S01]  /*27d20*/  IMAD.MOV.U32 R216, RZ, RZ, R13 ;  /* 0x000000ffffd87224 */ /* 0x000fe200078e000d */
[----:B------:R-:W-:Y:S01]  /*27d30*/  MOV R2, RZ ;  /* 0x000000ff00027202 */ /* 0x000fe20000000f00 */
[----:B------:R-:W-:Y:S01]  /*27d40*/  IMAD.MOV.U32 R217, RZ, RZ, 0x1c1f ;  /* 0x00001c1fffd97424 */ /* 0x000fe200078e00ff */
[----:B------:R-:W-:Y:S02]  /*27d50*/  MOV R3, 0x27d70 ;  /* 0x00027d7000037802 */ /* 0x000fe40000000f00 */
[----:B-12---:R-:W-:Y:S05]  /*27d60*/  CALL.REL.NOINC `($__internal_41_$__cuda_sm70_shflsync_idx_p) ;  /* 0x0000096000007944 */ /* 0x006fea0003c00000 */
[----:B------:R-:W-:Y:S01]  /*27d70*/  MOV R0, R217 ;  /* 0x000000d900007202 */ /* 0x000fe20000000f00 */
[----:B------:R-:W-:Y:S05]  /*27d80*/  BRA `(.L_x_3050) ;  /* 0xffffbd6000007947 */ /* 0x000fea000383ffff */
.L_x_2954:
[----:B------:R-:W-:Y:S01]  /*27d90*/  IMAD.MOV.U32 R216, RZ, RZ, R5 ;  /* 0x000000ffffd87224 */ /* 0x000fe200078e0005 */
[----:B-1----:R-:W-:Y:S01]  /*27da0*/  MOV R2, 0x1 ;  /* 0x0000000100027802 */ /* 0x002fe20000000f00 */
[----:B------:R-:W-:Y:S01]  /*27db0*/  IMAD.MOV.U32 R217, RZ, RZ, 0x1c1f ;  /* 0x00001c1fffd97424 */ /* 0x000fe200078e00ff */
[----:B------:R-:W-:-:S02]  /*27dc0*/  MOV R3, 0x27de0 ;  /* 0x00027de000037802 */ /* 0x000fc40000000f00 */
[----:B--234-:R-:W-:Y:S05]  /*27dd0*/  CALL.REL.NOINC `($__internal_41_$__cuda_sm70_shflsync_idx_p) ;  /* 0x000008f000007944 */ /* 0x01cfea0003c00000 */
        /* <DEDUP_REMOVED lines=8> */
.L_x_2957:
[----:B------:R-:W-:Y:S01]  /*27e60*/  IMAD.MOV.U32 R216, RZ, RZ, R5 ;  /* 0x000000ffffd87224 */ /* 0x000fe200078e0005 */
[----:B-1----:R-:W-:Y:S01]  /*27e70*/  MOV R2, 0x2 ;  /* 0x0000000200027802 */ /* 0x002fe20000000f00 */
[----:B------:R-:W-:Y:S01]  /*27e80*/  IMAD.MOV.U32 R217, RZ, RZ, 0x1c1f ;  /* 0x00001c1fffd97424 */ /* 0x000fe200078e00ff */
[----:B------:R-:W-:Y:S02]  /*27e90*/  MOV R3, 0x27eb0 ;  /* 0x00027eb000037802 */ /* 0x000fe40000000f00 */
[----:B--234-:R-:W-:Y:S05]  /*27ea0*/  CALL.REL.NOINC `($__internal_41_$__cuda_sm70_shflsync_idx_p) ;  /* 0x0000082000007944 */ /* 0x01cfea0003c00000 */
[----:B------:R-:W-:Y:S01]  /*27eb0*/  MOV R4, R217 ;  /* 0x000000d900047202 */ /* 0x000fe20000000f00 */
[----:B------:R-:W-:Y:S05]  /*27ec0*/  BRA `(.L_x_3052) ;  /* 0xffffbf1000007947 */ /* 0x000fea000383ffff */
.L_x_2958:
[----:B------:R-:W-:Y:S01]  /*27ed0*/  IMAD.MOV.U32 R216, RZ, RZ, R13 ;  /* 0x000000ffffd87224 */ /* 0x000fe200078e000d */
[----:B-1----:R-:W-:Y:S01]  /*27ee0*/  MOV R2, 0x2 ;  /* 0x0000000200027802 */ /* 0x002fe20000000f00 */
[----:B------:R-:W-:Y:S01]  /*27ef0*/  IMAD.MOV.U32 R217, RZ, RZ, 0x1c1f ;  /* 0x00001c1fffd97424 */ /* 0x000fe200078e00ff */
[----:B------:R-:W-:Y:S02]  /*27f00*/  MOV R3, 0x27f20 ;  /* 0x00027f2000037802 */ /* 0x000fe40000000f00 */
[----:B--234-:R-:W-:Y:S05]  /*27f10*/  CALL.REL.NOINC `($__internal_41_$__cuda_sm70_shflsync_idx_p) ;  /* 0x000007b000007944 */ /* 0x01cfea0003c00000 */
[----:B------:R-:W-:Y:S01]  /*27f20*/  MOV R0, R217 ;  /* 0x000000d900007202 */ /* 0x000fe20000000f00 */
[----:B------:R-:W-:Y:S05]  /*27f30*/  BRA `(.L_x_3053) ;  /* 0xffffbec000007947 */ /* 0x000fea000383ffff */
.L_x_2961:
        /* <DEDUP_REMOVED lines=13> */
.L_x_2963:
[----:B------:R-:W-:Y:S01]  /*28010*/  IMAD.MOV.U32 R216, RZ, RZ, R76 ;  /* 0x000000ffffd87224 */ /* 0x000fe200078e004c */
[----:B------:R-:W-:Y:S01]  /*28020*/  MOV R2, RZ ;  /* 0x000000ff00027202 */ /* 0x000fe20000000f00 */
[----:B------:R-:W-:Y:S01]  /*28030*/  IMAD.MOV.U32 R217, RZ, RZ, 0x1f ;  /* 0x0000001fffd97424 */ /* 0x000fe200078e00ff */
[----:B------:R-:W-:Y:S02]  /*28040*/  MOV R3, 0x28060 ;  /* 0x0002806000037802 */ /* 0x000fe40000000f00 */
[----:B------:R-:W-:Y:S05]  /*28050*/  CALL.REL.NOINC `($__internal_41_$__cuda_sm70_shflsync_idx_p) ;  /* 0x0000067000007944 */ /* 0x000fea0003c00000 */
[----:B------:R-:W-:Y:S01]  /*28060*/  MOV R10, R217 ;  /* 0x000000d9000a7202 */ /* 0x000fe20000000f00 */
[----:B------:R-:W-:Y:S05]  /*28070*/  BRA `(.L_x_3055) ;  /* 0xffffc13000007947 */ /* 0x000fea000383ffff */
.L_x_2964:
[----:B------:R-:W-:Y:S01]  /*28080*/  IMAD.MOV.U32 R216, RZ, RZ, R76 ;  /* 0x000000ffffd87224 */ /* 0x000fe200078e004c */
[----:B------:R-:W-:Y:S01]  /*28090*/  MOV R2, 0x1 ;  /* 0x0000000100027802 */ /* 0x000fe20000000f00 */
[----:B------:R-:W-:Y:S01]  /*280a0*/  IMAD.MOV.U32 R217, RZ, RZ, 0x1f ;  /* 0x0000001fffd97424 */ /* 0x000fe200078e00ff */
[----:B------:R-:W-:Y:S02]  /*280b0*/  MOV R3, 0x280d0 ;  /* 0x000280d000037802 */ /* 0x000fe40000000f00 */
[----:B-12---:R-:W-:Y:S05]  /*280c0*/  CALL.REL.NOINC `($__internal_41_$__cuda_sm70_shflsync_idx_p) ;  /* 0x0000060000007944 */ /* 0x006fea0003c00000 */
[----:B------:R-:W-:Y:S01]  /*280d0*/  MOV R9, R217 ;  /* 0x000000d900097202 */ /* 0x000fe20000000f00 */
[----:B------:R-:W-:Y:S05]  /*280e0*/  BRA `(.L_x_3056) ;  /* 0xffffc0e000007947 */ /* 0x000fea000383ffff */
.L_x_2965:
[----:B------:R-:W-:Y:S02]  /*280f0*/  MOV R3, 0x1 ;  /* 0x0000000100037802 */ /* 0x000fe40000000f00 */
[----:B------:R-:W-:-:S02]  /*28100*/  MOV R2, 0x28120 ;  /* 0x0002812000027802 */ /* 0x000fc40000000f00 */
[----:B-1234-:R-:W-:Y:S05]  /*28110*/  CALL.REL.NOINC `($__internal_42_$__cuda_sm70_shflsync_up_p) ;  /* 0x0000061000007944 */ /* 0x01efea0003c00000 */
[----:B------:R-:W-:Y:S05]  /*28120*/  BRA `(.L_x_3057) ;  /* 0xffffc1d000007947 */ /* 0x000fea000383ffff */
.L_x_2966:
[----:B------:R-:W-:Y:S02]  /*28130*/  MOV R3, 0x2 ;  /* 0x0000000200037802 */ /* 0x000fe40000000f00 */
[----:B------:R-:W-:-:S02]  /*28140*/  MOV R2, 0x28160 ;  /* 0x0002816000027802 */ /* 0x000fc40000000f00 */
[----:B--2-4-:R-:W-:Y:S05]  /*28150*/  CALL.REL.NOINC `($__internal_42_$__cuda_sm70_shflsync_up_p) ;  /* 0x000005d000007944 */ /* 0x014fea0003c00000 */
        /* <DEDUP_REMOVED lines=24> */
.L_x_2970:
[----:B------:R-:W-:Y:S02]  /*282e0*/  MOV R3, 0x1 ;  /* 0x0000000100037802 */ /* 0x000fe40000000f00 */
[----:B------:R-:W-:Y:S02]  /*282f0*/  MOV R2, 0x28310 ;  /* 0x0002831000027802 */ /* 0x000fe40000000f00 */
[----:B------:R-:W-:Y:S05]  /*28300*/  CALL.REL.NOINC `($__internal_42_$__cuda_sm70_shflsync_up_p) ;  /* 0x0000042000007944 */ /* 0x000fea0003c00000 */
[----:B------:R-:W-:Y:S01]  /*28310*/  MOV R2, R4 ;  /* 0x0000000400027202 */ /* 0x000fe20000000f00 */
[----:B------:R-:W-:Y:S05]  /*28320*/  BRA `(.L_x_3059) ;  /* 0xffffc24000007947 */ /* 0x000fea000383ffff */
.L_x_2971:
        /* <DEDUP_REMOVED lines=27> */
.L_x_2973:
[----:B------:R-:W-:Y:S02]  /*284e0*/  SEL R0, RZ, 0x1, P0 ;  /* 0x00000001ff007807 */ /* 0x000fe40000000000 */
[----:B------:R-:W-:Y:S02]  /*284f0*/  MOV R2, 0x28510 ;  /* 0x0002851000027802 */ /* 0x000fe40000000f00 */
[----:B-1----:R-:W-:Y:S05]  /*28500*/  CALL.REL.NOINC `($__internal_43_$__cuda_sm70_votesync_ballot) ;  /* 0x0000028000007944 */ /* 0x002fea0003c00000 */
[----:B------:R-:W-:Y:S01]  /*28510*/  MOV R11, R0 ;  /* 0x00000000000b7202 */ /* 0x000fe20000000f00 */
[----:B------:R-:W-:Y:S05]  /*28520*/  BRA `(.L_x_3061) ;  /* 0xffffc1d000007947 */ /* 0x000fea000383ffff */
.L_x_2974:
[----:B------:R-:W-:Y:S01]  /*28530*/  IMAD.MOV.U32 R216, RZ, RZ, R6 ;  /* 0x000000ffffd87224 */ /* 0x000fe200078e0006 */
[----:B------:R-:W-:Y:S01]  /*28540*/  MOV R2, R5 ;  /* 0x0000000500027202 */ /* 0x000fe20000000f00 */
[----:B------:R-:W-:Y:S01]  /*28550*/  IMAD.MOV.U32 R217, RZ, RZ, 0x1f ;  /* 0x0000001fffd97424 */ /* 0x000fe200078e00ff */
[----:B------:R-:W-:Y:S02]  /*28560*/  MOV R3, 0x28580 ;  /* 0x0002858000037802 */ /* 0x000fe40000000f00 */
[----:B-12---:R-:W-:Y:S05]  /*28570*/  CALL.REL.NOINC `($__internal_41_$__cuda_sm70_shflsync_idx_p) ;  /* 0x0000015000007944 */ /* 0x006fea0003c00000 */
[----:B------:R-:W-:Y:S01]  /*28580*/  IMAD.MOV.U32 R6, RZ, RZ, R217 ;  /* 0x000000ffff067224 */ /* 0x000fe200078e00d9 */
[----:B------:R-:W-:Y:S01]  /*28590*/  MOV R2, R5 ;  /* 0x0000000500027202 */ /* 0x000fe20000000f00 */
[----:B------:R-:W-:Y:S01]  /*285a0*/  IMAD.MOV.U32 R216, RZ, RZ, R8 ;  /* 0x000000ffffd87224 */ /* 0x000fe200078e0008 */
[----:B------:R-:W-:-:S02]  /*285b0*/  MOV R217, 0x1f ;  /* 0x0000001f00d97802 */ /* 0x000fc40000000f00 */
[----:B------:R-:W-:Y:S02]  /*285c0*/  MOV R3, 0x285e0 ;  /* 0x000285e000037802 */ /* 0x000fe40000000f00 */
[----:B------:R-:W-:Y:S05]  /*285d0*/  CALL.REL.NOINC `($__internal_41_$__cuda_sm70_shflsync_idx_p) ;  /* 0x000000f000007944 */ /* 0x000fea0003c00000 */
[----:B------:R-:W-:Y:S01]  /*285e0*/  MOV R0, R217 ;  /* 0x000000d900007202 */ /* 0x000fe20000000f00 */
[----:B------:R-:W-:Y:S05]  /*285f0*/  BRA `(.L_x_3062) ;  /* 0xffffc17000007947 */ /* 0x000fea000383ffff */
.L_x_2977:
[----:B------:R-:W-:Y:S01]  /*28600*/  IMAD.MOV.U32 R216, RZ, RZ, R4 ;  /* 0x000000ffffd87224 */ /* 0x000fe200078e0004 */
[----:B------:R-:W-:Y:S01]  /*28610*/  MOV R2, R5 ;  /* 0x0000000500027202 */ /* 0x000fe20000000f00 */
[----:B------:R-:W-:Y:S01]  /*28620*/  IMAD.MOV.U32 R217, RZ, RZ, 0x1f ;  /* 0x0000001fffd97424 */ /* 0x000fe200078e00ff */
[----:B------:R-:W-:Y:S02]  /*28630*/  MOV R3, 0x28650 ;  /* 0x0002865000037802 */ /* 0x000fe40000000f00 */
[----:B-12-4-:R-:W-:Y:S05]  /*28640*/  CALL.REL.NOINC `($__internal_41_$__cuda_sm70_shflsync_idx_p) ;  /* 0x0000008000007944 */ /* 0x016fea0003c00000 */
[----:B------:R-:W-:Y:S01]  /*28650*/  MOV R12, R217 ;  /* 0x000000d9000c7202 */ /* 0x000fe20000000f00 */
[----:B------:R-:W-:Y:S05]  /*28660*/  BRA `(.L_x_2976) ;  /* 0xffffc16000007947 */ /* 0x000fea000383ffff */
        .weak           $__internal_40_$__cuda_sm70_shflsync_bfly_p
        .type           $__internal_40_$__cuda_sm70_shflsync_bfly_p,@function
        .size           $__internal_40_$__cuda_sm70_shflsync_bfly_p,($__internal_41_$__cuda_sm70_shflsync_idx_p - $__internal_40_$__cuda_sm70_shflsync_bfly_p)
$__internal_40_$__cuda_sm70_shflsync_bfly_p:
[----:B------:R-:W-:Y:S02]  /*28670*/  MOV R173, 0xffffffff ;  /* 0xffffffff00ad7802 */ /* 0x000fe40000000f00 */
[----:B------:R-:W-:Y:S02]  /*28680*/  MOV R3, 0x1f ;  /* 0x0000001f00037802 */ /* 0x000fe40000000f00 */
[----:B------:R-:W-:Y:S04]  /*28690*/  WARPSYNC R173 ;  /* 0x000000ad00007348 */ /* 0x000fe80003800000 */
[----:B------:R1:W2:Y:S02]  /*286a0*/  SHFL.BFLY PT, R0, R4, R0, R3 ;  /* 0x0c00000004007389 */ /* 0x0002a400000e0003 */
[----:B-1----:R-:W-:-:S04]  /*286b0*/  MOV R3, 0x0 ;  /* 0x0000000000037802 */ /* 0x002fc80000000f00 */
[----:B--2---:R-:W-:Y:S05]  /*286c0*/  RET.REL.NODEC R2 `(_ZN7cutlass13device_kernelIN5flash19enable_sm80_to_sm89INS1_16FlashAttnFwdSm80INS1_25CollectiveMainloopFwdSm80ILi4ELi1ELb0EN4cute5tupleIJNS5_1CILi128EEENS7_ILi48EEENS7_ILi96EEEEEELi96ENS_6half_tEfNS_4arch4Sm80ELb0ELb1ELb0ELb1ELb1ELb1ELb1ELb1EEENS1_21CollectiveEpilogueFwdINS6_IJS8_SA_S9_EEENS6_IJNS7_ILi1EEESI_SI_EEESC_SE_Li128ELb1ELb1ELb1ELb0EEENS1_36VarlenDynamicPersistentTileSchedulerILi128ELi48ELi128ELi128ELb1ELb1ELb0ELb1ELb0ELb1EEEEEEEEEvNT_6ParamsE) ;  /* 0xfffd793002007950 */ /* 0x004fea0003c3ffff */
        .weak           $__internal_41_$__cuda_sm70_shflsync_idx_p
        .type           $__internal_41_$__cuda_sm70_shflsync_idx_p,@function
        .size           $__internal_41_$__cuda_sm70_shflsync_idx_p,($__internal_42_$__cuda_sm70_shflsync_up_p - $__internal_41_$__cuda_sm70_shflsync_idx_p)
$__internal_41_$__cuda_sm70_shflsync_idx_p:
[----:B------:R-:W-:-:S04]  /*286d0*/  MOV R219, 0xffffffff ;  /* 0xffffffff00db7802 */ /* 0x000fc80000000f00 */
[----:B------:R-:W-:Y:S04]  /*286e0*/  WARPSYNC R219 ;  /* 0x000000db00007348 */ /* 0x000fe80003800000 */
[----:B------:R1:W2:Y:S02]  /*286f0*/  SHFL.IDX PT, R217, R216, R2, R217 ;  /* 0x00000002d8d97389 */ /* 0x0002a400000e00d9 */
[----:B-1----:R-:W-:Y:S02]  /*28700*/  MOV R2, R3 ;  /* 0x0000000300027202 */ /* 0x002fe40000000f00 */
[----:B------:R-:W-:-:S04]  /*28710*/  MOV R3, 0x0 ;  /* 0x0000000000037802 */ /* 0x000fc80000000f00 */
[----:B--2---:R-:W-:Y:S05]  /*28720*/  RET.REL.NODEC R2 `(_ZN7cutlass13device_kernelIN5flash19enable_sm80_to_sm89INS1_16FlashAttnFwdSm80INS1_25CollectiveMainloopFwdSm80ILi4ELi1ELb0EN4cute5tupleIJNS5_1CILi128EEENS7_ILi48EEENS7_ILi96EEEEEELi96ENS_6half_tEfNS_4arch4Sm80ELb0ELb1ELb0ELb1ELb1ELb1ELb1ELb1EEENS1_21CollectiveEpilogueFwdINS6_IJS8_SA_S9_EEENS6_IJNS7_ILi1EEESI_SI_EEESC_SE_Li128ELb1ELb1ELb1ELb0EEENS1_36VarlenDynamicPersistentTileSchedulerILi128ELi48ELi128ELi128ELb1ELb1ELb0ELb1ELb0ELb1EEEEEEEEEvNT_6ParamsE) ;  /* 0xfffd78d002007950 */ /* 0x004fea0003c3ffff */
        .weak           $__internal_42_$__cuda_sm70_shflsync_up_p
        .type           $__internal_42_$__cuda_sm70_shflsync_up_p,@function
        .size           $__internal_42_$__cuda_sm70_shflsync_up_p,($__internal_43_$__cuda_sm70_votesync_ballot - $__internal_42_$__cuda_sm70_shflsync_up_p)
$__internal_42_$__cuda_sm70_shflsync_up_p:
[----:B------:R-:W-:Y:S02]  /*28730*/  MOV R4, RZ ;  /* 0x000000ff00047202 */ /* 0x000fe40000000f00 */
[----:B------:R-:W-:-:S04]  /*28740*/  MOV R11, 0xffffffff ;  /* 0xffffffff000b7802 */ /* 0x000fc80000000f00 */
[----:B------:R-:W-:Y:S04]  /*28750*/  WARPSYNC R11 ;  /* 0x0000000b00007348 */ /* 0x000fe80003800000 */
[----:B------:R1:W2:Y:S02]  /*28760*/  SHFL.UP PT, R4, R0, R3, R4 ;  /* 0x0400000300047389 */ /* 0x0002a400000e0004 */
[----:B-1----:R-:W-:-:S04]  /*28770*/  MOV R3, 0x0 ;  /* 0x0000000000037802 */ /* 0x002fc80000000f00 */
[----:B--2---:R-:W-:Y:S05]  /*28780*/  RET.REL.NODEC R2 `(_ZN7cutlass13device_kernelIN5flash19enable_sm80_to_sm89INS1_16FlashAttnFwdSm80INS1_25CollectiveMainloopFwdSm80ILi4ELi1ELb0EN4cute5tupleIJNS5_1CILi128EEENS7_ILi48EEENS7_ILi96EEEEEELi96ENS_6half_tEfNS_4arch4Sm80ELb0ELb1ELb0ELb1ELb1ELb1ELb1ELb1EEENS1_21CollectiveEpilogueFwdINS6_IJS8_SA_S9_EEENS6_IJNS7_ILi1EEESI_SI_EEESC_SE_Li128ELb1ELb1ELb1ELb0EEENS1_36VarlenDynamicPersistentTileSchedulerILi128ELi48ELi128ELi128ELb1ELb1ELb0ELb1ELb0ELb1EEEEEEEEEvNT_6ParamsE) ;  /* 0xfffd787002007950 */ /* 0x004fea0003c3ffff */
        .weak           $__internal_43_$__cuda_sm70_votesync_ballot
        .type           $__internal_43_$__cuda_sm70_votesync_ballot,@function
        .size           $__internal_43_$__cuda_sm70_votesync_ballot,(.L_x_3682 - $__internal_43_$__cuda_sm70_votesync_ballot)
$__internal_43_$__cuda_sm70_votesync_ballot:
[----:B------:R-:W-:Y:S01]  /*28790*/  ISETP.NE.U32.AND P0, PT, R0, 0x1, PT ;  /* 0x000000010000780c */ /* 0x000fe20003f05070 */
[----:B------:R-:W-:-:S04]  /*287a0*/  IMAD.MOV.U32 R3, RZ, RZ, -0x1 ;  /* 0xffffffffff037424 */ /* 0x000fc800078e00ff */
[----:B------:R-:W-:Y:S08]  /*287b0*/  WARPSYNC R3 ;  /* 0x0000000300007348 */ /* 0x000ff00003800000 */
[----:B------:R-:W-:-:S04]  /*287c0*/  VOTE.ANY R0, PT, !P0 ;  /* 0x0000000000007806 */ /* 0x000fc800040e0100 */
[----:B------:R-:W-:Y:S01]  /*287d0*/  LOP3.LUT R0, R0, R3, RZ, 0xc0, !PT ;  /* 0x0000000300007212 */ /* 0x000fe200078ec0ff */
[----:B------:R-:W-:-:S04]  /*287e0*/  IMAD.MOV.U32 R3, RZ, RZ, 0x0 ;  /* 0x00000000ff037424 */ /* 0x000fc800078e00ff */
[----:B------:R-:W-:Y:S05]  /*287f0*/  RET.REL.NODEC R2 `(_ZN7cutlass13device_kernelIN5flash19enable_sm80_to_sm89INS1_16FlashAttnFwdSm80INS1_25CollectiveMainloopFwdSm80ILi4ELi1ELb0EN4cute5tupleIJNS5_1CILi128EEENS7_ILi48EEENS7_ILi96EEEEEELi96ENS_6half_tEfNS_4arch4Sm80ELb0ELb1ELb0ELb1ELb1ELb1ELb1ELb1EEENS1_21CollectiveEpilogueFwdINS6_IJS8_SA_S9_EEENS6_IJNS7_ILi1EEESI_SI_EEESC_SE_Li128ELb1ELb1ELb1ELb0EEENS1_36VarlenDynamicPersistentTileSchedulerILi128ELi48ELi128ELi128ELb1ELb1ELb0ELb1ELb0ELb1EEEEEEEEEvNT_6ParamsE) ;  /* 0xfffd780002007950 */ /* 0x000fea0003c3ffff */
.L_x_3063:
        /* <DEDUP_REMOVED lines=16> */
.L_x_3682:


//--------------------- .text._ZN7cutlass13device_kernelIN5flash19enable_sm80_to_sm89INS1_16FlashAttnFwdSm80INS1_25CollectiveMainloopFwdSm80ILi4ELi1ELb0EN4cute5tupleIJNS5_1CILi128EEENS7_ILi64EEENS7_ILi96EEEEEELi96ENS_6half_tEfNS_4arch4Sm80ELb1ELb0ELb0ELb0ELb1ELb0ELb1ELb1EEENS1_21CollectiveEpilogueFwdINS6_IJS8_SA_S9_EEENS6_IJNS7_ILi1EEESI_SI_EEESC_SE_Li128ELb0ELb1ELb1ELb0EEENS1_30DynamicPersistentTileSchedulerILi128ELi128ELb1ELb1ELb0EEEEEEEEEvNT_6ParamsE --------------------------
	.section	.text._ZN7cutlass13device_kernelIN5flash19enable_sm80_to_sm89INS1_16FlashAttnFwdSm80INS1_25CollectiveMainloopFwdSm80ILi4ELi1ELb0EN4cute5tupleIJNS5_1CILi128EEENS7_ILi64EEENS7_ILi96EEEEEELi96ENS_6half_tEfNS_4arch4Sm80ELb1ELb0ELb0ELb0ELb1ELb0ELb1ELb1EEENS1_21CollectiveEpilogueFwdINS6_IJS8_SA_S9_EEENS6_IJNS7_ILi1EEESI_SI_EEESC_SE_Li128ELb0ELb1ELb1ELb0EEENS1_30DynamicPersistentTileSchedulerILi128ELi128ELb1ELb1ELb0EEEEEEEEEvNT_6ParamsE,"ax",@progbits
	.sectioninfo	@"SHI_REGISTERS=255"
	.align	128
.text._ZN7cutlass13device_kernelIN5flash19enable_sm80_to_sm89INS1_16FlashAttnFwdSm80INS1_25CollectiveMainloopFwdSm80ILi4ELi1ELb0EN4cute5tupleIJNS5_1CILi128EEENS7_ILi64EEENS7_ILi96EEEEEELi96ENS_6half_tEfNS_4arch4Sm80ELb1ELb0ELb0ELb0ELb1ELb0ELb1ELb1EEENS1_21CollectiveEpilogueFwdINS6_IJS8_SA_S9_EEENS6_IJNS7_ILi1EEESI_SI_EEESC_SE_Li128ELb0ELb1ELb1ELb0EEENS1_30DynamicPersistentTileSchedulerILi128ELi128ELb1ELb1ELb0EEEEEEEEEvNT_6ParamsE:
        .type           _ZN7cutlass13device_kernelIN5flash19enable_sm80_to_sm89INS1_16FlashAttnFwdSm80INS1_25CollectiveMainloopFwdSm80ILi4ELi1ELb0EN4cute5tupleIJNS5_1CILi128EEENS7_ILi64EEENS7_ILi96EEEEEELi96ENS_6half_tEfNS_4arch4Sm80ELb1ELb0ELb0ELb0ELb1ELb0ELb1ELb1EEENS1_21CollectiveEpilogueFwdINS6_IJS8_SA_S9_EEENS6_IJNS7_ILi1EEESI_SI_EEESC_SE_Li128ELb0ELb1ELb1ELb0EEENS1_30DynamicPersistentTileSchedulerILi128ELi128ELb1ELb1ELb0EEEEEEEEEvNT_6ParamsE,@function
        .size           _ZN7cutlass13device_kernelIN5flash19enable_sm80_to_sm89INS1_16FlashAttnFwdSm80INS1_25CollectiveMainloopFwdSm80ILi4ELi1ELb0EN4cute5tupleIJNS5_1CILi128EEENS7_ILi64EEENS7_ILi96EEEEEELi96ENS_6half_tEfNS_4arch4Sm80ELb1ELb0ELb0ELb0ELb1ELb0ELb1ELb1EEENS1_21CollectiveEpilogueFwdINS6_IJS8_SA_S9_EEENS6_IJNS7_ILi1EEESI_SI_EEESC_SE_Li128ELb0ELb1ELb1ELb0EEENS1_30DynamicPersistentTileSchedulerILi128ELi128ELb1ELb1ELb0EEEEEEEEEvNT_6ParamsE,(.L_x_3687 - _ZN7cutlass13device_kernelIN5flash19enable_sm80_to_sm89INS1_16FlashAttnFwdSm80INS1_25CollectiveMainloopFwdSm80ILi4ELi1ELb0EN4cute5tupleIJNS5_1CILi128EEENS7_ILi64EEENS7_ILi96EEEEEELi96ENS_6half_tEfNS_4arch4Sm80ELb1ELb0ELb0ELb0ELb1ELb0ELb1ELb1EEENS1_21CollectiveEpilogueFwdINS6_IJS8_SA_S9_EEENS6_IJNS7_ILi1EEESI_SI_EEESC_SE_Li128ELb0ELb1ELb1ELb0EEENS1_30DynamicPersistentTileSchedulerILi128ELi128ELb1ELb1ELb0EEEEEEEEEvNT_6ParamsE)
        .other          _ZN7cutlass13device_kernelIN5flash19enable_sm80_to_sm89INS1_16FlashAttnFwdSm80INS1_25CollectiveMainloopFwdSm80ILi4ELi1ELb0EN4cute5tupleIJNS5_1CILi128EEENS7_ILi64EEENS7_ILi96EEEEEELi96ENS_6half_tEfNS_4arch4Sm80ELb1ELb0ELb0ELb0ELb1ELb0ELb1ELb1EEENS1_21CollectiveEpilogueFwdINS6_IJS8_SA_S9_EEENS6_IJNS7_ILi1EEESI_SI_EEESC_SE_Li128ELb0ELb1ELb1ELb0EEENS1_30DynamicPersistentTileSchedulerILi128ELi128ELb1ELb1ELb0EEEEEEEEEvNT_6ParamsE,@"STO_CUDA_ENTRY STV_DEFAULT"
_ZN7cutlass13device_kernelIN5flash19enable_sm80_to_sm89INS1_16FlashAttnFwdSm80INS1_25CollectiveMainloopFwdSm80ILi4ELi1ELb0EN4cute5tupleIJNS5_1CILi128EEENS7_ILi64EEENS7_ILi96EEEEEELi96ENS_6half_tEfNS_4arch4Sm80ELb1ELb0ELb0ELb0ELb1ELb0ELb1ELb1EEENS1_21CollectiveEpilogueFwdINS6_IJS8_SA_S9_EEENS6_IJNS7_ILi1EEESI_SI_EEESC_SE_Li128ELb0ELb1ELb1ELb0EEENS1_30DynamicPersistentTileSchedulerILi128ELi128ELb1ELb1ELb0EEEEEEEEEvNT_6ParamsE:
        /* <DEDUP_REMOVED lines=175> */
.L_x_3125:
        /* <DEDUP_REMOVED lines=19> */
.L_x_3065:
[----:B------:R-:W-:-:S04]  /*0c20*/  MOV R0, c[0x0][0x554] ;  /* 0x0001550000007a02 */ /* 0x000fc80000000f00 */
[----:B------:R-:W-:Y:S02]  /*0c30*/  ISETP.NE.AND P0, PT, R0, 0x1, PT ;  /* 0x000000010000780c */ /* 0x000fe40003f05270 */
[----:B------:R-:W-:-:S11]  /*0c40*/  MOV R0, R2 ;  /* 0x0000000200007202 */ /* 0x000fd60000000f00 */
[----:B------:R-:W-:-:S05]  /*0c50*/  @P0 IMAD.HI.U32 R4, R2, c[0x0][0x558], RZ ;  /* 0x0001560002040a27 */ /* 0x000fca00078e00ff */
[----:B------:R-:W-:-:S05]  /*0c60*/  @P0 SHF.R.U32.HI R0, RZ, c[0x0][0x55c], R4 ;  /* 0x00015700ff000a19 */ /* 0x000fca0000011604 */
[----:B------:R-:W-:Y:S02]  /*0c70*/  IMAD R4, R0, c[0x0][0x554], RZ ;  /* 0x0001550000047a24 */ /* 0x000fe400078e02ff */
.L_x_3066:
[----:B------:R-:W-:Y:S05]  /*0c80*/  BSYNC B0 ;  /* 0x0000000000007941 */ /* 0x000fea0003800000 */
.L_x_3064:
        /* <DEDUP_REMOVED lines=83> */
.L_x_3068:
[----:B------:R-:W-:Y:S05]  /*11c0*/  BSYNC B0 ;  /* 0x0000000000007941 */ /* 0x000fea0003800000 */
.L_x_3067:
        /* <DEDUP_REMOVED lines=76> */
[----:B------:R3:W-:Y:S01]  /*1690*/  STL [R1], R4 ;  /* 0x0000000401007387 */ /* 0x0007e20000100800 */
        /* <DEDUP_REMOVED lines=33> */
.L_x_3126:
[----:B------:R-:W-:Y:S05]  /*18b0*/  BRA.DIV ~URZ, `(.L_x_3071) ;  /* 0x0000de727f007947 */ /* 0x000fea000b800000 */
[----:B------:R3:W4:Y:S02]  /*18c0*/  SHFL.IDX PT, R0, R11, RZ, 0x1c1f ;  /* 0x001c1fff0b007589 */ /* 0x00072400000e0000 */
.L_x_3127:
        /* <DEDUP_REMOVED lines=32> */
.L_x_3073:
[----:B------:R-:W-:Y:S05]  /*1ad0*/  BSYNC B0 ;  /* 0x0000000000007941 */ /* 0x000fea0003800000 */
.L_x_3072:
[----:B------:R-:W-:Y:S05]  /*1ae0*/  BRA.DIV ~URZ, `(.L_x_3074) ;  /* 0x0000dca27f007947 */ /* 0x000fea000b800000 */
[----:B--2---:R2:W3:Y:S04]  /*1af0*/  SHFL.IDX PT, R4, R5, 0x1, 0x1c1f ;  /* 0x003c1f0005047f89 */ /* 0x0044e800000e0000 */
[----:B-1--4-:R2:W1:Y:S02]  /*1b00*/  SHFL.IDX PT, R0, R11, 0x1, 0x1c1f ;  /* 0x003c1f000b007f89 */ /* 0x01246400000e0000 */
.L_x_3128:
        /* <DEDUP_REMOVED lines=25> */
.L_x_3076:
[----:B------:R-:W-:Y:S05]  /*1ca0*/  BSYNC B0 ;  /* 0x0000000000007941 */ /* 0x000fea0003800000 */
.L_x_3075:
[----:B------:R-:W-:Y:S05]  /*1cb0*/  BRA.DIV ~URZ, `(.L_x_3077) ;  /* 0x0000db927f007947 */ /* 0x000fea000b800000 */
[----:B---3--:R3:W4:Y:S02]  /*1cc0*/  SHFL.IDX PT, R4, R5, 0x2, 0x1c1f ;  /* 0x005c1f0005047f89 */ /* 0x00872400000e0000 */
.L_x_3129:
[----:B------:R-:W-:Y:S05]  /*1cd0*/  BRA.DIV ~URZ, `(.L_x_3078) ;  /* 0x0000dbe27f007947 */ /* 0x000fea000b800000 */
[----:B-1----:R1:W2:Y:S02]  /*1ce0*/  SHFL.IDX PT, R0, R11, 0x2, 0x1c1f ;  /* 0x005c1f000b007f89 */ /* 0x0022a400000e0000 */
.L_x_3130:
        /* <DEDUP_REMOVED lines=25> */
.L_x_3080:
[----:B------:R-:W-:Y:S05]  /*1e80*/  BSYNC B0 ;  /* 0x0000000000007941 */ /* 0x000fea0003800000 */
.L_x_3079:
[----:B------:R-:W-:Y:S05]  /*1e90*/  BRA.DIV ~URZ, `(.L_x_3081) ;  /* 0x0000da827f007947 */ /* 0x000fea000b800000 */
[----:B----4-:R4:W1:Y:S04]  /*1ea0*/  SHFL.IDX PT, R4, R5, 0x3, 0x1c1f ;  /* 0x007c1f0005047f89 */ /* 0x01086800000e0000 */
[----:B--2---:R4:W2:Y:S02]  /*1eb0*/  SHFL.IDX PT, R0, R11, 0x3, 0x1c1f ;  /* 0x007c1f000b007f89 */ /* 0x0048a400000e0000 */
.L_x_3131:
        /* <DEDUP_REMOVED lines=32> */
[----:B------:R-:W2:Y:S04]  /*20c0*/  LDL R158, [R1] ;  /* 0x00000000019e7983 */ /* 0x000ea80000100800 */
[----:B------:R-:W4:Y:S01]  /*20d0*/  LDL R159, [R1+0x20] ;  /* 0x00002000019f7983 */ /* 0x000f220000100800 */
[----:B------:R-:W-:-:S03]  /*20e0*/  IMAD.MOV.U32 R0, RZ, RZ, c[0x0][0x2b8] ;  /* 0x0000ae00ff007624 */ /* 0x000fc600078e00ff */
[----:B------:R-:W5:Y:S02]  /*20f0*/  LDL R34, [R1+0x40] ;  /* 0x0000400001227983 */ /* 0x000f640000100800 */
[----:B------:R-:W-:Y:S01]  /*2100*/  ISETP.NE.AND P2, PT, R0, 0x1, PT ;  /* 0x000000010000780c */ /* 0x000fe20003f45270 */
[----:B------:R-:W-:Y:S01]  /*2110*/  IMAD.MOV.U32 R219, RZ, RZ, RZ ;  /* 0x000000ffffdb7224 */ /* 0x000fe200078e00ff */
[----:B------:R-:W-:Y:S01]  /*2120*/  BAR.SYNC.DEFER_BLOCKING 0x0 ;  /* 0x0000000000007b1d */ /* 0x000fe20000010000 */
[----:B-12---:R-:W-:-:S05]  /*2130*/  IMAD R2, R140, 0x40, R158 ;  /* 0x000000408c027824 */ /* 0x006fca00078e029e */
[C---:B------:R-:W-:Y:S01]  /*2140*/  ISETP.GE.AND P1, PT, R2.reuse, R247, PT ;  /* 0x000000f70200720c */ /* 0x040fe20003f26270 */
[----:B----4-:R-:W-:-:S03]  /*2150*/  IMAD.IADD R2, R2, 0x1, R159 ;  /* 0x0000000102027824 */ /* 0x010fc600078e029f */
[----:B------:R-:W-:Y:S01]  /*2160*/  ISETP.GT.OR P1, PT, R158, 0x3f, P1 ;  /* 0x0000003f9e00780c */ /* 0x000fe20000f24670 */
[----:B------:R-:W-:-:S04]  /*2170*/  @P2 IMAD.HI.U32 R3, R2, c[0x0][0x2bc], RZ ;  /* 0x0000af0002032a27 */ /* 0x000fc800078e00ff */
[----:B------:R-:W-:Y:S01]  /*2180*/  IMAD.MOV.U32 R0, RZ, RZ, R2 ;  /* 0x000000ffff007224 */ /* 0x000fe200078e0002 */
[----:B------:R-:W-:-:S07]  /*2190*/  @P2 SHF.R.U32.HI R0, RZ, c[0x0][0x2c0], R3 ;  /* 0x0000b000ff002a19 */ /* 0x000fce0000011603 */
[----:B------:R-:W-:-:S04]  /*21a0*/  @!P1 IADD3 R3, P0, R0, R156, RZ ;  /* 0x0000009c00039210 */ /* 0x000fc80007f1e0ff */
[----:B---3--:R-:W-:Y:S02]  /*21b0*/  @!P1 LEA.HI.X.SX32 R5, R0, R153, 0x1, P0 ;  /* 0x0000009900059211 */ /* 0x008fe400000f0eff */
[----:B------:R-:W-:-:S04]  /*21c0*/  @!P1 LEA R4, P0, R3, c[0x0][0x2a0], 0x2 ;  /* 0x0000a80003049a11 */ /* 0x000fc800078010ff */
[----:B------:R-:W-:-:S05]  /*21d0*/  @!P1 LEA.HI.X R5, R3, c[0x0][0x2a4], R5, 0x2, P0 ;  /* 0x0000a90003059a11 */ /* 0x000fca00000f1405 */
[----:B------:R-:W2:Y:S01]  /*21e0*/  @!P1 LDG.E R219, [R4.64] ;  /* 0x0000000604db9981 */ /* 0x000ea2000c1e1900 */
[----:B------:R-:W-:-:S04]  /*21f0*/  IMAD.MOV R0, RZ, RZ, -R0 ;  /* 0x000000ffff007224 */ /* 0x000fc800078e0a00 */
[----:B------:R-:W-:Y:S01]  /*2200*/  IMAD R221, R0, c[0x0][0x2b8], R2 ;  /* 0x0000ae0000dd7a24 */ /* 0x000fe200078e0202 */
[----:B------:R-:W1:Y:S04]  /*2210*/  S2R R15, SR_TID.X ;  /* 0x00000000000f7919 */ /* 0x000e680000002100 */
[----:B------:R-:W-:Y:S01]  /*2220*/  SHF.R.S32.HI R29, RZ, 0x1f, R221 ;  /* 0x0000001fff1d7819 */ /* 0x000fe200000114dd */
[----:B------:R-:W-:-:S04]  /*2230*/  IMAD.WIDE.U32 R2, R221, c[0x0][0x1e0], RZ ;  /* 0x00007800dd027a25 */ /* 0x000fc800078e00ff */
[----:B------:R-:W-:-:S04]  /*2240*/  IMAD R0, R29, c[0x0][0x1e0], RZ ;  /* 0x000078001d007a24 */ /* 0x000fc800078e02ff */
[----:B------:R-:W-:-:S04]  /*2250*/  IMAD R0, R221, c[0x0][0x1e4], R0 ;  /* 0x00007900dd007a24 */ /* 0x000fc800078e0200 */
[----:B------:R-:W-:Y:S02]  /*2260*/  IMAD.IADD R3, R3, 0x1, R0 ;  /* 0x0000000103037824 */ /* 0x000fe400078e0200 */
[----:B------:R-:W-:Y:S02]  /*2270*/  IMAD R0, R31, c[0x0][0x1e8], RZ ;  /* 0x00007a001f007a24 */ /* 0x000fe400078e02ff */
[----:B-----5:R-:W-:-:S04]  /*2280*/  IMAD.WIDE.U32 R154, R34, c[0x0][0x1e8], RZ ;  /* 0x00007a00229a7a25 */ /* 0x020fc800078e00ff */
[----:B------:R-:W-:Y:S01]  /*2290*/  IMAD R0, R34, c[0x0][0x1ec], R0 ;  /* 0x00007b0022007a24 */ /* 0x000fe200078e0200 */
[----:B-1----:R-:W-:-:S03]  /*22a0*/  SHF.R.S32.HI R14, RZ, 0x1f, R15 ;  /* 0x0000001fff0e7819 */ /* 0x002fc6000001140f */
[----:B------:R-:W-:Y:S01]  /*22b0*/  IMAD.IADD R152, R155, 0x1, R0 ;  /* 0x000000019b987824 */ /* 0x000fe200078e0200 */
[----:B------:R-:W-:Y:S01]  /*22c0*/  LEA.HI R14, R14, R15, RZ, 0x2 ;  /* 0x0000000f0e0e7211 */ /* 0x000fe200078f10ff */
[----:B------:R-:W-:-:S03]  /*22d0*/  IMAD R148, R140, -0x40, R247 ;  /* 0xffffffc08c947824 */ /* 0x000fc600078e02f7 */
[----:B------:R-:W-:-:S05]  /*22e0*/  SHF.R.S32.HI R14, RZ, 0x2, R14 ;  /* 0x00000002ff0e7819 */ /* 0x000fca000001140e */
[----:B------:R-:W-:-:S05]  /*22f0*/  IMAD.IADD R28, R148, 0x1, -R14 ;  /* 0x00000001941c7824 */ /* 0x000fca00078e0a0e */
[----:B------:R-:W-:-:S13]  /*2300*/  ISETP.GE.AND P4, PT, R28, 0x1, PT ;  /* 0x000000011c00780c */ /* 0x000fda0003f86270 */
[----:B------:R-:W-:Y:S02]  /*2310*/  @P4 ISETP.GE.AND P1, PT, R227, c[0x0][0x1d4], PT ;  /* 0x00007500e3004a0c */ /* 0x000fe40003f26270 */
[----:B------:R-:W-:Y:S02]  /*2320*/  @P4 ISETP.GE.AND P5, PT, R97, c[0x0][0x1d4], PT ;  /* 0x0000750061004a0c */ /* 0x000fe40003fa6270 */
[----:B------:R-:W-:Y:S01]  /*2330*/  ISETP.GE.AND P6, PT, R28, 0x21, PT ;  /* 0x000000211c00780c */ /* 0x000fe20003fc6270 */
[----:B------:R-:W-:Y:S01]  /*2340*/  IMAD.WIDE.U32 R32, R34, c[0x0][0x210], RZ ;  /* 0x0000840022207a25 */ /* 0x000fe200078e00ff */
[----:B------:R-:W-:Y:S03]  /*2350*/  STL.64 [R1+0x10], R154 ;  /* 0x0000109a01007387 */ /* 0x000fe60000100a00 */
[----:B------:R-:W-:Y:S02]  /*2360*/  IMAD.SHL.U32 R149, R227, 0x2, RZ ;  /* 0x00000002e3957824 */ /* 0x000fe400078e00ff */
[----:B------:R-:W-:-:S02]  /*2370*/  IMAD.SHL.U32 R150, R97, 0x2, RZ ;  /* 0x0000000261967824 */ /* 0x000fc400078e00ff */
[----:B------:R-:W-:Y:S01]  /*2380*/  IMAD.SHL.U32 R151, R96, 0x2, RZ ;  /* 0x0000000260977824 */ /* 0x000fe200078e00ff */
[----:B------:R-:W-:Y:S04]  /*2390*/  STL [R1+0x24], R152 ;  /* 0x0000249801007387 */ /* 0x000fe80000100800 */
[----:B------:R-:W-:Y:S01]  /*23a0*/  STL.64 [R1+0x28], R32 ;  /* 0x0000282001007387 */ /* 0x000fe20000100a00 */
        /* <DEDUP_REMOVED lines=15> */
[----:B----4-:R-:W-:-:S03]  /*24a0*/  @P4 IMAD.SHL.U32 R0, R11, 0x2, RZ ;  /* 0x000000020b004824 */ /* 0x010fc600078e00ff */
[----:B------:R-:W-:Y:S02]  /*24b0*/  @P4 LEA.HI.X R9, R97, R4, R99, 0x1, P0 ;  /* 0x0000000461094211 */ /* 0x000fe400000f0c63 */
[----:B------:R1:W-:Y:S01]  /*24c0*/  @P4 LDGSTS.E.BYPASS.LTC128B.128 [R0+0x3100], [R6.64], !P1 ;  /* 0x0310000006004fae */ /* 0x0003e2000c901d46 */
[----:B------:R-:W-:-:S03]  /*24d0*/  @P4 ISETP.GE.AND P1, PT, R96, c[0x0][0x1d4], PT ;  /* 0x0000750060004a0c */ /* 0x000fc60003f26270 */
        /* <DEDUP_REMOVED lines=12> */
[----:B------:R-:W-:Y:S01]  /*25a0*/  @P6 LEA.HI.X R3, R96, R10, R98, 0x1, P5 ;  /* 0x0000000a60036211 */ /* 0x000fe200028f0c62 */
[----:B-1----:R-:W-:-:S05]  /*25b0*/  @P6 IMAD.SHL.U32 R0, R11, 0x2, RZ ;  /* 0x000000020b006824 */ /* 0x002fca00078e00ff */
[----:B------:R1:W-:Y:S04]  /*25c0*/  @P6 LDGSTS.E.BYPASS.LTC128B.128 [R0+0x3900], [R8.64], !P4 ;  /* 0x0390000008006fae */ /* 0x0003e8000e101d46 */
[----:B------:R2:W-:Y:S04]  /*25d0*/  @P6 LDGSTS.E.BYPASS.LTC128B.128 [R0+0x4900], [R4.64], !P1 ;  /* 0x0490000004006fae */ /* 0x0005e8000c901d46 */
[----:B------:R3:W-:Y:S04]  /*25e0*/  @P6 LDGSTS.E.BYPASS.LTC128B.128 [R0+0x5900], [R2.64], !P0 ;  /* 0x0590000002006fae */ /* 0x0007e8000c101d46 */
[----:B------:R-:W0:Y:S01]  /*25f0*/  LDGDEPBAR ;  /* 0x00000000000079af */ /* 0x000e220000000000 */
[----:B------:R-:W-:-:S04]  /*2600*/  DEPBAR.LE SB0, 0x1 ;  /* 0x000080400000791a */ /* 0x000fc80000000000 */
[----:B------:R-:W-:-:S04]  /*2610*/  DEPBAR.LE SB0, 0x0 ;  /* 0x000080000000791a */ /* 0x000fc80000000000 */
[----:B------:R-:W-:Y:S06]  /*2620*/  BAR.SYNC.DEFER_BLOCKING 0x0 ;  /* 0x0000000000007b1d */ /* 0x000fec0000010000 */
[----:B--2---:R-:W-:Y:S04]  /*2630*/  LDSM.16.M88.4 R4, [R203+0x1000] ;  /* 0x00100000cb04783b */ /* 0x004fe80000000200 */
[----:B------:R-:W2:Y:S04]  /*2640*/  LDSM.16.M88.4 R12, [R200] ;  /* 0x00000000c80c783b */ /* 0x000ea80000000200 */
[----:B------:R-:W4:Y:S04]  /*2650*/  LDSM.16.M88.4 R16, [R200+0x400] ;  /* 0x00040000c810783b */ /* 0x000f280000000200 */
[----:B------:R-:W5:Y:S04]  /*2660*/  LDSM.16.M88.4 R20, [R200+0x800] ;  /* 0x00080000c814783b */ /* 0x000f680000000200 */
[----:B------:R-:W5:Y:S04]  /*2670*/  LDSM.16.M88.4 R24, [R200+0xc00] ;  /* 0x000c0000c818783b */ /* 0x000f680000000200 */
[----:B-1----:R-:W1:Y:S01]  /*2680*/  LDSM.16.M88.4 R8, [R203] ;  /* 0x00000000cb08783b */ /* 0x002e620000000200 */
[----:B---3--:R-:W-:-:S02]  /*2690*/  IMAD R0, R29, c[0x0][0x208], RZ ;  /* 0x000082001d007a24 */ /* 0x008fc400078e02ff */
[----:B------:R-:W-:Y:S01]  /*26a0*/  IMAD.WIDE.U32 R2, R221, c[0x0][0x208], RZ ;  /* 0x00008200dd027a25 */ /* 0x000fe200078e00ff */
[----:B------:R-:W-:Y:S01]  /*26b0*/  SHF.L.U64.HI R142, R97, 0x1, R99 ;  /* 0x00000001618e7819 */ /* 0x000fe20000010263 */
[----:B------:R-:W-:Y:S02]  /*26c0*/  LDSM.16.M88.4 R40, [R215] ;  /* 0x00000000d728783b */ /* 0x000fe40000000200 */
[----:B------:R-:W-:Y:S01]  /*26d0*/  IMAD R0, R221, c[0x0][0x20c], R0 ;  /* 0x00008300dd007a24 */ /* 0x000fe200078e0200 */
[----:B------:R-:W-:Y:S01]  /*26e0*/  ISETP.GE.AND P5, PT, R227, c[0x0][0x1d4], PT ;  /* 0x00007500e3007a0c */ /* 0x000fe20003fa6270 */
[----:B------:R-:W-:Y:S02]  /*26f0*/  LDSM.16.M88.4 R36, [R205] ;  /* 0x00000000cd24783b */ /* 0x000fe40000000200 */
[----:B------:R-:W-:Y:S02]  /*2700*/  IMAD.IADD R3, R3, 0x1, R0 ;  /* 0x0000000103037824 */ /* 0x000fe400078e0200 */
[----:B------:R-:W-:-:S02]  /*2710*/  IMAD R0, R30, c[0x0][0x218], RZ ;  /* 0x000086001e007a24 */ /* 0x000fc400078e02ff */
[----:B------:R-:W-:Y:S01]  /*2720*/  IMAD.WIDE.U32 R2, R219, c[0x0][0x218], R2 ;  /* 0x00008600db027a25 */ /* 0x000fe200078e0002 */
[C---:B--2---:R-:W-:Y:S08]  /*2730*/  HMMA.16816.F32 R64, R4.reuse, R12, RZ ;  /* 0x0000000c0440723c */ /* 0x044ff000000018ff */
[C---:B----4-:R-:W-:Y:S08]  /*2740*/  HMMA.16816.F32 R44, R4.reuse, R16, RZ ;  /* 0x00000010042c723c */ /* 0x050ff000000018ff */
[C---:B-----5:R-:W-:Y:S08]  /*2750*/  HMMA.16816.F32 R68, R4.reuse, R20, RZ ;  /* 0x000000140444723c */ /* 0x060ff000000018ff */
[C---:B------:R-:W-:Y:S08]  /*2760*/  HMMA.16816.F32 R48, R4.reuse, R24, RZ ;  /* 0x000000180430723c */ /* 0x040ff000000018ff */
[C---:B------:R-:W-:Y:S08]  /*2770*/  HMMA.16816.F32 R84, R4.reuse, R14, RZ ;  /* 0x0000000e0454723c */ /* 0x040ff000000018ff */
[C---:B------:R-:W-:Y:S08]  /*2780*/  HMMA.16816.F32 R88, R4.reuse, R18, RZ ;  /* 0x000000120458723c */ /* 0x040ff000000018ff */
[C---:B------:R-:W-:Y:S08]  /*2790*/  HMMA.16816.F32 R92, R4.reuse, R22, RZ ;  /* 0x00000016045c723c */ /* 0x040ff000000018ff */
[----:B------:R-:W-:Y:S07]  /*27a0*/  HMMA.16816.F32 R116, R4, R26, RZ ;  /* 0x0000001a0474723c */ /* 0x000fee00000018ff */
[----:B------:R-:W-:-:S04]  /*27b0*/  IMAD R4, R31, c[0x0][0x210], RZ ;  /* 0x000084001f047a24 */ /* 0x000fc800078e02ff */
[----:B------:R-:W-:-:S04]  /*27c0*/  IMAD R4, R34, c[0x0][0x214], R4 ;  /* 0x0000850022047a24 */ /* 0x000fc800078e0204 */
[----:B------:R-:W-:Y:S02]  /*27d0*/  IMAD.IADD R5, R33, 0x1, R4 ;  /* 0x0000000121057824 */ /* 0x000fe400078e0204 */
[----:B------:R-:W-:Y:S01]  /*27e0*/  IMAD R4, R219, c[0x0][0x21c], R0 ;  /* 0x00008700db047a24 */ /* 0x000fe200078e0200 */
[----:B------:R-:W-:Y:S01]  /*27f0*/  IADD3 R0, P0, R2, R32, RZ ;  /* 0x0000002002007210 */ /* 0x000fe20007f1e0ff */
[C---:B-1----:R-:W-:Y:S01]  /*2800*/  HMMA.16816.F32 R120, R8.reuse, R12, RZ ;  /* 0x0000000c0878723c */ /* 0x042fe200000018ff */
[----:B------:R-:W-:Y:S02]  /*2810*/  STL [R1+0x34], R5 ;  /* 0x0000340501007387 */ /* 0x000fe40000100800 */
[----:B------:R-:W-:Y:S02]  /*2820*/  IADD3.X R2, R5, R3, R4, P0, !PT ;  /* 0x0000000305027210 */ /* 0x000fe400007fe404 */
[C---:B------:R-:W-:Y:S01]  /*2830*/  LEA R3, P0, R0.reuse, c[0x0][0x1f8], 0x1 ;  /* 0x00007e0000037a11 */ /* 0x040fe200078008ff */
[----:B------:R-:W-:Y:S03]  /*2840*/  LDSM.16.M88.4 R4, [R204+0x1000] ;  /* 0x00100000cc04783b */ /* 0x000fe60000000200 */
[----:B------:R-:W-:Y:S01]  /*2850*/  LEA.HI.X R12, R0, c[0x0][0x1fc], R2, 0x1, P0 ;  /* 0x00007f00000c7a11 */ /* 0x000fe200000f0c02 */
[C---:B------:R-:W-:Y:S01]  /*2860*/  HMMA.16816.F32 R76, R8.reuse, R18, RZ ;  /* 0x00000012084c723c */ /* 0x040fe200000018ff */
[----:B------:R-:W1:Y:S04]  /*2870*/  SHFL.IDX PT, R0, R3, RZ, 0x1c1f ;  /* 0x001c1fff03007589 */ /* 0x000e6800000e0000 */
[----:B------:R-:W-:Y:S03]  /*2880*/  LDSM.16.M88.4 R32, [R216] ;  /* 0x00000000d820783b */ /* 0x000fe60000000200 */
[C---:B------:R-:W-:Y:S08]  /*2890*/  HMMA.16816.F32 R56, R8.reuse, R20, RZ ;  /* 0x000000140838723c */ /* 0x040ff000000018ff */
[----:B------:R-:W-:Y:S07]  /*28a0*/  HMMA.16816.F32 R72, R8, R22, RZ ;  /* 0x000000160848723c */ /* 0x000fee00000018ff */
[----:B-1----:R-:W-:-:S02]  /*28b0*/  IADD3 R22, P1, R0, R149, RZ ;  /* 0x0000009500167210 */ /* 0x002fc40007f3e0ff */
[C---:B------:R-:W-:Y:S02]  /*28c0*/  IADD3 R20, P0, R0.reuse, R150, RZ ;  /* 0x0000009600147210 */ /* 0x040fe40007f1e0ff */
[----:B------:R-:W-:Y:S02]  /*28d0*/  IADD3 R18, P4, R0, R151, RZ ;  /* 0x0000009700127210 */ /* 0x000fe40007f9e0ff */
[----:B------:R-:W2:Y:S04]  /*28e0*/  LDL R0, [R1+0x4] ;  /* 0x0000040001007983 */ /* 0x000ea80000100800 */
[----:B------:R-:W1:Y:S04]  /*28f0*/  SHFL.IDX PT, R2, R12, RZ, 0x1c1f ;  /* 0x001c1fff0c027589 */ /* 0x000e6800000e0000 */
[----:B------:R-:W3:Y:S04]  /*2900*/  SHFL.IDX PT, R3, R3, 0x1, 0x1c1f ;  /* 0x003c1f0003037f89 */ /* 0x000ee800000e0000 */
[----:B------:R-:W4:Y:S01]  /*2910*/  SHFL.IDX PT, R12, R12, 0x1, 0x1c1f ;  /* 0x003c1f000c0c7f89 */ /* 0x000f2200000e0000 */
[----:B------:R-:W-:Y:S01]  /*2920*/  HMMA.16816.F32 R52, R8, R24, RZ ;  /* 0x000000180834723c */ /* 0x000fe200000018ff */
[----:B------:R-:W-:-:S07]  /*2930*/  SHF.L.U64.HI R143, R96, 0x1, R98 ;  /* 0x00000001608f7819 */ /* 0x000fce0000010262 */
[----:B------:R-:W-:Y:S01]  /*2940*/  HMMA.16816.F32 R60, R8, R26, RZ ;  /* 0x0000001a083c723c */ /* 0x000fe200000018ff */
[----:B------:R-:W5:Y:S01]  /*2950*/  LDSM.16.M88.4 R24, [R214] ;  /* 0x00000000d618783b */ /* 0x000f620000000200 */
[----:B------:R-:W-:Y:S02]  /*2960*/  SHF.L.U64.HI R141, R227, 0x1, R104 ;  /* 0x00000001e38d7819 */ /* 0x000fe40000010268 */
[----:B------:R-:W-:Y:S01]  /*2970*/  ISETP.LT.OR P6, PT, R28, 0x1, P5 ;  /* 0x000000011c00780c */ /* 0x000fe20002fc1670 */
[----:B-1----:R-:W-:-:S03]  /*2980*/  IMAD.X R21, R2, 0x1, R142, P0 ;  /* 0x0000000102157824 */ /* 0x002fc600000e068e */
[----:B------:R-:W-:Y:S01]  /*2990*/  HMMA.16816.F32 R100, R8, R14, RZ ;  /* 0x0000000e0864723c */ /* 0x000fe200000018ff */
[C---:B------:R-:W-:Y:S01]  /*29a0*/  IMAD.X R19, R2.reuse, 0x1, R143, P4 ;  /* 0x0000000102137824 */ /* 0x040fe200020e068f */
[----:B------:R-:W-:Y:S01]  /*29b0*/  ISETP.GE.AND P4, PT, R97, c[0x0][0x1d4], PT ;  /* 0x0000750061007a0c */ /* 0x000fe20003f86270 */
[----:B------:R-:W-:-:S04]  /*29c0*/  IMAD.X R23, R2, 0x1, R141, P1 ;  /* 0x0000000102177824 */ /* 0x000fc800008e068d */
[C---:B---3--:R-:W-:Y:S01]  /*29d0*/  IADD3 R14, P0, R3.reuse, R150, RZ ;  /* 0x00000096030e7210 */ /* 0x048fe20007f1e0ff */
[----:B------:R-:W-:Y:S01]  /*29e0*/  HMMA.16816.F32 R80, R8, R16, RZ ;  /* 0x000000100850723c */ /* 0x000fe200000018ff */
[----:B------:R-:W1:Y:S03]  /*29f0*/  LDSM.16.M88.4 R8, [R204] ;  /* 0x00000000cc08783b */ /* 0x000e660000000200 */
[----:B----4-:R-:W-:Y:S01]  /*2a00*/  IMAD.X R15, R12, 0x1, R142, P0 ;  /* 0x000000010c0f7824 */ /* 0x010fe200000e068e */
[----:B------:R-:W-:Y:S01]  /*2a10*/  ISETP.LT.OR P0, PT, R28, 0x1, P4 ;  /* 0x000000011c00780c */ /* 0x000fe20002701670 */
[----:B------:R-:W-:Y:S01]  /*2a20*/  @!PT LDS RZ, [RZ] ;  /* 0x00000000fffff984 */ /* 0x000fe20000000800 */
[----:B------:R-:W-:Y:S01]  /*2a30*/  @!PT LDS RZ, [RZ] ;  /* 0x00000000fffff984 */ /* 0x000fe20000000800 */
[----:B------:R-:W-:Y:S01]  /*2a40*/  @!PT LDS RZ, [RZ] ;  /* 0x00000000fffff984 */ /* 0x000fe20000000800 */
[----:B------:R3:W-:Y:S01]  /*2a50*/  LDGSTS.E.BYPASS.LTC128B.128 [R218+0x100], [R22.64], !P6 ;  /* 0x0010000016da7fae */ /* 0x0007e2000f101d46 */
[----:B------:R-:W-:-:S05]  /*2a60*/  IADD3 R16, P1, R3, R149, RZ ;  /* 0x0000009503107210 */ /* 0x000fca0007f3e0ff */
[----:B------:R-:W-:Y:S01]  /*2a70*/  IMAD.X R17, R12, 0x1, R141, P1 ;  /* 0x000000010c117824 */ /* 0x000fe200008e068d */
[----:B------:R-:W-:Y:S02]  /*2a80*/  ISETP.GE.AND P1, PT, R96, c[0x0][0x1d4], PT ;  /* 0x0000750060007a0c */ /* 0x000fe40003f26270 */
[C---:B------:R-:W-:Y:S02]  /*2a90*/  ISETP.LT.OR P5, PT, R28.reuse, 0x21, P5 ;  /* 0x000000211c00780c */ /* 0x040fe40002fa1670 */
[C---:B------:R-:W-:Y:S01]  /*2aa0*/  ISETP.LT.OR P6, PT, R28.reuse, 0x1, P1 ;  /* 0x000000011c00780c */ /* 0x040fe20000fc1670 */
[----:B------:R3:W-:Y:S01]  /*2ab0*/  LDGSTS.E.BYPASS.LTC128B.128 [R218+0x1100], [R20.64], !P0 ;  /* 0x0110000014da7fae */ /* 0x0007e2000c101d46 */
[C---:B------:R-:W-:Y:S02]  /*2ac0*/  ISETP.LT.OR P4, PT, R28.reuse, 0x21, P4 ;  /* 0x000000211c00780c */ /* 0x040fe40002781670 */
[----:B------:R-:W-:Y:S02]  /*2ad0*/  ISETP.LT.OR P1, PT, R28, 0x21, P1 ;  /* 0x000000211c00780c */ /* 0x000fe40000f21670 */
[----:B------:R-:W-:-:S05]  /*2ae0*/  IADD3 R2, P0, R3, R151, RZ ;  /* 0x0000009703027210 */ /* 0x000fca0007f1e0ff */
[----:B------:R-:W-:Y:S02]  /*2af0*/  IMAD.X R3, R12, 0x1, R143, P0 ;  /* 0x000000010c037824 */ /* 0x000fe400000e068f */
[----:B------:R4:W-:Y:S01]  /*2b00*/  LDGSTS.E.BYPASS.LTC128B.128 [R218+0x2100], [R18.64], !P6 ;  /* 0x0210000012da7fae */ /* 0x0009e2000f101d46 */
[C---:B-----5:R-:W-:Y:S03]  /*2b10*/  HMMA.16816.F32 R136, R4.reuse, R24, R48 ;  /* 0x000000180488723c */ /* 0x060fe60000001830 */
[----:B------:R4:W-:Y:S04]  /*2b20*/  LDGSTS.E.BYPASS.LTC128B.128 [R218+0x900], [R16.64], !P5 ;  /* 0x0090000010da7fae */ /* 0x0009e8000e901d46 */
[----:B------:R5:W-:Y:S01]  /*2b30*/  LDGSTS.E.BYPASS.LTC128B.128 [R218+0x1900], [R14.64], !P4 ;  /* 0x019000000eda7fae */ /* 0x000be2000e101d46 */
[C---:B------:R-:W-:Y:S03]  /*2b40*/  HMMA.16816.F32 R96, R4.reuse, R32, R44 ;  /* 0x000000200460723c */ /* 0x040fe6000000182c */
[----:B------:R2:W-:Y:S04]  /*2b50*/  LDGSTS.E.BYPASS.LTC128B.128 [R218+0x2900], [R2.64], !P1 ;  /* 0x0290000002da7fae */ /* 0x0005e8000c901d46 */
[----:B------:R-:W-:Y:S04]  /*2b60*/  LDSM.16.M88.4 R48, [R200+0x1000] ;  /* 0x00100000c830783b */ /* 0x000fe80000000200 */
[----:B------:R-:W-:Y:S01]  /*2b70*/  LDSM.16.M88.4 R44, [R200+0x1400] ;  /* 0x00140000c82c783b */ /* 0x000fe20000000200 */
[-C--:B------:R-:W-:Y:S03]  /*2b80*/  HMMA.16816.F32 R144, R4, R40.reuse, R68 ;  /* 0x000000280490723c */ /* 0x080fe60000001844 */
[----:B------:R-:W-:Y:S04]  /*2b90*/  LDSM.16.M88.4 R28, [R212] ;  /* 0x00000000d41c783b */ /* 0x000fe80000000200 */
[----:B------:R-:W0:Y:S01]  /*2ba0*/  LDGDEPBAR ;  /* 0x00000000000079af */ /* 0x000e220000000000 */
[----:B-1----:R-:W-:Y:S03]  /*2bb0*/  HMMA.16816.F32 R128, R8, R40, R56 ;  /* 0x000000280880723c */ /* 0x002fe60000001838 */
[----:B----4-:R-:W-:Y:S04]  /*2bc0*/  LDSM.16.M88.4 R16, [R200+0x1c00] ;  /* 0x001c0000c810783b */ /* 0x010fe80000000200 */
[----:B-----5:R-:W1:Y:S01]  /*2bd0*/  LDSM.16.M88.4 R12, [R203+0x3000] ;  /* 0x00300000cb0c783b */ /* 0x020e620000000200 */
[C---:B------:R-:W-:Y:S08]  /*2be0*/  HMMA.16816.F32 R64, R4.reuse, R36, R64 ;  /* 0x000000240440723c */ /* 0x040ff00000001840 */
[----:B------:R-:W-:Y:S08]  /*2bf0*/  HMMA.16816.F32 R68, R4, R38, R84 ;  /* 0x000000260444723c */ /* 0x000ff00000001854 */
[C---:B------:R-:W-:Y:S08]  /*2c00*/  HMMA.16816.F32 R120, R8.reuse, R36, R120 ;  /* 0x000000240878723c */ /* 0x040ff00000001878 */
[----:B------:R-:W-:Y:S01]  /*2c10*/  HMMA.16816.F32 R56, R8, R38, R100 ;  /* 0x000000260838723c */ /* 0x000fe20000001864 */
[----:B------:R-:W4:Y:S07]  /*2c20*/  LDSM.16.M88.4 R36, [R200+0x1800] ;  /* 0x00180000c824783b */ /* 0x000f2e0000000200 */
[----:B---3--:R-:W-:Y:S08]  /*2c30*/  HMMA.16816.F32 R20, R4, R34, R88 ;  /* 0x000000220414723c */ /* 0x008ff00000001858 */
[C---:B------:R-:W-:Y:S08]  /*2c40*/  HMMA.16816.F32 R124, R8.reuse, R32, R80 ;  /* 0x00000020087c723c */ /* 0x040ff00000001850 */
[C---:B------:R-:W-:Y:S01]  /*2c50*/  HMMA.16816.F32 R132, R8.reuse, R24, R52 ;  /* 0x000000180884723c */ /* 0x040fe20000001834 */
[----:B------:R-:W-:Y:S07]  /*2c60*/  LDSM.16.M88.4 R52, [R210] ;  /* 0x00000000d234783b */ /* 0x000fee0000000200 */
[C---:B------:R-:W-:Y:S01]  /*2c70*/  HMMA.16816.F32 R108, R8.reuse, R34, R76 ;  /* 0x00000022086c723c */ /* 0x040fe2000000184c */
[----:B------:R-:W-:Y:S07]  /*2c80*/  LDSM.16.M88.4 R32, [R213] ;  /* 0x00000000d520783b */ /* 0x000fee0000000200 */
[C---:B------:R-:W-:Y:S08]  /*2c90*/  HMMA.16816.F32 R112, R8.reuse, R42, R72 ;  /* 0x0000002a0870723c */ /* 0x040ff00000001848 */
[----:B------:R-:W-:Y:S01]  /*2ca0*/  HMMA.16816.F32 R104, R8, R26, R60 ;  /* 0x0000001a0868723c */ /* 0x000fe2000000183c */
[----:B------:R-:W3:Y:S07]  /*2cb0*/  LDSM.16.M88.4 R8, [R203+0x2000] ;  /* 0x00200000cb08783b */ /* 0x000eee0000000200 */
[C---:B------:R-:W-:Y:S08]  /*2cc0*/  HMMA.16816.F32 R92, R4.reuse, R42, R92 ;  /* 0x0000002a045c723c */ /* 0x040ff0000000185c */
[----:B------:R-:W-:Y:S01]  /*2cd0*/  HMMA.16816.F32 R116, R4, R26, R116 ;  /* 0x0000001a0474723c */ /* 0x000fe20000001874 */
[----:B------:R-:W-:Y:S04]  /*2ce0*/  LDSM.16.M88.4 R24, [R211] ;  /* 0x00000000d318783b */ /* 0x000fe80000000200 */
[----:B------:R-:W-:Y:S03]  /*2cf0*/  LDSM.16.M88.4 R4, [R204+0x3000] ;  /* 0x00300000cc04783b */ /* 0x000fe60000000200 */
[C---:B-1----:R-:W-:Y:S08]  /*2d00*/  HMMA.16816.F32 R100, R12.reuse, R48, R64 ;  /* 0x000000300c64723c */ /* 0x042ff00000001840 */
[C---:B------:R-:W-:Y:S01]  /*2d10*/  HMMA.16816.F32 R64, R12.reuse, R46, R20 ;  /* 0x0000002e0c40723c */ /* 0x040fe20000001814 */
[----:B------:R-:W1:Y:S07]  /*2d20*/  LDSM.16.M88.4 R20, [R204+0x2000] ;  /* 0x00200000cc14783b */ /* 0x000e6e0000000200 */
[C---:B------:R-:W-:Y:S08]  /*2d30*/  HMMA.16816.F32 R96, R12.reuse, R44, R96 ;  /* 0x0000002c0c60723c */ /* 0x040ff00000001860 */
[C---:B------:R-:W-:Y:S08]  /*2d40*/  HMMA.16816.F32 R84, R12.reuse, R50, R68 ;  /* 0x000000320c54723c */ /* 0x040ff00000001844 */
[C---:B----4-:R-:W-:Y:S08]  /*2d50*/  HMMA.16816.F32 R80, R12.reuse, R36, R144 ;  /* 0x000000240c50723c */ /* 0x050ff00000001890 */
        /* <DEDUP_REMOVED lines=13> */
[----:B------:R-:W3:Y:S07]  /*2e30*/  LDSM.16.M88.4 R16, [R203+0x5000] ;  /* 0x00500000cb10783b */ /* 0x000eee0000000200 */
[C---:B-1----:R-:W-:Y:S01]  /*2e40*/  HMMA.16816.F32 R108, R20.reuse, R24, R12 ;  /* 0x00000018146c723c */ /* 0x042fe2000000180c */
[----:B------:R-:W1:Y:S07]  /*2e50*/  LDSM.16.M88.4 R12, [R203+0x4000] ;  /* 0x00400000cb0c783b */ /* 0x000e6e0000000200 */
[C---:B------:R-:W-:Y:S01]  /*2e60*/  HMMA.16816.F32 R112, R20.reuse, R30, R44 ;  /* 0x0000001e1470723c */ /* 0x040fe2000000182c */
[----:B------:R-:W4:Y:S07]  /*2e70*/  LDSM.16.M88.4 R44, [R200+0x2400] ;  /* 0x00240000c82c783b */ /* 0x000f2e0000000200 */
[----:B------:R-:W-:Y:S01]  /*2e80*/  HMMA.16816.F32 R116, R20, R28, R40 ;  /* 0x0000001c1474723c */ /* 0x000fe20000001828 */
[----:B------:R-:W5:Y:S07]  /*2e90*/  LDSM.16.M88.4 R40, [R200+0x2800] ;  /* 0x00280000c828783b */ /* 0x000f6e0000000200 */
[C---:B------:R-:W-:Y:S08]  /*2ea0*/  HMMA.16816.F32 R100, R4.reuse, R32, R100 ;  /* 0x000000200464723c */ /* 0x040ff00000001864 */
[----:B------:R-:W-:Y:S08]  /*2eb0*/  HMMA.16816.F32 R136, R4, R34, R84 ;  /* 0x000000220488723c */ /* 0x000ff00000001854 */
[C---:B------:R-:W-:Y:S08]  /*2ec0*/  HMMA.16816.F32 R120, R20.reuse, R32, R72 ;  /* 0x000000201478723c */ /* 0x040ff00000001848 */
[----:B------:R-:W-:Y:S01]  /*2ed0*/  HMMA.16816.F32 R56, R20, R34, R56 ;  /* 0x000000221438723c */ /* 0x000fe20000001838 */
[----:B------:R-:W-:Y:S07]  /*2ee0*/  LDSM.16.M88.4 R32, [R209] ;  /* 0x00000000d120783b */ /* 0x000fee0000000200 */
[C---:B------:R-:W-:Y:S08]  /*2ef0*/  HMMA.16816.F32 R132, R4.reuse, R28, R96 ;  /* 0x0000001c0484723c */ /* 0x040ff00000001860 */
[C---:B------:R-:W-:Y:S01]  /*2f00*/  HMMA.16816.F32 R128, R4.reuse, R30, R64 ;  /* 0x0000001e0480723c */ /* 0x040fe20000001840 */
[----:B------:R-:W-:Y:S07]  /*2f10*/  LDSM.16.M88.4 R28, [R208] ;  /* 0x00000000d01c783b */ /* 0x000fee0000000200 */
[C---:B------:R-:W-:Y:S08]  /*2f20*/  HMMA.16816.F32 R84, R4.reuse, R24, R80 ;  /* 0x000000180454723c */ /* 0x040ff00000001850 */
[C---:B------:R-:W-:Y:S08]  /*2f30*/  HMMA.16816.F32 R80, R4.reuse, R26, R92 ;  /* 0x0000001a0450723c */ /* 0x040ff0000000185c */
[C---:B------:R-:W-:Y:S08]  /*2f40*/  HMMA.16816.F32 R124, R4.reuse, R52, R88 ;  /* 0x00000034047c723c */ /* 0x040ff00000001858 */
[----:B------:R-:W-:Y:S01]  /*2f50*/  HMMA.16816.F32 R64, R4, R54, R76 ;  /* 0x000000360440723c */ /* 0x000fe2000000184c */
[----:B------:R-:W1:Y:S07]  /*2f60*/  LDSM.16.M88.4 R4, [R204+0x5000] ;  /* 0x00500000cc04783b */ /* 0x000e6e0000000200 */
[C---:B------:R-:W-:Y:S01]  /*2f70*/  HMMA.16816.F32 R104, R20.reuse, R26, R60 ;  /* 0x0000001a1468723c */ /* 0x040fe2000000183c */
[----:B------:R-:W1:Y:S07]  /*2f80*/  LDSM.16.M88.4 R24, [R207] ;  /* 0x00000000cf18783b */ /* 0x000e6e0000000200 */
[C---:B------:R-:W-:Y:S08]  /*2f90*/  HMMA.16816.F32 R72, R20.reuse, R52, R68 ;  /* 0x000000341448723c */ /* 0x040ff00000001844 */
[----:B------:R-:W-:Y:S01]  /*2fa0*/  HMMA.16816.F32 R68, R20, R54, R8 ;  /* 0x000000361444723c */ /* 0x000fe20000001808 */
[----:B------:R-:W4:Y:S04]  /*2fb0*/  LDSM.16.M88.4 R8, [R204+0x4000] ;  /* 0x00400000cc08783b */ /* 0x000f280000000200 */
[----:B------:R-:W5:Y:S01]  /*2fc0*/  LDSM.16.M88.4 R20, [R206] ;  /* 0x00000000ce14783b */ /* 0x000f620000000200 */
[----:B--2---:R-:W-:Y:S01]  /*2fd0*/  ISETP.GT.AND P0, PT, R140, R0, PT ;  /* 0x000000008c00720c */ /* 0x004fe20003f04270 */
[----:B------:R-:W-:-:S04]  /*2fe0*/  DEPBAR.LE SB0, 0x0 ;  /* 0x000080000000791a */ /* 0x000fc80000000000 */
[C---:B---3--:R-:W-:Y:S08]  /*2ff0*/  HMMA.16816.F32 R100, R16.reuse, R48, R100 ;  /* 0x000000301064723c */ /* 0x048ff00000001864 */
[----:B------:R-:W-:Y:S08]  /*3000*/  HMMA.16816.F32 R96, R16, R50, R136 ;  /* 0x000000321060723c */ /* 0x000ff00000001888 */
[C---:B-1----:R-:W-:Y:S08]  /*3010*/  HMMA.16816.F32 R60, R12.reuse, R48, R120 ;  /* 0x000000300c3c723c */ /* 0x042ff00000001878 */
[----:B------:R-:W-:Y:S08]  /*3020*/  HMMA.16816.F32 R56, R12, R50, R56 ;  /* 0x000000320c38723c */ /* 0x000ff00000001838 */
[C---:B----4-:R-:W-:Y:S08]  /*3030*/  HMMA.16816.F32 R92, R16.reuse, R44, R132 ;  /* 0x0000002c105c723c */ /* 0x050ff00000001884 */
[----:B------:R-:W-:Y:S08]  /*3040*/  HMMA.16816.F32 R88, R16, R46, R128 ;  /* 0x0000002e1058723c */ /* 0x000ff00000001880 */
[C---:B------:R-:W-:Y:S08]  /*3050*/  HMMA.16816.F32 R52, R12.reuse, R44, R116 ;  /* 0x0000002c0c34723c */ /* 0x040ff00000001874 */
[----:B------:R-:W-:Y:S08]  /*3060*/  HMMA.16816.F32 R48, R12, R46, R112 ;  /* 0x0000002e0c30723c */ /* 0x000ff00000001870 */
[C---:B-----5:R-:W-:Y:S08]  /*3070*/  HMMA.16816.F32 R84, R16.reuse, R40, R84 ;  /* 0x000000281054723c */ /* 0x060ff00000001854 */
[C---:B------:R-:W-:Y:S08]  /*3080*/  HMMA.16816.F32 R80, R16.reuse, R42, R80 ;  /* 0x0000002a1050723c */ /* 0x040ff00000001850 */
[C---:B------:R-:W-:Y:S08]  /*3090*/  HMMA.16816.F32 R76, R16.reuse, R36, R124 ;  /* 0x00000024104c723c */ /* 0x040ff0000000187c */
[----:B------:R-:W-:Y:S08]  /*30a0*/  HMMA.16816.F32 R64, R16, R38, R64 ;  /* 0x000000261040723c */ /* 0x000ff00000001840 */
[C---:B------:R-:W-:Y:S08]  /*30b0*/  HMMA.16816.F32 R44, R12.reuse, R40, R108 ;  /* 0x000000280c2c723c */ /* 0x040ff0000000186c */
[C---:B------:R-:W-:Y:S08]  /*30c0*/  HMMA.16816.F32 R40, R12.reuse, R42, R104 ;  /* 0x0000002a0c28723c */ /* 0x040ff00000001868 */
[C---:B------:R-:W-:Y:S08]  /*30d0*/  HMMA.16816.F32 R16, R12.reuse, R36, R72 ;  /* 0x000000240c10723c */ /* 0x040ff00000001848 */
[----:B------:R-:W-:Y:S01]  /*30e0*/  HMMA.16816.F32 R12, R12, R38, R68 ;  /* 0x000000260c0c723c */ /* 0x000fe20000001844 */
[----:B------:R-:W-:Y:S01]  /*30f0*/  BSSY B0, `(.L_x_3082) ;  /* 0x000005d000007945 */ /* 0x000fe20003800000 */
[----:B------:R-:W-:-:S06]  /*3100*/  ISETP.GT.AND P1, PT, R158, 0x3f, PT ;  /* 0x0000003f9e00780c */ /* 0x000fcc0003f24270 */
        /* <DEDUP_REMOVED lines=15> */
[----:B------:R-:W-:Y:S01]  /*3200*/  HMMA.16816.F32 R24, R8, R22, R12 ;  /* 0x000000160818723c */ /* 0x000fe2000000180c */
[----:B------:R-:W-:Y:S06]  /*3210*/  BAR.SYNC.DEFER_BLOCKING 0x0 ;  /* 0x0000000000007b1d */ /* 0x000fec0000010000 */
[----:B------:R-:W-:Y:S01]  /*3220*/  @!UPT UIADD3 URZ, URZ, URZ, URZ ;  /* 0x0000003f3f3ff290 */ /* 0x000fe2000fffe03f */
[----:B------:R-:W-:Y:S11]  /*3230*/  @!P0 BRA `(.L_x_3083) ;  /* 0x0000048000008947 */ /* 0x000ff60003800000 */
[----:B------:R-:W-:Y:S01]  /*3240*/  IMAD R2, R140, 0x40, R159 ;  /* 0x000000408c027824 */ /* 0x000fe200078e029f */
[----:B------:R-:W-:-:S04]  /*3250*/  MOV R219, RZ ;  /* 0x000000ff00db7202 */ /* 0x000fc80000000f00 */
        /* <DEDUP_REMOVED lines=26> */
.L_x_3132:
[----:B------:R-:W-:Y:S05]  /*3400*/  BRA.DIV ~URZ, `(.L_x_3085) ;  /* 0x0000c6427f007947 */ /* 0x000fea000b800000 */
[----:B------:R-:W3:Y:S01]  /*3410*/  SHFL.IDX PT, R0, R12, RZ, 0x1c1f ;  /* 0x001c1fff0c007589 */ /* 0x000ee200000e0000 */
[C---:B------:R-:W-:Y:S02]  /*3420*/  IADD3 R2, R227.reuse, 0x20, RZ ;  /* 0x00000020e3027810 */ /* 0x040fe40007ffe0ff */
[C---:B------:R-:W-:Y:S02]  /*3430*/  IADD3 R8, R227.reuse, 0x40, RZ ;  /* 0x00000040e3087810 */ /* 0x040fe40007ffe0ff */
[----:B------:R-:W-:Y:S02]  /*3440*/  ISETP.GE.AND P4, PT, R2, c[0x0][0x1d4], PT ;  /* 0x0000750002007a0c */ /* 0x000fe40003f86270 */
[----:B------:R-:W-:Y:S02]  /*3450*/  ISETP.GE.AND P5, PT, R227, c[0x0][0x1d4], PT ;  /* 0x00007500e3007a0c */ /* 0x000fe40003fa6270 */
[----:B------:R-:W-:-:S02]  /*3460*/  SEL R10, RZ, 0x10, P4 ;  /* 0x00000010ff0a7807 */ /* 0x000fc40002000000 */
[----:B------:R-:W-:Y:S02]  /*3470*/  SEL R11, RZ, 0x10, P5 ;  /* 0x00000010ff0b7807 */ /* 0x000fe40002800000 */
[C---:B---3--:R-:W-:Y:S02]  /*3480*/  IADD3 R6, P0, R0.reuse, R149, RZ ;  /* 0x0000009500067210 */ /* 0x048fe40007f1e0ff */
[----:B------:R-:W-:-:S03]  /*3490*/  IADD3 R2, P6, R0, R150, RZ ;  /* 0x0000009600027210 */ /* 0x000fc60007fde0ff */
[----:B--2---:R-:W-:Y:S01]  /*34a0*/  IMAD.X R7, R4, 0x1, R141, P0 ;  /* 0x0000000104077824 */ /* 0x004fe200000e068d */
        /* <DEDUP_REMOVED lines=12> */
.L_x_3133:
        /* <DEDUP_REMOVED lines=21> */
.L_x_3083:
[----:B------:R-:W-:Y:S05]  /*36c0*/  BSYNC B0 ;  /* 0x0000000000007941 */ /* 0x000fea0003800000 */
.L_x_3082:
        /* <DEDUP_REMOVED lines=10> */
[----:B------:R1:W-:Y:S03]  /*3770*/  STL [R1+0x8], R4 ;  /* 0x0000080401007387 */ /* 0x0003e60000100800 */
[----:B------:R-:W-:-:S05]  /*3780*/  IMAD R0, R3, c[0x0][0x1d0], R0 ;  /* 0x0000740003007a24 */ /* 0x000fca00078e0200 */
[----:B------:R-:W-:Y:S02]  /*3790*/  IADD3 R5, R0, -c[0x0][0x168], -R5 ;  /* 0x80005a0000057a10 */ /* 0x000fe40007ffe805 */
[----:B-1----:R-:W-:Y:S01]  /*37a0*/  @P3 SHF.R.U32.HI R4, RZ, c[0x0][0x2cc], R2 ;  /* 0x0000b300ff043a19 */ /* 0x002fe20000011602 */
[----:B------:R-:W-:Y:S05]  /*37b0*/  BRA.DIV ~URZ, `(.L_x_3086) ;  /* 0x0000c4e27f007947 */ /* 0x000fea000b800000 */
[----:B------:R1:W2:Y:S02]  /*37c0*/  SHFL.IDX PT, R0, R4, RZ, 0x1c1f ;  /* 0x001c1fff04007589 */ /* 0x0002a400000e0000 */
.L_x_3134:
        /* <DEDUP_REMOVED lines=37> */
[----:B------:R-:W4:Y:S01]  /*3a20*/  SHFL.IDX PT, R0, R4, 0x3, 0x1c1f ;  /* 0x007c1f0004007f89 */ /* 0x000f2200000e0000 */
[----:B--2---:R-:W-:-:S02]  /*3a30*/  IMAD.IADD R3, R5, 0x1, R3 ;  /* 0x0000000105037824 */ /* 0x004fc400078e0203 */
[----:B---3--:R-:W-:-:S03]  /*3a40*/  IMAD.IADD R2, R5, 0x1, R2 ;  /* 0x0000000105027824 */ /* 0x008fc600078e0202 */
[----:B------:R-:W-:Y:S01]  /*3a50*/  IMNMX R3, R6, R3, PT ;  /* 0x0000000306037217 */ /* 0x000fe20003800200 */
[----:B----4-:R-:W-:-:S03]  /*3a60*/  IMAD.IADD R0, R5, 0x1, R0 ;  /* 0x0000000105007824 */ /* 0x010fc600078e0200 */
[C---:B------:R-:W-:Y:S02]  /*3a70*/  ISETP.GT.AND P0, PT, R3.reuse, 0x9, PT ;  /* 0x000000090300780c */ /* 0x040fe40003f04270 */
[----:B------:R-:W-:Y:S02]  /*3a80*/  ISETP.GT.AND P6, PT, R3, RZ, PT ;  /* 0x000000ff0300720c */ /* 0x000fe40003fc4270 */
[----:B------:R-:W-:Y:S02]  /*3a90*/  FSEL R16, R59, -INF , P0 ;  /* 0xff8000003b107808 */ /* 0x000fe40000000000 */
[----:B------:R-:W-:Y:S02]  /*3aa0*/  ISETP.GT.AND P0, PT, R3, 0x19, PT ;  /* 0x000000190300780c */ /* 0x000fe40003f04270 */
[----:B------:R-:W-:Y:S02]  /*3ab0*/  FSEL R9, R62, -INF , P6 ;  /* 0xff8000003e097808 */ /* 0x000fe40003000000 */
[----:B------:R-:W-:-:S02]  /*3ac0*/  FSEL R24, R51, -INF , P0 ;  /* 0xff80000033187808 */ /* 0x000fc40000000000 */
[C---:B------:R-:W-:Y:S02]  /*3ad0*/  ISETP.GT.AND P0, PT, R3.reuse, 0x29, PT ;  /* 0x000000290300780c */ /* 0x040fe40003f04270 */
[C---:B------:R-:W-:Y:S02]  /*3ae0*/  ISETP.GT.AND P4, PT, R3.reuse, 0x8, PT ;  /* 0x000000080300780c */ /* 0x040fe40003f84270 */
[----:B------:R-:W-:Y:S02]  /*3af0*/  ISETP.GT.AND P6, PT, R3, 0x10, PT ;  /* 0x000000100300780c */ /* 0x000fe40003fc4270 */
[----:B------:R-:W-:Y:S02]  /*3b00*/  FSEL R125, R43, -INF , P0 ;  /* 0xff8000002b7d7808 */ /* 0x000fe40000000000 */
[----:B------:R-:W-:Y:S02]  /*3b10*/  ISETP.GT.AND P0, PT, R3, 0x31, PT ;  /* 0x000000310300780c */ /* 0x000fe40003f04270 */
[----:B------:R-:W-:-:S02]  /*3b20*/  IMNMX R2, R6, R2, PT ;  /* 0x0000000206027217 */ /* 0x000fc40003800200 */
[----:B------:R-:W-:Y:S02]  /*3b30*/  FSEL R14, R58, -INF , P4 ;  /* 0xff8000003a0e7808 */ /* 0x000fe40002000000 */
[----:B------:R-:W-:Y:S02]  /*3b40*/  FSEL R17, R54, -INF , P6 ;  /* 0xff80000036117808 */ /* 0x000fe40003000000 */
[C---:B------:R-:W-:Y:S02]  /*3b50*/  ISETP.GT.AND P4, PT, R3.reuse, 0x18, PT ;  /* 0x000000180300780c */ /* 0x040fe40003f84270 */
[----:B------:R-:W-:Y:S02]  /*3b60*/  ISETP.GT.AND P6, PT, R3, 0x20, PT ;  /* 0x000000200300780c */ /* 0x000fe40003fc4270 */
[----:B------:R-:W-:Y:S02]  /*3b70*/  FSEL R132, R31, -INF , P0 ;  /* 0xff8000001f847808 */ /* 0x000fe40000000000 */
[----:B------:R-:W-:-:S02]  /*3b80*/  ISETP.GT.AND P5, PT, R3, 0x1, PT ;  /* 0x000000010300780c */ /* 0x000fc40003fa4270 */
[----:B------:R-:W-:Y:S02]  /*3b90*/  ISETP.GT.AND P0, PT, R2, RZ, PT ;  /* 0x000000ff0200720c */ /* 0x000fe40003f04270 */
[----:B------:R-:W-:Y:S02]  /*3ba0*/  IMNMX R0, R6, R0, PT ;  /* 0x0000000006007217 */ /* 0x000fe40003800200 */
[----:B------:R-:W-:Y:S02]  /*3bb0*/  FSEL R23, R50, -INF , P4 ;  /* 0xff80000032177808 */ /* 0x000fe40002000000 */
[----:B------:R-:W-:Y:S02]  /*3bc0*/  FSEL R128, R46, -INF , P6 ;  /* 0xff8000002e807808 */ /* 0x000fe40003000000 */
[----:B------:R-:W-:Y:S02]  /*3bd0*/  FSEL R10, R63, -INF , P5 ;  /* 0xff8000003f0a7808 */ /* 0x000fe40002800000 */
[----:B------:R-:W-:-:S02]  /*3be0*/  ISETP.GT.AND P4, PT, R3, 0x28, PT ;  /* 0x000000280300780c */ /* 0x000fc40003f84270 */
[C---:B------:R-:W-:Y:S02]  /*3bf0*/  ISETP.GT.AND P6, PT, R3.reuse, 0x30, PT ;  /* 0x000000300300780c */ /* 0x040fe40003fc4270 */
[----:B------:R-:W-:Y:S02]  /*3c00*/  FSEL R20, R100, -INF , P0 ;  /* 0xff80000064147808 */ /* 0x000fe40000000000 */
[----:B------:R-:W-:Y:S02]  /*3c10*/  ISETP.GT.AND P5, PT, R3, 0x11, PT ;  /* 0x000000110300780c */ /* 0x000fe40003fa4270 */
[----:B------:R-:W-:Y:S02]  /*3c20*/  ISETP.GT.AND P0, PT, R0, 0x1, PT ;  /* 0x000000010000780c */ /* 0x000fe40003f04270 */
[----:B------:R-:W-:Y:S02]  /*3c30*/  FSEL R126, R42, -INF , P4 ;  /* 0xff8000002a7e7808 */ /* 0x000fe40002000000 */
[----:B------:R-:W-:-:S02]  /*3c40*/  FSEL R129, R30, -INF , P6 ;  /* 0xff8000001e817808 */ /* 0x000fc40003000000 */
[----:B------:R-:W-:Y:S02]  /*3c50*/  FSEL R19, R55, -INF , P5 ;  /* 0xff80000037137808 */ /* 0x000fe40002800000 */
[----:B------:R-:W-:Y:S02]  /*3c60*/  ISETP.GT.AND P4, PT, R3, 0x39, PT ;  /* 0x000000390300780c */ /* 0x000fe40003f84270 */
[----:B------:R-:W-:Y:S02]  /*3c70*/  FSEL R30, R103, -INF , P0 ;  /* 0xff800000671e7808 */ /* 0x000fe40000000000 */
[----:B------:R-:W-:Y:S02]  /*3c80*/  ISETP.GT.AND P5, PT, R3, 0x21, PT ;  /* 0x000000210300780c */ /* 0x000fe40003fa4270 */
[----:B------:R-:W-:Y:S02]  /*3c90*/  ISETP.GT.AND P0, PT, R2, 0x9, PT ;  /* 0x000000090200780c */ /* 0x000fe40003f04270 */
[----:B------:R-:W-:-:S02]  /*3ca0*/  FSEL R130, R27, -INF , P4 ;  /* 0xff8000001b827808 */ /* 0x000fc40002000000 */
[----:B------:R-:W-:Y:S02]  /*3cb0*/  FSEL R127, R47, -INF , P5 ;  /* 0xff8000002f7f7808 */ /* 0x000fe40002800000 */
[----:B------:R-:W-:Y:S02]  /*3cc0*/  FSEL R27, R37, -INF , P0 ;  /* 0xff800000251b7808 */ /* 0x000fe40000000000 */
[----:B------:R-:W-:Y:S02]  /*3cd0*/  ISETP.GT.AND P5, PT, R3, 0x38, PT ;  /* 0x000000380300780c */ /* 0x000fe40003fa4270 */
[C---:B------:R-:W-:Y:S02]  /*3ce0*/  ISETP.GT.AND P4, PT, R2.reuse, 0x1, PT ;  /* 0x000000010200780c */ /* 0x040fe40003f84270 */
[----:B------:R-:W-:Y:S02]  /*3cf0*/  ISETP.GT.AND P0, PT, R2, 0x10, PT ;  /* 0x000000100200780c */ /* 0x000fe40003f04270 */
[----:B------:R-:W-:-:S02]  /*3d00*/  FSEL R131, R26, -INF , P5 ;  /* 0xff8000001a837808 */ /* 0x000fc40002800000 */
[----:B------:R-:W-:Y:S02]  /*3d10*/  FSEL R22, R101, -INF , P4 ;  /* 0xff80000065167808 */ /* 0x000fe40002000000 */
[----:B------:R-:W-:Y:S02]  /*3d20*/  FSEL R28, R92, -INF , P0 ;  /* 0xff8000005c1c7808 */ /* 0x000fe40000000000 */
[----:B------:R-:W-:Y:S02]  /*3d30*/  ISETP.GT.AND P5, PT, R0, RZ, PT ;  /* 0x000000ff0000720c */ /* 0x000fe40003fa4270 */
[----:B------:R-:W-:Y:S02]  /*3d40*/  ISETP.GT.AND P4, PT, R2, 0x8, PT ;  /* 0x000000080200780c */ /* 0x000fe40003f84270 */
[----:B------:R-:W-:Y:S02]  /*3d50*/  ISETP.GT.AND P0, PT, R0, 0x11, PT ;  /* 0x000000110000780c */ /* 0x000fe40003f04270 */
[----:B------:R-:W-:-:S02]  /*3d60*/  FSEL R26, R102, -INF , P5 ;  /* 0xff800000661a7808 */ /* 0x000fc40002800000 */
[----:B------:R-:W-:Y:S02]  /*3d70*/  FSEL R25, R36, -INF , P4 ;  /* 0xff80000024197808 */ /* 0x000fe40002000000 */
[----:B------:R-:W-:Y:S02]  /*3d80*/  FSEL R52, R95, -INF , P0 ;  /* 0xff8000005f347808 */ /* 0x000fe40000000000 */
[C---:B------:R-:W-:Y:S02]  /*3d90*/  ISETP.GT.AND P5, PT, R0.reuse, 0x8, PT ;  /* 0x000000080000780c */ /* 0x040fe40003fa4270 */
        /* <DEDUP_REMOVED lines=17> */
[C---:B------:R-:W-:Y:S02]  /*3eb0*/  ISETP.GT.AND P5, PT, R0.reuse, 0x19, PT ;  /* 0x000000190000780c */ /* 0x040fe40003fa4270 */
[----:B------:R-:W-:Y:S02]  /*3ec0*/  ISETP.GT.AND P4, PT, R0, 0x20, PT ;  /* 0x000000200000780c */ /* 0x000fe40003f84270 */
        /* <DEDUP_REMOVED lines=11> */
[----:B------:R-:W-:Y:S02]  /*3f80*/  FSEL R122, R80, -INF , P5 ;  /* 0xff800000507a7808 */ /* 0x000fe40002800000 */
[----:B------:R-:W-:Y:S02]  /*3f90*/  FSEL R124, R81, -INF , P4 ;  /* 0xff800000517c7808 */ /* 0x000fe40002000000 */
[----:B------:R-:W-:-:S02]  /*3fa0*/  FSEL R114, R83, -INF , P0 ;  /* 0xff80000053727808 */ /* 0x000fc40000000000 */
[C---:B------:R-:W-:Y:S02]  /*3fb0*/  ISETP.GT.AND P5, PT, R2.reuse, 0x31, PT ;  /* 0x000000310200780c */ /* 0x040fe40003fa4270 */
[----:B------:R-:W-:Y:S02]  /*3fc0*/  ISETP.GT.AND P4, PT, R2, 0x38, PT ;  /* 0x000000380200780c */ /* 0x000fe40003f84270 */
[----:B------:R-:W-:Y:S02]  /*3fd0*/  FSEL R115, R82, -INF , P6 ;  /* 0xff80000052737808 */ /* 0x000fe40003000000 */
[----:B------:R-:W-:Y:S02]  /*3fe0*/  ISETP.GT.AND P0, PT, R0, 0x30, PT ;  /* 0x000000300000780c */ /* 0x000fe40003f04270 */
[----:B------:R-:W-:Y:S02]  /*3ff0*/  ISETP.GT.AND P6, PT, R2, 0x39, PT ;  /* 0x000000390200780c */ /* 0x000fe40003fc4270 */
[----:B------:R-:W-:-:S02]  /*4000*/  FMNMX.FTZ R2, R11, R3, !PT ;  /* 0x000000030b027209 */ /* 0x000fc40007810000 */
[----:B------:R-:W-:Y:S02]  /*4010*/  FSEL R121, R77, -INF , P5 ;  /* 0xff8000004d797808 */ /* 0x000fe40002800000 */
[----:B------:R-:W-:Y:S02]  /*4020*/  FSEL R120, R64, -INF , P4 ;  /* 0xff80000040787808 */ /* 0x000fe40002000000 */
[----:B------:R-:W-:Y:S02]  /*4030*/  FSEL R112, R78, -INF , P0 ;  /* 0xff8000004e707808 */ /* 0x000fe40000000000 */
        /* <DEDUP_REMOVED lines=9> */
[----:B-1----:R-:W-:Y:S02]  /*40d0*/  FMNMX.FTZ R4, R26, R30, !PT ;  /* 0x0000001e1a047209 */ /* 0x002fe40007810000 */
        /* <DEDUP_REMOVED lines=39> */
[----:B------:R-:W-:Y:S02]  /*4350*/  FSEL R111, R79, -INF , P5 ;  /* 0xff8000004f6f7808 */ /* 0x000fe40002800000 */
[----:B------:R-:W-:-:S02]  /*4360*/  FMNMX.FTZ R0, R98, R0, !PT ;  /* 0x0000000062007209 */ /* 0x000fc40007810000 */
[----:B------:R-:W-:Y:S02]  /*4370*/  FMNMX.FTZ R103, R132, R103, !PT ;  /* 0x0000006784677209 */ /* 0x000fe40007810000 */
[----:B------:R-:W-:Y:S02]  /*4380*/  FMNMX.FTZ R3, R112, R3, !PT ;  /* 0x0000000370037209 */ /* 0x000fe40007810000 */
[----:B------:R-:W-:Y:S02]  /*4390*/  FSEL R117, R65, -INF , P6 ;  /* 0xff80000041757808 */ /* 0x000fe40003000000 */
[----:B------:R-:W-:Y:S02]  /*43a0*/  FMNMX.FTZ R2, R120, R2, !PT ;  /* 0x0000000278027209 */ /* 0x000fe40007810000 */
[----:B------:R-:W-:Y:S02]  /*43b0*/  FSEL R110, R66, -INF , P4 ;  /* 0xff800000426e7808 */ /* 0x000fe40002000000 */
[----:B------:R-:W-:-:S02]  /*43c0*/  FMNMX.FTZ R0, R97, R0, !PT ;  /* 0x0000000061007209 */ /* 0x000fc40007810000 */
        /* <DEDUP_REMOVED lines=23> */
.L_x_3135:
        /* <DEDUP_REMOVED lines=20> */
[----:B------:R-:W2:Y:S01]  /*4680*/  LDSM.16.MT88.4 R40, [R201+0x400] ;  /* 0x00040000c928783b */ /* 0x000ea20000004200 */
[----:B------:R-:W-:-:S03]  /*4690*/  FFMA.FTZ R97, R97, c[0x0][0x2d0], -R4 ;  /* 0x0000b40061617a23 */ /* 0x000fc60000010804 */
[----:B------:R-:W-:Y:S01]  /*46a0*/  LDSM.16.MT88.4 R64, [R201+0x2000] ;  /* 0x00200000c940783b */ /* 0x000fe20000004200 */
[----:B-1----:R-:W-:Y:S02]  /*46b0*/  FFMA.FTZ R0, R8, c[0x0][0x2d0], -R4 ;  /* 0x0000b40008007a23 */ /* 0x002fe40000010804 */
[----:B------:R1:W-:Y:S01]  /*46c0*/  MUFU.EX2 R238, R5 ;  /* 0x0000000500ee7308 */ /* 0x0003e20000000800 */
[----:B------:R-:W-:Y:S01]  /*46d0*/  LDSM.16.MT88.4 R68, [R202+0x2000] ;  /* 0x00200000ca44783b */ /* 0x000fe20000004200 */
[----:B-----5:R-:W-:-:S06]  /*46e0*/  FMUL.FTZ R2, R102, c[0x0][0x2d0] ;  /* 0x0000b40066027a20 */ /* 0x020fcc0000410000 */
[----:B------:R5:W-:Y:S01]  /*46f0*/  MUFU.EX2 R164, R0 ;  /* 0x0000000000a47308 */ /* 0x000be20000000800 */
[----:B------:R-:W-:Y:S02]  /*4700*/  FSEL R2, R2, RZ, P0 ;  /* 0x000000ff02027208 */ /* 0x000fe40000000000 */
[----:B------:R-:W-:-:S05]  /*4710*/  FSETP.NEU.FTZ.AND P0, PT, R101, -INF , PT ;  /* 0xff8000006500780b */ /* 0x000fca0003f1d000 */
[----:B------:R-:W-:Y:S01]  /*4720*/  MUFU.EX2 R236, R99 ;  /* 0x0000006300ec7308 */ /* 0x000fe20000000800 */
[----:B-1----:R-:W-:Y:S02]  /*4730*/  FFMA.FTZ R5, R29, c[0x0][0x2d0], -R2 ;  /* 0x0000b4001d057a23 */ /* 0x002fe40000010802 */
[----:B-----5:R-:W-:-:S05]  /*4740*/  FFMA.FTZ R0, R11, c[0x0][0x2d0], -R4 ;  /* 0x0000b4000b007a23 */ /* 0x020fca0000010804 */
[----:B------:R1:W-:Y:S08]  /*4750*/  MUFU.EX2 R233, R5 ;  /* 0x0000000500e97308 */ /* 0x0003f00000000800 */
[----:B------:R5:W-:Y:S01]  /*4760*/  MUFU.EX2 R167, R0 ;  /* 0x0000000000a77308 */ /* 0x000be20000000800 */
[----:B-1----:R-:W-:-:S07]  /*4770*/  FFMA.FTZ R5, R33, c[0x0][0x2d0], -R2 ;  /* 0x0000b40021057a23 */ /* 0x002fce0000010802 */
[----:B------:R-:W-:Y:S01]  /*4780*/  MUFU.EX2 R234, R5 ;  /* 0x0000000500ea7308 */ /* 0x000fe20000000800 */
[----:B-----5:R-:W-:-:S07]  /*4790*/  FFMA.FTZ R0, R12, c[0x0][0x2d0], -R4 ;  /* 0x0000b4000c007a23 */ /* 0x020fce0000010804 */
[----:B------:R1:W-:Y:S02]  /*47a0*/  MUFU.EX2 R192, R0 ;  /* 0x0000000000c07308 */ /* 0x0003e40000000800 */
[----:B-1----:R-:W-:-:S06]  /*47b0*/  FFMA.FTZ R0, R13, c[0x0][0x2d0], -R4 ;  /* 0x0000b4000d007a23 */ /* 0x002fcc0000010804 */
[----:B------:R1:W-:Y:S02]  /*47c0*/  MUFU.EX2 R240, R0 ;  /* 0x0000000000f07308 */ /* 0x0003e40000000800 */
[----:B-1----:R-:W-:-:S06]  /*47d0*/  FFMA.FTZ R0, R15, c[0x0][0x2d0], -R4 ;  /* 0x0000b4000f007a23 */ /* 0x002fcc0000010804 */
[----:B------:R1:W5:Y:S02]  /*47e0*/  MUFU.EX2 R241, R0 ;  /* 0x0000000000f17308 */ /* 0x0003640000000800 */
[----:B-1----:R-:W-:Y:S01]  /*47f0*/  FFMA.FTZ R0, R21, c[0x0][0x2d0], -R4 ;  /* 0x0000b40015007a23 */ /* 0x002fe20000010804 */
[----:B-----5:R-:W-:-:S05]  /*4800*/  F2FP.PACK_AB R12, R241, R240 ;  /* 0x000000f0f10c723e */ /* 0x020fca00000000ff */
[----:B------:R1:W-:Y:S02]  /*4810*/  MUFU.EX2 R243, R0 ;  /* 0x0000000000f37308 */ /* 0x0003e40000000800 */
[----:B-1----:R-:W-:-:S06]  /*4820*/  FFMA.FTZ R0, R9, c[0x0][0x2d0], -R3 ;  /* 0x0000b40009007a23 */ /* 0x002fcc0000010803 */
[----:B------:R1:W-:Y:S02]  /*4830*/  MUFU.EX2 R150, R0 ;  /* 0x0000000000967308 */ /* 0x0003e40000000800 */
[----:B-1----:R-:W-:-:S06]  /*4840*/  FFMA.FTZ R0, R10, c[0x0][0x2d0], -R3 ;  /* 0x0000b4000a007a23 */ /* 0x002fcc0000010803 */
[----:B------:R1:W5:Y:S02]  /*4850*/  MUFU.EX2 R149, R0 ;  /* 0x0000000000957308 */ /* 0x0003640000000800 */
[----:B-1----:R-:W-:Y:S01]  /*4860*/  FFMA.FTZ R0, R14, c[0x0][0x2d0], -R3 ;  /* 0x0000b4000e007a23 */ /* 0x002fe20000010803 */
[----:B-----5:R-:W-:Y:S02]  /*4870*/  F2FP.PACK_AB R21, R149, R150 ;  /* 0x000000969515723e */ /* 0x020fe400000000ff */
[----:B------:R-:W-:-:S03]  /*4880*/  F2FP.PACK_AB R14, R243, R242 ;  /* 0x000000f2f30e723e */ /* 0x000fc600000000ff */
[----:B------:R1:W-:Y:S02]  /*4890*/  MUFU.EX2 R151, R0 ;  /* 0x0000000000977308 */ /* 0x0003e40000000800 */
[----:B-1----:R-:W-:-:S06]  /*48a0*/  FFMA.FTZ R0, R16, c[0x0][0x2d0], -R3 ;  /* 0x0000b40010007a23 */ /* 0x002fcc0000010803 */
[----:B------:R1:W5:Y:S02]  /*48b0*/  MUFU.EX2 R166, R0 ;  /* 0x0000000000a67308 */ /* 0x0003640000000800 */
[----:B-1----:R-:W-:Y:S01]  /*48c0*/  FFMA.FTZ R0, R17, c[0x0][0x2d0], -R3 ;  /* 0x0000b40011007a23 */ /* 0x002fe20000010803 */
[----:B-----5:R-:W-:-:S05]  /*48d0*/  F2FP.PACK_AB R23, R166, R151 ;  /* 0x00000097a617723e */ /* 0x020fca00000000ff */
[----:B------:R1:W-:Y:S02]  /*48e0*/  MUFU.EX2 R235, R0 ;  /* 0x0000000000eb7308 */ /* 0x0003e40000000800 */
[----:B-1----:R-:W-:-:S06]  /*48f0*/  FFMA.FTZ R0, R19, c[0x0][0x2d0], -R3 ;  /* 0x0000b40013007a23 */ /* 0x002fcc0000010803 */
[----:B------:R1:W5:Y:S02]  /*4900*/  MUFU.EX2 R237, R0 ;  /* 0x0000000000ed7308 */ /* 0x0003640000000800 */
[----:B-1----:R-:W-:Y:S01]  /*4910*/  FFMA.FTZ R0, R24, c[0x0][0x2d0], -R3 ;  /* 0x0000b40018007a23 */ /* 0x002fe20000010803 */
[----:B-----5:R-:W-:-:S05]  /*4920*/  F2FP.PACK_AB R13, R237, R235 ;  /* 0x000000ebed0d723e */ /* 0x020fca00000000ff */
[----:B------:R1:W5:Y:S02]  /*4930*/  MUFU.EX2 R239, R0 ;  /* 0x0000000000ef7308 */ /* 0x0003640000000800 */
[----:B-1----:R-:W-:Y:S01]  /*4940*/  FFMA.FTZ R0, R20, c[0x0][0x2d0], -R2 ;  /* 0x0000b40014007a23 */ /* 0x002fe20000010802 */
[----:B------:R-:W-:Y:S02]  /*4950*/  F2FP.PACK_AB R20, R164, R165 ;  /* 0x000000a5a414723e */ /* 0x000fe400000000ff */
[----:B-----5:R-:W-:-:S03]  /*4960*/  F2FP.PACK_AB R15, R239, R238 ;  /* 0x000000eeef0f723e */ /* 0x020fc600000000ff */
[----:B------:R1:W-:Y:S02]  /*4970*/  MUFU.EX2 R135, R0 ;  /* 0x0000000000877308 */ /* 0x0003e40000000800 */
[----:B-1----:R-:W-:Y:S01]  /*4980*/  FFMA.FTZ R0, R22, c[0x0][0x2d0], -R2 ;  /* 0x0000b40016007a23 */ /* 0x002fe20000010802 */
[----:B------:R-:W-:-:S05]  /*4990*/  F2FP.PACK_AB R22, R192, R167 ;  /* 0x000000a7c016723e */ /* 0x000fca00000000ff */
[----:B------:R1:W5:Y:S02]  /*49a0*/  MUFU.EX2 R134, R0 ;  /* 0x0000000000867308 */ /* 0x0003640000000800 */
[C---:B---3--:R-:W-:Y:S08]  /*49b0*/  HMMA.16816.F32 R84, R20.reuse, R48, RZ ;  /* 0x000000301454723c */ /* 0x048ff000000018ff */
[----:B----4-:R-:W-:Y:S01]  /*49c0*/  HMMA.16816.F32 R80, R20, R56, RZ ;  /* 0x000000381450723c */ /* 0x010fe200000018ff */
[----:B-1----:R-:W-:Y:S01]  /*49d0*/  FFMA.FTZ R0, R25, c[0x0][0x2d0], -R2 ;  /* 0x0000b40019007a23 */ /* 0x002fe20000010802 */
[----:B-----5:R-:W-:-:S03]  /*49e0*/  F2FP.PACK_AB R16, R134, R135 ;  /* 0x000000878610723e */ /* 0x020fc600000000ff */
[----:B------:R1:W-:Y:S03]  /*49f0*/  MUFU.EX2 R148, R0 ;  /* 0x0000000000947308 */ /* 0x0003e60000000800 */
[----:B------:R-:W-:Y:S01]  /*4a00*/  HMMA.16816.F32 R44, R20, R36, RZ ;  /* 0x00000024142c723c */ /* 0x000fe200000018ff */
[----:B-1----:R-:W-:-:S04]  /*4a10*/  FFMA.FTZ R0, R27, c[0x0][0x2d0], -R2 ;  /* 0x0000b4001b007a23 */ /* 0x002fc80000010802 */
[----:B------:R1:W3:Y:S11]  /*4a20*/  MUFU.EX2 R231, R0 ;  /* 0x0000000000e77308 */ /* 0x0002f60000000800 */
[----:B------:R-:W-:Y:S08]  /*4a30*/  @!UPT UIADD3 URZ, URZ, URZ, URZ ;  /* 0x0000003f3f3ff290 */ /* 0x000ff0000fffe03f */
[----:B--2---:R-:W-:Y:S01]  /*4a40*/  HMMA.16816.F32 R144, R12, R40, R44 ;  /* 0x000000280c90723c */ /* 0x004fe2000000182c */
[----:B------:R-:W-:Y:S01]  /*4a50*/  LDSM.16.MT88.4 R44, [R202+0x1400] ;  /* 0x00140000ca2c783b */ /* 0x000fe20000004200 */
[----:B-1----:R-:W-:Y:S01]  /*4a60*/  FFMA.FTZ R0, R28, c[0x0][0x2d0], -R2 ;  /* 0x0000b4001c007a23 */ /* 0x002fe20000010802 */
[----:B---3--:R-:W-:-:S03]  /*4a70*/  F2FP.PACK_AB R18, R231, R148 ;  /* 0x00000094e712723e */ /* 0x008fc600000000ff */
[----:B------:R1:W2:Y:S02]  /*4a80*/  MUFU.EX2 R232, R0 ;  /* 0x0000000000e87308 */ /* 0x0002a40000000800 */
[----:B-1----:R-:W-:Y:S01]  /*4a90*/  FMUL.FTZ R0, R101, c[0x0][0x2d0] ;  /* 0x0000b40065007a20 */ /* 0x002fe20000410000 */
[----:B--2---:R-:W-:-:S04]  /*4aa0*/  F2FP.PACK_AB R8, R233, R232 ;  /* 0x000000e8e908723e */ /* 0x004fc800000000ff */
[----:B------:R-:W-:-:S05]  /*4ab0*/  FSEL R0, R0, RZ, P0 ;  /* 0x000000ff00007208 */ /* 0x000fca0000000000 */
[--C-:B------:R-:W-:Y:S02]  /*4ac0*/  FFMA.FTZ R5, R26, c[0x0][0x2d0], -R0.reuse ;  /* 0x0000b4001a057a23 */ /* 0x100fe40000010800 */
[--C-:B------:R-:W-:Y:S01]  /*4ad0*/  FFMA.FTZ R6, R52, c[0x0][0x2d0], -R0.reuse ;  /* 0x0000b40034067a23 */ /* 0x100fe20000010800 */
[----:B------:R-:W1:Y:S01]  /*4ae0*/  LDSM.16.MT88.4 R24, [R201+0x1400] ;  /* 0x00140000c918783b */ /* 0x000e620000004200 */
[----:B------:R2:W-:Y:S08]  /*4af0*/  MUFU.EX2 R133, R5 ;  /* 0x0000000500857308 */ /* 0x0005f00000000800 */
[----:B------:R-:W-:Y:S01]  /*4b00*/  MUFU.EX2 R230, R6 ;  /* 0x0000000600e67308 */ /* 0x000fe20000000800 */
[----:B--2---:R-:W-:-:S07]  /*4b10*/  FFMA.FTZ R5, R30, c[0x0][0x2d0], -R0 ;  /* 0x0000b4001e057a23 */ /* 0x004fce0000010800 */
[----:B------:R2:W3:Y:S02]  /*4b20*/  MUFU.EX2 R100, R5 ;  /* 0x0000000500647308 */ /* 0x0004e40000000800 */
[--C-:B--2---:R-:W-:Y:S01]  /*4b30*/  FFMA.FTZ R5, R31, c[0x0][0x2d0], -R0.reuse ;  /* 0x0000b4001f057a23 */ /* 0x104fe20000010800 */
[----:B---3--:R-:W-:Y:S01]  /*4b40*/  F2FP.PACK_AB R17, R100, R133 ;  /* 0x000000856411723e */ /* 0x008fe200000000ff */
[----:B------:R-:W2:Y:S01]  /*4b50*/  LDSM.16.MT88.4 R28, [R202+0x400] ;  /* 0x00040000ca1c783b */ /* 0x000ea20000004200 */
[----:B-1----:R-:W-:Y:S03]  /*4b60*/  HMMA.16816.F32 R160, R12, R24, R80 ;  /* 0x000000180ca0723c */ /* 0x002fe60000001850 */
[----:B------:R1:W-:Y:S02]  /*4b70*/  MUFU.EX2 R226, R5 ;  /* 0x0000000500e27308 */ /* 0x0003e40000000800 */
[----:B-1----:R-:W-:-:S06]  /*4b80*/  FFMA.FTZ R5, R32, c[0x0][0x2d0], -R0 ;  /* 0x0000b40020057a23 */ /* 0x002fcc0000010800 */
[----:B------:R1:W3:Y:S02]  /*4b90*/  MUFU.EX2 R229, R5 ;  /* 0x0000000500e57308 */ /* 0x0002e40000000800 */
[----:B-1----:R-:W-:Y:S01]  /*4ba0*/  FFMA.FTZ R5, R35, c[0x0][0x2d0], -R2 ;  /* 0x0000b40023057a23 */ /* 0x002fe20000010802 */
[----:B---3--:R-:W-:Y:S01]  /*4bb0*/  F2FP.PACK_AB R19, R229, R226 ;  /* 0x000000e2e513723e */ /* 0x008fe200000000ff */
[----:B--2---:R-:W-:Y:S04]  /*4bc0*/  HMMA.16816.F32 R152, R12, R28, R84 ;  /* 0x0000001c0c98723c */ /* 0x004fe80000001854 */
[----:B------:R1:W2:Y:S04]  /*4bd0*/  MUFU.EX2 R246, R5 ;  /* 0x0000000500f67308 */ /* 0x0002a80000000800 */
[C---:B------:R-:W-:Y:S08]  /*4be0*/  HMMA.16816.F32 R76, R16.reuse, R48, RZ ;  /* 0x00000030104c723c */ /* 0x040ff000000018ff */
[----:B------:R-:W-:Y:S01]  /*4bf0*/  HMMA.16816.F32 R72, R16, R56, RZ ;  /* 0x000000381048723c */ /* 0x000fe200000018ff */
[--C-:B-1----:R-:W-:Y:S01]  /*4c00*/  FFMA.FTZ R5, R34, c[0x0][0x2d0], -R0.reuse ;  /* 0x0000b40022057a23 */ /* 0x102fe20000010800 */
[----:B--2---:R-:W-:Y:S01]  /*4c10*/  F2FP.PACK_AB R10, R246, R234 ;  /* 0x000000eaf60a723e */ /* 0x004fe200000000ff */
[----:B------:R-:W1:Y:S02]  /*4c20*/  LDSM.16.MT88.4 R32, [R202+0x1000] ;  /* 0x00100000ca20783b */ /* 0x000e640000004200 */
[----:B------:R2:W3:Y:S03]  /*4c30*/  MUFU.EX2 R228, R5 ;  /* 0x0000000500e47308 */ /* 0x0004e60000000800 */
[-C--:B------:R-:W-:Y:S08]  /*4c40*/  HMMA.16816.F32 R84, R20, R64.reuse, RZ ;  /* 0x000000401454723c */ /* 0x080ff000000018ff */
[----:B------:R-:W-:Y:S01]  /*4c50*/  HMMA.16816.F32 R80, R16, R64, RZ ;  /* 0x000000401050723c */ /* 0x000fe200000018ff */
[----:B--2---:R-:W-:Y:S01]  /*4c60*/  FFMA.FTZ R5, R53, c[0x0][0x2d0], -R0 ;  /* 0x0000b40035057a23 */ /* 0x004fe20000010800 */
[----:B---3--:R-:W-:-:S06]  /*4c70*/  F2FP.PACK_AB R9, R230, R228 ;  /* 0x000000e4e609723e */ /* 0x008fcc00000000ff */
[----:B------:R-:W-:Y:S01]  /*4c80*/  HMMA.16816.F32 R52, R16, R36, RZ ;  /* 0x000000241034723c */ /* 0x000fe200000018ff */
[----:B------:R-:W-:Y:S01]  /*4c90*/  FFMA.FTZ R65, R96, c[0x0][0x2d0], -R4 ;  /* 0x0000b40060417a23 */ /* 0x000fe20000010804 */
[----:B------:R2:W-:Y:S08]  /*4ca0*/  MUFU.EX2 R245, R5 ;  /* 0x0000000500f57308 */ /* 0x0005f00000000800 */
[----:B------:R-:W-:Y:S01]  /*4cb0*/  MUFU.EX2 R65, R65 ;  /* 0x0000004100417308 */ /* 0x000fe20000000800 */
[----:B--2---:R-:W-:-:S02]  /*4cc0*/  FFMA.FTZ R5, R60, c[0x0][0x2d0], -R0 ;  /* 0x0000b4003c057a23 */ /* 0x004fc40000010800 */
[----:B------:R-:W2:Y:S01]  /*4cd0*/  LDSM.16.MT88.4 R60, [R201+0x2400] ;  /* 0x00240000c93c783b */ /* 0x000ea20000004200 */
[-C--:B-1----:R-:W-:Y:S04]  /*4ce0*/  HMMA.16816.F32 R88, R16, R32.reuse, RZ ;  /* 0x000000201058723c */ /* 0x082fe800000018ff */
[----:B------:R-:W1:Y:S04]  /*4cf0*/  MUFU.EX2 R244, R5 ;  /* 0x0000000500f47308 */ /* 0x000e680000000800 */
        /* <DEDUP_REMOVED lines=12> */
[----:B------:R4:W5:Y:S05]  /*4dc0*/  MUFU.EX2 R222, R28 ;  /* 0x0000001c00de7308 */ /* 0x00096a0000000800 */
[----:B------:R-:W-:Y:S03]  /*4dd0*/  HMMA.16816.F32 R4, R16, R50, RZ ;  /* 0x000000321004723c */ /* 0x000fe600000018ff */
[----:B------:R5:W-:Y:S01]  /*4de0*/  MUFU.EX2 R223, R25 ;  /* 0x0000001900df7308 */ /* 0x000be20000000800 */
[----:B---3--:R-:W-:-:S04]  /*4df0*/  FFMA.FTZ R29, R129, c[0x0][0x2d0], -R3 ;  /* 0x0000b400811d7a23 */ /* 0x008fc80000010803 */
[----:B--2---:R-:W-:Y:S03]  /*4e00*/  HMMA.16816.F32 R188, R8, R60, R80 ;  /* 0x0000003c08bc723c */ /* 0x004fe60000001850 */
[----:B------:R2:W3:Y:S01]  /*4e10*/  MUFU.EX2 R225, R24 ;  /* 0x0000001800e17308 */ /* 0x0004e20000000800 */
[----:B----4-:R-:W-:-:S04]  /*4e20*/  FFMA.FTZ R28, R132, c[0x0][0x2d0], -R3 ;  /* 0x0000b400841c7a23 */ /* 0x010fc80000010803 */
[----:B-1----:R-:W-:Y:S01]  /*4e30*/  HMMA.16816.F32 R180, R12, R52, R76 ;  /* 0x000000340cb4723c */ /* 0x002fe2000000184c */
[--C-:B-----5:R-:W-:Y:S02]  /*4e40*/  FFMA.FTZ R25, R123, c[0x0][0x2d0], -R2.reuse ;  /* 0x0000b4007b197a23 */ /* 0x120fe40000010802 */
[----:B------:R-:W-:Y:S05]  /*4e50*/  MUFU.EX2 R29, R29 ;  /* 0x0000001d001d7308 */ /* 0x000fea0000000800 */
[----:B------:R-:W-:Y:S01]  /*4e60*/  HMMA.16816.F32 R76, R8, R30, R4 ;  /* 0x0000001e084c723c */ /* 0x000fe20000001804 */
[----:B--2---:R-:W-:Y:S02]  /*4e70*/  FFMA.FTZ R24, R121, c[0x0][0x2d0], -R2 ;  /* 0x0000b40079187a23 */ /* 0x004fe40000010802 */
[----:B------:R-:W-:Y:S05]  /*4e80*/  MUFU.EX2 R28, R28 ;  /* 0x0000001c001c7308 */ /* 0x000fea0000000800 */
[C---:B------:R-:W-:Y:S03]  /*4e90*/  HMMA.16816.F32 R4, R16.reuse, R58, RZ ;  /* 0x0000003a1004723c */ /* 0x040fe600000018ff */
[----:B------:R-:W-:Y:S05]  /*4ea0*/  MUFU.EX2 R25, R25 ;  /* 0x0000001900197308 */ /* 0x000fea0000000800 */
[----:B------:R-:W-:Y:S03]  /*4eb0*/  HMMA.16816.F32 R72, R16, R68, RZ ;  /* 0x000000441048723c */ /* 0x000fe600000018ff */
[----:B------:R-:W-:Y:S05]  /*4ec0*/  MUFU.EX2 R24, R24 ;  /* 0x0000001800187308 */ /* 0x000fea0000000800 */
[----:B------:R-:W-:Y:S08]  /*4ed0*/  HMMA.16816.F32 R176, R12, R60, R84 ;  /* 0x0000003c0cb0723c */ /* 0x000ff00000001854 */
        /* <DEDUP_REMOVED lines=9> */
[----:B------:R-:W-:Y:S08]  /*4f70*/  HMMA.16816.F32 R4, R20, R50, RZ ;  /* 0x000000321404723c */ /* 0x000ff000000018ff */
[-C--:B------:R-:W-:Y:S08]  /*4f80*/  HMMA.16816.F32 R72, R8, R42.reuse, R72 ;  /* 0x0000002a0848723c */ /* 0x080ff00000001848 */
[----:B------:R-:W-:Y:S08]  /*4f90*/  HMMA.16816.F32 R36, R12, R42, R36 ;  /* 0x0000002a0c24723c */ /* 0x000ff00000001824 */
        /* <DEDUP_REMOVED lines=11> */
[----:B---3--:R-:W-:-:S06]  /*5050*/  F2FP.PACK_AB R10, R225, R223 ;  /* 0x000000dfe10a723e */ /* 0x008fcc00000000ff */
[--C-:B------:R-:W-:Y:S01]  /*5060*/  FFMA.FTZ R27, R131, c[0x0][0x2d0], -R3.reuse ;  /* 0x0000b400831b7a23 */ /* 0x100fe20000010803 */
[C---:B------:R-:W-:Y:S01]  /*5070*/  HMMA.16816.F32 R4, R20.reuse, R66, RZ ;  /* 0x000000421404723c */ /* 0x040fe200000018ff */
[----:B------:R-:W-:Y:S01]  /*5080*/  FFMA.FTZ R26, R130, c[0x0][0x2d0], -R3 ;  /* 0x0000b400821a7a23 */ /* 0x000fe20000010803 */
[----:B------:R-:W1:Y:S05]  /*5090*/  MUFU.EX2 R67, R98 ;  /* 0x0000006200437308 */ /* 0x000e6a0000000800 */
[----:B------:R-:W-:Y:S01]  /*50a0*/  FADD.FTZ R66, R133, R100 ;  /* 0x0000006485427221 */ /* 0x000fe20000010000 */
[C---:B------:R-:W-:Y:S02]  /*50b0*/  HMMA.16816.F32 R32, R20.reuse, R34, RZ ;  /* 0x000000221420723c */ /* 0x040fe400000018ff */
[----:B------:R2:W3:Y:S06]  /*50c0*/  MUFU.EX2 R100, R97 ;  /* 0x0000006100647308 */ /* 0x0004ec0000000800 */
[----:B------:R-:W-:Y:S02]  /*50d0*/  HMMA.16816.F32 R20, R20, R70, RZ ;  /* 0x000000461414723c */ /* 0x000fe400000018ff */
[----:B------:R-:W-:Y:S01]  /*50e0*/  MUFU.EX2 R27, R27 ;  /* 0x0000001b001b7308 */ /* 0x000fe20000000800 */
[----:B-1----:R-:W-:-:S05]  /*50f0*/  F2FP.PACK_AB R96, R67, R236 ;  /* 0x000000ec4360723e */ /* 0x002fca00000000ff */
[C---:B------:R-:W-:Y:S02]  /*5100*/  HMMA.16816.F32 R60, R12.reuse, R62, R4 ;  /* 0x0000003e0c3c723c */ /* 0x040fe40000001804 */
[----:B------:R-:W1:Y:S01]  /*5110*/  MUFU.EX2 R26, R26 ;  /* 0x0000001a001a7308 */ /* 0x000e620000000800 */
[----:B--2---:R-:W-:Y:S02]  /*5120*/  F2FP.PACK_AB R97, R28, R29 ;  /* 0x0000001d1c61723e */ /* 0x004fe400000000ff */
[----:B---3--:R-:W-:Y:S02]  /*5130*/  F2FP.PACK_AB R98, R65, R100 ;  /* 0x000000644162723e */ /* 0x008fe400000000ff */
[----:B------:R-:W-:Y:S01]  /*5140*/  FFMA.FTZ R4, R128, c[0x0][0x2d0], -R3 ;  /* 0x0000b40080047a23 */ /* 0x000fe20000010803 */
[----:B------:R-:W-:Y:S01]  /*5150*/  HMMA.16816.F32 R44, R12, R46, R32 ;  /* 0x0000002e0c2c723c */ /* 0x000fe20000001820 */
[----:B------:R-:W-:Y:S01]  /*5160*/  FADD.FTZ R5, R165, R164 ;  /* 0x000000a4a5057221 */ /* 0x000fe20000010000 */
[----:B------:R-:W-:Y:S01]  /*5170*/  LDSM.16.MT88.4 R128, [R202+0xc00] ;  /* 0x000c0000ca80783b */ /* 0x000fe20000004200 */
[----:B------:R2:W-:Y:S01]  /*5180*/  MUFU.EX2 R197, R4 ;  /* 0x0000000400c57308 */ /* 0x0005e20000000800 */
[----:B------:R-:W-:-:S04]  /*5190*/  FADD.FTZ R6, R150, R149 ;  /* 0x0000009596067221 */ /* 0x000fc80000010000 */
[----:B------:R-:W-:Y:S01]  /*51a0*/  HMMA.16816.F32 R52, R12, R54, R20 ;  /* 0x000000360c34723c */ /* 0x000fe20000001814 */
[----:B------:R-:W3:Y:S01]  /*51b0*/  LDSM.16.MT88.4 R12, [R201+0x800] ;  /* 0x00080000c90c783b */ /* 0x000ee20000004200 */
[----:B-1----:R-:W-:-:S05]  /*51c0*/  F2FP.PACK_AB R99, R26, R27 ;  /* 0x0000001b1a63723e */ /* 0x002fca00000000ff */
[--C-:B------:R-:W-:Y:S02]  /*51d0*/  FFMA.FTZ R23, R120, c[0x0][0x2d0], -R2.reuse ;  /* 0x0000b40078177a23 */ /* 0x100fe40000010802 */
[----:B------:R-:W-:Y:S02]  /*51e0*/  FFMA.FTZ R22, R117, c[0x0][0x2d0], -R2 ;  /* 0x0000b40075167a23 */ /* 0x000fe40000010802 */
[----:B--2---:R-:W-:Y:S02]  /*51f0*/  FFMA.FTZ R4, R127, c[0x0][0x2d0], -R3 ;  /* 0x0000b4007f047a23 */ /* 0x004fe40000010803 */
[--C-:B------:R-:W-:Y:S01]  /*5200*/  FFMA.FTZ R20, R112, c[0x0][0x2d0], -R0.reuse ;  /* 0x0000b40070147a23 */ /* 0x100fe20000010800 */
[----:B------:R-:W-:Y:S01]  /*5210*/  MUFU.EX2 R23, R23 ;  /* 0x0000001700177308 */ /* 0x000fe20000000800 */
[----:B------:R-:W-:-:S07]  /*5220*/  FFMA.FTZ R21, R111, c[0x0][0x2d0], -R0 ;  /* 0x0000b4006f157a23 */ /* 0x000fce0000010800 */
[----:B------:R1:W2:Y:S08]  /*5230*/  MUFU.EX2 R198, R4 ;  /* 0x0000000400c67308 */ /* 0x0002b00000000800 */
[----:B------:R-:W-:Y:S01]  /*5240*/  MUFU.EX2 R22, R22 ;  /* 0x0000001600167308 */ /* 0x000fe20000000800 */
[----:B-1----:R-:W-:Y:S01]  /*5250*/  FFMA.FTZ R4, R126, c[0x0][0x2d0], -R3 ;  /* 0x0000b4007e047a23 */ /* 0x002fe20000010803 */
[----:B--2---:R-:W-:-:S06]  /*5260*/  F2FP.PACK_AB R9, R198, R197 ;  /* 0x000000c5c609723e */ /* 0x004fcc00000000ff */
[----:B------:R-:W-:Y:S08]  /*5270*/  MUFU.EX2 R20, R20 ;  /* 0x0000001400147308 */ /* 0x000ff00000000800 */
[----:B------:R1:W-:Y:S08]  /*5280*/  MUFU.EX2 R199, R4 ;  /* 0x0000000400c77308 */ /* 0x0003f00000000800 */
[----:B------:R-:W-:Y:S01]  /*5290*/  MUFU.EX2 R21, R21 ;  /* 0x0000001500157308 */ /* 0x000fe20000000800 */
[----:B-1----:R-:W-:-:S02]  /*52a0*/  FFMA.FTZ R4, R125, c[0x0][0x2d0], -R3 ;  /* 0x0000b4007d047a23 */ /* 0x002fc40000010803 */
[----:B------:R-:W-:-:S05]  /*52b0*/  FFMA.FTZ R3, R124, c[0x0][0x2d0], -R2 ;  /* 0x0000b4007c037a23 */ /* 0x000fca0000010802 */
[----:B------:R1:W2:Y:S08]  /*52c0*/  MUFU.EX2 R220, R4 ;  /* 0x0000000400dc7308 */ /* 0x0002b00000000800 */
[----:B------:R4:W-:Y:S01]  /*52d0*/  MUFU.EX2 R193, R3 ;  /* 0x0000000300c17308 */ /* 0x0009e20000000800 */
[----:B-1----:R-:W-:Y:S01]  /*52e0*/  FFMA.FTZ R4, R119, c[0x0][0x2d0], -R2 ;  /* 0x0000b40077047a23 */ /* 0x002fe20000010802 */
[----:B--2---:R-:W-:-:S06]  /*52f0*/  F2FP.PACK_AB R11, R220, R199 ;  /* 0x000000c7dc0b723e */ /* 0x004fcc00000000ff */
[----:B------:R1:W-:Y:S01]  /*5300*/  MUFU.EX2 R195, R4 ;  /* 0x0000000400c37308 */ /* 0x0003e20000000800 */
[----:B----4-:R-:W-:Y:S01]  /*5310*/  FFMA.FTZ R3, R115, c[0x0][0x2d0], -R0 ;  /* 0x0000b40073037a23 */ /* 0x010fe20000010800 */
[----:B---3--:R-:W-:Y:S06]  /*5320*/  HMMA.16816.F32 R144, R8, R12, R144 ;  /* 0x0000000c0890723c */ /* 0x008fec0000001890 */
[----:B------:R2:W-:Y:S01]  /*5330*/  MUFU.EX2 R106, R3 ;  /* 0x00000003006a7308 */ /* 0x0005e20000000800 */
[----:B-1----:R-:W-:-:S07]  /*5340*/  FFMA.FTZ R4, R118, c[0x0][0x2d0], -R2 ;  /* 0x0000b40076047a23 */ /* 0x002fce0000010802 */
[----:B------:R1:W3:Y:S01]  /*5350*/  MUFU.EX2 R196, R4 ;  /* 0x0000000400c47308 */ /* 0x0002e20000000800 */
[----:B--2---:R-:W-:Y:S02]  /*5360*/  FADD.FTZ R3, R167, R5 ;  /* 0x00000005a7037221 */ /* 0x004fe40000010000 */
[----:B-1----:R-:W-:Y:S02]  /*5370*/  FFMA.FTZ R4, R122, c[0x0][0x2d0], -R2 ;  /* 0x0000b4007a047a23 */ /* 0x002fe40000010802 */
[----:B------:R-:W-:Y:S01]  /*5380*/  FFMA.FTZ R2, R113, c[0x0][0x2d0], -R0 ;  /* 0x0000b40071027a23 */ /* 0x000fe20000010800 */
[----:B------:R-:W-:Y:S02]  /*5390*/  LDSM.16.MT88.4 R120, [R201+0x1c00] ;  /* 0x001c0000c978783b */ /* 0x000fe40000004200 */
[----:B------:R1:W-:Y:S08]  /*53a0*/  MUFU.EX2 R194, R4 ;  /* 0x0000000400c27308 */ /* 0x0003f00000000800 */
[----:B------:R2:W-:Y:S01]  /*53b0*/  MUFU.EX2 R107, R2 ;  /* 0x00000002006b7308 */ /* 0x0005e20000000800 */
[----:B-1----:R-:W-:-:S04]  /*53c0*/  FADD.FTZ R4, R135, R134 ;  /* 0x0000008687047221 */ /* 0x002fc80000010000 */
        /* <DEDUP_REMOVED lines=9> */
[----:B------:R-:W-:Y:S01]  /*5460*/  HMMA.16816.F32 R148, R8, R14, R36 ;  /* 0x0000000e0894723c */ /* 0x000fe20000001824 */
[----:B------:R-:W-:Y:S01]  /*5470*/  FADD.FTZ R0, R166, R0 ;  /* 0x00000000a6007221 */ /* 0x000fe20000010000 */
[----:B------:R-:W-:Y:S03]  /*5480*/  LDSM.16.MT88.4 R112, [R202+0x1c00] ;  /* 0x001c0000ca70783b */ /* 0x000fe60000004200 */
[----:B------:R-:W-:Y:S01]  /*5490*/  FADD.FTZ R0, R235, R0 ;  /* 0x00000000eb007221 */ /* 0x000fe20000010000 */
[----:B-1----:R-:W-:Y:S01]  /*54a0*/  F2FP.PACK_AB R7, R105, R106 ;  /* 0x0000006a6907723e */ /* 0x002fe200000000ff */
[----:B------:R-:W-:Y:S02]  /*54b0*/  FADD.FTZ R2, R192, R3 ;  /* 0x00000003c0027221 */ /* 0x000fe40000010000 */
[----:B------:R-:W-:-:S02]  /*54c0*/  FADD.FTZ R3, R231, R64 ;  /* 0x00000040e7037221 */ /* 0x000fc40000010000 */
        /* <DEDUP_REMOVED lines=10> */
[----:B------:R-:W-:Y:S03]  /*5570*/  LDSM.16.MT88.4 R76, [R201+0x2c00] ;  /* 0x002c0000c94c783b */ /* 0x000fe60000004200 */
        /* <DEDUP_REMOVED lines=86> */
[----:B------:R-:W-:Y:S02]  /*5ae0*/  SHF.R.S32.HI R4, RZ, 0x6, R16 ;  /* 0x00000006ff047819 */ /* 0x000fe40000011410 */
[----:B------:R-:W-:Y:S01]  /*5af0*/  IADD3 R220, R224, -0x2, RZ ;  /* 0xfffffffee0dc7810 */ /* 0x000fe20007ffe0ff */
[----:B------:R-:W-:Y:S01]  /*5b00*/  FADD.FTZ R0, R25, R0 ;  /* 0x0000000019007221 */ /* 0x000fe20000010000 */
[----:B------:R-:W-:Y:S03]  /*5b10*/  HMMA.16816.F32 R112, R92, R114, R36 ;  /* 0x000000725c70723c */ /* 0x000fe60000001824 */
[----:B------:R-:W-:-:S02]  /*5b20*/  FADD.FTZ R250, R24, R0 ;  /* 0x0000000018fa7221 */ /* 0x000fc40000010000 */
[----:B------:R-:W-:Y:S02]  /*5b30*/  FADD.FTZ R0, R20, R2 ;  /* 0x0000000214007221 */ /* 0x000fe40000010000 */
        /* <DEDUP_REMOVED lines=15> */
[----:B------:R-:W-:Y:S11]  /*5c30*/  ISETP.GE.AND P0, PT, R220, R32, PT ;  /* 0x00000020dc00720c */ /* 0x000ff60003f06270 */
[----:B------:R-:W-:Y:S02]  /*5c40*/  @!UPT UIADD3 URZ, URZ, URZ, URZ ;  /* 0x0000003f3f3ff290 */ /* 0x000fe4000fffe03f */
[----:B------:R-:W-:Y:S05]  /*5c50*/  @!P0 BRA `(.L_x_3088) ;  /* 0x0000406000008947 */ /* 0x000fea0003800000 */
[----:B------:R-:W-:Y:S01]  /*5c60*/  IMAD.MOV.U32 R106, RZ, RZ, R103 ;  /* 0x000000ffff6a7224 */ /* 0x000fe200078e0067 */
[----:B------:R-:W-:Y:S01]  /*5c70*/  MOV R108, R101 ;  /* 0x00000065006c7202 */ /* 0x000fe20000000f00 */
[----:B------:R-:W-:Y:S01]  /*5c80*/  IMAD.MOV.U32 R105, RZ, RZ, R104 ;  /* 0x000000ffff697224 */ /* 0x000fe200078e0068 */
[----:B------:R-:W-:Y:S02]  /*5c90*/  MOV R107, R102 ;  /* 0x00000066006b7202 */ /* 0x000fe40000000f00 */
.L_x_3099:
        /* <DEDUP_REMOVED lines=17> */
[----:B--2---:R-:W-:Y:S11]  /*5db0*/  ISETP.GT.AND P0, PT, R0, R220, PT ;  /* 0x000000dc0000720c */ /* 0x004ff60003f04270 */
[----:B------:R-:W-:Y:S02]  /*5dc0*/  @!UPT UIADD3 URZ, URZ, URZ, URZ ;  /* 0x0000003f3f3ff290 */ /* 0x000fe4000fffe03f */
        /* <DEDUP_REMOVED lines=13> */
[----:B------:R-:W-:Y:S01]  /*5ea0*/  SHF.R.S32.HI R6, RZ, 0x1f, R227 ;  /* 0x0000001fff067819 */ /* 0x000fe200000114e3 */
[----:B------:R-:W-:Y:S02]  /*5eb0*/  IMAD R4, R219, c[0x0][0x21c], R4 ;  /* 0x00008700db047a24 */ /* 0x000fe400078e0204 */
[----:B------:R-:W-:Y:S01]  /*5ec0*/  IMAD.IADD R3, R3, 0x1, R0 ;  /* 0x0000000103037824 */ /* 0x000fe200078e0200 */
[----:B------:R-:W-:Y:S01]  /*5ed0*/  SHF.L.U64.HI R13, R227, 0x1, R6 ;  /* 0x00000001e30d7819 */ /* 0x000fe20000010206 */
[----:B------:R-:W-:Y:S02]  /*5ee0*/  IMAD.SHL.U32 R22, R5, 0x2, RZ ;  /* 0x0000000205167824 */ /* 0x000fe400078e00ff */
[----:B------:R-:W-:Y:S04]  /*5ef0*/  IMAD.WIDE.U32 R2, R219, c[0x0][0x218], R2 ;  /* 0x00008600db027a25 */ /* 0x000fe800078e0002 */
[C---:B------:R-:W-:Y:S01]  /*5f00*/  IMAD.SHL.U32 R20, R227.reuse, 0x2, RZ ;  /* 0x00000002e3147824 */ /* 0x040fe200078e00ff */
[----:B--2---:R-:W-:Y:S02]  /*5f10*/  IADD3 R0, P0, R8, R2, RZ ;  /* 0x0000000208007210 */ /* 0x004fe40007f1e0ff */
[----:B------:R-:W-:Y:S02]  /*5f20*/  IADD3 R8, R227, 0x20, RZ ;  /* 0x00000020e3087810 */ /* 0x000fe40007ffe0ff */
[----:B---3--:R-:W-:Y:S02]  /*5f30*/  IADD3.X R4, R7, R3, R4, P0, !PT ;  /* 0x0000000307047210 */ /* 0x008fe400007fe404 */
[----:B------:R-:W-:Y:S02]  /*5f40*/  IADD3 R7, R227, 0x20, RZ ;  /* 0x00000020e3077810 */ /* 0x000fe40007ffe0ff */
[C---:B------:R-:W-:Y:S02]  /*5f50*/  LEA R12, P0, R0.reuse, c[0x0][0x1f8], 0x1 ;  /* 0x00007e00000c7a11 */ /* 0x040fe400078008ff */
[----:B------:R-:W-:Y:S01]  /*5f60*/  SHF.R.S32.HI R8, RZ, 0x1f, R8 ;  /* 0x0000001fff087819 */ /* 0x000fe20000011408 */
[C---:B------:R-:W-:Y:S01]  /*5f70*/  IMAD.SHL.U32 R21, R7.reuse, 0x2, RZ ;  /* 0x0000000207157824 */ /* 0x040fe200078e00ff */
[----:B------:R-:W-:Y:S02]  /*5f80*/  LEA.HI.X R5, R0, c[0x0][0x1fc], R4, 0x1, P0 ;  /* 0x00007f0000057a11 */ /* 0x000fe400000f0c04 */
[----:B------:R-:W-:Y:S01]  /*5f90*/  SHF.L.U64.HI R14, R7, 0x1, R8 ;  /* 0x00000001070e7819 */ /* 0x000fe20000010208 */
[----:B------:R-:W-:-:S05]  /*5fa0*/  BRA.DIV ~URZ, `(.L_x_3091) ;  /* 0x0000aaf27f007947 */ /* 0x000fca000b800000 */
[----:B------:R1:W2:Y:S02]  /*5fb0*/  SHFL.IDX PT, R4, R5, RZ, 0x1c1f ;  /* 0x001c1fff05047589 */ /* 0x0002a400000e0000 */
.L_x_3136:
[----:B------:R-:W-:-:S05]  /*5fc0*/  BRA.DIV ~URZ, `(.L_x_3092) ;  /* 0x0000ab427f007947 */ /* 0x000fca000b800000 */
[----:B------:R-:W3:Y:S01]  /*5fd0*/  SHFL.IDX PT, R0, R12, RZ, 0x1c1f ;  /* 0x001c1fff0c007589 */ /* 0x000ee200000e0000 */
[C---:B------:R-:W-:Y:S02]  /*5fe0*/  IADD3 R2, R227.reuse, 0x20, RZ ;  /* 0x00000020e3027810 */ /* 0x040fe40007ffe0ff */
[C---:B------:R-:W-:Y:S02]  /*5ff0*/  ISETP.GE.AND P5, PT, R227.reuse, c[0x0][0x1d4], PT ;  /* 0x00007500e3007a0c */ /* 0x040fe40003fa6270 */
[----:B------:R-:W-:Y:S02]  /*6000*/  ISETP.GE.AND P4, PT, R2, c[0x0][0x1d4], PT ;  /* 0x0000750002007a0c */ /* 0x000fe40003f86270 */
[----:B------:R-:W-:Y:S02]  /*6010*/  IADD3 R8, R227, 0x40, RZ ;  /* 0x00000040e3087810 */ /* 0x000fe40007ffe0ff */
[----:B------:R-:W-:Y:S02]  /*6020*/  SEL R11, RZ, 0x10, P5 ;  /* 0x00000010ff0b7807 */ /* 0x000fe40002800000 */
[----:B------:R-:W-:Y:S02]  /*6030*/  SEL R10, RZ, 0x10, P4 ;  /* 0x00000010ff0a7807 */ /* 0x000fe40002000000 */
[C---:B---3--:R-:W-:Y:S02]  /*6040*/  IADD3 R6, P0, R0.reuse, R20, RZ ;  /* 0x0000001400067210 */ /* 0x048fe40007f1e0ff */
[----:B------:R-:W-:Y:S03]  /*6050*/  IADD3 R2, P6, R0, R21, RZ ;  /* 0x0000001500027210 */ /* 0x000fe60007fde0ff */
        /* <DEDUP_REMOVED lines=13> */
.L_x_3137:
        /* <DEDUP_REMOVED lines=21> */
.L_x_3090:
[----:B-1-34-:R-:W-:Y:S05]  /*6280*/  BSYNC B0 ;  /* 0x0000000000007941 */ /* 0x01afea0003800000 */
.L_x_3089:
        /* <DEDUP_REMOVED lines=83> */
[----:B------:R-:W-:Y:S07]  /*67c0*/  LDSM.16.M88.4 R184, [R200+0x2800] ;  /* 0x00280000c8b8783b */ /* 0x000fee0000000200 */
[----:B------:R-:W-:Y:S01]  /*67d0*/  HMMA.16816.F32 R64, R176, R194, R64 ;  /* 0x000000c2b040723c */ /* 0x000fe20000001840 */
[----:B------:R-:W1:Y:S07]  /*67e0*/  LDSM.16.M88.4 R176, [R200+0x2400] ;  /* 0x00240000c8b0783b */ /* 0x000e6e0000000200 */
[-C--:B--2---:R-:W-:Y:S01]  /*67f0*/  HMMA.16816.F32 R4, R100, R180.reuse, R4 ;  /* 0x000000b46404723c */ /* 0x084fe20000001804 */
[----:B------:R-:W2:Y:S07]  /*6800*/  LDSM.16.M88.4 R192, [R200+0x2c00] ;  /* 0x002c0000c8c0783b */ /* 0x000eae0000000200 */
[C---:B---3--:R-:W-:Y:S08]  /*6810*/  HMMA.16816.F32 R8, R188.reuse, R180, R8 ;  /* 0x000000b4bc08723c */ /* 0x048ff00000001808 */
        /* <DEDUP_REMOVED lines=13> */
[-C--:B--2---:R-:W-:Y:S08]  /*68f0*/  HMMA.16816.F32 R52, R100, R192.reuse, R52 ;  /* 0x000000c06434723c */ /* 0x084ff00000001834 */
[C---:B------:R-:W-:Y:S08]  /*6900*/  HMMA.16816.F32 R56, R188.reuse, R192, R56 ;  /* 0x000000c0bc38723c */ /* 0x040ff00000001838 */
[-C--:B------:R-:W-:Y:S01]  /*6910*/  HMMA.16816.F32 R60, R188, R194.reuse, R60 ;  /* 0x000000c2bc3c723c */ /* 0x080fe2000000183c */
[----:B------:R-:W-:Y:S07]  /*6920*/  LDSM.16.M88.4 R188, [R207] ;  /* 0x00000000cfbc783b */ /* 0x000fee0000000200 */
[----:B------:R-:W-:Y:S01]  /*6930*/  HMMA.16816.F32 R64, R100, R194, R64 ;  /* 0x000000c26440723c */ /* 0x000fe20000001840 */
[----:B------:R-:W2:Y:S07]  /*6940*/  LDSM.16.M88.4 R100, [R208] ;  /* 0x00000000d064783b */ /* 0x000eae0000000200 */
[-C--:B-1----:R-:W-:Y:S01]  /*6950*/  HMMA.16816.F32 R4, R176, R180.reuse, R4 ;  /* 0x000000b4b004723c */ /* 0x082fe20000001804 */
[----:B------:R-:W1:Y:S01]  /*6960*/  LDSM.16.M88.4 R192, [R206] ;  /* 0x00000000cec0783b */ /* 0x000e620000000200 */
[----:B------:R-:W-:Y:S06]  /*6970*/  DEPBAR.LE SB0, 0x0 ;  /* 0x000080000000791a */ /* 0x000fec0000000000 */
[C---:B---3--:R-:W-:Y:S01]  /*6980*/  HMMA.16816.F32 R8, R184.reuse, R180, R8 ;  /* 0x000000b4b808723c */ /* 0x048fe20000001808 */
[----:B------:R-:W-:Y:S07]  /*6990*/  BAR.SYNC.DEFER_BLOCKING 0x0 ;  /* 0x0000000000007b1d */ /* 0x000fee0000010000 */
        /* <DEDUP_REMOVED lines=16> */
[C---:B------:R-:W-:Y:S01]  /*6aa0*/  IADD3 R103, R227.reuse, 0x20, RZ ;  /* 0x00000020e3677810 */ /* 0x040fe20007ffe0ff */
[----:B------:R-:W2:Y:S01]  /*6ab0*/  LDL R2, [R1+0x20] ;  /* 0x0000200001027983 */ /* 0x000ea20000100800 */
[----:B------:R-:W-:Y:S01]  /*6ac0*/  SHF.R.S32.HI R102, RZ, 0x1f, R227 ;  /* 0x0000001fff667819 */ /* 0x000fe200000114e3 */
[----:B------:R-:W-:Y:S01]  /*6ad0*/  IMAD.MOV.U32 R219, RZ, RZ, RZ ;  /* 0x000000ffffdb7224 */ /* 0x000fe200078e00ff */
[----:B------:R-:W-:Y:S01]  /*6ae0*/  SHF.R.S32.HI R103, RZ, 0x1f, R103 ;  /* 0x0000001fff677819 */ /* 0x000fe20000011467 */
[----:B------:R-:W3:Y:S01]  /*6af0*/  LDL R0, [R1] ;  /* 0x0000000001007983 */ /* 0x000ee20000100800 */
[C---:B------:R-:W-:Y:S03]  /*6b00*/  IMAD.SHL.U32 R176, R227.reuse, 0x2, RZ ;  /* 0x00000002e3b07824 */ /* 0x040fe600078e00ff */
        /* <DEDUP_REMOVED lines=9> */
[C---:B----4-:R-:W-:Y:S02]  /*6ba0*/  @!P1 IADD3 R3, P0, R0.reuse, R110, RZ ;  /* 0x0000006e00039210 */ /* 0x050fe40007f1e0ff */
[----:B------:R-:W-:Y:S02]  /*6bb0*/  IADD3 R110, R227, 0x40, RZ ;  /* 0x00000040e36e7810 */ /* 0x000fe40007ffe0ff */
[----:B-----5:R-:W-:Y:S01]  /*6bc0*/  @!P1 LEA.HI.X.SX32 R101, R0, R109, 0x1, P0 ;  /* 0x0000006d00659211 */ /* 0x020fe200000f0eff */
[----:B------:R-:W-:Y:S01]  /*6bd0*/  IMAD.MOV R0, RZ, RZ, -R0 ;  /* 0x000000ffff007224 */ /* 0x000fe200078e0a00 */
[----:B------:R-:W-:Y:S01]  /*6be0*/  @!P1 LEA R100, P0, R3, c[0x0][0x2a0], 0x2 ;  /* 0x0000a80003649a11 */ /* 0x000fe200078010ff */
[----:B------:R-:W-:Y:S01]  /*6bf0*/  IMAD.SHL.U32 R178, R110, 0x2, RZ ;  /* 0x000000026eb27824 */ /* 0x000fe200078e00ff */
        /* <DEDUP_REMOVED lines=12> */
[----:B------:R-:W-:Y:S01]  /*6cc0*/  IMAD.SHL.U32 R177, R109, 0x2, RZ ;  /* 0x000000026db17824 */ /* 0x000fe200078e00ff */
[----:B------:R-:W-:Y:S01]  /*6cd0*/  SHF.L.U64.HI R109, R227, 0x1, R102 ;  /* 0x00000001e36d7819 */ /* 0x000fe20000010266 */
        /* <DEDUP_REMOVED lines=11> */
.L_x_3138:
[----:B------:R-:W-:-:S05]  /*6d90*/  BRA.DIV ~URZ, `(.L_x_3096) ;  /* 0x0000a0327f007947 */ /* 0x000fca000b800000 */
[----:B------:R-:W3:Y:S01]  /*6da0*/  SHFL.IDX PT, R0, R104, RZ, 0x1c1f ;  /* 0x001c1fff68007589 */ /* 0x000ee200000e0000 */
[C---:B------:R-:W-:Y:S02]  /*6db0*/  ISETP.GE.AND P5, PT, R227.reuse, c[0x0][0x1d4], PT ;  /* 0x00007500e3007a0c */ /* 0x040fe40003fa6270 */
[C---:B------:R-:W-:Y:S02]  /*6dc0*/  IADD3 R180, R227.reuse, 0x20, RZ ;  /* 0x00000020e3b47810 */ /* 0x040fe40007ffe0ff */
[----:B------:R-:W-:Y:S02]  /*6dd0*/  IADD3 R179, R227, 0x40, RZ ;  /* 0x00000040e3b37810 */ /* 0x000fe40007ffe0ff */
[----:B------:R-:W-:Y:S02]  /*6de0*/  ISETP.GE.AND P4, PT, R180, c[0x0][0x1d4], PT ;  /* 0x00007500b4007a0c */ /* 0x000fe40003f86270 */
[C---:B---3--:R-:W-:Y:S02]  /*6df0*/  IADD3 R2, P0, R0.reuse, R176, RZ ;  /* 0x000000b000027210 */ /* 0x048fe40007f1e0ff */
[----:B------:R-:W-:Y:S03]  /*6e00*/  IADD3 R102, P6, R0, R177, RZ ;  /* 0x000000b100667210 */ /* 0x000fe60007fde0ff */
[C---:B--2---:R-:W-:Y:S01]  /*6e10*/  IMAD.X R3, R100.reuse, 0x1, R109, P0 ;  /* 0x0000000164037824 */ /* 0x044fe200000e066d */
[----:B------:R-:W-:Y:S01]  /*6e20*/  ISETP.GE.AND P0, PT, R179, c[0x0][0x1d4], PT ;  /* 0x00007500b3007a0c */ /* 0x000fe20003f06270 */
[----:B------:R-:W-:Y:S03]  /*6e30*/  IMAD.X R103, R100, 0x1, R110, P6 ;  /* 0x0000000164677824 */ /* 0x000fe600030e066e */
[----:B------:R-:W-:Y:S01]  /*6e40*/  @!PT LDS RZ, [RZ] ;  /* 0x00000000fffff984 */ /* 0x000fe20000000800 */
[----:B------:R-:W-:Y:S01]  /*6e50*/  @!PT LDS RZ, [RZ] ;  /* 0x00000000fffff984 */ /* 0x000fe20000000800 */
[----:B------:R2:W-:Y:S04]  /*6e60*/  LDGSTS.E.BYPASS.LTC128B.128 [R218+0x3100], [R2.64], !P5 ;  /* 0x0310000002da7fae */ /* 0x0005e8000e901d46 */
[----:B------:R3:W-:Y:S01]  /*6e70*/  LDGSTS.E.BYPASS.LTC128B.128 [R218+0x4100], [R102.64], !P4 ;  /* 0x0410000066da7fae */ /* 0x0007e2000e101d46 */
[----:B--2---:R-:W-:Y:S03]  /*6e80*/  IADD3 R2, P6, R0, R178, RZ ;  /* 0x000000b200027210 */ /* 0x004fe60007fde0ff */
[----:B------:R-:W2:Y:S01]  /*6e90*/  SHFL.IDX PT, R0, R104, 0x1, 0x1c1f ;  /* 0x003c1f0068007f89 */ /* 0x000ea200000e0000 */
[----:B---3--:R-:W-:Y:S01]  /*6ea0*/  SEL R102, RZ, 0x10, P5 ;  /* 0x00000010ff667807 */ /* 0x008fe20002800000 */
[----:B------:R-:W-:Y:S01]  /*6eb0*/  IMAD.X R3, R100, 0x1, R111, P6 ;  /* 0x0000000164037824 */ /* 0x000fe200030e066f */
[----:B------:R-:W-:Y:S01]  /*6ec0*/  SEL R103, RZ, 0x10, P4 ;  /* 0x00000010ff677807 */ /* 0x000fe20002000000 */
[----:B------:R3:W4:Y:S04]  /*6ed0*/  SHFL.IDX PT, R100, R101, 0x1, 0x1c1f ;  /* 0x003c1f0065647f89 */ /* 0x00072800000e0000 */
[----:B------:R1:W-:Y:S02]  /*6ee0*/  LDGSTS.E.BYPASS.LTC128B.128 [R218+0x5100], [R2.64], !P0 ;  /* 0x0510000002da7fae */ /* 0x0003e4000c101d46 */
[----:B-1-3--:R-:W-:Y:S02]  /*6ef0*/  SEL R101, RZ, 0x10, P0 ;  /* 0x00000010ff657807 */ /* 0x00afe40000000000 */
.L_x_3139:
[C---:B--2---:R-:W-:Y:S02]  /*6f00*/  ISETP.NE.U32.AND P5, PT, R102.reuse, RZ, PT ;  /* 0x000000ff6600720c */ /* 0x044fe40003fa5070 */
[----:B------:R-:W-:Y:S02]  /*6f10*/  IADD3 R102, -R102, 0x10, RZ ;  /* 0x0000001066667810 */ /* 0x000fe40007ffe1ff */
[C---:B------:R-:W-:Y:S02]  /*6f20*/  ISETP.NE.U32.AND P6, PT, R103.reuse, RZ, PT ;  /* 0x000000ff6700720c */ /* 0x040fe40003fc5070 */
[----:B------:R-:W-:Y:S02]  /*6f30*/  LOP3.LUT R102, R102, 0xf, RZ, 0xc0, !PT ;  /* 0x0000000f66667812 */ /* 0x000fe400078ec0ff */
[----:B------:R-:W-:Y:S02]  /*6f40*/  IADD3 R103, -R103, 0x10, RZ ;  /* 0x0000001067677810 */ /* 0x000fe40007ffe1ff */
[----:B------:R-:W-:Y:S02]  /*6f50*/  IADD3 R2, P4, P0, R102, R0, R176 ;  /* 0x0000000066027210 */ /* 0x000fe4000789e0b0 */
[----:B------:R-:W-:Y:S02]  /*6f60*/  LOP3.LUT R103, R103, 0xf, RZ, 0xc0, !PT ;  /* 0x0000000f67677812 */ /* 0x000fe400078ec0ff */
[----:B----4-:R-:W-:Y:S02]  /*6f70*/  IADD3.X R3, RZ, R100, R109, P4, P0 ;  /* 0x00000064ff037210 */ /* 0x010fe400027e046d */
[----:B------:R-:W-:Y:S03]  /*6f80*/  IADD3 R102, P4, P0, R103, R0, R177 ;  /* 0x0000000067667210 */ /* 0x000fe6000789e0b1 */
[----:B------:R-:W-:Y:S01]  /*6f90*/  @!PT LDS RZ, [RZ] ;  /* 0x00000000fffff984 */ /* 0x000fe20000000800 */
[----:B------:R-:W-:Y:S01]  /*6fa0*/  @!PT LDS RZ, [RZ] ;  /* 0x00000000fffff984 */ /* 0x000fe20000000800 */
[----:B------:R-:W-:Y:S01]  /*6fb0*/  @!PT LDS RZ, [RZ] ;  /* 0x00000000fffff984 */ /* 0x000fe20000000800 */
[----:B------:R1:W-:Y:S01]  /*6fc0*/  LDGSTS.E.BYPASS.LTC128B.128.ZFILL [R218+0x3900], [R2.64], P5 ;  /* 0x0390000002da7fae */ /* 0x0003e2000a941d46 */
[C---:B------:R-:W-:Y:S02]  /*6fd0*/  ISETP.NE.U32.AND P5, PT, R101.reuse, RZ, PT ;  /* 0x000000ff6500720c */ /* 0x040fe40003fa5070 */
[----:B------:R-:W-:Y:S05]  /*6fe0*/  IADD3.X R103, RZ, R100, R110, P4, P0 ;  /* 0x00000064ff677210 */ /* 0x000fea00027e046e */
[----:B------:R2:W-:Y:S01]  /*6ff0*/  LDGSTS.E.BYPASS.LTC128B.128.ZFILL [R218+0x4900], [R102.64], P6 ;  /* 0x0490000066da7fae */ /* 0x0005e2000b141d46 */
[----:B-1----:R-:W-:Y:S04]  /*7000*/  IADD3 R2, -R101, 0x10, RZ ;  /* 0x0000001065027810 */ /* 0x002fe80007ffe1ff */
[----:B------:R-:W-:Y:S04]  /*7010*/  LOP3.LUT R2, R2, 0xf, RZ, 0xc0, !PT ;  /* 0x0000000f02027812 */ /* 0x000fe800078ec0ff */
[----:B------:R-:W-:Y:S04]  /*7020*/  IADD3 R2, P4, P0, R2, R0, R178 ;  /* 0x0000000002027210 */ /* 0x000fe8000789e0b2 */
[----:B------:R-:W-:Y:S05]  /*7030*/  IADD3.X R3, RZ, R100, R111, P4, P0 ;  /* 0x00000064ff037210 */ /* 0x000fea00027e046f */
[----:B------:R2:W-:Y:S04]  /*7040*/  LDGSTS.E.BYPASS.LTC128B.128.ZFILL [R218+0x5900], [R2.64], P5 ;  /* 0x0590000002da7fae */ /* 0x0005e8000a941d46 */
.L_x_3094:
[----:B------:R-:W-:Y:S05]  /*7050*/  BSYNC B0 ;  /* 0x0000000000007941 */ /* 0x000fea0003800000 */
.L_x_3093:
[----:B------:R-:W-:Y:S01]  /*7060*/  MOV R101, 0x1 ;  /* 0x0000000100657802 */ /* 0x000fe20000000f00 */
[----:B--2---:R-:W2:Y:S04]  /*7070*/  LDL R3, [R1+0x8] ;  /* 0x0000080001037983 */ /* 0x004ea80000100800 */
        /* <DEDUP_REMOVED lines=12> */
.L_x_3140:
        /* <DEDUP_REMOVED lines=55> */
[----:B------:R-:W-:Y:S02]  /*74b0*/  ISETP.GT.AND P0, PT, R2, 0x9, PT ;  /* 0x000000090200780c */ /* 0x000fe40003f04270 */
[----:B------:R-:W-:Y:S02]  /*74c0*/  FSEL R6, R6, -INF , P6 ;  /* 0xff80000006067808 */ /* 0x000fe40003000000 */
[----:B------:R-:W-:Y:S02]  /*74d0*/  FSEL R17, R7, -INF , P5 ;  /* 0xff80000007117808 */ /* 0x000fe40002800000 */
[----:B------:R-:W-:Y:S02]  /*74e0*/  FSEL R18, R18, -INF , P4 ;  /* 0xff80000012127808 */ /* 0x000fe40002000000 */
[----:B------:R-:W-:Y:S02]  /*74f0*/  FSEL R19, R19, -INF , P0 ;  /* 0xff80000013137808 */ /* 0x000fe40000000000 */
[C---:B------:R-:W-:Y:S02]  /*7500*/  ISETP.GT.AND P6, PT, R2.reuse, 0x10, PT ;  /* 0x000000100200780c */ /* 0x040fe40003fc4270 */
        /* <DEDUP_REMOVED lines=23> */
[C---:B------:R-:W-:Y:S02]  /*7680*/  ISETP.GT.AND P6, PT, R0.reuse, RZ, PT ;  /* 0x000000ff0000720c */ /* 0x040fe40003fc4270 */
[----:B------:R-:W-:Y:S02]  /*7690*/  ISETP.GT.AND P5, PT, R0, 0x1, PT ;  /* 0x000000010000780c */ /* 0x000fe40003fa4270 */
[C---:B------:R-:W-:Y:S02]  /*76a0*/  ISETP.GT.AND P4, PT, R101.reuse, RZ, PT ;  /* 0x000000ff6500720c */ /* 0x040fe40003f84270 */
[----:B------:R-:W-:Y:S02]  /*76b0*/  ISETP.GT.AND P0, PT, R101, 0x1, PT ;  /* 0x000000016500780c */ /* 0x000fe40003f04270 */
[----:B------:R-:W-:Y:S02]  /*76c0*/  FSEL R16, R8, -INF , P6 ;  /* 0xff80000008107808 */ /* 0x000fe40003000000 */
[----:B------:R-:W-:Y:S02]  /*76d0*/  FSEL R9, R9, -INF , P5 ;  /* 0xff80000009097808 */ /* 0x000fe40002800000 */
[----:B------:R-:W-:Y:S02]  /*76e0*/  FSEL R10, R10, -INF , P4 ;  /* 0xff8000000a0a7808 */ /* 0x000fe40002000000 */
[----:B------:R-:W-:Y:S02]  /*76f0*/  FSEL R11, R11, -INF , P0 ;  /* 0xff8000000b0b7808 */ /* 0x000fe40000000000 */
[C---:B------:R-:W-:Y:S02]  /*7700*/  ISETP.GT.AND P6, PT, R0.reuse, 0x8, PT ;  /* 0x000000080000780c */ /* 0x040fe40003fc4270 */
[----:B------:R-:W-:Y:S02]  /*7710*/  ISETP.GT.AND P5, PT, R0, 0x9, PT ;  /* 0x000000090000780c */ /* 0x000fe40003fa4270 */
[C---:B------:R-:W-:Y:S02]  /*7720*/  ISETP.GT.AND P4, PT, R101.reuse, 0x8, PT ;  /* 0x000000086500780c */ /* 0x040fe40003f84270 */
        /* <DEDUP_REMOVED lines=9> */
[----:B------:R-:W-:Y:S02]  /*77c0*/  FMNMX.FTZ R104, R52, R104, !PT ;  /* 0x0000006834687209 */ /* 0x000fe40007810000 */
        /* <DEDUP_REMOVED lines=75> */
[----:B------:R-:W-:Y:S02]  /*7c80*/  ISETP.GT.AND P6, PT, R101, 0x30, PT ;  /* 0x000000306500780c */ /* 0x000fe40003fc4270 */
[----:B------:R-:W-:Y:S02]  /*7c90*/  FMNMX.FTZ R102, R61, R102, !PT ;  /* 0x000000663d667209 */ /* 0x000fe40007810000 */
[C---:B------:R-:W-:Y:S02]  /*7ca0*/  ISETP.GT.AND P5, PT, R101.reuse, 0x31, PT ;  /* 0x000000316500780c */ /* 0x040fe40003fa4270 */
[----:B------:R-:W-:Y:S02]  /*7cb0*/  FSEL R58, R58, -INF , P6 ;  /* 0xff8000003a3a7808 */ /* 0x000fe40003000000 */
[----:B------:R-:W-:Y:S02]  /*7cc0*/  ISETP.GT.AND P4, PT, R101, 0x38, PT ;  /* 0x000000386500780c */ /* 0x000fe40003f84270 */
[----:B------:R-:W-:Y:S02]  /*7cd0*/  FSEL R59, R59, -INF , P5 ;  /* 0xff8000003b3b7808 */ /* 0x000fe40002800000 */
[----:B------:R-:W-:Y:S02]  /*7ce0*/  ISETP.GT.AND P0, PT, R101, 0x39, PT ;  /* 0x000000396500780c */ /* 0x000fe40003f04270 */
[----:B--2---:R-:W-:Y:S02]  /*7cf0*/  FMNMX.FTZ R103, R103, R0, !PT ;  /* 0x0000000067677209 */ /* 0x004fe40007810000 */
[----:B------:R-:W-:Y:S02]  /*7d00*/  FSEL R62, R62, -INF , P4 ;  /* 0xff8000003e3e7808 */ /* 0x000fe40002000000 */
[----:B------:R-:W-:Y:S01]  /*7d10*/  FSEL R63, R63, -INF , P0 ;  /* 0xff8000003f3f7808 */ /* 0x000fe20000000000 */
[----:B------:R-:W2:Y:S02]  /*7d20*/  SHFL.BFLY PT, R0, R103, 0x1, 0x1f ;  /* 0x0c201f0067007f89 */ /* 0x000ea400000e0000 */
[----:B--2---:R-:W-:Y:S06]  /*7d30*/  FMNMX.FTZ R103, R103, R0, !PT ;  /* 0x0000000067677209 */ /* 0x004fec0007810000 */
        /* <DEDUP_REMOVED lines=15> */
[----:B-1----:R-:W-:Y:S04]  /*7e30*/  FMNMX.FTZ R100, R47, R0, !PT ;  /* 0x000000002f647209 */ /* 0x002fe80007810000 */
[----:B------:R-:W-:Y:S04]  /*7e40*/  FMNMX.FTZ R100, R58, R100, !PT ;  /* 0x000000643a647209 */ /* 0x000fe80007810000 */
[----:B------:R-:W-:Y:S04]  /*7e50*/  FMNMX.FTZ R100, R59, R100, !PT ;  /* 0x000000643b647209 */ /* 0x000fe80007810000 */
[----:B------:R-:W-:Y:S04]  /*7e60*/  FMNMX.FTZ R100, R62, R100, !PT ;  /* 0x000000643e647209 */ /* 0x000fe80007810000 */
[----:B------:R-:W-:Y:S05]  /*7e70*/  FMNMX.FTZ R100, R63, R100, !PT ;  /* 0x000000643f647209 */ /* 0x000fea0007810000 */
[----:B------:R-:W1:Y:S02]  /*7e80*/  SHFL.BFLY PT, R0, R100, 0x2, 0x1f ;  /* 0x0c401f0064007f89 */ /* 0x000e6400000e0000 */
[----:B-1----:R-:W-:Y:S06]  /*7e90*/  FMNMX.FTZ R100, R100, R0, !PT ;  /* 0x0000000064647209 */ /* 0x002fec0007810000 */
[----:B------:R1:W2:Y:S02]  /*7ea0*/  SHFL.BFLY PT, R0, R100, 0x1, 0x1f ;  /* 0x0c201f0064007f89 */ /* 0x0002a400000e0000 */
.L_x_3141:
        /* <DEDUP_REMOVED lines=29> */
[----:B------:R3:W-:Y:S04]  /*8080*/  MUFU.EX2 R178, R5 ;  /* 0x0000000500b27308 */ /* 0x0007e80000000800 */
        /* <DEDUP_REMOVED lines=11> */
[----:B------:R-:W-:Y:S01]  /*8140*/  LDSM.16.MT88.4 R52, [R201+0x1000] ;  /* 0x00100000c934783b */ /* 0x000fe20000004200 */
[--C-:B------:R-:W-:Y:S02]  /*8150*/  FFMA.FTZ R189, R35, c[0x0][0x2d0], -R2.reuse ;  /* 0x0000b40023bd7a23 */ /* 0x100fe40000010802 */
[--C-:B------:R-:W-:Y:S02]  /*8160*/  FFMA.FTZ R226, R50, c[0x0][0x2d0], -R2.reuse ;  /* 0x0000b40032e27a23 */ /* 0x100fe40000010802 */
[--C-:B------:R-:W-:Y:S01]  /*8170*/  FFMA.FTZ R225, R51, c[0x0][0x2d0], -R2.reuse ;  /* 0x0000b40033e17a23 */ /* 0x100fe20000010802 */
[----:B------:R-:W-:Y:S01]  /*8180*/  MUFU.EX2 R192, R192 ;  /* 0x000000c000c07308 */ /* 0x000fe20000000800 */
[--C-:B------:R-:W-:Y:S02]  /*8190*/  FFMA.FTZ R240, R66, c[0x0][0x2d0], -R2.reuse ;  /* 0x0000b40042f07a23 */ /* 0x100fe40000010802 */
[--C-:B------:R-:W-:Y:S07]  /*81a0*/  FFMA.FTZ R244, R67, c[0x0][0x2d0], -R2.reuse ;  /* 0x0000b40043f47a23 */ /* 0x100fee0000010802 */
[----:B------:R-:W-:Y:S10]  /*81b0*/  MUFU.EX2 R190, R190 ;  /* 0x000000be00be7308 */ /* 0x000ff40000000800 */
[----:B------:R-:W-:Y:S10]  /*81c0*/  MUFU.EX2 R189, R189 ;  /* 0x000000bd00bd7308 */ /* 0x000ff40000000800 */
[----:B------:R-:W-:Y:S10]  /*81d0*/  MUFU.EX2 R229, R229 ;  /* 0x000000e500e57308 */ /* 0x000ff40000000800 */
[----:B------:R-:W-:Y:S01]  /*81e0*/  MUFU.EX2 R228, R228 ;  /* 0x000000e400e47308 */ /* 0x000fe20000000800 */
[----:B-1----:R-:W-:Y:S01]  /*81f0*/  FFMA.FTZ R0, R100, R236, R3 ;  /* 0x000000ec64007223 */ /* 0x002fe20000010003 */
[----:B--2---:R-:W-:Y:S01]  /*8200*/  F2FP.PACK_AB R176, R4, R3 ;  /* 0x0000000304b0723e */ /* 0x004fe200000000ff */
[----:B------:R-:W-:Y:S02]  /*8210*/  FFMA.FTZ R3, R6, c[0x0][0x2d0], -R2 ;  /* 0x0000b40006037a23 */ /* 0x000fe40000010802 */
[----:B------:R-:W-:Y:S01]  /*8220*/  FADD.FTZ R7, R4, R0 ;  /* 0x0000000004077221 */ /* 0x000fe20000010000 */
[----:B------:R-:W-:Y:S01]  /*8230*/  FSEL R0, R103, RZ, P0 ;  /* 0x000000ff67007208 */ /* 0x000fe20000000000 */
[--C-:B------:R-:W-:Y:S01]  /*8240*/  FFMA.FTZ R4, R17, c[0x0][0x2d0], -R2.reuse ;  /* 0x0000b40011047a23 */ /* 0x100fe20000010802 */
[----:B------:R-:W-:Y:S01]  /*8250*/  FSETP.NEU.FTZ.AND P0, PT, R102, -INF , PT ;  /* 0xff8000006600780b */ /* 0x000fe20003f1d000 */
[----:B------:R-:W-:Y:S01]  /*8260*/  FFMA.FTZ R6, R18, c[0x0][0x2d0], -R2 ;  /* 0x0000b40012067a23 */ /* 0x000fe20000010802 */
[----:B------:R-:W-:Y:S01]  /*8270*/  MUFU.EX2 R177, R3 ;  /* 0x0000000300b17308 */ /* 0x000fe20000000800 */
[----:B------:R-:W-:Y:S02]  /*8280*/  FADD.FTZ R0, -R0, R106 ;  /* 0x0000006a00007221 */ /* 0x000fe40000010100 */
[----:B------:R-:W-:Y:S02]  /*8290*/  FMUL.FTZ R2, R102, c[0x0][0x2d0] ;  /* 0x0000b40066027a20 */ /* 0x000fe40000410000 */
[----:B------:R-:W-:Y:S02]  /*82a0*/  FMUL.FTZ R0, R0, c[0x0][0x2d0] ;  /* 0x0000b40000007a20 */ /* 0x000fe40000410000 */
[----:B------:R-:W-:Y:S01]  /*82b0*/  FMUL.FTZ R48, R100, R164 ;  /* 0x000000a464307220 */ /* 0x000fe20000410000 */
[----:B------:R-:W-:Y:S01]  /*82c0*/  FSEL R2, R2, RZ, P0 ;  /* 0x000000ff02027208 */ /* 0x000fe20000000000 */
[C---:B------:R-:W-:Y:S01]  /*82d0*/  FMUL.FTZ R49, R100.reuse, R165 ;  /* 0x000000a564317220 */ /* 0x040fe20000410000 */
[----:B------:R-:W1:Y:S01]  /*82e0*/  MUFU.EX2 R3, R0 ;  /* 0x0000000000037308 */ /* 0x000e620000000800 */
[----:B------:R-:W-:Y:S02]  /*82f0*/  FMUL.FTZ R64, R100, R172 ;  /* 0x000000ac64407220 */ /* 0x000fe40000410000 */
[--C-:B------:R-:W-:Y:S02]  /*8300*/  FFMA.FTZ R186, R25, c[0x0][0x2d0], -R2.reuse ;  /* 0x0000b40019ba7a23 */ /* 0x100fe40000010802 */
[--C-:B------:R-:W-:Y:S02]  /*8310*/  FFMA.FTZ R185, R28, c[0x0][0x2d0], -R2.reuse ;  /* 0x0000b4001cb97a23 */ /* 0x100fe40000010802 */
[--C-:B---3--:R-:W-:Y:S02]  /*8320*/  FFMA.FTZ R5, R9, c[0x0][0x2d0], -R2.reuse ;  /* 0x0000b40009057a23 */ /* 0x108fe40000010802 */
[--C-:B------:R-:W-:Y:S01]  /*8330*/  FFMA.FTZ R32, R12, c[0x0][0x2d0], -R2.reuse ;  /* 0x0000b4000c207a23 */ /* 0x100fe20000010802 */
[----:B------:R-:W2:Y:S01]  /*8340*/  MUFU.EX2 R4, R4 ;  /* 0x0000000400047308 */ /* 0x000ea20000000800 */
        /* <DEDUP_REMOVED lines=8> */
[----:B-1----:R-:W-:Y:S02]  /*83d0*/  FFMA.FTZ R0, R3, R222, R177 ;  /* 0x000000de03007223 */ /* 0x002fe400000100b1 */
[--C-:B------:R-:W-:Y:S02]  /*83e0*/  FFMA.FTZ R236, R56, c[0x0][0x2d0], -R2.reuse ;  /* 0x0000b40038ec7a23 */ /* 0x100fe40000010802 */
[--C-:B------:R-:W-:Y:S01]  /*83f0*/  FFMA.FTZ R238, R57, c[0x0][0x2d0], -R2.reuse ;  /* 0x0000b40039ee7a23 */ /* 0x100fe20000010802 */
[----:B------:R-:W-:Y:S01]  /*8400*/  MUFU.EX2 R6, R6 ;  /* 0x0000000600067308 */ /* 0x000fe20000000800 */
[--C-:B------:R-:W-:Y:S02]  /*8410*/  FFMA.FTZ R243, R60, c[0x0][0x2d0], -R2.reuse ;  /* 0x0000b4003cf37a23 */ /* 0x100fe40000010802 */
[----:B------:R-:W-:Y:S01]  /*8420*/  FFMA.FTZ R247, R61, c[0x0][0x2d0], -R2 ;  /* 0x0000b4003df77a23 */ /* 0x000fe20000010802 */
        /* <DEDUP_REMOVED lines=9> */
[C---:B------:R-:W-:Y:S02]  /*84c0*/  FMUL.FTZ R35, R3.reuse, R159 ;  /* 0x0000009f03237220 */ /* 0x040fe40000410000 */
[----:B------:R-:W-:Y:S02]  /*84d0*/  FMUL.FTZ R0, R0, c[0x0][0x2d0] ;  /* 0x0000b40000007a20 */ /* 0x000fe40000410000 */
[----:B------:R-:W-:Y:S02]  /*84e0*/  FADD.FTZ R2, -R2, R108 ;  /* 0x0000006c02027221 */ /* 0x000fe40000010100 */
[----:B---3--:R-:W-:Y:S01]  /*84f0*/  FADD.FTZ R5, R178, R7 ;  /* 0x00000007b2057221 */ /* 0x008fe20000010000 */
[----:B------:R-:W1:Y:S01]  /*8500*/  MUFU.EX2 R21, R4 ;  /* 0x0000000400157308 */ /* 0x000e620000000800 */
[----:B------:R-:W-:Y:S01]  /*8510*/  FMUL.FTZ R2, R2, c[0x0][0x2d0] ;  /* 0x0000b40002027a20 */ /* 0x000fe20000410000 */
[C---:B------:R-:W-:Y:S01]  /*8520*/  F2FP.PACK_AB R178, R8.reuse, R178 ;  /* 0x000000b208b2723e */ /* 0x040fe200000000ff */
[----:B------:R-:W-:Y:S02]  /*8530*/  FADD.FTZ R181, R8, R5 ;  /* 0x0000000508b57221 */ /* 0x000fe40000010000 */
[C---:B------:R-:W-:Y:S02]  /*8540*/  FMUL.FTZ R5, R100.reuse, R145 ;  /* 0x0000009164057220 */ /* 0x040fe40000410000 */
[C---:B------:R-:W-:Y:S02]  /*8550*/  FMUL.FTZ R7, R3.reuse, R147 ;  /* 0x0000009303077220 */ /* 0x040fe40000410000 */
[C---:B------:R-:W-:Y:S01]  /*8560*/  FMUL.FTZ R50, R3.reuse, R166 ;  /* 0x000000a603327220 */ /* 0x040fe20000410000 */
[----:B------:R-:W2:Y:S01]  /*8570*/  MUFU.EX2 R0, R0 ;  /* 0x0000000000007308 */ /* 0x000ea20000000800 */
        /* <DEDUP_REMOVED lines=10> */
[----:B-1----:R-:W-:Y:S01]  /*8620*/  F2FP.PACK_AB R108, R20, R21 ;  /* 0x00000015146c723e */ /* 0x002fe200000000ff */
[----:B------:R-:W-:Y:S02]  /*8630*/  FMUL.FTZ R4, R101, c[0x0][0x2d0] ;  /* 0x0000b40065047a20 */ /* 0x000fe40000410000 */
[C---:B------:R-:W-:Y:S02]  /*8640*/  FMUL.FTZ R71, R3.reuse, R71 ;  /* 0x0000004703477220 */ /* 0x040fe40000410000 */
[----:B------:R-:W-:Y:S01]  /*8650*/  FMUL.FTZ R80, R100, R80 ;  /* 0x0000005064507220 */ /* 0x000fe20000410000 */
[----:B------:R-:W-:Y:S01]  /*8660*/  FSEL R4, R4, RZ, P0 ;  /* 0x000000ff04047208 */ /* 0x000fe20000000000 */
[----:B------:R-:W-:Y:S01]  /*8670*/  FMUL.FTZ R81, R100, R81 ;  /* 0x0000005164517220 */ /* 0x000fe20000410000 */
[----:B------:R-:W-:Y:S01]  /*8680*/  MUFU.EX2 R252, R185 ;  /* 0x000000b900fc7308 */ /* 0x000fe20000000800 */
[----:B------:R-:W-:Y:S02]  /*8690*/  FMUL.FTZ R82, R3, R82 ;  /* 0x0000005203527220 */ /* 0x000fe40000410000 */
        /* <DEDUP_REMOVED lines=19> */
[----:B--2---:R-:W-:Y:S02]  /*87d0*/  FFMA.FTZ R4, R0, R250, R21 ;  /* 0x000000fa00047223 */ /* 0x004fe40000010015 */
[----:B---3--:R-:W-:Y:S02]  /*87e0*/  FMUL.FTZ R30, R2, R130 ;  /* 0x00000082021e7220 */ /* 0x008fe40000410000 */
[----:B------:R-:W-:Y:S01]  /*87f0*/  FADD.FTZ R130, R20, R4 ;  /* 0x0000000414827221 */ /* 0x000fe20000010000 */
[----:B------:R-:W-:Y:S01]  /*8800*/  MUFU.EX2 R250, R188 ;  /* 0x000000bc00fa7308 */ /* 0x000fe20000000800 */
[----:B------:R-:W2:Y:S01]  /*8810*/  LDSM.16.MT88.4 R20, [R201] ;  /* 0x00000000c914783b */ /* 0x000ea20000004200 */
[----:B------:R-:W-:Y:S02]  /*8820*/  FMUL.FTZ R26, R2, R134 ;  /* 0x00000086021a7220 */ /* 0x000fe40000410000 */
[C---:B------:R-:W-:Y:S02]  /*8830*/  FMUL.FTZ R12, R0.reuse, R136 ;  /* 0x00000088000c7220 */ /* 0x040fe40000410000 */
[C---:B------:R-:W-:Y:S02]  /*8840*/  FMUL.FTZ R24, R0.reuse, R132 ;  /* 0x0000008400187220 */ /* 0x040fe40000410000 */
[----:B------:R-:W-:Y:S02]  /*8850*/  FMUL.FTZ R25, R0, R133 ;  /* 0x0000008500197220 */ /* 0x000fe40000410000 */
[----:B------:R-:W3:Y:S01]  /*8860*/  MUFU.EX2 R134, R36 ;  /* 0x0000002400867308 */ /* 0x000ee20000000800 */
[C---:B------:R-:W-:Y:S02]  /*8870*/  FMUL.FTZ R27, R2.reuse, R135 ;  /* 0x00000087021b7220 */ /* 0x040fe40000410000 */
[----:B------:R-:W-:Y:S02]  /*8880*/  FMUL.FTZ R31, R2, R131 ;  /* 0x00000083021f7220 */ /* 0x000fe40000410000 */
[----:B------:R-:W-:Y:S02]  /*8890*/  FMUL.FTZ R28, R0, R128 ;  /* 0x00000080001c7220 */ /* 0x000fe40000410000 */
[----:B------:R-:W-:Y:S02]  /*88a0*/  FADD.FTZ R128, R6, R33 ;  /* 0x0000002106807221 */ /* 0x000fe40000010000 */
[----:B------:R-:W-:Y:S01]  /*88b0*/  FMUL.FTZ R4, R100, R144 ;  /* 0x0000009064047220 */ /* 0x000fe20000410000 */
[----:B------:R4:W-:Y:S01]  /*88c0*/  MUFU.EX2 R133, R32 ;  /* 0x0000002000857308 */ /* 0x0009e20000000800 */
[C---:B------:R-:W-:Y:S02]  /*88d0*/  FMUL.FTZ R8, R0.reuse, R140 ;  /* 0x0000008c00087220 */ /* 0x040fe40000410000 */
[C---:B------:R-:W-:Y:S02]  /*88e0*/  FMUL.FTZ R9, R0.reuse, R141 ;  /* 0x0000008d00097220 */ /* 0x040fe40000410000 */
[----:B------:R-:W-:Y:S02]  /*88f0*/  FMUL.FTZ R29, R0, R129 ;  /* 0x00000081001d7220 */ /* 0x000fe40000410000 */
[C---:B-1----:R-:W-:Y:S02]  /*8900*/  FFMA.FTZ R129, R2.reuse, R251, R109 ;  /* 0x000000fb02817223 */ /* 0x042fe4000001006d */
[C---:B------:R-:W-:Y:S01]  /*8910*/  FMUL.FTZ R10, R2.reuse, R142 ;  /* 0x0000008e020a7220 */ /* 0x040fe20000410000 */
[----:B------:R-:W1:Y:S01]  /*8920*/  MUFU.EX2 R131, R18 ;  /* 0x0000001200837308 */ /* 0x000e620000000800 */
[----:B------:R-:W-:Y:S02]  /*8930*/  FMUL.FTZ R11, R2, R143 ;  /* 0x0000008f020b7220 */ /* 0x000fe40000410000 */
[----:B------:R-:W-:Y:S01]  /*8940*/  FMUL.FTZ R13, R0, R137 ;  /* 0x00000089000d7220 */ /* 0x000fe20000410000 */
[----:B---3--:R-:W-:Y:S01]  /*8950*/  F2FP.PACK_AB R179, R134, R6 ;  /* 0x0000000686b3723e */ /* 0x008fe200000000ff */
[----:B------:R-:W-:Y:S01]  /*8960*/  FMUL.FTZ R6, R3, R146 ;  /* 0x0000009203067220 */ /* 0x000fe20000410000 */
[----:B------:R-:W3:Y:S01]  /*8970*/  LDSM.16.MT88.4 R36, [R202] ;  /* 0x00000000ca24783b */ /* 0x000ee20000004200 */
[----:B------:R-:W-:Y:S02]  /*8980*/  FMUL.FTZ R33, R100, R157 ;  /* 0x0000009d64217220 */ /* 0x000fe40000410000 */
[C---:B------:R-:W-:Y:S01]  /*8990*/  FMUL.FTZ R60, R0.reuse, R112 ;  /* 0x00000070003c7220 */ /* 0x040fe20000410000 */
[----:B------:R5:W-:Y:S01]  /*89a0*/  MUFU.EX2 R132, R17 ;  /* 0x0000001100847308 */ /* 0x000be20000000800 */
[----:B------:R-:W-:Y:S01]  /*89b0*/  FMUL.FTZ R61, R0, R113 ;  /* 0x00000071003d7220 */ /* 0x000fe20000410000 */
[-C--:B--2---:R-:W-:Y:S05]  /*89c0*/  HMMA.16816.F32 R4, R176, R20.reuse, R4 ;  /* 0x00000014b004723c */ /* 0x084fea0000001804 */
[C---:B------:R-:W-:Y:S02]  /*89d0*/  FMUL.FTZ R14, R2.reuse, R138 ;  /* 0x0000008a020e7220 */ /* 0x040fe40000410000 */
[----:B------:R-:W-:Y:S01]  /*89e0*/  FMUL.FTZ R15, R2, R139 ;  /* 0x0000008b020f7220 */ /* 0x000fe20000410000 */
[----:B------:R-:W2:Y:S01]  /*89f0*/  MUFU.EX2 R135, R16 ;  /* 0x0000001000877308 */ /* 0x000ea20000000800 */
[----:B----4-:R-:W-:Y:S02]  /*8a00*/  FMUL.FTZ R32, R100, R156 ;  /* 0x0000009c64207220 */ /* 0x010fe40000410000 */
[----:B------:R-:W-:Y:S01]  /*8a10*/  LDSM.16.MT88.4 R156, [R202+0xc00] ;  /* 0x000c0000ca9c783b */ /* 0x000fe20000004200 */
[----:B-1----:R-:W-:Y:S01]  /*8a20*/  F2FP.PACK_AB R109, R131, R109 ;  /* 0x0000006d836d723e */ /* 0x002fe200000000ff */
[----:B------:R-:W-:Y:S02]  /*8a30*/  FMUL.FTZ R18, R3, R150 ;  /* 0x0000009603127220 */ /* 0x000fe40000410000 */
[C---:B------:R-:W-:Y:S02]  /*8a40*/  FMUL.FTZ R62, R2.reuse, R114 ;  /* 0x00000072023e7220 */ /* 0x040fe40000410000 */
[----:B------:R-:W-:Y:S01]  /*8a50*/  FMUL.FTZ R63, R2, R115 ;  /* 0x00000073023f7220 */ /* 0x000fe20000410000 */
[----:B------:R-:W1:Y:S01]  /*8a60*/  MUFU.EX2 R136, R19 ;  /* 0x0000001300887308 */ /* 0x000e620000000800 */
[----:B------:R-:W4:Y:S01]  /*8a70*/  LDSM.16.MT88.4 R112, [R202+0x1000] ;  /* 0x00100000ca70783b */ /* 0x000f220000004200 */
[----:B------:R-:W-:Y:S02]  /*8a80*/  FMUL.FTZ R40, R0, R124 ;  /* 0x0000007c00287220 */ /* 0x000fe40000410000 */
[----:B-----5:R-:W-:Y:S02]  /*8a90*/  FMUL.FTZ R17, R100, R149 ;  /* 0x0000009564117220 */ /* 0x020fe40000410000 */
[----:B------:R-:W-:Y:S02]  /*8aa0*/  FMUL.FTZ R41, R0, R125 ;  /* 0x0000007d00297220 */ /* 0x000fe40000410000 */
[C---:B------:R-:W-:Y:S02]  /*8ab0*/  FMUL.FTZ R42, R2.reuse, R126 ;  /* 0x0000007e022a7220 */ /* 0x040fe40000410000 */
[----:B------:R-:W-:Y:S01]  /*8ac0*/  FMUL.FTZ R43, R2, R127 ;  /* 0x0000007f022b7220 */ /* 0x000fe20000410000 */
[----:B------:R-:W-:Y:S01]  /*8ad0*/  MUFU.EX2 R140, R186 ;  /* 0x000000ba008c7308 */ /* 0x000fe20000000800 */
[----:B------:R-:W-:Y:S01]  /*8ae0*/  FMUL.FTZ R44, R0, R120 ;  /* 0x00000078002c7220 */ /* 0x000fe20000410000 */
[----:B------:R-:W-:Y:S01]  /*8af0*/  LDSM.16.MT88.4 R124, [R201+0x1400] ;  /* 0x00140000c97c783b */ /* 0x000fe20000004200 */
[----:B--2---:R-:W-:Y:S01]  /*8b00*/  F2FP.PACK_AB R111, R135, R132 ;  /* 0x00000084876f723e */ /* 0x004fe200000000ff */
[----:B------:R-:W-:Y:S02]  /*8b10*/  FMUL.FTZ R16, R100, R148 ;  /* 0x0000009464107220 */ /* 0x000fe40000410000 */
[----:B------:R-:W-:Y:S02]  /*8b20*/  FMUL.FTZ R45, R0, R121 ;  /* 0x00000079002d7220 */ /* 0x000fe40000410000 */
[C---:B------:R-:W-:Y:S02]  /*8b30*/  FMUL.FTZ R46, R2.reuse, R122 ;  /* 0x0000007a022e7220 */ /* 0x040fe40000410000 */
[----:B------:R-:W-:Y:S01]  /*8b40*/  FMUL.FTZ R47, R2, R123 ;  /* 0x0000007b022f7220 */ /* 0x000fe20000410000 */
[----:B------:R-:W-:Y:S01]  /*8b50*/  MUFU.EX2 R138, R180 ;  /* 0x000000b4008a7308 */ /* 0x000fe20000000800 */
[----:B------:R-:W-:Y:S01]  /*8b60*/  FMUL.FTZ R56, R0, R116 ;  /* 0x0000007400387220 */ /* 0x000fe20000410000 */
[----:B-1----:R-:W-:Y:S01]  /*8b70*/  F2FP.PACK_AB R110, R136, R133 ;  /* 0x00000085886e723e */ /* 0x002fe200000000ff */
[----:B------:R-:W-:Y:S01]  /*8b80*/  LDSM.16.MT88.4 R120, [R202+0x400] ;  /* 0x00040000ca78783b */ /* 0x000fe20000004200 */
[C---:B------:R-:W-:Y:S02]  /*8b90*/  FMUL.FTZ R19, R3.reuse, R151 ;  /* 0x0000009703137220 */ /* 0x040fe40000410000 */
[----:B------:R-:W-:Y:S02]  /*8ba0*/  FMUL.FTZ R57, R0, R117 ;  /* 0x0000007500397220 */ /* 0x000fe40000410000 */
[C---:B------:R-:W-:Y:S01]  /*8bb0*/  FMUL.FTZ R58, R2.reuse, R118 ;  /* 0x00000076023a7220 */ /* 0x040fe20000410000 */
[C---:B------:R-:W-:Y:S01]  /*8bc0*/  HMMA.16816.F32 R8, R108.reuse, R20, R8 ;  /* 0x000000146c08723c */ /* 0x040fe20000001808 */
[----:B------:R-:W-:Y:S01]  /*8bd0*/  MUFU.EX2 R139, R182 ;  /* 0x000000b6008b7308 */ /* 0x000fe20000000800 */
[----:B------:R-:W-:Y:S02]  /*8be0*/  LDSM.16.MT88.4 R148, [R201+0xc00] ;  /* 0x000c0000c994783b */ /* 0x000fe40000004200 */
[----:B------:R-:W-:Y:S02]  /*8bf0*/  FMUL.FTZ R59, R2, R119 ;  /* 0x00000077023b7220 */ /* 0x000fe40000410000 */
[----:B------:R-:W-:Y:S02]  /*8c00*/  FMUL.FTZ R72, R0, R72 ;  /* 0x0000004800487220 */ /* 0x000fe40000410000 */
[-C--:B------:R-:W-:Y:S02]  /*8c10*/  HMMA.16816.F32 R12, R108, R22.reuse, R12 ;  /* 0x000000166c0c723c */ /* 0x080fe4000000180c */
[----:B------:R-:W-:Y:S01]  /*8c20*/  LDSM.16.MT88.4 R116, [R201+0x400] ;  /* 0x00040000c974783b */ /* 0x000fe20000004200 */
[----:B------:R-:W-:Y:S01]  /*8c30*/  MUFU.EX2 R251, R183 ;  /* 0x000000b700fb7308 */ /* 0x000fe20000000800 */
[C---:B------:R-:W-:Y:S02]  /*8c40*/  FMUL.FTZ R20, R100.reuse, R152 ;  /* 0x0000009864147220 */ /* 0x040fe40000410000 */
[----:B------:R-:W-:Y:S02]  /*8c50*/  FMUL.FTZ R21, R100, R153 ;  /* 0x0000009964157220 */ /* 0x000fe40000410000 */
[C---:B------:R-:W-:Y:S04]  /*8c60*/  HMMA.16816.F32 R16, R176.reuse, R22, R16 ;  /* 0x00000016b010723c */ /* 0x040fe80000001810 */
[----:B------:R-:W-:Y:S01]  /*8c70*/  FMUL.FTZ R73, R0, R73 ;  /* 0x0000004900497220 */ /* 0x000fe20000410000 */
[----:B------:R1:W-:Y:S01]  /*8c80*/  MUFU.EX2 R137, R234 ;  /* 0x000000ea00897308 */ /* 0x0003e20000000800 */
[C---:B------:R-:W-:Y:S02]  /*8c90*/  FMUL.FTZ R74, R2.reuse, R74 ;  /* 0x0000004a024a7220 */ /* 0x040fe40000410000 */
[C---:B------:R-:W-:Y:S04]  /*8ca0*/  FMUL.FTZ R22, R3.reuse, R154 ;  /* 0x0000009a03167220 */ /* 0x040fe80000410000 */
[C---:B------:R-:W-:Y:S02]  /*8cb0*/  FMUL.FTZ R23, R3.reuse, R155 ;  /* 0x0000009b03177220 */ /* 0x040fe40000410000 */
[----:B------:R-:W-:Y:S01]  /*8cc0*/  FMUL.FTZ R75, R2, R75 ;  /* 0x0000004b024b7220 */ /* 0x000fe20000410000 */
[----:B------:R-:W-:Y:S01]  /*8cd0*/  MUFU.EX2 R106, R193 ;  /* 0x000000c1006a7308 */ /* 0x000fe20000000800 */
[C---:B------:R-:W-:Y:S02]  /*8ce0*/  FMUL.FTZ R76, R0.reuse, R76 ;  /* 0x0000004c004c7220 */ /* 0x040fe40000410000 */
[----:B------:R-:W-:Y:S01]  /*8cf0*/  FMUL.FTZ R77, R0, R77 ;  /* 0x0000004d004d7220 */ /* 0x000fe20000410000 */
[-C--:B---3--:R-:W-:Y:S03]  /*8d00*/  HMMA.16816.F32 R20, R176, R36.reuse, R20 ;  /* 0x00000024b014723c */ /* 0x088fe60000001814 */
[C---:B------:R-:W-:Y:S02]  /*8d10*/  FMUL.FTZ R78, R2.reuse, R78 ;  /* 0x0000004e024e7220 */ /* 0x040fe40000410000 */
[----:B------:R-:W-:Y:S01]  /*8d20*/  FMUL.FTZ R79, R2, R79 ;  /* 0x0000004f024f7220 */ /* 0x000fe20000410000 */
[----:B------:R-:W-:Y:S01]  /*8d30*/  MUFU.EX2 R141, R191 ;  /* 0x000000bf008d7308 */ /* 0x000fe20000000800 */
[C---:B------:R-:W-:Y:S01]  /*8d40*/  FMUL.FTZ R83, R3.reuse, R83 ;  /* 0x0000005303537220 */ /* 0x040fe20000410000 */
[C---:B------:R-:W-:Y:S04]  /*8d50*/  HMMA.16816.F32 R24, R108.reuse, R36, R24 ;  /* 0x000000246c18723c */ /* 0x040fe80000001818 */
[----:B-1----:R-:W-:Y:S01]  /*8d60*/  MOV R234, R184 ;  /* 0x000000b800ea7202 */ /* 0x002fe20000000f00 */
[C---:B------:R-:W-:Y:S02]  /*8d70*/  FMUL.FTZ R84, R100.reuse, R84 ;  /* 0x0000005464547220 */ /* 0x040fe40000410000 */
[C---:B------:R-:W-:Y:S01]  /*8d80*/  FMUL.FTZ R36, R100.reuse, R160 ;  /* 0x000000a064247220 */ /* 0x040fe20000410000 */
[-C--:B------:R-:W-:Y:S01]  /*8d90*/  HMMA.16816.F32 R28, R108, R38.reuse, R28 ;  /* 0x000000266c1c723c */ /* 0x080fe2000000181c */
[----:B------:R-:W-:Y:S03]  /*8da0*/  MUFU.EX2 R222, R222 ;  /* 0x000000de00de7308 */ /* 0x000fe60000000800 */
[C---:B------:R-:W-:Y:S02]  /*8db0*/  FMUL.FTZ R37, R100.reuse, R161 ;  /* 0x000000a164257220 */ /* 0x040fe40000410000 */
[----:B------:R-:W-:Y:S02]  /*8dc0*/  FMUL.FTZ R85, R100, R85 ;  /* 0x0000005564557220 */ /* 0x000fe40000410000 */
[C---:B------:R-:W-:Y:S03]  /*8dd0*/  HMMA.16816.F32 R32, R176.reuse, R38, R32 ;  /* 0x00000026b020723c */ /* 0x040fe60000001820 */
[----:B------:R-:W-:Y:S01]  /*8de0*/  MUFU.EX2 R223, R223 ;  /* 0x000000df00df7308 */ /* 0x000fe20000000800 */
[C---:B------:R-:W-:Y:S02]  /*8df0*/  FMUL.FTZ R86, R3.reuse, R86 ;  /* 0x0000005603567220 */ /* 0x040fe40000410000 */
[C---:B------:R-:W-:Y:S02]  /*8e00*/  FMUL.FTZ R87, R3.reuse, R87 ;  /* 0x0000005703577220 */ /* 0x040fe40000410000 */
[C---:B------:R-:W-:Y:S04]  /*8e10*/  FMUL.FTZ R38, R3.reuse, R162 ;  /* 0x000000a203267220 */ /* 0x040fe80000410000 */
[----:B------:R-:W-:Y:S01]  /*8e20*/  FMUL.FTZ R39, R3, R163 ;  /* 0x000000a303277220 */ /* 0x000fe20000410000 */
[----:B------:R-:W-:Y:S01]  /*8e30*/  MUFU.EX2 R224, R224 ;  /* 0x000000e000e07308 */ /* 0x000fe20000000800 */
[C---:B------:R-:W-:Y:S02]  /*8e40*/  FMUL.FTZ R88, R0.reuse, R88 ;  /* 0x0000005800587220 */ /* 0x040fe40000410000 */
[C---:B------:R-:W-:Y:S02]  /*8e50*/  FMUL.FTZ R89, R0.reuse, R89 ;  /* 0x0000005900597220 */ /* 0x040fe40000410000 */
[C---:B------:R-:W-:Y:S01]  /*8e60*/  FMUL.FTZ R92, R0.reuse, R92 ;  /* 0x0000005c005c7220 */ /* 0x040fe20000410000 */
[-C--:B------:R-:W-:Y:S03]  /*8e70*/  HMMA.16816.F32 R36, R176, R52.reuse, R36 ;  /* 0x00000034b024723c */ /* 0x080fe60000001824 */
[----:B------:R-:W-:Y:S01]  /*8e80*/  FMUL.FTZ R93, R0, R93 ;  /* 0x0000005d005d7220 */ /* 0x000fe20000410000 */
[----:B------:R-:W-:Y:S01]  /*8e90*/  MUFU.EX2 R194, R238 ;  /* 0x000000ee00c27308 */ /* 0x000fe20000000800 */
[----:B------:R-:W-:Y:S02]  /*8ea0*/  FADD.FTZ R0, R105, R181 ;  /* 0x000000b569007221 */ /* 0x000fe40000010000 */
[----:B------:R-:W-:Y:S01]  /*8eb0*/  LDSM.16.MT88.4 R180, [R201+0x2c00] ;  /* 0x002c0000c9b4783b */ /* 0x000fe20000004200 */
[C---:B------:R-:W-:Y:S04]  /*8ec0*/  HMMA.16816.F32 R40, R108.reuse, R52, R40 ;  /* 0x000000346c28723c */ /* 0x040fe80000001828 */
[C---:B------:R-:W-:Y:S02]  /*8ed0*/  FMUL.FTZ R96, R100.reuse, R96 ;  /* 0x0000006064607220 */ /* 0x040fe40000410000 */
[C---:B------:R-:W-:Y:S01]  /*8ee0*/  FMUL.FTZ R97, R100.reuse, R97 ;  /* 0x0000006164617220 */ /* 0x040fe20000410000 */
[----:B------:R-:W-:Y:S01]  /*8ef0*/  MUFU.EX2 R193, R243 ;  /* 0x000000f300c17308 */ /* 0x000fe20000000800 */
[-C--:B------:R-:W-:Y:S04]  /*8f00*/  HMMA.16816.F32 R44, R108, R54.reuse, R44 ;  /* 0x000000366c2c723c */ /* 0x080fe8000000182c */
[C---:B------:R-:W-:Y:S02]  /*8f10*/  FMUL.FTZ R52, R100.reuse, R168 ;  /* 0x000000a864347220 */ /* 0x040fe40000410000 */
        /* <DEDUP_REMOVED lines=11> */
[-C--:B----4-:R-:W-:Y:S03]  /*8fd0*/  HMMA.16816.F32 R52, R176, R112.reuse, R52 ;  /* 0x00000070b034723c */ /* 0x090fe60000001834 */
[----:B------:R-:W-:Y:S02]  /*8fe0*/  FADD.FTZ R3, R134, R128 ;  /* 0x0000008086037221 */ /* 0x000fe40000010000 */
[----:B------:R-:W-:Y:S01]  /*8ff0*/  MUFU.EX2 R128, R230 ;  /* 0x000000e600807308 */ /* 0x000fe20000000800 */
[C---:B------:R-:W-:Y:S02]  /*9000*/  FMUL.FTZ R94, R2.reuse, R94 ;  /* 0x0000005e025e7220 */ /* 0x040fe40000410000 */
[C---:B------:R-:W-:Y:S04]  /*9010*/  HMMA.16816.F32 R56, R108.reuse, R112, R56 ;  /* 0x000000706c38723c */ /* 0x040fe80000001838 */
[----:B------:R-:W-:Y:S03]  /*9020*/  FMUL.FTZ R95, R2, R95 ;  /* 0x0000005f025f7220 */ /* 0x000fe60000410000 */
[----:B------:R-:W1:Y:S01]  /*9030*/  MUFU.EX2 R2, R195 ;  /* 0x000000c300027308 */ /* 0x000e620000000800 */
[-C--:B------:R-:W-:Y:S08]  /*9040*/  HMMA.16816.F32 R60, R108, R114.reuse, R60 ;  /* 0x000000726c3c723c */ /* 0x080ff0000000183c */
[C---:B------:R-:W-:Y:S01]  /*9050*/  HMMA.16816.F32 R64, R176.reuse, R114, R64 ;  /* 0x00000072b040723c */ /* 0x040fe20000001840 */
[----:B------:R-:W2:Y:S01]  /*9060*/  LDSM.16.MT88.4 R112, [R201+0x2000] ;  /* 0x00200000c970783b */ /* 0x000ea20000004200 */
[----:B------:R-:W-:Y:S10]  /*9070*/  MUFU.EX2 R230, R198 ;  /* 0x000000c600e67308 */ /* 0x000ff40000000800 */
[----:B------:R-:W-:Y:S01]  /*9080*/  MUFU.EX2 R198, R241 ;  /* 0x000000f100c67308 */ /* 0x000fe20000000800 */
[----:B-1----:R-:W-:Y:S04]  /*9090*/  FADD.FTZ R0, R2, R0 ;  /* 0x0000000002007221 */ /* 0x002fe80000010000 */
[----:B------:R-:W-:Y:S05]  /*90a0*/  FADD.FTZ R0, R107, R0 ;  /* 0x000000006b007221 */ /* 0x000fea0000010000 */
[----:B------:R-:W1:Y:S01]  /*90b0*/  MUFU.EX2 R195, R236 ;  /* 0x000000ec00c37308 */ /* 0x000e620000000800 */
[-C--:B--2---:R-:W-:Y:S08]  /*90c0*/  HMMA.16816.F32 R68, R176, R112.reuse, R68 ;  /* 0x00000070b044723c */ /* 0x084ff00000001844 */
[C---:B------:R-:W-:Y:S08]  /*90d0*/  HMMA.16816.F32 R72, R108.reuse, R112, R72 ;  /* 0x000000706c48723c */ /* 0x040ff00000001848 */
[-C--:B------:R-:W-:Y:S08]  /*90e0*/  HMMA.16816.F32 R76, R108, R114.reuse, R76 ;  /* 0x000000726c4c723c */ /* 0x080ff0000000184c */
[C---:B------:R-:W-:Y:S01]  /*90f0*/  HMMA.16816.F32 R80, R176.reuse, R114, R80 ;  /* 0x00000072b050723c */ /* 0x040fe20000001850 */
[----:B------:R-:W2:Y:S07]  /*9100*/  LDSM.16.MT88.4 R112, [R202+0x2000] ;  /* 0x00200000ca70783b */ /* 0x000eae0000004200 */
        /* <DEDUP_REMOVED lines=12> */
[----:B------:R-:W-:Y:S03]  /*91d0*/  MUFU.EX2 R129, R231 ;  /* 0x000000e700817308 */ /* 0x000fe60000000800 */
[----:B------:R-:W-:Y:S01]  /*91e0*/  F2FP.PACK_AB R114, R184, R252 ;  /* 0x000000fcb872723e */ /* 0x000fe200000000ff */
[----:B------:R-:W-:Y:S01]  /*91f0*/  FADD.FTZ R105, R132, R0 ;  /* 0x0000000084697221 */ /* 0x000fe20000010000 */
[----:B------:R-:W-:Y:S01]  /*9200*/  F2FP.PACK_AB R115, R250, R251 ;  /* 0x000000fbfa73723e */ /* 0x000fe200000000ff */
[-C--:B------:R-:W-:Y:S04]  /*9210*/  HMMA.16816.F32 R4, R108, R116.reuse, R4 ;  /* 0x000000746c04723c */ /* 0x080fe80000001804 */
[----:B------:R-:W2:Y:S01]  /*9220*/  MUFU.EX2 R107, R233 ;  /* 0x000000e9006b7308 */ /* 0x000ea20000000800 */
[----:B------:R-:W-:Y:S01]  /*9230*/  FADD.FTZ R105, R135, R105 ;  /* 0x0000006987697221 */ /* 0x000fe20000010000 */
[----:B-1----:R-:W-:Y:S01]  /*9240*/  F2FP.PACK_AB R176, R194, R195 ;  /* 0x000000c3c2b0723e */ /* 0x002fe200000000ff */
[----:B------:R-:W-:Y:S01]  /*9250*/  LDSM.16.MT88.4 R132, [R201+0x2800] ;  /* 0x00280000c984783b */ /* 0x000fe20000004200 */
[C---:B------:R-:W-:Y:S06]  /*9260*/  HMMA.16816.F32 R8, R112.reuse, R116, R8 ;  /* 0x000000747008723c */ /* 0x040fec0000001808 */
[----:B------:R-:W1:Y:S02]  /*9270*/  MUFU.EX2 R106, R232 ;  /* 0x000000e8006a7308 */ /* 0x000e640000000800 */
[-C--:B------:R-:W-:Y:S08]  /*9280*/  HMMA.16816.F32 R12, R112, R118.reuse, R12 ;  /* 0x00000076700c723c */ /* 0x080ff0000000180c */
[C---:B------:R-:W-:Y:S01]  /*9290*/  HMMA.16816.F32 R16, R108.reuse, R118, R16 ;  /* 0x000000766c10723c */ /* 0x040fe20000001810 */
[----:B------:R-:W3:Y:S01]  /*92a0*/  LDSM.16.MT88.4 R116, [R202+0x1400] ;  /* 0x00140000ca74783b */ /* 0x000ee20000004200 */
[----:B------:R-:W-:Y:S02]  /*92b0*/  MUFU.EX2 R231, R226 ;  /* 0x000000e200e77308 */ /* 0x000fe40000000800 */
[----:B--2---:R-:W-:Y:S04]  /*92c0*/  FADD.FTZ R0, R107, R2 ;  /* 0x000000026b007221 */ /* 0x004fe80000010000 */
[-C--:B------:R-:W-:Y:S04]  /*92d0*/  HMMA.16816.F32 R20, R108, R120.reuse, R20 ;  /* 0x000000786c14723c */ /* 0x080fe80000001814 */
[----:B------:R-:W-:Y:S01]  /*92e0*/  MUFU.EX2 R232, R225 ;  /* 0x000000e100e87308 */ /* 0x000fe20000000800 */
[----:B-1----:R-:W-:Y:S03]  /*92f0*/  FADD.FTZ R0, R106, R0 ;  /* 0x000000006a007221 */ /* 0x002fe60000010000 */
[C---:B------:R-:W-:Y:S04]  /*9300*/  HMMA.16816.F32 R24, R112.reuse, R120, R24 ;  /* 0x000000787018723c */ /* 0x040fe80000001818 */
[----:B------:R-:W-:Y:S02]  /*9310*/  FADD.FTZ R0, R129, R0 ;  /* 0x0000000081007221 */ /* 0x000fe40000010000 */
[----:B------:R-:W-:Y:S02]  /*9320*/  MUFU.EX2 R225, R217 ;  /* 0x000000d900e17308 */ /* 0x000fe40000000800 */
[-C--:B------:R-:W-:Y:S04]  /*9330*/  HMMA.16816.F32 R28, R112, R122.reuse, R28 ;  /* 0x0000007a701c723c */ /* 0x080fe8000000181c */
[----:B------:R-:W-:Y:S02]  /*9340*/  FADD.FTZ R2, R128, R0 ;  /* 0x0000000080027221 */ /* 0x000fe40000010000 */
[----:B------:R-:W-:Y:S02]  /*9350*/  FADD.FTZ R0, R136, R100 ;  /* 0x0000006488007221 */ /* 0x000fe40000010000 */
[C---:B------:R-:W-:Y:S01]  /*9360*/  HMMA.16816.F32 R32, R108.reuse, R122, R32 ;  /* 0x0000007a6c20723c */ /* 0x040fe20000001820 */
[----:B------:R-:W1:Y:S01]  /*9370*/  LDSM.16.MT88.4 R120, [R201+0x2400] ;  /* 0x00240000c978783b */ /* 0x000e620000004200 */
[----:B------:R2:W4:Y:S02]  /*9380*/  MUFU.EX2 R136, R235 ;  /* 0x000000eb00887308 */ /* 0x0005240000000800 */
[----:B------:R-:W-:Y:S02]  /*9390*/  FADD.FTZ R100, R192, R3 ;  /* 0x00000003c0647221 */ /* 0x000fe40000010000 */
[----:B------:R-:W-:Y:S02]  /*93a0*/  FADD.FTZ R3, R187, R0 ;  /* 0x00000000bb037221 */ /* 0x000fe40000010000 */
[-C--:B------:R-:W-:Y:S01]  /*93b0*/  HMMA.16816.F32 R36, R108, R124.reuse, R36 ;  /* 0x0000007c6c24723c */ /* 0x080fe20000001824 */
[----:B------:R-:W-:Y:S03]  /*93c0*/  LDSM.16.MT88.4 R184, [R202+0x2c00] ;  /* 0x002c0000cab8783b */ /* 0x000fe60000004200 */
[----:B------:R-:W5:Y:S01]  /*93d0*/  MUFU.EX2 R226, R199 ;  /* 0x000000c700e27308 */ /* 0x000f620000000800 */
[----:B------:R-:W-:Y:S02]  /*93e0*/  FADD.FTZ R0, R137, R2 ;  /* 0x0000000289007221 */ /* 0x000fe40000010000 */
[----:B------:R-:W-:Y:S01]  /*93f0*/  FADD.FTZ R2, R141, R100 ;  /* 0x000000648d027221 */ /* 0x000fe20000010000 */
[C---:B------:R-:W-:Y:S04]  /*9400*/  HMMA.16816.F32 R40, R112.reuse, R124, R40 ;  /* 0x0000007c7028723c */ /* 0x040fe80000001828 */
[----:B------:R-:W-:Y:S02]  /*9410*/  FADD.FTZ R3, R140, R3 ;  /* 0x000000038c037221 */ /* 0x000fe40000010000 */
[----:B------:R-:W-:Y:S02]  /*9420*/  MUFU.EX2 R199, R240 ;  /* 0x000000f000c77308 */ /* 0x000fe40000000800 */
[-C--:B------:R-:W-:Y:S04]  /*9430*/  HMMA.16816.F32 R44, R112, R126.reuse, R44 ;  /* 0x0000007e702c723c */ /* 0x080fe8000000182c */
[----:B--2---:R-:W-:Y:S01]  /*9440*/  MOV R235, R189 ;  /* 0x000000bd00eb7202 */ /* 0x004fe20000000f00 */
[----:B----4-:R-:W-:Y:S02]  /*9450*/  FADD.FTZ R0, R136, R0 ;  /* 0x0000000088007221 */ /* 0x010fe40000010000 */
[----:B------:R-:W-:Y:S01]  /*9460*/  FADD.FTZ R3, R252, R3 ;  /* 0x00000003fc037221 */ /* 0x000fe20000010000 */
[C---:B------:R-:W-:Y:S01]  /*9470*/  HMMA.16816.F32 R48, R108.reuse, R126, R48 ;  /* 0x0000007e6c30723c */ /* 0x040fe20000001830 */
[----:B------:R-:W2:Y:S01]  /*9480*/  LDSM.16.MT88.4 R124, [R202+0x2400] ;  /* 0x00240000ca7c783b */ /* 0x000ea20000004200 */
[----:B------:R-:W4:Y:S02]  /*9490*/  MUFU.EX2 R233, R197 ;  /* 0x000000c500e97308 */ /* 0x000f240000000800 */
[----:B------:R-:W-:Y:S04]  /*94a0*/  FADD.FTZ R3, R234, R3 ;  /* 0x00000003ea037221 */ /* 0x000fe80000010000 */
[-C--:B---3--:R-:W-:Y:S04]  /*94b0*/  HMMA.16816.F32 R52, R108, R116.reuse, R52 ;  /* 0x000000746c34723c */ /* 0x088fe80000001834 */
[----:B------:R-:W-:Y:S01]  /*94c0*/  MUFU.EX2 R197, R244 ;  /* 0x000000f400c57308 */ /* 0x000fe20000000800 */
[----:B------:R-:W-:Y:S03]  /*94d0*/  FADD.FTZ R3, R225, R3 ;  /* 0x00000003e1037221 */ /* 0x000fe60000010000 */
[C---:B------:R-:W-:Y:S04]  /*94e0*/  HMMA.16816.F32 R56, R112.reuse, R116, R56 ;  /* 0x000000747038723c */ /* 0x040fe80000001838 */
[----:B-----5:R-:W-:Y:S02]  /*94f0*/  FADD.FTZ R3, R226, R3 ;  /* 0x00000003e2037221 */ /* 0x020fe40000010000 */
[----:B------:R-:W-:Y:S01]  /*9500*/  MUFU.EX2 R217, R196 ;  /* 0x000000c400d97308 */ /* 0x000fe20000000800 */
[----:B------:R-:W-:Y:S01]  /*9510*/  F2FP.PACK_AB R116, R106, R107 ;  /* 0x0000006b6a74723e */ /* 0x000fe200000000ff */
[-C--:B------:R-:W-:Y:S04]  /*9520*/  HMMA.16816.F32 R60, R112, R118.reuse, R60 ;  /* 0x00000076703c723c */ /* 0x080fe8000000183c */
[----:B------:R-:W-:Y:S01]  /*9530*/  F2FP.PACK_AB R117, R228, R229 ;  /* 0x000000e5e475723e */ /* 0x000fe200000000ff */
[----:B------:R-:W-:Y:S03]  /*9540*/  FADD.FTZ R3, R230, R3 ;  /* 0x00000003e6037221 */ /* 0x000fe60000010000 */
[C---:B------:R-:W-:Y:S01]  /*9550*/  HMMA.16816.F32 R64, R108.reuse, R118, R64 ;  /* 0x000000766c40723c */ /* 0x040fe20000001840 */
[----:B------:R3:W5:Y:S03]  /*9560*/  MUFU.EX2 R107, R239 ;  /* 0x000000ef006b7308 */ /* 0x0007660000000800 */
[----:B----4-:R-:W-:Y:S03]  /*9570*/  FADD.FTZ R3, R233, R3 ;  /* 0x00000003e9037221 */ /* 0x010fe60000010000 */
[----:B------:R-:W-:Y:S01]  /*9580*/  F2FP.PACK_AB R118, R128, R129 ;  /* 0x000000818076723e */ /* 0x000fe200000000ff */
[-C--:B-1----:R-:W-:Y:S01]  /*9590*/  HMMA.16816.F32 R68, R108, R120.reuse, R68 ;  /* 0x000000786c44723c */ /* 0x082fe20000001844 */
[----:B------:R-:W-:Y:S02]  /*95a0*/  LDSM.16.MT88.4 R128, [R201+0x1800] ;  /* 0x00180000c980783b */ /* 0x000fe40000004200 */
[----:B------:R-:W1:Y:S01]  /*95b0*/  MUFU.EX2 R106, R245 ;  /* 0x000000f5006a7308 */ /* 0x000e620000000800 */
[----:B------:R-:W-:Y:S01]  /*95c0*/  F2FP.PACK_AB R119, R232, R231 ;  /* 0x000000e7e877723e */ /* 0x000fe200000000ff */
[----:B------:R-:W-:Y:S03]  /*95d0*/  FADD.FTZ R3, R195, R3 ;  /* 0x00000003c3037221 */ /* 0x000fe60000010000 */
[C---:B------:R-:W-:Y:S05]  /*95e0*/  HMMA.16816.F32 R72, R112.reuse, R120, R72 ;  /* 0x000000787048723c */ /* 0x040fea0000001848 */
[----:B------:R-:W-:Y:S03]  /*95f0*/  MUFU.EX2 R196, R237 ;  /* 0x000000ed00c47308 */ /* 0x000fe60000000800 */
[-C--:B------:R-:W-:Y:S04]  /*9600*/  HMMA.16816.F32 R76, R112, R122.reuse, R76 ;  /* 0x0000007a704c723c */ /* 0x080fe8000000184c */
[----:B---3--:R-:W-:Y:S01]  /*9610*/  MOV R239, R190 ;  /* 0x000000be00ef7202 */ /* 0x008fe20000000f00 */
[----:B-----5:R-:W-:Y:S02]  /*9620*/  FADD.FTZ R0, R107, R0 ;  /* 0x000000006b007221 */ /* 0x020fe40000010000 */
[----:B------:R-:W3:Y:S01]  /*9630*/  MUFU.EX2 R192, R247 ;  /* 0x000000f700c07308 */ /* 0x000ee20000000800 */
[C---:B------:R-:W-:Y:S01]  /*9640*/  HMMA.16816.F32 R80, R108.reuse, R122, R80 ;  /* 0x0000007a6c50723c */ /* 0x040fe20000001850 */
[----:B------:R-:W4:Y:S03]  /*9650*/  LDSM.16.MT88.4 R120, [R201+0x800] ;  /* 0x00080000c978783b */ /* 0x000f260000004200 */
[----:B-1----:R-:W-:Y:S02]  /*9660*/  FADD.FTZ R236, R106, R0 ;  /* 0x000000006aec7221 */ /* 0x002fe40000010000 */
[----:B------:R-:W-:Y:S01]  /*9670*/  FADD.FTZ R0, R138, R105 ;  /* 0x000000698a007221 */ /* 0x000fe20000010000 */
[----:B------:R-:W-:Y:S01]  /*9680*/  MOV R105, R104 ;  /* 0x0000006800697202 */ /* 0x000fe20000000f00 */
[-C--:B--2---:R-:W-:Y:S01]  /*9690*/  HMMA.16816.F32 R84, R108, R124.reuse, R84 ;  /* 0x0000007c6c54723c */ /* 0x084fe20000001854 */
[----:B------:R-:W1:Y:S03]  /*96a0*/  MUFU.EX2 R190, R242 ;  /* 0x000000f200be7308 */ /* 0x000e660000000800 */
[----:B------:R-:W-:Y:S02]  /*96b0*/  FADD.FTZ R100, R139, R0 ;  /* 0x000000008b647221 */ /* 0x000fe40000010000 */
[----:B------:R-:W-:Y:S02]  /*96c0*/  FADD.FTZ R0, R239, R2 ;  /* 0x00000002ef007221 */ /* 0x000fe40000010000 */
[C---:B------:R-:W-:Y:S03]  /*96d0*/  HMMA.16816.F32 R88, R112.reuse, R124, R88 ;  /* 0x0000007c7058723c */ /* 0x040fe60000001858 */
[----:B------:R-:W2:Y:S01]  /*96e0*/  MUFU.EX2 R189, R248 ;  /* 0x000000f800bd7308 */ /* 0x000ea20000000800 */
[----:B------:R-:W-:Y:S02]  /*96f0*/  FADD.FTZ R2, R251, R100 ;  /* 0x00000064fb027221 */ /* 0x000fe40000010000 */
[----:B------:R-:W-:Y:S01]  /*9700*/  FADD.FTZ R0, R235, R0 ;  /* 0x00000000eb007221 */ /* 0x000fe20000010000 */
[----:B---3--:R-:W-:Y:S01]  /*9710*/  F2FP.PACK_AB R178, R192, R193 ;  /* 0x000000c1c0b2723e */ /* 0x008fe200000000ff */
[-C--:B------:R-:W-:Y:S01]  /*9720*/  HMMA.16816.F32 R92, R112, R126.reuse, R92 ;  /* 0x0000007e705c723c */ /* 0x080fe2000000185c */
[----:B------:R-:W3:Y:S03]  /*9730*/  LDSM.16.MT88.4 R112, [R202+0x800] ;  /* 0x00080000ca70783b */ /* 0x000ee60000004200 */
[----:B------:R-:W-:Y:S02]  /*9740*/  FADD.FTZ R2, R250, R2 ;  /* 0x00000002fa027221 */ /* 0x000fe40000010000 */
[----:B------:R-:W-:Y:S02]  /*9750*/  FADD.FTZ R0, R229, R0 ;  /* 0x00000000e5007221 */ /* 0x000fe40000010000 */
[----:B------:R-:W-:Y:S01]  /*9760*/  HMMA.16816.F32 R96, R108, R126, R96 ;  /* 0x0000007e6c60723c */ /* 0x000fe20000001860 */
[----:B------:R-:W5:Y:S03]  /*9770*/  LDSM.16.MT88.4 R124, [R202+0x1800] ;  /* 0x00180000ca7c783b */ /* 0x000f660000004200 */
[----:B-1----:R-:W-:Y:S01]  /*9780*/  F2FP.PACK_AB R177, R191, R190 ;  /* 0x000000bebfb1723e */ /* 0x002fe200000000ff */
[----:B------:R-:W-:Y:S02]  /*9790*/  FADD.FTZ R2, R217, R2 ;  /* 0x00000002d9027221 */ /* 0x000fe40000010000 */
[----:B------:R-:W-:Y:S01]  /*97a0*/  F2FP.PACK_AB R108, R226, R225 ;  /* 0x000000e1e26c723e */ /* 0x000fe200000000ff */
[----:B------:R-:W-:Y:S01]  /*97b0*/  FADD.FTZ R0, R228, R0 ;  /* 0x00000000e4007221 */ /* 0x000fe20000010000 */
[-C--:B----4-:R-:W-:Y:S05]  /*97c0*/  HMMA.16816.F32 R4, R116, R120.reuse, R4 ;  /* 0x000000787404723c */ /* 0x090fea0000001804 */
[----:B------:R-:W-:Y:S01]  /*97d0*/  F2FP.PACK_AB R110, R233, R230 ;  /* 0x000000e6e96e723e */ /* 0x000fe200000000ff */
[C---:B------:R-:W-:Y:S01]  /*97e0*/  FADD.FTZ R2, R222.reuse, R2 ;  /* 0x00000002de027221 */ /* 0x040fe20000010000 */
[----:B------:R-:W-:Y:S01]  /*97f0*/  F2FP.PACK_AB R109, R222, R217 ;  /* 0x000000d9de6d723e */ /* 0x000fe200000000ff */
[----:B------:R-:W-:Y:S01]  /*9800*/  FADD.FTZ R0, R231, R0 ;  /* 0x00000000e7007221 */ /* 0x000fe20000010000 */
[----:B------:R-:W-:Y:S03]  /*9810*/  F2FP.PACK_AB R111, R224, R223 ;  /* 0x000000dfe06f723e */ /* 0x000fe600000000ff */
[----:B--2---:R-:W-:Y:S01]  /*9820*/  F2FP.PACK_AB R179, R188, R189 ;  /* 0x000000bdbcb3723e */ /* 0x004fe200000000ff */
        /* <DEDUP_REMOVED lines=27> */
[-C--:B------:R-:W-:Y:S07]  /*99e0*/  HMMA.16816.F32 R92, R108, R122.reuse, R92 ;  /* 0x0000007a6c5c723c */ /* 0x080fee000000185c */
[----:B------:R-:W-:Y:S01]  /*99f0*/  F2FP.PACK_AB R108, R136, R137 ;  /* 0x00000089886c723e */ /* 0x000fe200000000ff */
[----:B------:R-:W-:Y:S04]  /*9a00*/  HMMA.16816.F32 R96, R116, R122, R96 ;  /* 0x0000007a7460723c */ /* 0x000fe80000001860 */
[----:B------:R-:W-:Y:S02]  /*9a10*/  F2FP.PACK_AB R110, R106, R107 ;  /* 0x0000006b6a6e723e */ /* 0x000fe400000000ff */
[C---:B------:R-:W-:Y:S02]  /*9a20*/  F2FP.PACK_AB R109, R198.reuse, R196 ;  /* 0x000000c4c66d723e */ /* 0x040fe400000000ff */
[----:B------:R-:W-:Y:S04]  /*9a30*/  F2FP.PACK_AB R111, R197, R199 ;  /* 0x000000c7c56f723e */ /* 0x000fe800000000ff */
[----:B------:R-:W-:Y:S02]  /*9a40*/  MOV R106, R103 ;  /* 0x00000067006a7202 */ /* 0x000fe40000000f00 */
[----:B------:R-:W-:Y:S01]  /*9a50*/  MOV R107, R102 ;  /* 0x00000066006b7202 */ /* 0x000fe20000000f00 */
        /* <DEDUP_REMOVED lines=33> */
[----:B------:R-:W-:Y:S07]  /*9c70*/  HMMA.16816.F32 R96, R108, R186, R96 ;  /* 0x000000ba6c60723c */ /* 0x000fee0000001860 */
[----:B------:R-:W-:Y:S02]  /*9c80*/  MOV R108, R101 ;  /* 0x00000065006c7202 */ /* 0x000fe40000000f00 */
[C---:B--2---:R-:W-:Y:S03]  /*9c90*/  ISETP.GT.AND P0, PT, R220.reuse, R5, PT ;  /* 0x00000005dc00720c */ /* 0x044fe60003f04270 */
[----:B------:R-:W-:Y:S10]  /*9ca0*/  IADD3 R220, R220, -0x1, RZ ;  /* 0xffffffffdcdc7810 */ /* 0x000ff40007ffe0ff */
[----:B------:R-:W-:-:S05]  /*9cb0*/  @P0 BRA `(.L_x_3099) ;  /* 0xffffbfe000000947 */ /* 0x000fca000383ffff */
.L_x_3088:
[----:B------:R-:W2:Y:S02]  /*9cc0*/  LDL R0, [R1+0x4] ;  /* 0x0000040001007983 */ /* 0x000ea40000100800 */
[----:B--2---:R-:W-:-:S13]  /*9cd0*/  ISETP.GE.AND P0, PT, R220, R0, PT ;  /* 0x00000000dc00720c */ /* 0x004fda0003f06270 */
[----:B------:R-:W-:Y:S05]  /*9ce0*/  @!P0 BRA `(.L_x_3100) ;  /* 0x000034d000008947 */ /* 0x000fea0003800000 */
[----:B------:R-:W-:Y:S01]  /*9cf0*/  IMAD.MOV.U32 R106, RZ, RZ, R103 ;  /* 0x000000ffff6a7224 */ /* 0x000fe200078e0067 */
[----:B------:R-:W-:Y:S01]  /*9d00*/  MOV R108, R101 ;  /* 0x00000065006c7202 */ /* 0x000fe20000000f00 */
[----:B------:R-:W-:Y:S01]  /*9d10*/  IMAD.MOV.U32 R105, RZ, RZ, R104 ;  /* 0x000000ffff697224 */ /* 0x000fe200078e0068 */
[----:B------:R-:W-:Y:S02]  /*9d20*/  MOV R107, R102 ;  /* 0x00000066006b7202 */ /* 0x000fe40000000f00 */
.L_x_3107:
        /* <DEDUP_REMOVED lines=33> */
[----:B------:R-:W-:Y:S01]  /*9f40*/  IMAD.SHL.U32 R54, R7, 0x2, RZ ;  /* 0x0000000207367824 */ /* 0x000fe200078e00ff */
        /* <DEDUP_REMOVED lines=11> */
.L_x_3142:
        /* <DEDUP_REMOVED lines=13> */
[C---:B------:R-:W-:Y:S02]  /*a0d0*/  IADD3 R46, -R217.reuse, 0x10, RZ ;  /* 0x00000010d92e7810 */ /* 0x040fe40007ffe1ff */
        /* <DEDUP_REMOVED lines=8> */
[----:B------:R-:W-:Y:S03]  /*a160*/  IADD3 R36, P6, R2, R45, RZ ;  /* 0x0000002d02247210 */ /* 0x000fe60007fde0ff */
[--C-:B------:R-:W-:Y:S01]  /*a170*/  IMAD.X R29, R0, 0x1, R38.reuse, P3 ;  /* 0x00000001001d7824 */ /* 0x100fe200018e0626 */
[----:B------:R-:W-:Y:S02]  /*a180*/  ISETP.GE.AND P3, PT, R110, c[0x0][0x1d4], PT ;  /* 0x000075006e007a0c */ /* 0x000fe40003f66270 */
[----:B------:R-:W-:Y:S01]  /*a190*/  IMAD.X R37, R0, 0x1, R39, P6 ;  /* 0x0000000100257824 */ /* 0x000fe200030e0627 */
[----:B------:R-:W-:Y:S01]  /*a1a0*/  IADD3 R40, P6, R2, R54, RZ ;  /* 0x0000003602287210 */ /* 0x000fe20007fde0ff */
[----:B------:R3:W-:Y:S01]  /*a1b0*/  LDGSTS.E.BYPASS.LTC128B.128 [R218+0x100], [R28.64], !P0 ;  /* 0x001000001cda7fae */ /* 0x0007e2000c101d46 */
[-C--:B-----5:R-:W-:Y:S03]  /*a1c0*/  IADD3 R46, P5, P0, R46, R3.reuse, R47 ;  /* 0x000000032e2e7210 */ /* 0x0a0fe600078be02f */
[----:B------:R-:W-:Y:S01]  /*a1d0*/  IMAD.X R41, R0, 0x1, R53, P6 ;  /* 0x0000000100297824 */ /* 0x000fe200030e0635 */
[----:B------:R-:W-:Y:S02]  /*a1e0*/  ISETP.NE.U32.AND P6, PT, R217, RZ, PT ;  /* 0x000000ffd900720c */ /* 0x000fe40003fc5070 */
[-C--:B-1----:R-:W-:Y:S01]  /*a1f0*/  IADD3.X R47, RZ, R52.reuse, R38, P5, P0 ;  /* 0x00000034ff2f7210 */ /* 0x082fe20002fe0426 */
[----:B------:R1:W-:Y:S01]  /*a200*/  LDGSTS.E.BYPASS.LTC128B.128 [R218+0x1100], [R36.64], !P4 ;  /* 0x0110000024da7fae */ /* 0x0003e2000e101d46 */
[-C--:B------:R-:W-:Y:S02]  /*a210*/  IADD3 R44, P5, P0, R44, R3.reuse, R45 ;  /* 0x000000032c2c7210 */ /* 0x080fe400078be02d */
[----:B------:R-:W-:Y:S02]  /*a220*/  SEL R0, RZ, 0x10, P3 ;  /* 0x00000010ff007807 */ /* 0x000fe40001800000 */
[-C--:B------:R-:W-:Y:S02]  /*a230*/  IADD3.X R45, RZ, R52.reuse, R39, P5, P0 ;  /* 0x00000034ff2d7210 */ /* 0x080fe40002fe0427 */
[----:B------:R-:W-:Y:S01]  /*a240*/  ISETP.NE.U32.AND P0, PT, R42, RZ, PT ;  /* 0x000000ff2a00720c */ /* 0x000fe20003f05070 */
[----:B------:R4:W-:Y:S01]  /*a250*/  LDGSTS.E.BYPASS.LTC128B.128 [R218+0x2100], [R40.64], !P3 ;  /* 0x0210000028da7fae */ /* 0x0009e2000d901d46 */
[----:B------:R-:W-:Y:S04]  /*a260*/  IADD3 R2, -R0, 0x10, RZ ;  /* 0x0000001000027810 */ /* 0x000fe80007ffe1ff */
[----:B------:R-:W-:Y:S03]  /*a270*/  LOP3.LUT R2, R2, 0xf, RZ, 0xc0, !PT ;  /* 0x0000000f02027812 */ /* 0x000fe600078ec0ff */
[----:B------:R5:W-:Y:S01]  /*a280*/  LDGSTS.E.BYPASS.LTC128B.128.ZFILL [R218+0x900], [R46.64], P6 ;  /* 0x009000002eda7fae */ /* 0x000be2000b141d46 */
[----:B------:R-:W-:Y:S01]  /*a290*/  ISETP.NE.U32.AND P6, PT, R0, RZ, PT ;  /* 0x000000ff0000720c */ /* 0x000fe20003fc5070 */
[-C--:B---3--:R-:W-:Y:S06]  /*a2a0*/  HMMA.16816.F32 R28, R60, R34.reuse, RZ ;  /* 0x000000223c1c723c */ /* 0x088fec00000018ff */
[----:B------:R5:W-:Y:S01]  /*a2b0*/  LDGSTS.E.BYPASS.LTC128B.128.ZFILL [R218+0x1900], [R44.64], P0 ;  /* 0x019000002cda7fae */ /* 0x000be20008141d46 */
[----:B------:R-:W-:Y:S01]  /*a2c0*/  IADD3 R2, P5, P0, R2, R3, R54 ;  /* 0x0000000302027210 */ /* 0x000fe200078be036 */
[C---:B------:R-:W-:Y:S04]  /*a2d0*/  HMMA.16816.F32 R32, R64.reuse, R34, RZ ;  /* 0x000000224020723c */ /* 0x040fe800000018ff */
[----:B------:R-:W-:Y:S04]  /*a2e0*/  IADD3.X R3, RZ, R52, R53, P5, P0 ;  /* 0x00000034ff037210 */ /* 0x000fe80002fe0435 */
[-C--:B-1----:R-:W-:Y:S01]  /*a2f0*/  HMMA.16816.F32 R36, R64, R48.reuse, RZ ;  /* 0x000000304024723c */ /* 0x082fe200000018ff */
[----:B------:R1:W-:Y:S07]  /*a300*/  LDGSTS.E.BYPASS.LTC128B.128.ZFILL [R218+0x2900], [R2.64], P6 ;  /* 0x0290000002da7fae */ /* 0x0003ee000b141d46 */
[C---:B----4-:R-:W-:Y:S01]  /*a310*/  HMMA.16816.F32 R40, R60.reuse, R48, RZ ;  /* 0x000000303c28723c */ /* 0x050fe200000018ff */
        /* <DEDUP_REMOVED lines=29> */
[-C--:B---3--:R-:W-:Y:S08]  /*a4f0*/  HMMA.16816.F32 R4, R100, R180.reuse, R4 ;  /* 0x000000b46404723c */ /* 0x088ff00000001804 */
        /* <DEDUP_REMOVED lines=15> */
[-C--:B------:R-:W-:Y:S08]  /*a5f0*/  HMMA.16816.F32 R52, R100, R192.reuse, R52 ;  /* 0x000000c06434723c */ /* 0x080ff00000001834 */
[C---:B------:R-:W-:Y:S08]  /*a600*/  HMMA.16816.F32 R56, R188.reuse, R192, R56 ;  /* 0x000000c0bc38723c */ /* 0x040ff00000001838 */
[-C--:B------:R-:W-:Y:S01]  /*a610*/  HMMA.16816.F32 R60, R188, R194.reuse, R60 ;  /* 0x000000c2bc3c723c */ /* 0x080fe2000000183c */
[----:B------:R-:W-:Y:S07]  /*a620*/  LDSM.16.M88.4 R188, [R211] ;  /* 0x00000000d3bc783b */ /* 0x000fee0000000200 */
[----:B------:R-:W-:Y:S01]  /*a630*/  HMMA.16816.F32 R64, R100, R194, R64 ;  /* 0x000000c26440723c */ /* 0x000fe20000001840 */
[----:B------:R-:W4:Y:S07]  /*a640*/  LDSM.16.M88.4 R100, [R212] ;  /* 0x00000000d464783b */ /* 0x000f2e0000000200 */
[-C--:B--2---:R-:W-:Y:S01]  /*a650*/  HMMA.16816.F32 R4, R176, R180.reuse, R4 ;  /* 0x000000b4b004723c */ /* 0x084fe20000001804 */
[----:B------:R-:W2:Y:S07]  /*a660*/  LDSM.16.M88.4 R192, [R210] ;  /* 0x00000000d2c0783b */ /* 0x000eae0000000200 */
        /* <DEDUP_REMOVED lines=14> */
[-C--:B--2---:R-:W-:Y:S08]  /*a750*/  HMMA.16816.F32 R52, R176, R192.reuse, R52 ;  /* 0x000000c0b034723c */ /* 0x084ff00000001834 */
[C---:B------:R-:W-:Y:S08]  /*a760*/  HMMA.16816.F32 R56, R184.reuse, R192, R56 ;  /* 0x000000c0b838723c */ /* 0x040ff00000001838 */
[-C--:B------:R-:W-:Y:S01]  /*a770*/  HMMA.16816.F32 R60, R184, R194.reuse, R60 ;  /* 0x000000c2b83c723c */ /* 0x080fe2000000183c */
[----:B------:R-:W-:Y:S07]  /*a780*/  LDSM.16.M88.4 R184, [R200+0x2800] ;  /* 0x00280000c8b8783b */ /* 0x000fee0000000200 */
[----:B------:R-:W-:Y:S01]  /*a790*/  HMMA.16816.F32 R64, R176, R194, R64 ;  /* 0x000000c2b040723c */ /* 0x000fe20000001840 */
[----:B------:R-:W2:Y:S07]  /*a7a0*/  LDSM.16.M88.4 R176, [R200+0x2400] ;  /* 0x00240000c8b0783b */ /* 0x000eae0000000200 */
[-C--:B---3--:R-:W-:Y:S01]  /*a7b0*/  HMMA.16816.F32 R4, R100, R180.reuse, R4 ;  /* 0x000000b46404723c */ /* 0x088fe20000001804 */
[----:B------:R-:W3:Y:S07]  /*a7c0*/  LDSM.16.M88.4 R192, [R200+0x2c00] ;  /* 0x002c0000c8c0783b */ /* 0x000eee0000000200 */
[C---:B----4-:R-:W-:Y:S08]  /*a7d0*/  HMMA.16816.F32 R8, R188.reuse, R180, R8 ;  /* 0x000000b4bc08723c */ /* 0x050ff00000001808 */
[-C--:B------:R-:W-:Y:S08]  /*a7e0*/  HMMA.16816.F32 R12, R188, R182.reuse, R12 ;  /* 0x000000b6bc0c723c */ /* 0x080ff0000000180c */
[C---:B------:R-:W-:Y:S01]  /*a7f0*/  HMMA.16816.F32 R16, R100.reuse, R182, R16 ;  /* 0x000000b66410723c */ /* 0x040fe20000001810 */
[----:B------:R-:W-:Y:S07]  /*a800*/  LDSM.16.M88.4 R180, [R209] ;  /* 0x00000000d1b4783b */ /* 0x000fee0000000200 */
[-C--:B--2---:R-:W-:Y:S08]  /*a810*/  HMMA.16816.F32 R20, R100, R176.reuse, R20 ;  /* 0x000000b06414723c */ /* 0x084ff00000001814 */
        /* <DEDUP_REMOVED lines=9> */
[-C--:B---3--:R-:W-:Y:S08]  /*a8b0*/  HMMA.16816.F32 R52, R100, R192.reuse, R52 ;  /* 0x000000c06434723c */ /* 0x088ff00000001834 */
[C---:B------:R-:W-:Y:S08]  /*a8c0*/  HMMA.16816.F32 R56, R188.reuse, R192, R56 ;  /* 0x000000c0bc38723c */ /* 0x040ff00000001838 */
[-C--:B------:R-:W-:Y:S01]  /*a8d0*/  HMMA.16816.F32 R60, R188, R194.reuse, R60 ;  /* 0x000000c2bc3c723c */ /* 0x080fe2000000183c */
[----:B------:R-:W-:Y:S07]  /*a8e0*/  LDSM.16.M88.4 R188, [R207] ;  /* 0x00000000cfbc783b */ /* 0x000fee0000000200 */
[----:B------:R-:W-:Y:S01]  /*a8f0*/  HMMA.16816.F32 R64, R100, R194, R64 ;  /* 0x000000c26440723c */ /* 0x000fe20000001840 */
[----:B------:R-:W3:Y:S07]  /*a900*/  LDSM.16.M88.4 R100, [R208] ;  /* 0x00000000d064783b */ /* 0x000eee0000000200 */
[-C--:B--2---:R-:W-:Y:S01]  /*a910*/  HMMA.16816.F32 R4, R176, R180.reuse, R4 ;  /* 0x000000b4b004723c */ /* 0x084fe20000001804 */
[----:B------:R-:W2:Y:S01]  /*a920*/  LDSM.16.M88.4 R192, [R206] ;  /* 0x00000000cec0783b */ /* 0x000ea20000000200 */
[----:B------:R-:W-:Y:S06]  /*a930*/  DEPBAR.LE SB0, 0x0 ;  /* 0x000080000000791a */ /* 0x000fec0000000000 */
[C---:B----4-:R-:W-:Y:S01]  /*a940*/  HMMA.16816.F32 R8, R184.reuse, R180, R8 ;  /* 0x000000b4b808723c */ /* 0x050fe20000001808 */
[----:B------:R-:W-:Y:S07]  /*a950*/  BAR.SYNC.DEFER_BLOCKING 0x0 ;  /* 0x0000000000007b1d */ /* 0x000fee0000010000 */
        /* <DEDUP_REMOVED lines=14> */
[----:B------:R-:W-:Y:S07]  /*aa40*/  @!UPT UIADD3 URZ, URZ, URZ, URZ ;  /* 0x0000003f3f3ff290 */ /* 0x000fee000fffe03f */
[----:B------:R-:W-:-:S11]  /*aa50*/  @!P0 BRA `(.L_x_3103) ;  /* 0x000004e000008947 */ /* 0x000fd60003800000 */
[----:B-1----:R-:W-:Y:S01]  /*aa60*/  IADD3 R103, R227, 0x20, RZ ;  /* 0x00000020e3677810 */ /* 0x002fe20007ffe0ff */
[----:B------:R-:W2:Y:S01]  /*aa70*/  LDL R226, [R1+0x20] ;  /* 0x0000200001e27983 */ /* 0x000ea20000100800 */
[----:B------:R-:W-:Y:S01]  /*aa80*/  SHF.R.S32.HI R102, RZ, 0x1f, R227 ;  /* 0x0000001fff667819 */ /* 0x000fe200000114e3 */
[----:B------:R-:W-:Y:S01]  /*aa90*/  IMAD.MOV.U32 R219, RZ, RZ, RZ ;  /* 0x000000ffffdb7224 */ /* 0x000fe200078e00ff */
[----:B------:R-:W-:Y:S01]  /*aaa0*/  SHF.R.S32.HI R103, RZ, 0x1f, R103 ;  /* 0x0000001fff677819 */ /* 0x000fe20000011467 */
[----:B------:R-:W-:Y:S01]  /*aab0*/  IMAD.SHL.U32 R178, R110, 0x2, RZ ;  /* 0x000000026eb27824 */ /* 0x000fe200078e00ff */
[----:B------:R-:W3:Y:S01]  /*aac0*/  LDL R223, [R1] ;  /* 0x0000000001df7983 */ /* 0x000ee20000100800 */
[----:B------:R-:W-:Y:S02]  /*aad0*/  IMAD.SHL.U32 R177, R109, 0x2, RZ ;  /* 0x000000026db17824 */ /* 0x000fe400078e00ff */
[----:B------:R-:W-:Y:S01]  /*aae0*/  IMAD.SHL.U32 R176, R227, 0x2, RZ ;  /* 0x00000002e3b07824 */ /* 0x000fe200078e00ff */
        /* <DEDUP_REMOVED lines=12> */
[----:B------:R-:W-:Y:S02]  /*abb0*/  @!P1 LEA R100, P0, R3, c[0x0][0x2a0], 0x2 ;  /* 0x0000a80003649a11 */ /* 0x000fe400078010ff */
        /* <DEDUP_REMOVED lines=8> */
[----:B------:R-:W-:Y:S01]  /*ac40*/  SHF.L.U64.HI R110, R109, 0x1, R103 ;  /* 0x000000016d6e7819 */ /* 0x000fe20000010267 */
[----:B------:R-:W-:Y:S01]  /*ac50*/  IMAD R0, R0, c[0x0][0x1e0], RZ ;  /* 0x0000780000007a24 */ /* 0x000fe200078e02ff */
[----:B------:R-:W-:Y:S03]  /*ac60*/  SHF.L.U64.HI R109, R227, 0x1, R102 ;  /* 0x00000001e36d7819 */ /* 0x000fe60000010266 */
        /* <DEDUP_REMOVED lines=12> */
.L_x_3143:
[----:B------:R-:W-:-:S05]  /*ad30*/  BRA.DIV ~URZ, `(.L_x_3105) ;  /* 0x000071627f007947 */ /* 0x000fca000b800000 */
[----:B------:R-:W3:Y:S01]  /*ad40*/  SHFL.IDX PT, R0, R104, RZ, 0x1c1f ;  /* 0x001c1fff68007589 */ /* 0x000ee200000e0000 */
[C---:B------:R-:W-:Y:S02]  /*ad50*/  IADD3 R2, -R217.reuse, 0x10, RZ ;  /* 0x00000010d9027810 */ /* 0x040fe40007ffe1ff */
[----:B------:R-:W-:Y:S02]  /*ad60*/  ISETP.NE.U32.AND P0, PT, R217, RZ, PT ;  /* 0x000000ffd900720c */ /* 0x000fe40003f05070 */
[----:B------:R-:W-:Y:S04]  /*ad70*/  LOP3.LUT R2, R2, 0xf, RZ, 0xc0, !PT ;  /* 0x0000000f02027812 */ /* 0x000fe800078ec0ff */
[----:B---3--:R-:W-:Y:S04]  /*ad80*/  IADD3 R2, P6, P5, R2, R0, R176 ;  /* 0x0000000002027210 */ /* 0x008fe80007dde0b0 */
[----:B--2---:R-:W-:Y:S05]  /*ad90*/  IADD3.X R3, RZ, R100, R109, P6, P5 ;  /* 0x00000064ff037210 */ /* 0x004fea00037ea46d */
[----:B------:R-:W-:Y:S01]  /*ada0*/  @!PT LDS RZ, [RZ] ;  /* 0x00000000fffff984 */ /* 0x000fe20000000800 */
[----:B------:R-:W-:Y:S01]  /*adb0*/  @!PT LDS RZ, [RZ] ;  /* 0x00000000fffff984 */ /* 0x000fe20000000800 */
[----:B------:R2:W-:Y:S01]  /*adc0*/  LDGSTS.E.BYPASS.LTC128B.128.ZFILL [R218+0x3100], [R2.64], P0 ;  /* 0x0310000002da7fae */ /* 0x0005e20008141d46 */
[----:B------:R-:W-:Y:S05]  /*add0*/  IADD3 R102, P0, R0, R177, RZ ;  /* 0x000000b100667210 */ /* 0x000fea0007f1e0ff */
[----:B------:R-:W-:Y:S05]  /*ade0*/  IMAD.X R103, R100, 0x1, R110, P0 ;  /* 0x0000000164677824 */ /* 0x000fea00000e066e */
[----:B------:R3:W-:Y:S01]  /*adf0*/  LDGSTS.E.BYPASS.LTC128B.128 [R218+0x4100], [R102.64], !P4 ;  /* 0x0410000066da7fae */ /* 0x0007e2000e101d46 */
[----:B--2---:R-:W-:Y:S03]  /*ae00*/  IADD3 R2, P0, R0, R178, RZ ;  /* 0x000000b200027210 */ /* 0x004fe60007f1e0ff */
[----:B------:R3:W2:Y:S02]  /*ae10*/  SHFL.IDX PT, R0, R104, 0x1, 0x1c1f ;  /* 0x003c1f0068007f89 */ /* 0x0006a400000e0000 */
[----:B------:R-:W-:Y:S02]  /*ae20*/  IMAD.X R3, R100, 0x1, R111, P0 ;  /* 0x0000000164037824 */ /* 0x000fe400000e066f */
[----:B------:R3:W4:Y:S04]  /*ae30*/  SHFL.IDX PT, R100, R101, 0x1, 0x1c1f ;  /* 0x003c1f0065647f89 */ /* 0x00072800000e0000 */
[----:B------:R3:W-:Y:S02]  /*ae40*/  LDGSTS.E.BYPASS.LTC128B.128 [R218+0x5100], [R2.64], !P3 ;  /* 0x0510000002da7fae */ /* 0x0007e4000d901d46 */
.L_x_3144:
[C---:B---3--:R-:W-:Y:S02]  /*ae50*/  IADD3 R2, -R217.reuse, 0x10, RZ ;  /* 0x00000010d9027810 */ /* 0x048fe40007ffe1ff */
[----:B------:R-:W-:Y:S02]  /*ae60*/  ISETP.NE.U32.AND P0, PT, R217, RZ, PT ;  /* 0x000000ffd900720c */ /* 0x000fe40003f05070 */
[----:B------:R-:W-:Y:S04]  /*ae70*/  LOP3.LUT R2, R2, 0xf, RZ, 0xc0, !PT ;  /* 0x0000000f02027812 */ /* 0x000fe800078ec0ff */
[----:B--2---:R-:W-:Y:S04]  /*ae80*/  IADD3 R2, P6, P5, R2, R0, R176 ;  /* 0x0000000002027210 */ /* 0x004fe80007dde0b0 */
[----:B----4-:R-:W-:Y:S02]  /*ae90*/  IADD3.X R3, RZ, R100, R109, P6, P5 ;  /* 0x00000064ff037210 */ /* 0x010fe400037ea46d */
        /* <DEDUP_REMOVED lines=10> */
.L_x_3103:
[----:B-1----:R-:W-:Y:S05]  /*af40*/  BSYNC B0 ;  /* 0x0000000000007941 */ /* 0x002fea0003800000 */
.L_x_3102:
[----:B---3--:R-:W-:Y:S01]  /*af50*/  FMNMX.FTZ R2, R4, R105, !PT ;  /* 0x0000006904027209 */ /* 0x008fe20007810000 */
        /* <DEDUP_REMOVED lines=80> */
.L_x_3145:
[----:B------:R-:W-:Y:S01]  /*b460*/  FMUL.FTZ R2, R104, c[0x0][0x2d0] ;  /* 0x0000b40068027a20 */ /* 0x000fe20000410000 */
[----:B--2---:R-:W-:Y:S01]  /*b470*/  FMNMX.FTZ R101, R0, R100, !PT ;  /* 0x0000006400657209 */ /* 0x004fe20007810000 */
[----:B------:R-:W-:Y:S01]  /*b480*/  FADD.FTZ R0, -R104, R105 ;  /* 0x0000006968007221 */ /* 0x000fe20000010100 */
[----:B------:R-:W-:Y:S01]  /*b490*/  WARPSYNC 0xffffffff ;  /* 0xffffffff00007948 */ /* 0x000fe20003800000 */
        /* <DEDUP_REMOVED lines=28> */
[--C-:B------:R-:W-:Y:S01]  /*b660*/  FFMA.FTZ R237, R54, c[0x0][0x2d0], -R2.reuse ;  /* 0x0000b40036ed7a23 */ /* 0x100fe20000010802 */
[----:B------:R-:W-:Y:S01]  /*b670*/  LDSM.16.MT88.4 R36, [R202] ;  /* 0x00000000ca24783b */ /* 0x000fe20000004200 */
[--C-:B------:R-:W-:Y:S02]  /*b680*/  FFMA.FTZ R240, R55, c[0x0][0x2d0], -R2.reuse ;  /* 0x0000b40037f07a23 */ /* 0x100fe40000010802 */
[--C-:B------:R-:W-:Y:S02]  /*b690*/  FFMA.FTZ R19, R19, c[0x0][0x2d0], -R2.reuse ;  /* 0x0000b40013137a23 */ /* 0x100fe40000010802 */
[--C-:B------:R-:W-:Y:S01]  /*b6a0*/  FFMA.FTZ R192, R22, c[0x0][0x2d0], -R2.reuse ;  /* 0x0000b40016c07a23 */ /* 0x100fe20000010802 */
[----:B------:R-:W2:Y:S01]  /*b6b0*/  MUFU.EX2 R7, R7 ;  /* 0x0000000700077308 */ /* 0x000ea20000000800 */
[--C-:B------:R-:W-:Y:S01]  /*b6c0*/  FFMA.FTZ R190, R34, c[0x0][0x2d0], -R2.reuse ;  /* 0x0000b40022be7a23 */ /* 0x100fe20000010802 */
[----:B------:R-:W-:Y:S01]  /*b6d0*/  LDSM.16.MT88.4 R52, [R201+0x1000] ;  /* 0x00100000c934783b */ /* 0x000fe20000004200 */
[--C-:B------:R-:W-:Y:S02]  /*b6e0*/  FFMA.FTZ R188, R35, c[0x0][0x2d0], -R2.reuse ;  /* 0x0000b40023bc7a23 */ /* 0x100fe40000010802 */
[--C-:B------:R-:W-:Y:S02]  /*b6f0*/  FFMA.FTZ R226, R50, c[0x0][0x2d0], -R2.reuse ;  /* 0x0000b40032e27a23 */ /* 0x100fe40000010802 */
[--C-:B------:R-:W-:Y:S02]  /*b700*/  FFMA.FTZ R224, R51, c[0x0][0x2d0], -R2.reuse ;  /* 0x0000b40033e07a23 */ /* 0x100fe40000010802 */
[--C-:B------:R-:W-:Y:S01]  /*b710*/  FFMA.FTZ R239, R66, c[0x0][0x2d0], -R2.reuse ;  /* 0x0000b40042ef7a23 */ /* 0x100fe20000010802 */
[----:B------:R-:W-:Y:S01]  /*b720*/  MUFU.EX2 R20, R16 ;  /* 0x0000001000147308 */ /* 0x000fe20000000800 */
[--C-:B------:R-:W-:Y:S02]  /*b730*/  FFMA.FTZ R242, R67, c[0x0][0x2d0], -R2.reuse ;  /* 0x0000b40043f27a23 */ /* 0x100fe40000010802 */
[----:B------:R-:W-:Y:S07]  /*b740*/  FFMA.FTZ R179, R18, c[0x0][0x2d0], -R2 ;  /* 0x0000b40012b37a23 */ /* 0x000fee0000010802 */
[----:B------:R-:W-:Y:S10]  /*b750*/  MUFU.EX2 R179, R179 ;  /* 0x000000b300b37308 */ /* 0x000ff40000000800 */
[----:B------:R-:W-:Y:S10]  /*b760*/  MUFU.EX2 R105, R105 ;  /* 0x0000006900697308 */ /* 0x000ff40000000800 */
[----:B------:R-:W-:Y:S10]  /*b770*/  MUFU.EX2 R192, R192 ;  /* 0x000000c000c07308 */ /* 0x000ff40000000800 */
[----:B------:R-:W-:Y:S10]  /*b780*/  MUFU.EX2 R190, R190 ;  /* 0x000000be00be7308 */ /* 0x000ff40000000800 */
[----:B------:R-:W-:Y:S10]  /*b790*/  MUFU.EX2 R188, R188 ;  /* 0x000000bc00bc7308 */ /* 0x000ff40000000800 */
[----:B------:R-:W-:Y:S10]  /*b7a0*/  MUFU.EX2 R229, R229 ;  /* 0x000000e500e57308 */ /* 0x000ff40000000800 */
[----:B------:R-:W-:Y:S01]  /*b7b0*/  MUFU.EX2 R228, R228 ;  /* 0x000000e400e47308 */ /* 0x000fe20000000800 */
[C---:B-1----:R-:W-:Y:S01]  /*b7c0*/  FFMA.FTZ R0, R100.reuse, R236, R4 ;  /* 0x000000ec64007223 */ /* 0x042fe20000010004 */
[----:B--2---:R-:W-:Y:S01]  /*b7d0*/  F2FP.PACK_AB R177, R7, R6 ;  /* 0x0000000607b1723e */ /* 0x004fe200000000ff */
[----:B------:R-:W-:Y:S02]  /*b7e0*/  FMUL.FTZ R33, R100, R157 ;  /* 0x0000009d64217220 */ /* 0x000fe40000410000 */
[C---:B------:R-:W-:Y:S01]  /*b7f0*/  FADD.FTZ R5, R176.reuse, R0 ;  /* 0x00000000b0057221 */ /* 0x040fe20000010000 */
[----:B------:R-:W-:Y:S01]  /*b800*/  F2FP.PACK_AB R176, R176, R4 ;  /* 0x00000004b0b0723e */ /* 0x000fe200000000ff */
[----:B------:R-:W-:Y:S02]  /*b810*/  FADD.FTZ R0, -R103, R106 ;  /* 0x0000006a67007221 */ /* 0x000fe40000010100 */
[----:B------:R-:W-:Y:S01]  /*b820*/  FMUL.FTZ R4, R102, c[0x0][0x2d0] ;  /* 0x0000b40066047a20 */ /* 0x000fe20000410000 */
        /* <DEDUP_REMOVED lines=21> */
[----:B-1----:R-:W-:Y:S02]  /*b980*/  FFMA.FTZ R0, R3, R222, R6 ;  /* 0x000000de03007223 */ /* 0x002fe40000010006 */
[----:B------:R-:W-:Y:S02]  /*b990*/  FMUL.FTZ R4, R101, c[0x0][0x2d0] ;  /* 0x0000b40065047a20 */ /* 0x000fe40000410000 */
[----:B------:R-:W-:Y:S01]  /*b9a0*/  FADD.FTZ R32, R7, R0 ;  /* 0x0000000007207221 */ /* 0x000fe20000010000 */
[----:B------:R-:W-:Y:S01]  /*b9b0*/  MUFU.EX2 R185, R185 ;  /* 0x000000b900b97308 */ /* 0x000fe20000000800 */
[----:B------:R-:W-:Y:S02]  /*b9c0*/  FADD.FTZ R0, -R102, R107 ;  /* 0x0000006b66007221 */ /* 0x000fe40000010100 */
[--C-:B------:R-:W-:Y:S02]  /*b9d0*/  FFMA.FTZ R180, R26, c[0x0][0x2d0], -R4.reuse ;  /* 0x0000b4001ab47a23 */ /* 0x100fe40000010804 */
[----:B------:R-:W-:Y:S02]  /*b9e0*/  FMUL.FTZ R0, R0, c[0x0][0x2d0] ;  /* 0x0000b40000007a20 */ /* 0x000fe40000410000 */
[--C-:B------:R-:W-:Y:S02]  /*b9f0*/  FFMA.FTZ R184, R27, c[0x0][0x2d0], -R4.reuse ;  /* 0x0000b4001bb87a23 */ /* 0x100fe40000010804 */
[--C-:B------:R-:W-:Y:S01]  /*ba00*/  FFMA.FTZ R186, R30, c[0x0][0x2d0], -R4.reuse ;  /* 0x0000b4001eba7a23 */ /* 0x100fe20000010804 */
[----:B------:R1:W3:Y:S01]  /*ba10*/  MUFU.EX2 R2, R0 ;  /* 0x0000000000027308 */ /* 0x0002e20000000800 */
[--C-:B------:R-:W-:Y:S02]  /*ba20*/  FFMA.FTZ R187, R31, c[0x0][0x2d0], -R4.reuse ;  /* 0x0000b4001fbb7a23 */ /* 0x100fe40000010804 */
[----:B------:R-:W-:Y:S02]  /*ba30*/  FADD.FTZ R5, R20, R5 ;  /* 0x0000000514057221 */ /* 0x000fe40000010000 */
        /* <DEDUP_REMOVED lines=12> */
[----:B-1----:R-:W-:Y:S01]  /*bb00*/  FADD.FTZ R0, -R101, R108 ;  /* 0x0000006c65007221 */ /* 0x002fe20000010100 */
[----:B--2---:R-:W-:Y:S01]  /*bb10*/  F2FP.PACK_AB R108, R21, R22 ;  /* 0x00000016156c723e */ /* 0x004fe200000000ff */
[--C-:B------:R-:W-:Y:S02]  /*bb20*/  FFMA.FTZ R248, R62, c[0x0][0x2d0], -R4.reuse ;  /* 0x0000b4003ef87a23 */ /* 0x100fe40000010804 */
[----:B------:R-:W-:Y:S01]  /*bb30*/  FMUL.FTZ R0, R0, c[0x0][0x2d0] ;  /* 0x0000b40000007a20 */ /* 0x000fe20000410000 */
[----:B------:R-:W-:Y:S01]  /*bb40*/  MUFU.EX2 R181, R181 ;  /* 0x000000b500b57308 */ /* 0x000fe20000000800 */
[----:B------:R-:W-:Y:S02]  /*bb50*/  FFMA.FTZ R249, R63, c[0x0][0x2d0], -R4 ;  /* 0x0000b4003ff97a23 */ /* 0x000fe40000010804 */
[----:B---3--:R-:W-:Y:S02]  /*bb60*/  FFMA.FTZ R4, R2, R250, R22 ;  /* 0x000000fa02047223 */ /* 0x008fe40000010016 */
[C---:B------:R-:W-:Y:S01]  /*bb70*/  FADD.FTZ R189, R178.reuse, R5 ;  /* 0x00000005b2bd7221 */ /* 0x040fe20000010000 */
[----:B------:R-:W-:Y:S01]  /*bb80*/  F2FP.PACK_AB R178, R178, R20 ;  /* 0x00000014b2b2723e */ /* 0x000fe200000000ff */
[C---:B------:R-:W-:Y:S02]  /*bb90*/  FMUL.FTZ R29, R2.reuse, R129 ;  /* 0x00000081021d7220 */ /* 0x040fe40000410000 */
[----:B------:R-:W-:Y:S01]  /*bba0*/  FADD.FTZ R129, R21, R4 ;  /* 0x0000000415817221 */ /* 0x000fe20000010000 */
[----:B------:R-:W1:Y:S01]  /*bbb0*/  MUFU.EX2 R0, R0 ;  /* 0x0000000000007308 */ /* 0x000e620000000800 */
[----:B------:R-:W2:Y:S01]  /*bbc0*/  LDSM.16.MT88.4 R20, [R201] ;  /* 0x00000000c914783b */ /* 0x000ea20000004200 */
[C---:B------:R-:W-:Y:S02]  /*bbd0*/  FMUL.FTZ R24, R2.reuse, R132 ;  /* 0x0000008402187220 */ /* 0x040fe40000410000 */
[C---:B------:R-:W-:Y:S02]  /*bbe0*/  FMUL.FTZ R25, R2.reuse, R133 ;  /* 0x0000008502197220 */ /* 0x040fe40000410000 */
[----:B------:R-:W-:Y:S02]  /*bbf0*/  FMUL.FTZ R12, R2, R136 ;  /* 0x00000088020c7220 */ /* 0x000fe40000410000 */
[C---:B------:R-:W-:Y:S02]  /*bc00*/  FMUL.FTZ R4, R100.reuse, R144 ;  /* 0x0000009064047220 */ /* 0x040fe40000410000 */
[----:B------:R3:W-:Y:S01]  /*bc10*/  MUFU.EX2 R132, R7 ;  /* 0x0000000700847308 */ /* 0x0007e20000000800 */
[----:B------:R-:W-:Y:S02]  /*bc20*/  FMUL.FTZ R5, R100, R145 ;  /* 0x0000009164057220 */ /* 0x000fe40000410000 */
[C---:B------:R-:W-:Y:S02]  /*bc30*/  FMUL.FTZ R8, R2.reuse, R140 ;  /* 0x0000008c02087220 */ /* 0x040fe40000410000 */
[C---:B------:R-:W-:Y:S02]  /*bc40*/  FMUL.FTZ R9, R2.reuse, R141 ;  /* 0x0000008d02097220 */ /* 0x040fe40000410000 */
[C---:B------:R-:W-:Y:S02]  /*bc50*/  FMUL.FTZ R28, R2.reuse, R128 ;  /* 0x00000080021c7220 */ /* 0x040fe40000410000 */
[----:B------:R-:W-:Y:S01]  /*bc60*/  FMUL.FTZ R13, R2, R137 ;  /* 0x00000089020d7220 */ /* 0x000fe20000410000 */
[----:B------:R4:W-:Y:S01]  /*bc70*/  MUFU.EX2 R133, R18 ;  /* 0x0000001200857308 */ /* 0x0009e20000000800 */
[C---:B------:R-:W-:Y:S02]  /*bc80*/  FMUL.FTZ R34, R3.reuse, R158 ;  /* 0x0000009e03227220 */ /* 0x040fe40000410000 */
[----:B------:R-:W-:Y:S02]  /*bc90*/  FMUL.FTZ R35, R3, R159 ;  /* 0x0000009f03237220 */ /* 0x000fe40000410000 */
[C---:B-1----:R-:W-:Y:S02]  /*bca0*/  FMUL.FTZ R26, R0.reuse, R134 ;  /* 0x00000086001a7220 */ /* 0x042fe40000410000 */
[C---:B------:R-:W-:Y:S02]  /*bcb0*/  FMUL.FTZ R27, R0.reuse, R135 ;  /* 0x00000087001b7220 */ /* 0x040fe40000410000 */
[C---:B------:R-:W-:Y:S01]  /*bcc0*/  FMUL.FTZ R31, R0.reuse, R131 ;  /* 0x00000083001f7220 */ /* 0x040fe20000410000 */
[----:B------:R-:W1:Y:S01]  /*bcd0*/  MUFU.EX2 R134, R19 ;  /* 0x0000001300867308 */ /* 0x000e620000000800 */
[C---:B------:R-:W-:Y:S02]  /*bce0*/  FMUL.FTZ R30, R0.reuse, R130 ;  /* 0x00000082001e7220 */ /* 0x040fe40000410000 */
[----:B------:R-:W-:Y:S02]  /*bcf0*/  FADD.FTZ R130, R179, R32 ;  /* 0x00000020b3827221 */ /* 0x000fe40000010000 */
[C---:B---3--:R-:W-:Y:S02]  /*bd00*/  FMUL.FTZ R7, R3.reuse, R147 ;  /* 0x0000009303077220 */ /* 0x048fe40000410000 */
[C---:B------:R-:W-:Y:S02]  /*bd10*/  FFMA.FTZ R128, R0.reuse, R251, R109 ;  /* 0x000000fb00807223 */ /* 0x040fe4000001006d */
[C---:B------:R-:W-:Y:S01]  /*bd20*/  FMUL.FTZ R10, R0.reuse, R142 ;  /* 0x0000008e000a7220 */ /* 0x040fe20000410000 */
[----:B------:R3:W5:Y:S01]  /*bd30*/  MUFU.EX2 R135, R6 ;  /* 0x0000000600877308 */ /* 0x0007620000000800 */
[C---:B------:R-:W-:Y:S02]  /*bd40*/  FMUL.FTZ R11, R0.reuse, R143 ;  /* 0x0000008f000b7220 */ /* 0x040fe40000410000 */
[C---:B------:R-:W-:Y:S02]  /*bd50*/  FMUL.FTZ R14, R0.reuse, R138 ;  /* 0x0000008a000e7220 */ /* 0x040fe40000410000 */
[----:B------:R-:W-:Y:S02]  /*bd60*/  FMUL.FTZ R15, R0, R139 ;  /* 0x0000008b000f7220 */ /* 0x000fe40000410000 */
[C---:B----4-:R-:W-:Y:S02]  /*bd70*/  FMUL.FTZ R18, R3.reuse, R150 ;  /* 0x0000009603127220 */ /* 0x050fe40000410000 */
[----:B------:R-:W-:Y:S01]  /*bd80*/  FMUL.FTZ R32, R100, R156 ;  /* 0x0000009c64207220 */ /* 0x000fe20000410000 */
[----:B------:R-:W4:Y:S01]  /*bd90*/  MUFU.EX2 R131, R16 ;  /* 0x0000001000837308 */ /* 0x000f220000000800 */
[C---:B------:R-:W-:Y:S01]  /*bda0*/  FMUL.FTZ R60, R2.reuse, R112 ;  /* 0x00000070023c7220 */ /* 0x040fe20000410000 */
[----:B------:R-:W-:Y:S01]  /*bdb0*/  LDSM.16.MT88.4 R156, [R202+0xc00] ;  /* 0x000c0000ca9c783b */ /* 0x000fe20000004200 */
[----:B------:R-:W-:Y:S01]  /*bdc0*/  FMUL.FTZ R61, R2, R113 ;  /* 0x00000071023d7220 */ /* 0x000fe20000410000 */
[----:B-1----:R-:W-:Y:S01]  /*bdd0*/  F2FP.PACK_AB R179, R134, R179 ;  /* 0x000000b386b3723e */ /* 0x002fe200000000ff */
[C---:B------:R-:W-:Y:S02]  /*bde0*/  FMUL.FTZ R19, R3.reuse, R151 ;  /* 0x0000009703137220 */ /* 0x040fe40000410000 */
[C---:B------:R-:W-:Y:S02]  /*bdf0*/  FMUL.FTZ R62, R0.reuse, R114 ;  /* 0x00000072003e7220 */ /* 0x040fe40000410000 */
[----:B------:R-:W-:Y:S01]  /*be00*/  FMUL.FTZ R63, R0, R115 ;  /* 0x00000073003f7220 */ /* 0x000fe20000410000 */
[----:B------:R-:W1:Y:S01]  /*be10*/  MUFU.EX2 R136, R17 ;  /* 0x0000001100887308 */ /* 0x000e620000000800 */
[----:B------:R-:W1:Y:S01]  /*be20*/  LDSM.16.MT88.4 R112, [R202+0x1000] ;  /* 0x00100000ca70783b */ /* 0x000e620000004200 */
[C---:B------:R-:W-:Y:S02]  /*be30*/  FMUL.FTZ R40, R2.reuse, R124 ;  /* 0x0000007c02287220 */ /* 0x040fe40000410000 */
[----:B---3--:R-:W-:Y:S01]  /*be40*/  FMUL.FTZ R6, R3, R146 ;  /* 0x0000009203067220 */ /* 0x008fe20000410000 */
[----:B-----5:R-:W-:Y:S01]  /*be50*/  F2FP.PACK_AB R111, R135, R132 ;  /* 0x00000084876f723e */ /* 0x020fe200000000ff */
[----:B------:R-:W-:Y:S02]  /*be60*/  FMUL.FTZ R41, R2, R125 ;  /* 0x0000007d02297220 */ /* 0x000fe40000410000 */
[C---:B------:R-:W-:Y:S02]  /*be70*/  FMUL.FTZ R42, R0.reuse, R126 ;  /* 0x0000007e002a7220 */ /* 0x040fe40000410000 */
[----:B------:R-:W-:Y:S01]  /*be80*/  FMUL.FTZ R43, R0, R127 ;  /* 0x0000007f002b7220 */ /* 0x000fe20000410000 */
[-C--:B--2---:R-:W-:Y:S01]  /*be90*/  HMMA.16816.F32 R4, R176, R20.reuse, R4 ;  /* 0x00000014b004723c */ /* 0x084fe20000001804 */
[----:B------:R-:W-:Y:S01]  /*bea0*/  LDSM.16.MT88.4 R124, [R201+0x1400] ;  /* 0x00140000c97c783b */ /* 0x000fe20000004200 */
[----:B------:R-:W-:Y:S03]  /*beb0*/  MUFU.EX2 R140, R183 ;  /* 0x000000b7008c7308 */ /* 0x000fe60000000800 */
[----:B----4-:R-:W-:Y:S01]  /*bec0*/  F2FP.PACK_AB R109, R131, R109 ;  /* 0x0000006d836d723e */ /* 0x010fe200000000ff */
[----:B------:R-:W-:Y:S02]  /*bed0*/  FMUL.FTZ R16, R100, R148 ;  /* 0x0000009464107220 */ /* 0x000fe40000410000 */
[C---:B------:R-:W-:Y:S04]  /*bee0*/  FMUL.FTZ R44, R2.reuse, R120 ;  /* 0x00000078022c7220 */ /* 0x040fe80000410000 */
[----:B------:R-:W-:Y:S01]  /*bef0*/  FMUL.FTZ R45, R2, R121 ;  /* 0x00000079022d7220 */ /* 0x000fe20000410000 */
[----:B-1----:R-:W-:Y:S01]  /*bf00*/  F2FP.PACK_AB R110, R136, R133 ;  /* 0x00000085886e723e */ /* 0x002fe200000000ff */
[----:B------:R-:W-:Y:S01]  /*bf10*/  FMUL.FTZ R17, R100, R149 ;  /* 0x0000009564117220 */ /* 0x000fe20000410000 */
[----:B------:R-:W-:Y:S01]  /*bf20*/  MUFU.EX2 R138, R180 ;  /* 0x000000b4008a7308 */ /* 0x000fe20000000800 */
[----:B------:R-:W-:Y:S01]  /*bf30*/  LDSM.16.MT88.4 R148, [R201+0xc00] ;  /* 0x000c0000c994783b */ /* 0x000fe20000004200 */
[C---:B------:R-:W-:Y:S02]  /*bf40*/  FMUL.FTZ R46, R0.reuse, R122 ;  /* 0x0000007a002e7220 */ /* 0x040fe40000410000 */
[----:B------:R-:W-:Y:S01]  /*bf50*/  FMUL.FTZ R47, R0, R123 ;  /* 0x0000007b002f7220 */ /* 0x000fe20000410000 */
[C---:B------:R-:W-:Y:S04]  /*bf60*/  HMMA.16816.F32 R8, R108.reuse, R20, R8 ;  /* 0x000000146c08723c */ /* 0x040fe80000001808 */
[----:B------:R-:W-:Y:S01]  /*bf70*/  LDSM.16.MT88.4 R120, [R202+0x400] ;  /* 0x00040000ca78783b */ /* 0x000fe20000004200 */
[C---:B------:R-:W-:Y:S01]  /*bf80*/  FMUL.FTZ R48, R100.reuse, R164 ;  /* 0x000000a464307220 */ /* 0x040fe20000410000 */
[----:B------:R-:W-:Y:S01]  /*bf90*/  MUFU.EX2 R139, R184 ;  /* 0x000000b8008b7308 */ /* 0x000fe20000000800 */
[C---:B------:R-:W-:Y:S01]  /*bfa0*/  FMUL.FTZ R49, R100.reuse, R165 ;  /* 0x000000a564317220 */ /* 0x040fe20000410000 */
[-C--:B------:R-:W-:Y:S04]  /*bfb0*/  HMMA.16816.F32 R12, R108, R22.reuse, R12 ;  /* 0x000000166c0c723c */ /* 0x080fe8000000180c */
[C---:B------:R-:W-:Y:S02]  /*bfc0*/  FMUL.FTZ R50, R3.reuse, R166 ;  /* 0x000000a603327220 */ /* 0x040fe40000410000 */
[C---:B------:R-:W-:Y:S02]  /*bfd0*/  FMUL.FTZ R51, R3.reuse, R167 ;  /* 0x000000a703337220 */ /* 0x040fe40000410000 */
[C---:B------:R-:W-:Y:S01]  /*bfe0*/  HMMA.16816.F32 R16, R176.reuse, R22, R16 ;  /* 0x00000016b010723c */ /* 0x040fe20000001810 */
[----:B------:R-:W-:Y:S01]  /*bff0*/  LDSM.16.MT88.4 R164, [R201+0x1c00] ;  /* 0x001c0000c9a4783b */ /* 0x000fe20000004200 */
[----:B------:R-:W-:Y:S02]  /*c000*/  MUFU.EX2 R251, R186 ;  /* 0x000000ba00fb7308 */ /* 0x000fe40000000800 */
        /* <DEDUP_REMOVED lines=8> */
[-C--:B------:R-:W-:Y:S03]  /*c090*/  HMMA.16816.F32 R20, R176, R36.reuse, R20 ;  /* 0x00000024b014723c */ /* 0x080fe60000001814 */
[----:B------:R-:W-:Y:S01]  /*c0a0*/  FMUL.FTZ R59, R0, R119 ;  /* 0x00000077003b7220 */ /* 0x000fe20000410000 */
[----:B------:R1:W-:Y:S01]  /*c0b0*/  MUFU.EX2 R137, R234 ;  /* 0x000000ea00897308 */ /* 0x0003e20000000800 */
[----:B------:R-:W-:Y:S01]  /*c0c0*/  LDSM.16.MT88.4 R116, [R201+0x400] ;  /* 0x00040000c974783b */ /* 0x000fe20000004200 */
[C---:B------:R-:W-:Y:S02]  /*c0d0*/  FMUL.FTZ R64, R100.reuse, R172 ;  /* 0x000000ac64407220 */ /* 0x040fe40000410000 */
[C---:B------:R-:W-:Y:S04]  /*c0e0*/  HMMA.16816.F32 R24, R108.reuse, R36, R24 ;  /* 0x000000246c18723c */ /* 0x040fe80000001818 */
[C---:B------:R-:W-:Y:S02]  /*c0f0*/  FMUL.FTZ R65, R100.reuse, R173 ;  /* 0x000000ad64417220 */ /* 0x040fe40000410000 */
[C---:B------:R-:W-:Y:S01]  /*c100*/  FMUL.FTZ R66, R3.reuse, R174 ;  /* 0x000000ae03427220 */ /* 0x040fe20000410000 */
[----:B------:R-:W-:Y:S01]  /*c110*/  MUFU.EX2 R107, R194 ;  /* 0x000000c2006b7308 */ /* 0x000fe20000000800 */
[-C--:B------:R-:W-:Y:S04]  /*c120*/  HMMA.16816.F32 R28, R108, R38.reuse, R28 ;  /* 0x000000266c1c723c */ /* 0x080fe8000000181c */
[----:B------:R-:W-:Y:S02]  /*c130*/  FMUL.FTZ R67, R3, R175 ;  /* 0x000000af03437220 */ /* 0x000fe40000410000 */
[----:B------:R-:W-:Y:S01]  /*c140*/  LDSM.16.MT88.4 R172, [R202+0x1c00] ;  /* 0x001c0000caac783b */ /* 0x000fe20000004200 */
[----:B------:R-:W-:Y:S01]  /*c150*/  FADD.FTZ R129, R133, R129 ;  /* 0x0000008185817221 */ /* 0x000fe20000010000 */
[C---:B------:R-:W-:Y:S01]  /*c160*/  HMMA.16816.F32 R32, R176.reuse, R38, R32 ;  /* 0x00000026b020723c */ /* 0x040fe20000001820 */
[----:B------:R-:W-:Y:S03]  /*c170*/  MUFU.EX2 R141, R191 ;  /* 0x000000bf008d7308 */ /* 0x000fe60000000800 */
[C---:B------:R-:W-:Y:S01]  /*c180*/  FMUL.FTZ R36, R100.reuse, R160 ;  /* 0x000000a064247220 */ /* 0x040fe20000410000 */
[----:B-1----:R-:W-:Y:S01]  /*c190*/  MOV R234, R181 ;  /* 0x000000b500ea7202 */ /* 0x002fe20000000f00 */
[C---:B------:R-:W-:Y:S02]  /*c1a0*/  FMUL.FTZ R37, R100.reuse, R161 ;  /* 0x000000a164257220 */ /* 0x040fe40000410000 */
[C---:B------:R-:W-:Y:S03]  /*c1b0*/  FMUL.FTZ R38, R3.reuse, R162 ;  /* 0x000000a203267220 */ /* 0x040fe60000410000 */
[----:B------:R-:W-:Y:S01]  /*c1c0*/  MUFU.EX2 R222, R222 ;  /* 0x000000de00de7308 */ /* 0x000fe20000000800 */
[C---:B------:R-:W-:Y:S02]  /*c1d0*/  FMUL.FTZ R39, R3.reuse, R163 ;  /* 0x000000a303277220 */ /* 0x040fe40000410000 */
[C---:B------:R-:W-:Y:S02]  /*c1e0*/  FMUL.FTZ R68, R100.reuse, R68 ;  /* 0x0000004464447220 */ /* 0x040fe40000410000 */
[----:B------:R-:W-:Y:S02]  /*c1f0*/  FMUL.FTZ R69, R100, R69 ;  /* 0x0000004564457220 */ /* 0x000fe40000410000 */
[C---:B------:R-:W-:Y:S01]  /*c200*/  FMUL.FTZ R70, R3.reuse, R70 ;  /* 0x0000004603467220 */ /* 0x040fe20000410000 */
[-C--:B------:R-:W-:Y:S02]  /*c210*/  HMMA.16816.F32 R36, R176, R52.reuse, R36 ;  /* 0x00000034b024723c */ /* 0x080fe40000001824 */
[----:B------:R-:W-:Y:S01]  /*c220*/  MUFU.EX2 R223, R223 ;  /* 0x000000df00df7308 */ /* 0x000fe20000000800 */
[C---:B------:R-:W-:Y:S02]  /*c230*/  FMUL.FTZ R71, R3.reuse, R71 ;  /* 0x0000004703477220 */ /* 0x040fe40000410000 */
[C---:B------:R-:W-:Y:S02]  /*c240*/  FMUL.FTZ R72, R2.reuse, R72 ;  /* 0x0000004802487220 */ /* 0x040fe40000410000 */
[----:B------:R-:W-:Y:S01]  /*c250*/  FMUL.FTZ R73, R2, R73 ;  /* 0x0000004902497220 */ /* 0x000fe20000410000 */
        /* <DEDUP_REMOVED lines=10> */
[----:B------:R-:W-:Y:S02]  /*c300*/  FMUL.FTZ R77, R2, R77 ;  /* 0x0000004d024d7220 */ /* 0x000fe40000410000 */
[C---:B------:R-:W-:Y:S01]  /*c310*/  FMUL.FTZ R54, R3.reuse, R170 ;  /* 0x000000aa03367220 */ /* 0x040fe20000410000 */
[----:B------:R-:W-:Y:S03]  /*c320*/  MUFU.EX2 R193, R244 ;  /* 0x000000f400c17308 */ /* 0x000fe60000000800 */
[C---:B------:R-:W-:Y:S02]  /*c330*/  FMUL.FTZ R55, R3.reuse, R171 ;  /* 0x000000ab03377220 */ /* 0x040fe40000410000 */
[C---:B------:R-:W-:Y:S02]  /*c340*/  FMUL.FTZ R78, R0.reuse, R78 ;  /* 0x0000004e004e7220 */ /* 0x040fe40000410000 */
[----:B------:R-:W-:Y:S02]  /*c350*/  FMUL.FTZ R79, R0, R79 ;  /* 0x0000004f004f7220 */ /* 0x000fe40000410000 */
[C---:B------:R-:W-:Y:S01]  /*c360*/  FMUL.FTZ R80, R100.reuse, R80 ;  /* 0x0000005064507220 */ /* 0x040fe20000410000 */
[-C--:B------:R-:W-:Y:S01]  /*c370*/  HMMA.16816.F32 R52, R176, R112.reuse, R52 ;  /* 0x00000070b034723c */ /* 0x080fe20000001834 */
[----:B------:R-:W-:Y:S02]  /*c380*/  MUFU.EX2 R191, R247 ;  /* 0x000000f700bf7308 */ /* 0x000fe40000000800 */
[----:B------:R-:W-:Y:S02]  /*c390*/  FMUL.FTZ R81, R100, R81 ;  /* 0x0000005164517220 */ /* 0x000fe40000410000 */
[C---:B------:R-:W-:Y:S02]  /*c3a0*/  FMUL.FTZ R82, R3.reuse, R82 ;  /* 0x0000005203527220 */ /* 0x040fe40000410000 */
[C---:B------:R-:W-:Y:S01]  /*c3b0*/  FMUL.FTZ R83, R3.reuse, R83 ;  /* 0x0000005303537220 */ /* 0x040fe20000410000 */
[C---:B------:R-:W-:Y:S04]  /*c3c0*/  HMMA.16816.F32 R56, R108.reuse, R112, R56 ;  /* 0x000000706c38723c */ /* 0x040fe80000001838 */
[C---:B------:R-:W-:Y:S02]  /*c3d0*/  FMUL.FTZ R86, R3.reuse, R86 ;  /* 0x0000005603567220 */ /* 0x040fe40000410000 */
[C---:B------:R-:W-:Y:S02]  /*c3e0*/  FMUL.FTZ R87, R3.reuse, R87 ;  /* 0x0000005703577220 */ /* 0x040fe40000410000 */
[-C--:B------:R-:W-:Y:S04]  /*c3f0*/  HMMA.16816.F32 R60, R108, R114.reuse, R60 ;  /* 0x000000726c3c723c */ /* 0x080fe8000000183c */
[C---:B------:R-:W-:Y:S02]  /*c400*/  FMUL.FTZ R98, R3.reuse, R98 ;  /* 0x0000006203627220 */ /* 0x040fe40000410000 */
[----:B------:R-:W-:Y:S02]  /*c410*/  FMUL.FTZ R99, R3, R99 ;  /* 0x0000006303637220 */ /* 0x000fe40000410000 */
[C---:B------:R-:W-:Y:S01]  /*c420*/  HMMA.16816.F32 R64, R176.reuse, R114, R64 ;  /* 0x00000072b040723c */ /* 0x040fe20000001840 */
[----:B------:R-:W1:Y:S03]  /*c430*/  LDSM.16.MT88.4 R112, [R201+0x2000] ;  /* 0x00200000c970783b */ /* 0x000e660000004200 */
[----:B------:R-:W-:Y:S02]  /*c440*/  FADD.FTZ R3, R134, R130 ;  /* 0x0000008286037221 */ /* 0x000fe40000010000 */
[C---:B------:R-:W-:Y:S02]  /*c450*/  FMUL.FTZ R84, R100.reuse, R84 ;  /* 0x0000005464547220 */ /* 0x040fe40000410000 */
[----:B------:R-:W-:Y:S04]  /*c460*/  FMUL.FTZ R85, R100, R85 ;  /* 0x0000005564557220 */ /* 0x000fe80000410000 */
[C---:B------:R-:W-:Y:S02]  /*c470*/  FMUL.FTZ R88, R2.reuse, R88 ;  /* 0x0000005802587220 */ /* 0x040fe40000410000 */
[C---:B------:R-:W-:Y:S02]  /*c480*/  FMUL.FTZ R89, R2.reuse, R89 ;  /* 0x0000005902597220 */ /* 0x040fe40000410000 */
[C---:B------:R-:W-:Y:S02]  /*c490*/  FMUL.FTZ R92, R2.reuse, R92 ;  /* 0x0000005c025c7220 */ /* 0x040fe40000410000 */
[----:B------:R-:W-:Y:S02]  /*c4a0*/  FMUL.FTZ R93, R2, R93 ;  /* 0x0000005d025d7220 */ /* 0x000fe40000410000 */
[----:B------:R-:W2:Y:S01]  /*c4b0*/  MUFU.EX2 R2, R195 ;  /* 0x000000c300027308 */ /* 0x000ea20000000800 */
[C---:B------:R-:W-:Y:S02]  /*c4c0*/  FMUL.FTZ R90, R0.reuse, R90 ;  /* 0x0000005a005a7220 */ /* 0x040fe40000410000 */
[C---:B------:R-:W-:Y:S02]  /*c4d0*/  FMUL.FTZ R91, R0.reuse, R91 ;  /* 0x0000005b005b7220 */ /* 0x040fe40000410000 */
[C---:B------:R-:W-:Y:S02]  /*c4e0*/  FMUL.FTZ R94, R0.reuse, R94 ;  /* 0x0000005e005e7220 */ /* 0x040fe40000410000 */
[----:B------:R-:W-:Y:S02]  /*c4f0*/  FMUL.FTZ R95, R0, R95 ;  /* 0x0000005f005f7220 */ /* 0x000fe40000410000 */
[C---:B------:R-:W-:Y:S01]  /*c500*/  FMUL.FTZ R96, R100.reuse, R96 ;  /* 0x0000006064607220 */ /* 0x040fe20000410000 */
[----:B------:R-:W3:Y:S01]  /*c510*/  MUFU.EX2 R195, R236 ;  /* 0x000000ec00c37308 */ /* 0x000ee20000000800 */
[----:B------:R-:W-:Y:S02]  /*c520*/  FMUL.FTZ R97, R100, R97 ;  /* 0x0000006164617220 */ /* 0x000fe40000410000 */
[----:B------:R-:W-:Y:S07]  /*c530*/  FADD.FTZ R0, R105, R189 ;  /* 0x000000bd69007221 */ /* 0x000fee0000010000 */
[----:B------:R-:W-:Y:S01]  /*c540*/  MUFU.EX2 R100, R232 ;  /* 0x000000e800647308 */ /* 0x000fe20000000800 */
[-C--:B-1----:R-:W-:Y:S03]  /*c550*/  HMMA.16816.F32 R68, R176, R112.reuse, R68 ;  /* 0x00000070b044723c */ /* 0x082fe60000001844 */
[----:B--2---:R-:W-:Y:S04]  /*c560*/  FADD.FTZ R0, R2, R0 ;  /* 0x0000000002007221 */ /* 0x004fe80000010000 */
[----:B------:R-:W-:Y:S01]  /*c570*/  FADD.FTZ R0, R107, R0 ;  /* 0x000000006b007221 */ /* 0x000fe20000010000 */
[C---:B------:R-:W-:Y:S01]  /*c580*/  HMMA.16816.F32 R72, R108.reuse, R112, R72 ;  /* 0x000000706c48723c */ /* 0x040fe20000001848 */
[----:B------:R-:W-:Y:S07]  /*c590*/  MUFU.EX2 R232, R224 ;  /* 0x000000e000e87308 */ /* 0x000fee0000000800 */
[-C--:B------:R-:W-:Y:S03]  /*c5a0*/  HMMA.16816.F32 R76, R108, R114.reuse, R76 ;  /* 0x000000726c4c723c */ /* 0x080fe6000000184c */
[----:B------:R-:W-:Y:S05]  /*c5b0*/  MUFU.EX2 R224, R217 ;  /* 0x000000d900e07308 */ /* 0x000fea0000000800 */
[C---:B------:R-:W-:Y:S01]  /*c5c0*/  HMMA.16816.F32 R80, R176.reuse, R114, R80 ;  /* 0x00000072b050723c */ /* 0x040fe20000001850 */
[----:B------:R-:W1:Y:S04]  /*c5d0*/  LDSM.16.MT88.4 R112, [R202+0x2000] ;  /* 0x00200000ca70783b */ /* 0x000e680000004200 */
[----:B------:R-:W-:Y:S10]  /*c5e0*/  MUFU.EX2 R217, R197 ;  /* 0x000000c500d97308 */ /* 0x000ff40000000800 */
[----:B------:R-:W-:Y:S10]  /*c5f0*/  MUFU.EX2 R197, R240 ;  /* 0x000000f000c57308 */ /* 0x000ff40000000800 */
[----:B------:R-:W-:Y:S01]  /*c600*/  MUFU.EX2 R189, R248 ;  /* 0x000000f800bd7308 */ /* 0x000fe20000000800 */
[-C--:B-1----:R-:W-:Y:S08]  /*c610*/  HMMA.16816.F32 R84, R176, R112.reuse, R84 ;  /* 0x00000070b054723c */ /* 0x082ff00000001854 */
[C---:B------:R-:W-:Y:S07]  /*c620*/  HMMA.16816.F32 R88, R108.reuse, R112, R88 ;  /* 0x000000706c58723c */ /* 0x040fee0000001858 */
[----:B------:R-:W-:Y:S01]  /*c630*/  F2FP.PACK_AB R112, R140, R185 ;  /* 0x000000b98c70723e */ /* 0x000fe200000000ff */
[-C--:B------:R-:W-:Y:S04]  /*c640*/  HMMA.16816.F32 R92, R108, R114.reuse, R92 ;  /* 0x000000726c5c723c */ /* 0x080fe8000000185c */
[----:B------:R-:W-:Y:S03]  /*c650*/  F2FP.PACK_AB R113, R139, R138 ;  /* 0x0000008a8b71723e */ /* 0x000fe600000000ff */
[----:B------:R-:W-:Y:S01]  /*c660*/  F2FP.PACK_AB R108, R2, R105 ;  /* 0x00000069026c723e */ /* 0x000fe200000000ff */
[----:B------:R-:W-:Y:S01]  /*c670*/  HMMA.16816.F32 R96, R176, R114, R96 ;  /* 0x00000072b060723c */ /* 0x000fe20000001860 */
[----:B------:R-:W1:Y:S03]  /*c680*/  MUFU.EX2 R105, R233 ;  /* 0x000000e900697308 */ /* 0x000e660000000800 */
[C---:B------:R-:W-:Y:S01]  /*c690*/  F2FP.PACK_AB R110, R106.reuse, R107 ;  /* 0x0000006b6a6e723e */ /* 0x040fe200000000ff */
[----:B------:R-:W-:Y:S01]  /*c6a0*/  FADD.FTZ R2, R106, R0 ;  /* 0x000000006a027221 */ /* 0x000fe20000010000 */
[----:B------:R-:W-:Y:S01]  /*c6b0*/  F2FP.PACK_AB R109, R141, R192 ;  /* 0x000000c08d6d723e */ /* 0x000fe200000000ff */
[----:B------:R-:W-:Y:S01]  /*c6c0*/  FADD.FTZ R0, R131, R128 ;  /* 0x0000008083007221 */ /* 0x000fe20000010000 */
[----:B------:R-:W-:Y:S03]  /*c6d0*/  F2FP.PACK_AB R111, R188, R190 ;  /* 0x000000bebc6f723e */ /* 0x000fe600000000ff */
[----:B------:R-:W2:Y:S01]  /*c6e0*/  MUFU.EX2 R128, R231 ;  /* 0x000000e700807308 */ /* 0x000ea20000000800 */
[----:B------:R-:W-:Y:S01]  /*c6f0*/  F2FP.PACK_AB R114, R181, R252 ;  /* 0x000000fcb572723e */ /* 0x000fe200000000ff */
[----:B------:R-:W-:Y:S01]  /*c700*/  FADD.FTZ R106, R132, R0 ;  /* 0x00000000846a7221 */ /* 0x000fe20000010000 */
[----:B------:R-:W-:Y:S01]  /*c710*/  LDSM.16.MT88.4 R180, [R201+0x2c00] ;  /* 0x002c0000c9b4783b */ /* 0x000fe20000004200 */
[-C--:B------:R-:W-:Y:S05]  /*c720*/  HMMA.16816.F32 R4, R108, R116.reuse, R4 ;  /* 0x000000746c04723c */ /* 0x080fea0000001804 */
[----:B------:R-:W-:Y:S01]  /*c730*/  F2FP.PACK_AB R115, R250, R251 ;  /* 0x000000fbfa73723e */ /* 0x000fe200000000ff */
[----:B------:R-:W4:Y:S01]  /*c740*/  MUFU.EX2 R107, R230 ;  /* 0x000000e6006b7308 */ /* 0x000f220000000800 */
[----:B---3--:R-:W-:Y:S05]  /*c750*/  F2FP.PACK_AB R176, R194, R195 ;  /* 0x000000c3c2b0723e */ /* 0x008fea00000000ff */
[C---:B------:R-:W-:Y:S04]  /*c760*/  HMMA.16816.F32 R8, R112.reuse, R116, R8 ;  /* 0x000000747008723c */ /* 0x040fe80000001808 */
[----:B------:R-:W-:Y:S01]  /*c770*/  MUFU.EX2 R231, R226 ;  /* 0x000000e200e77308 */ /* 0x000fe20000000800 */
[----:B-1----:R-:W-:Y:S03]  /*c780*/  FADD.FTZ R0, R105, R2 ;  /* 0x0000000269007221 */ /* 0x002fe60000010000 */
[-C--:B------:R-:W-:Y:S04]  /*c790*/  HMMA.16816.F32 R12, R112, R118.reuse, R12 ;  /* 0x00000076700c723c */ /* 0x080fe8000000180c */
[----:B------:R-:W-:Y:S02]  /*c7a0*/  FADD.FTZ R0, R100, R0 ;  /* 0x0000000064007221 */ /* 0x000fe40000010000 */
[----:B------:R-:W-:Y:S02]  /*c7b0*/  MUFU.EX2 R226, R199 ;  /* 0x000000c700e27308 */ /* 0x000fe40000000800 */
[C---:B------:R-:W-:Y:S01]  /*c7c0*/  HMMA.16816.F32 R16, R108.reuse, R118, R16 ;  /* 0x000000766c10723c */ /* 0x040fe20000001810 */
[----:B------:R-:W1:Y:S03]  /*c7d0*/  LDSM.16.MT88.4 R116, [R202+0x1400] ;  /* 0x00140000ca74783b */ /* 0x000e660000004200 */
[----:B--2---:R-:W-:Y:S04]  /*c7e0*/  FADD.FTZ R0, R128, R0 ;  /* 0x0000000080007221 */ /* 0x004fe80000010000 */
[-C--:B------:R-:W-:Y:S01]  /*c7f0*/  HMMA.16816.F32 R20, R108, R120.reuse, R20 ;  /* 0x000000786c14723c */ /* 0x080fe20000001814 */
[----:B------:R-:W-:Y:S03]  /*c800*/  MUFU.EX2 R199, R239 ;  /* 0x000000ef00c77308 */ /* 0x000fe60000000800 */
[----:B----4-:R-:W-:Y:S02]  /*c810*/  FADD.FTZ R2, R107, R0 ;  /* 0x000000006b027221 */ /* 0x010fe40000010000 */
[----:B------:R-:W-:Y:S02]  /*c820*/  FADD.FTZ R0, R136, R129 ;  /* 0x0000008188007221 */ /* 0x000fe40000010000 */
[C---:B------:R-:W-:Y:S03]  /*c830*/  HMMA.16816.F32 R24, R112.reuse, R120, R24 ;  /* 0x000000787018723c */ /* 0x040fe60000001818 */
[----:B------:R-:W-:Y:S05]  /*c840*/  MUFU.EX2 R230, R198 ;  /* 0x000000c600e67308 */ /* 0x000fea0000000800 */
[-C--:B------:R-:W-:Y:S05]  /*c850*/  HMMA.16816.F32 R28, R112, R122.reuse, R28 ;  /* 0x0000007a701c723c */ /* 0x080fea000000181c */
[----:B------:R2:W-:Y:S03]  /*c860*/  MUFU.EX2 R136, R235 ;  /* 0x000000eb00887308 */ /* 0x0005e60000000800 */
[C---:B------:R-:W-:Y:S01]  /*c870*/  HMMA.16816.F32 R32, R108.reuse, R122, R32 ;  /* 0x0000007a6c20723c */ /* 0x040fe20000001820 */
[----:B------:R-:W3:Y:S06]  /*c880*/  LDSM.16.MT88.4 R120, [R201+0x2400] ;  /* 0x00240000c978783b */ /* 0x000eec0000004200 */
[----:B------:R-:W-:Y:S01]  /*c890*/  MUFU.EX2 R233, R196 ;  /* 0x000000c400e97308 */ /* 0x000fe20000000800 */
[-C--:B------:R-:W-:Y:S08]  /*c8a0*/  HMMA.16816.F32 R36, R108, R124.reuse, R36 ;  /* 0x0000007c6c24723c */ /* 0x080ff00000001824 */
[C---:B------:R-:W-:Y:S01]  /*c8b0*/  HMMA.16816.F32 R40, R112.reuse, R124, R40 ;  /* 0x0000007c7028723c */ /* 0x040fe20000001828 */
[----:B------:R-:W-:Y:S03]  /*c8c0*/  MUFU.EX2 R196, R237 ;  /* 0x000000ed00c47308 */ /* 0x000fe60000000800 */
[----:B--2---:R-:W-:Y:S04]  /*c8d0*/  MOV R235, R188 ;  /* 0x000000bc00eb7202 */ /* 0x004fe80000000f00 */
[-C--:B------:R-:W-:Y:S03]  /*c8e0*/  HMMA.16816.F32 R44, R112, R126.reuse, R44 ;  /* 0x0000007e702c723c */ /* 0x080fe6000000182c */
[----:B------:R-:W-:Y:S05]  /*c8f0*/  MUFU.EX2 R198, R242 ;  /* 0x000000f200c67308 */ /* 0x000fea0000000800 */
[C---:B------:R-:W-:Y:S01]  /*c900*/  HMMA.16816.F32 R48, R108.reuse, R126, R48 ;  /* 0x0000007e6c30723c */ /* 0x040fe20000001830 */
[----:B------:R-:W2:Y:S04]  /*c910*/  LDSM.16.MT88.4 R124, [R202+0x2400] ;  /* 0x00240000ca7c783b */ /* 0x000ea80000004200 */
[----:B------:R-:W4:Y:S03]  /*c920*/  MUFU.EX2 R188, R249 ;  /* 0x000000f900bc7308 */ /* 0x000f260000000800 */
[-C--:B-1----:R-:W-:Y:S08]  /*c930*/  HMMA.16816.F32 R52, R108, R116.reuse, R52 ;  /* 0x000000746c34723c */ /* 0x082ff00000001834 */
[C---:B------:R-:W-:Y:S07]  /*c940*/  HMMA.16816.F32 R56, R112.reuse, R116, R56 ;  /* 0x000000747038723c */ /* 0x040fee0000001838 */
[----:B------:R-:W-:Y:S01]  /*c950*/  F2FP.PACK_AB R116, R100, R105 ;  /* 0x000000696474723e */ /* 0x000fe200000000ff */
[-C--:B------:R-:W-:Y:S04]  /*c960*/  HMMA.16816.F32 R60, R112, R118.reuse, R60 ;  /* 0x00000076703c723c */ /* 0x080fe8000000183c */
[----:B------:R-:W-:Y:S01]  /*c970*/  FADD.FTZ R100, R135, R106 ;  /* 0x0000006a87647221 */ /* 0x000fe20000010000 */
[----:B------:R-:W-:Y:S01]  /*c980*/  F2FP.PACK_AB R117, R228, R229 ;  /* 0x000000e5e475723e */ /* 0x000fe200000000ff */
[----:B------:R-:W-:Y:S01]  /*c990*/  LDSM.16.MT88.4 R132, [R201+0x2800] ;  /* 0x00280000c984783b */ /* 0x000fe20000004200 */
[----:B------:R-:W-:Y:S01]  /*c9a0*/  FADD.FTZ R105, R192, R3 ;  /* 0x00000003c0697221 */ /* 0x000fe20000010000 */
[C---:B------:R-:W-:Y:S01]  /*c9b0*/  HMMA.16816.F32 R64, R108.reuse, R118, R64 ;  /* 0x000000766c40723c */ /* 0x040fe20000001840 */
[----:B------:R-:W-:Y:S03]  /*c9c0*/  MUFU.EX2 R106, R243 ;  /* 0x000000f3006a7308 */ /* 0x000fe60000000800 */
[----:B------:R-:W-:Y:S01]  /*c9d0*/  FADD.FTZ R3, R185, R0 ;  /* 0x00000000b9037221 */ /* 0x000fe20000010000 */
[----:B----4-:R-:W-:Y:S01]  /*c9e0*/  F2FP.PACK_AB R179, R188, R189 ;  /* 0x000000bdbcb3723e */ /* 0x010fe200000000ff */
[----:B------:R-:W-:Y:S01]  /*c9f0*/  LDSM.16.MT88.4 R184, [R202+0x2c00] ;  /* 0x002c0000cab8783b */ /* 0x000fe20000004200 */
[----:B------:R-:W-:Y:S01]  /*ca00*/  F2FP.PACK_AB R118, R107, R128 ;  /* 0x000000806b76723e */ /* 0x000fe200000000ff */
[-C--:B---3--:R-:W-:Y:S03]  /*ca10*/  HMMA.16816.F32 R68, R108, R120.reuse, R68 ;  /* 0x000000786c44723c */ /* 0x088fe60000001844 */
[----:B------:R1:W3:Y:S01]  /*ca20*/  MUFU.EX2 R107, R238 ;  /* 0x000000ee006b7308 */ /* 0x0002e20000000800 */
[----:B------:R-:W-:Y:S01]  /*ca30*/  F2FP.PACK_AB R119, R232, R231 ;  /* 0x000000e7e877723e */ /* 0x000fe200000000ff */
[----:B------:R-:W-:Y:S01]  /*ca40*/  FADD.FTZ R0, R137, R2 ;  /* 0x0000000289007221 */ /* 0x000fe20000010000 */
[----:B------:R-:W-:Y:S01]  /*ca50*/  LDSM.16.MT88.4 R128, [R201+0x1800] ;  /* 0x00180000c980783b */ /* 0x000fe20000004200 */
[----:B------:R-:W-:Y:S01]  /*ca60*/  FADD.FTZ R2, R141, R105 ;  /* 0x000000698d027221 */ /* 0x000fe20000010000 */
[C---:B------:R-:W-:Y:S04]  /*ca70*/  HMMA.16816.F32 R72, R112.reuse, R120, R72 ;  /* 0x000000787048723c */ /* 0x040fe80000001848 */
[----:B------:R-:W-:Y:S01]  /*ca80*/  MOV R105, R104 ;  /* 0x0000006800697202 */ /* 0x000fe20000000f00 */
[----:B------:R-:W4:Y:S01]  /*ca90*/  MUFU.EX2 R192, R246 ;  /* 0x000000f600c07308 */ /* 0x000f220000000800 */
[----:B------:R-:W-:Y:S02]  /*caa0*/  FADD.FTZ R0, R136, R0 ;  /* 0x0000000088007221 */ /* 0x000fe40000010000 */
[-C--:B------:R-:W-:Y:S04]  /*cab0*/  HMMA.16816.F32 R76, R112, R122.reuse, R76 ;  /* 0x0000007a704c723c */ /* 0x080fe8000000184c */
[----:B------:R-:W-:Y:S04]  /*cac0*/  FADD.FTZ R3, R140, R3 ;  /* 0x000000038c037221 */ /* 0x000fe80000010000 */
[C---:B------:R-:W-:Y:S01]  /*cad0*/  HMMA.16816.F32 R80, R108.reuse, R122, R80 ;  /* 0x0000007a6c50723c */ /* 0x040fe20000001850 */
[----:B------:R-:W5:Y:S03]  /*cae0*/  LDSM.16.MT88.4 R120, [R201+0x800] ;  /* 0x00080000c978783b */ /* 0x000f660000004200 */
[----:B-1----:R-:W-:Y:S01]  /*caf0*/  MOV R238, R190 ;  /* 0x000000be00ee7202 */ /* 0x002fe20000000f00 */
[----:B---3--:R-:W-:Y:S01]  /*cb00*/  FADD.FTZ R0, R107, R0 ;  /* 0x000000006b007221 */ /* 0x008fe20000010000 */
[----:B------:R-:W1:Y:S01]  /*cb10*/  MUFU.EX2 R190, R245 ;  /* 0x000000f500be7308 */ /* 0x000e620000000800 */
[----:B------:R-:W-:Y:S01]  /*cb20*/  FADD.FTZ R3, R252, R3 ;  /* 0x00000003fc037221 */ /* 0x000fe20000010000 */
[-C--:B--2---:R-:W-:Y:S04]  /*cb30*/  HMMA.16816.F32 R84, R108, R124.reuse, R84 ;  /* 0x0000007c6c54723c */ /* 0x084fe80000001854 */
[----:B------:R-:W-:Y:S01]  /*cb40*/  FADD.FTZ R236, R106, R0 ;  /* 0x000000006aec7221 */ /* 0x000fe20000010000 */
[----:B----4-:R-:W-:Y:S01]  /*cb50*/  F2FP.PACK_AB R178, R192, R193 ;  /* 0x000000c1c0b2723e */ /* 0x010fe200000000ff */
[----:B------:R-:W-:Y:S02]  /*cb60*/  FADD.FTZ R0, R138, R100 ;  /* 0x000000648a007221 */ /* 0x000fe40000010000 */
[C---:B------:R-:W-:Y:S04]  /*cb70*/  HMMA.16816.F32 R88, R112.reuse, R124, R88 ;  /* 0x0000007c7058723c */ /* 0x040fe80000001858 */
[----:B------:R-:W-:Y:S02]  /*cb80*/  FADD.FTZ R100, R139, R0 ;  /* 0x000000008b647221 */ /* 0x000fe40000010000 */
[----:B------:R-:W-:Y:S02]  /*cb90*/  FADD.FTZ R0, R238, R2 ;  /* 0x00000002ee007221 */ /* 0x000fe40000010000 */
[-C--:B------:R-:W-:Y:S01]  /*cba0*/  HMMA.16816.F32 R92, R112, R126.reuse, R92 ;  /* 0x0000007e705c723c */ /* 0x080fe2000000185c */
[----:B------:R-:W2:Y:S03]  /*cbb0*/  LDSM.16.MT88.4 R112, [R202+0x800] ;  /* 0x00080000ca70783b */ /* 0x000ea60000004200 */
[----:B------:R-:W-:Y:S01]  /*cbc0*/  FADD.FTZ R2, R251, R100 ;  /* 0x00000064fb027221 */ /* 0x000fe20000010000 */
[----:B-1----:R-:W-:Y:S01]  /*cbd0*/  F2FP.PACK_AB R177, R191, R190 ;  /* 0x000000bebfb1723e */ /* 0x002fe200000000ff */
[----:B------:R-:W-:Y:S02]  /*cbe0*/  FADD.FTZ R0, R235, R0 ;  /* 0x00000000eb007221 */ /* 0x000fe40000010000 */
[----:B------:R-:W-:Y:S01]  /*cbf0*/  HMMA.16816.F32 R96, R108, R126, R96 ;  /* 0x0000007e6c60723c */ /* 0x000fe20000001860 */
[----:B------:R-:W1:Y:S03]  /*cc00*/  LDSM.16.MT88.4 R124, [R202+0x1800] ;  /* 0x00180000ca7c783b */ /* 0x000e660000004200 */
[----:B------:R-:W-:Y:S02]  /*cc10*/  FADD.FTZ R3, R234, R3 ;  /* 0x00000003ea037221 */ /* 0x000fe40000010000 */
[----:B------:R-:W-:Y:S01]  /*cc20*/  FADD.FTZ R2, R250, R2 ;  /* 0x00000002fa027221 */ /* 0x000fe20000010000 */
[----:B------:R-:W-:Y:S01]  /*cc30*/  F2FP.PACK_AB R108, R226, R224 ;  /* 0x000000e0e26c723e */ /* 0x000fe200000000ff */
[----:B------:R-:W-:Y:S01]  /*cc40*/  FADD.FTZ R0, R229, R0 ;  /* 0x00000000e5007221 */ /* 0x000fe20000010000 */
[-C--:B-----5:R-:W-:Y:S05]  /*cc50*/  HMMA.16816.F32 R4, R116, R120.reuse, R4 ;  /* 0x000000787404723c */ /* 0x0a0fea0000001804 */
[----:B------:R-:W-:Y:S01]  /*cc60*/  F2FP.PACK_AB R110, R233, R230 ;  /* 0x000000e6e96e723e */ /* 0x000fe200000000ff */
[----:B------:R-:W-:Y:S01]  /*cc70*/  FADD.FTZ R3, R224, R3 ;  /* 0x00000003e0037221 */ /* 0x000fe20000010000 */
[----:B------:R-:W-:Y:S01]  /*cc80*/  F2FP.PACK_AB R109, R222, R217 ;  /* 0x000000d9de6d723e */ /* 0x000fe200000000ff */
        /* <DEDUP_REMOVED lines=14> */
[-C--:B--2---:R-:W-:Y:S04]  /*cd70*/  HMMA.16816.F32 R20, R116, R112.reuse, R20 ;  /* 0x000000707414723c */ /* 0x084fe80000001814 */
        /* <DEDUP_REMOVED lines=19> */
[-C--:B------:R-:W-:Y:S07]  /*ceb0*/  HMMA.16816.F32 R92, R108, R122.reuse, R92 ;  /* 0x0000007a6c5c723c */ /* 0x080fee000000185c */
[----:B------:R-:W-:Y:S01]  /*cec0*/  F2FP.PACK_AB R108, R136, R137 ;  /* 0x00000089886c723e */ /* 0x000fe200000000ff */
[----:B------:R-:W-:Y:S04]  /*ced0*/  HMMA.16816.F32 R96, R116, R122, R96 ;  /* 0x0000007a7460723c */ /* 0x000fe80000001860 */
[----:B------:R-:W-:Y:S02]  /*cee0*/  F2FP.PACK_AB R110, R106, R107 ;  /* 0x0000006b6a6e723e */ /* 0x000fe400000000ff */
[----:B------:R-:W-:Y:S02]  /*cef0*/  F2FP.PACK_AB R109, R197, R196 ;  /* 0x000000c4c56d723e */ /* 0x000fe400000000ff */
        /* <DEDUP_REMOVED lines=41> */
[----:B--2---:R-:W-:Y:S03]  /*d190*/  ISETP.GT.AND P0, PT, R220, R6, PT ;  /* 0x00000006dc00720c */ /* 0x004fe60003f04270 */
[----:B------:R-:W-:Y:S10]  /*d1a0*/  MOV R220, R0 ;  /* 0x0000000000dc7202 */ /* 0x000ff40000000f00 */
[----:B------:R-:W-:-:S05]  /*d1b0*/  @P0 BRA `(.L_x_3107) ;  /* 0xffffcb7000000947 */ /* 0x000fca000383ffff */
.L_x_3100:
[----:B------:R-:W-:Y:S05]  /*d1c0*/  BRA.DIV ~URZ, `(.L_x_3108) ;  /* 0x000051027f007947 */ /* 0x000fea000b800000 */
[----:B------:R2:W3:Y:S02]  /*d1d0*/  SHFL.BFLY PT, R7, R236, 0x2, 0x1f ;  /* 0x0c401f00ec077f89 */ /* 0x0004e400000e0000 */
.L_x_3146:
        /* <DEDUP_REMOVED lines=15> */
.L_x_3147:
        /* <DEDUP_REMOVED lines=134> */
.L_x_3069:
        /* <DEDUP_REMOVED lines=19> */
.L_x_3111:
[----:B--2---:R-:W-:Y:S05]  /*dc60*/  BSYNC B0 ;  /* 0x0000000000007941 */ /* 0x004fea0003800000 */
.L_x_3110:
        /* <DEDUP_REMOVED lines=15> */
[----:B-1----:R-:W-:Y:S05]  /*dd60*/  CALL.REL.NOINC `($__internal_45_$__cuda_sm70_shflsync_idx_p) ;  /* 0x000048c000007944 */ /* 0x002fea0003c00000 */
.L_x_3114:
        /* <DEDUP_REMOVED lines=54> */
[C---:B-1----:R-:W-:Y:S02]  /*e0d0*/  IMAD R11, R13.reuse, c[0x0][0x4dc], R9 ;  /* 0x000137000d0b7a24 */ /* 0x042fe400078e0209 */
[----:B------:R-:W-:Y:S01]  /*e0e0*/  IMAD R12, R13, c[0x0][0x444], R8 ;  /* 0x000111000d0c7a24 */ /* 0x000fe200078e0208 */
        /* <DEDUP_REMOVED lines=122> */
.L_x_3116:
[----:B------:R-:W-:Y:S05]  /*e890*/  BSYNC B0 ;  /* 0x0000000000007941 */ /* 0x000fea0003800000 */
.L_x_3115:
        /* <DEDUP_REMOVED lines=52> */
.L_x_3118:
[----:B------:R-:W-:Y:S05]  /*ebe0*/  BSYNC B0 ;  /* 0x0000000000007941 */ /* 0x000fea0003800000 */
.L_x_3117:
        /* <DEDUP_REMOVED lines=52> */
.L_x_3120:
[----:B------:R-:W-:Y:S05]  /*ef30*/  BSYNC B0 ;  /* 0x0000000000007941 */ /* 0x000fea0003800000 */
.L_x_3119:
        /* <DEDUP_REMOVED lines=53> */
.L_x_3113:
        /* <DEDUP_REMOVED lines=44> */
.L_x_3121:
[----:B------:R-:W-:Y:S05]  /*f550*/  BSYNC B1 ;  /* 0x0000000000017941 */ /* 0x000fea0003800000 */
.L_x_3112:
        /* <DEDUP_REMOVED lines=10> */
.L_x_3148:
[----:B---3--:R-:W3:Y:S01]  /*f600*/  S2R R2, SR_TID.X ;  /* 0x0000000000027919 */ /* 0x008ee20000002100 */
[----:B------:R-:W-:Y:S03]  /*f610*/  WARPSYNC 0xffffffff ;  /* 0xffffffff00007948 */ /* 0x000fe60003800000 */
[----:B------:R-:W-:Y:S06]  /*f620*/  BAR.SYNC.DEFER_BLOCKING 0x4, 0x80 ;  /* 0x0102000000007b1d */ /* 0x000fec0000010000 */
[----:B--2---:R2:W-:Y:S01]  /*f630*/  STL [R1+0x78], R0 ;  /* 0x0000780001007387 */ /* 0x0045e20000100800 */
[----:B---3--:R-:W-:-:S13]  /*f640*/  LOP3.LUT P0, RZ, R2, 0x7f, RZ, 0xc0, !PT ;  /* 0x0000007f02ff7812 */ /* 0x008fda000780c0ff */
[----:B------:R2:W-:Y:S04]  /*f650*/  @!P0 STS [0xc100], R24 ;  /* 0x00c10018ff008388 */ /* 0x0005e80000000800 */
[----:B------:R-:W-:Y:S06]  /*f660*/  BAR.ARV 0x5, 0x80 ;  /* 0x0142000000007b1d */ /* 0x000fec0000002000 */
.L_x_3122:
[----:B-12---:R-:W2:Y:S02]  /*f670*/  LDL R0, [R1+0x78] ;  /* 0x0000780001007983 */ /* 0x006ea40000100800 */
[----:B--2---:R-:W-:-:S13]  /*f680*/  ISETP.GE.AND P0, PT, R0, c[0x0][0x538], PT ;  /* 0x00014e0000007a0c */ /* 0x004fda0003f06270 */
[----:B---345:R-:W-:Y:S01]  /*f690*/  @P0 CALL.REL.NOINC `(.L_x_3124) ;  /* 0x0000001000000944 */ /* 0x038fe20003c00000 */
[----:B------:R-:W-:Y:S05]  /*f6a0*/  BRA `(.L_x_3125) ;  /* 0xffff144000007947 */ /* 0x000fea000383ffff */
.L_x_3124:
[----:B------:R-:W-:Y:S05]  /*f6b0*/  EXIT ;  /* 0x000000000000794d */ /* 0x000fea0003800000 */
.L_x_3070:
[----:B------:R-:W-:Y:S01]  /*f6c0*/  IMAD.MOV.U32 R0, RZ, RZ, R5 ;  /* 0x000000ffff007224 */ /* 0x000fe200078e0005 */
[----:B------:R-:W-:Y:S01]  /*f6d0*/  MOV R223, RZ ;  /* 0x000000ff00df7202 */ /* 0x000fe20000000f00 */
[----:B------:R-:W-:Y:S01]  /*f6e0*/  IMAD.MOV.U32 R3, RZ, RZ, 0x1c1f ;  /* 0x00001c1fff037424 */ /* 0x000fe200078e00ff */
[----:B------:R-:W-:Y:S02]  /*f6f0*/  MOV R2, 0xf710 ;  /* 0x0000f71000027802 */ /* 0x000fe40000000f00 */
[----:B-----5:R-:W-:Y:S05]  /*f700*/  CALL.REL.NOINC `($__internal_45_$__cuda_sm70_shflsync_idx_p) ;  /* 0x00002f2000007944 */ /* 0x020fea0003c00000 */
[----:B------:R-:W-:Y:S01]  /*f710*/  MOV R4, R0 ;  /* 0x0000000000047202 */ /* 0x000fe20000000f00 */
[----:B------:R-:W-:Y:S05]  /*f720*/  BRA `(.L_x_3126) ;  /* 0xffff218000007947 */ /* 0x000fea000383ffff */
.L_x_3071:
[----:B------:R-:W-:Y:S01]  /*f730*/  IMAD.MOV.U32 R0, RZ, RZ, R11 ;  /* 0x000000ffff007224 */ /* 0x000fe200078e000b */
[----:B------:R-:W-:Y:S01]  /*f740*/  MOV R223, RZ ;  /* 0x000000ff00df7202 */ /* 0x000fe20000000f00 */
[----:B------:R-:W-:Y:S01]  /*f750*/  IMAD.MOV.U32 R3, RZ, RZ, 0x1c1f ;  /* 0x00001c1fff037424 */ /* 0x000fe200078e00ff */
[----:B------:R-:W-:Y:S02]  /*f760*/  MOV R2, 0xf780 ;  /* 0x0000f78000027802 */ /* 0x000fe40000000f00 */
[----:B-12--5:R-:W-:Y:S05]  /*f770*/  CALL.REL.NOINC `($__internal_45_$__cuda_sm70_shflsync_idx_p) ;  /* 0x00002eb000007944 */ /* 0x026fea0003c00000 */
[----:B------:R-:W-:Y:S05]  /*f780*/  BRA `(.L_x_3127) ;  /* 0xffff214000007947 */ /* 0x000fea000383ffff */
.L_x_3074:
[----:B-1--4-:R-:W-:Y:S01]  /*f790*/  IMAD.MOV.U32 R0, RZ, RZ, R5 ;  /* 0x000000ffff007224 */ /* 0x012fe200078e0005 */
[----:B------:R-:W-:Y:S01]  /*f7a0*/  MOV R223, 0x1 ;  /* 0x0000000100df7802 */ /* 0x000fe20000000f00 */
[----:B------:R-:W-:Y:S01]  /*f7b0*/  IMAD.MOV.U32 R3, RZ, RZ, 0x1c1f ;  /* 0x00001c1fff037424 */ /* 0x000fe200078e00ff */
[----:B------:R-:W-:-:S02]  /*f7c0*/  MOV R2, 0xf7e0 ;  /* 0x0000f7e000027802 */ /* 0x000fc40000000f00 */
[----:B--2--5:R-:W-:Y:S05]  /*f7d0*/  CALL.REL.NOINC `($__internal_45_$__cuda_sm70_shflsync_idx_p) ;  /* 0x00002e5000007944 */ /* 0x024fea0003c00000 */
[----:B------:R-:W-:Y:S01]  /*f7e0*/  IMAD.MOV.U32 R4, RZ, RZ, R0 ;  /* 0x000000ffff047224 */ /* 0x000fe200078e0000 */
[----:B------:R-:W-:Y:S01]  /*f7f0*/  MOV R223, 0x1 ;  /* 0x0000000100df7802 */ /* 0x000fe20000000f00 */
[----:B------:R-:W-:Y:S01]  /*f800*/  IMAD.MOV.U32 R0, RZ, RZ, R11 ;  /* 0x000000ffff007224 */ /* 0x000fe200078e000b */
[----:B------:R-:W-:-:S02]  /*f810*/  MOV R3, 0x1c1f ;  /* 0x00001c1f00037802 */ /* 0x000fc40000000f00 */
[----:B------:R-:W-:Y:S02]  /*f820*/  MOV R2, 0xf840 ;  /* 0x0000f84000027802 */ /* 0x000fe40000000f00 */
[----:B------:R-:W-:Y:S05]  /*f830*/  CALL.REL.NOINC `($__internal_45_$__cuda_sm70_shflsync_idx_p) ;  /* 0x00002df000007944 */ /* 0x000fea0003c00000 */
[----:B------:R-:W-:Y:S05]  /*f840*/  BRA `(.L_x_3128) ;  /* 0xffff22c000007947 */ /* 0x000fea000383ffff */
.L_x_3077:
[----:B-1----:R-:W-:Y:S01]  /*f850*/  IMAD.MOV.U32 R0, RZ, RZ, R5 ;  /* 0x000000ffff007224 */ /* 0x002fe200078e0005 */
[----:B------:R-:W-:Y:S01]  /*f860*/  MOV R223, 0x2 ;  /* 0x0000000200df7802 */ /* 0x000fe20000000f00 */
[----:B------:R-:W-:Y:S01]  /*f870*/  IMAD.MOV.U32 R3, RZ, RZ, 0x1c1f ;  /* 0x00001c1fff037424 */ /* 0x000fe200078e00ff */
[----:B------:R-:W-:Y:S02]  /*f880*/  MOV R2, 0xf8a0 ;  /* 0x0000f8a000027802 */ /* 0x000fe40000000f00 */
[----:B--23-5:R-:W-:Y:S05]  /*f890*/  CALL.REL.NOINC `($__internal_45_$__cuda_sm70_shflsync_idx_p) ;  /* 0x00002d9000007944 */ /* 0x02cfea0003c00000 */
[----:B------:R-:W-:Y:S01]  /*f8a0*/  MOV R4, R0 ;  /* 0x0000000000047202 */ /* 0x000fe20000000f00 */
[----:B------:R-:W-:Y:S05]  /*f8b0*/  BRA `(.L_x_3129) ;  /* 0xffff241000007947 */ /* 0x000fea000383ffff */
.L_x_3078:
[----:B-1----:R-:W-:Y:S01]  /*f8c0*/  IMAD.MOV.U32 R0, RZ, RZ, R11 ;  /* 0x000000ffff007224 */ /* 0x002fe200078e000b */
[----:B------:R-:W-:Y:S01]  /*f8d0*/  MOV R223, 0x2 ;  /* 0x0000000200df7802 */ /* 0x000fe20000000f00 */
[----:B------:R-:W-:Y:S01]  /*f8e0*/  IMAD.MOV.U32 R3, RZ, RZ, 0x1c1f ;  /* 0x00001c1fff037424 */ /* 0x000fe200078e00ff */
[----:B------:R-:W-:Y:S02]  /*f8f0*/  MOV R2, 0xf910 ;  /* 0x0000f91000027802 */ /* 0x000fe40000000f00 */
[----:B--2345:R-:W-:Y:S05]  /*f900*/  CALL.REL.NOINC `($__internal_45_$__cuda_sm70_shflsync_idx_p) ;  /* 0x00002d2000007944 */ /* 0x03cfea0003c00000 */
[----:B------:R-:W-:Y:S05]  /*f910*/  BRA `(.L_x_3130) ;  /* 0xffff23d000007947 */ /* 0x000fea000383ffff */
.L_x_3081:
[----:B--2---:R-:W-:Y:S01]  /*f920*/  IMAD.MOV.U32 R0, RZ, RZ, R5 ;  /* 0x000000ffff007224 */ /* 0x004fe200078e0005 */
[----:B------:R-:W-:Y:S01]  /*f930*/  MOV R223, 0x3 ;  /* 0x0000000300df7802 */ /* 0x000fe20000000f00 */
[----:B------:R-:W-:Y:S01]  /*f940*/  IMAD.MOV.U32 R3, RZ, RZ, 0x1c1f ;  /* 0x00001c1fff037424 */ /* 0x000fe200078e00ff */
[----:B------:R-:W-:-:S02]  /*f950*/  MOV R2, 0xf970 ;  /* 0x0000f97000027802 */ /* 0x000fc40000000f00 */
[----:B-1-345:R-:W-:Y:S05]  /*f960*/  CALL.REL.NOINC `($__internal_45_$__cuda_sm70_shflsync_idx_p) ;  /* 0x00002cc000007944 */ /* 0x03afea0003c00000 */
[----:B------:R-:W-:Y:S01]  /*f970*/  IMAD.MOV.U32 R4, RZ, RZ, R0 ;  /* 0x000000ffff047224 */ /* 0x000fe200078e0000 */
[----:B------:R-:W-:Y:S01]  /*f980*/  MOV R223, 0x3 ;  /* 0x0000000300df7802 */ /* 0x000fe20000000f00 */
[----:B------:R-:W-:Y:S01]  /*f990*/  IMAD.MOV.U32 R0, RZ, RZ, R11 ;  /* 0x000000ffff007224 */ /* 0x000fe200078e000b */
[----:B------:R-:W-:-:S02]  /*f9a0*/  MOV R3, 0x1c1f ;  /* 0x00001c1f00037802 */ /* 0x000fc40000000f00 */
[----:B------:R-:W-:Y:S02]  /*f9b0*/  MOV R2, 0xf9d0 ;  /* 0x0000f9d000027802 */ /* 0x000fe40000000f00 */
[----:B------:R-:W-:Y:S05]  /*f9c0*/  CALL.REL.NOINC `($__internal_45_$__cuda_sm70_shflsync_idx_p) ;  /* 0x00002c6000007944 */ /* 0x000fea0003c00000 */
[----:B------:R-:W-:Y:S05]  /*f9d0*/  BRA `(.L_x_3131) ;  /* 0xffff24e000007947 */ /* 0x000fea000383ffff */
.L_x_3084:
[----:B------:R-:W-:Y:S01]  /*f9e0*/  IMAD.MOV.U32 R0, RZ, RZ, R5 ;  /* 0x000000ffff007224 */ /* 0x000fe200078e0005 */
[----:B------:R-:W-:Y:S01]  /*f9f0*/  MOV R223, RZ ;  /* 0x000000ff00df7202 */ /* 0x000fe20000000f00 */
[----:B------:R-:W-:Y:S01]  /*fa00*/  IMAD.MOV.U32 R3, RZ, RZ, 0x1c1f ;  /* 0x00001c1fff037424 */ /* 0x000fe200078e00ff */
[----:B------:R-:W-:Y:S02]  /*fa10*/  MOV R2, 0xfa30 ;  /* 0x0000fa3000027802 */ /* 0x000fe40000000f00 */
[----:B------:R-:W-:Y:S05]  /*fa20*/  CALL.REL.NOINC `($__internal_45_$__cuda_sm70_shflsync_idx_p) ;  /* 0x00002c0000007944 */ /* 0x000fea0003c00000 */
[----:B------:R-:W-:Y:S01]  /*fa30*/  MOV R4, R0 ;  /* 0x0000000000047202 */ /* 0x000fe20000000f00 */
[----:B------:R-:W-:Y:S05]  /*fa40*/  BRA `(.L_x_3132) ;  /* 0xffff39b000007947 */ /* 0x000fea000383ffff */
.L_x_3085:
[----:B------:R-:W-:Y:S01]  /*fa50*/  IMAD.MOV.U32 R0, RZ, RZ, R12 ;  /* 0x000000ffff007224 */ /* 0x000fe200078e000c */
[----:B------:R-:W-:Y:S01]  /*fa60*/  MOV R223, RZ ;  /* 0x000000ff00df7202 */ /* 0x000fe20000000f00 */
[----:B------:R-:W-:Y:S01]  /*fa70*/  IMAD.MOV.U32 R3, RZ, RZ, 0x1c1f ;  /* 0x00001c1fff037424 */ /* 0x000fe200078e00ff */
[----:B------:R-:W-:Y:S02]  /*fa80*/  MOV R2, 0xfaa0 ;  /* 0x0000faa000027802 */ /* 0x000fe40000000f00 */
[----:B-12---:R-:W-:Y:S05]  /*fa90*/  CALL.REL.NOINC `($__internal_45_$__cuda_sm70_shflsync_idx_p) ;  /* 0x00002b9000007944 */ /* 0x006fea0003c00000 */
[----:B------:R-:W-:Y:S01]  /*faa0*/  IADD3 R8, P0, R0, R149, RZ ;  /* 0x0000009500087210 */ /* 0x000fe20007f1e0ff */
[----:B------:R-:W-:Y:S01]  /*fab0*/  IMAD.MOV.U32 R223, RZ, RZ, 0x1 ;  /* 0x00000001ffdf7424 */ /* 0x000fe200078e00ff */
        /* <DEDUP_REMOVED lines=9> */
[----:B------:R-:W-:Y:S01]  /*fb50*/  IMAD.MOV.U32 R0, RZ, RZ, R5 ;  /* 0x000000ffff007224 */ /* 0x000fe200078e0005 */
        /* <DEDUP_REMOVED lines=12> */
[----:B-1----:R-:W-:Y:S05]  /*fc20*/  CALL.REL.NOINC `($__internal_45_$__cuda_sm70_shflsync_idx_p) ;  /* 0x00002a0000007944 */ /* 0x002fea0003c00000 */
[----:B------:R-:W-:Y:S01]  /*fc30*/  IMAD.MOV.U32 R4, RZ, RZ, R0 ;  /* 0x000000ffff047224 */ /* 0x000fe200078e0000 */
[----:B------:R-:W-:Y:S01]  /*fc40*/  MOV R223, 0x1 ;  /* 0x0000000100df7802 */ /* 0x000fe20000000f00 */
[----:B------:R-:W-:Y:S01]  /*fc50*/  IMAD.MOV.U32 R0, RZ, RZ, R12 ;  /* 0x000000ffff007224 */ /* 0x000fe200078e000c */
[----:B------:R-:W-:-:S02]  /*fc60*/  MOV R3, 0x1c1f ;  /* 0x00001c1f00037802 */ /* 0x000fc40000000f00 */
[----:B------:R-:W-:Y:S02]  /*fc70*/  MOV R2, 0xfc90 ;  /* 0x0000fc9000027802 */ /* 0x000fe40000000f00 */
[----:B------:R-:W-:Y:S05]  /*fc80*/  CALL.REL.NOINC `($__internal_45_$__cuda_sm70_shflsync_idx_p) ;  /* 0x000029a000007944 */ /* 0x000fea0003c00000 */
[----:B------:R-:W-:Y:S05]  /*fc90*/  BRA `(.L_x_3133) ;  /* 0xffff38d000007947 */ /* 0x000fea000383ffff */
.L_x_3086:
[----:B------:R-:W-:Y:S01]  /*fca0*/  IMAD.MOV.U32 R0, RZ, RZ, R4 ;  /* 0x000000ffff007224 */ /* 0x000fe200078e0004 */
[----:B------:R-:W-:Y:S01]  /*fcb0*/  MOV R223, RZ ;  /* 0x000000ff00df7202 */ /* 0x000fe20000000f00 */
[----:B------:R-:W-:Y:S01]  /*fcc0*/  IMAD.MOV.U32 R3, RZ, RZ, 0x1c1f ;  /* 0x00001c1fff037424 */ /* 0x000fe200078e00ff */
[----:B------:R-:W-:Y:S02]  /*fcd0*/  MOV R2, 0xfcf0 ;  /* 0x0000fcf000027802 */ /* 0x000fe40000000f00 */
[----:B------:R-:W-:Y:S05]  /*fce0*/  CALL.REL.NOINC `($__internal_45_$__cuda_sm70_shflsync_idx_p) ;  /* 0x0000294000007944 */ /* 0x000fea0003c00000 */
[----:B------:R-:W-:Y:S05]  /*fcf0*/  BRA `(.L_x_3134) ;  /* 0xffff3ad000007947 */ /* 0x000fea000383ffff */
.L_x_3087:
[----:B------:R-:W-:Y:S01]  /*fd00*/  IMAD.MOV.U32 R0, RZ, RZ, R4 ;  /* 0x000000ffff007224 */ /* 0x000fe200078e0004 */
[----:B------:R-:W-:Y:S01]  /*fd10*/  MOV R223, 0x1 ;  /* 0x0000000100df7802 */ /* 0x000fe20000000f00 */
[----:B------:R-:W-:Y:S01]  /*fd20*/  IMAD.MOV.U32 R3, RZ, RZ, 0x1c1f ;  /* 0x00001c1fff037424 */ /* 0x000fe200078e00ff */
[----:B------:R-:W-:Y:S02]  /*fd30*/  MOV R2, 0xfd50 ;  /* 0x0000fd5000027802 */ /* 0x000fe40000000f00 */
[----:B-1----:R-:W-:Y:S05]  /*fd40*/  CALL.REL.NOINC `($__internal_45_$__cuda_sm70_shflsync_idx_p) ;  /* 0x000028e000007944 */ /* 0x002fea0003c00000 */
[----:B------:R-:W-:Y:S01]  /*fd50*/  IMAD.IADD R0, R5, 0x1, R0 ;  /* 0x0000000105007824 */ /* 0x000fe200078e0200 */
[----:B------:R-:W-:Y:S01]  /*fd60*/  MOV R2, 0xffc0 ;  /* 0x0000ffc000027802 */ /* 0x000fe20000000f00 */
[----:B------:R-:W-:Y:S02]  /*fd70*/  IMAD.MOV.U32 R223, RZ, RZ, 0x2 ;  /* 0x00000002ffdf7424 */ /* 0x000fe400078e00ff */
        /* <DEDUP_REMOVED lines=30> */
[----:B------:R-:W-:Y:S01]  /*ff60*/  IMAD.MOV.U32 R0, RZ, RZ, R4 ;  /* 0x000000ffff007224 */ /* 0x000fe200078e0004 */
[----:B------:R-:W-:Y:S02]  /*ff70*/  FSEL R129, R30, -INF , P6 ;  /* 0xff8000001e817808 */ /* 0x000fe40003000000 */
[----:B------:R-:W-:-:S02]  /*ff80*/  FSEL R132, R31, -INF , P5 ;  /* 0xff8000001f847808 */ /* 0x000fc40002800000 */
[----:B------:R-:W-:Y:S02]  /*ff90*/  FSEL R131, R26, -INF , P4 ;  /* 0xff8000001a837808 */ /* 0x000fe40002000000 */
[----:B------:R-:W-:Y:S02]  /*ffa0*/  FSEL R130, R27, -INF , P0 ;  /* 0xff8000001b827808 */ /* 0x000fe40000000000 */
[----:B------:R-:W-:Y:S05]  /*ffb0*/  CALL.REL.NOINC `($__internal_45_$__cuda_sm70_shflsync_idx_p) ;  /* 0x0000267000007944 */ /* 0x000fea0003c00000 */
        /* <DEDUP_REMOVED lines=40> */
[----:B------:R-:W-:Y:S02]  /*10240*/  FMNMX.FTZ R104, R7, R8, !PT ;  /* 0x0000000807687209 */ /* 0x000fe40007810000 */
[----:B------:R-:W-:Y:S02]  /*10250*/  MOV R2, 0x10850 ;  /* 0x0001085000027802 */ /* 0x000fe40000000f00 */
[----:B------:R-:W-:Y:S01]  /*10260*/  IMNMX R6, R6, R0, PT ;  /* 0x0000000006067217 */ /* 0x000fe20003800200 */
[----:B------:R-:W-:Y:S01]  /*10270*/  IMAD.MOV.U32 R0, RZ, RZ, 0x2 ;  /* 0x00000002ff007424 */ /* 0x000fe200078e00ff */
[----:B------:R-:W-:Y:S02]  /*10280*/  FMNMX.FTZ R104, R11, R104, !PT ;  /* 0x000000680b687209 */ /* 0x000fe40007810000 */
        /* <DEDUP_REMOVED lines=83> */
[----:B------:R-:W-:Y:S02]  /*107c0*/  FSEL R109, R67, -INF , P0 ;  /* 0xff800000436d7808 */ /* 0x000fe40000000000 */
[----:B------:R-:W-:Y:S01]  /*107d0*/  FMNMX.FTZ R103, R131, R103, !PT ;  /* 0x0000006783677209 */ /* 0x000fe20007810000 */
[----:B------:R-:W-:Y:S01]  /*107e0*/  IMAD.MOV.U32 R100, RZ, RZ, R104 ;  /* 0x000000ffff647224 */ /* 0x000fe200078e0068 */
[----:B------:R-:W-:-:S02]  /*107f0*/  FMNMX.FTZ R102, R120, R102, !PT ;  /* 0x0000006678667209 */ /* 0x000fc40007810000 */
[----:B------:R-:W-:Y:S02]  /*10800*/  FMNMX.FTZ R6, R110, R6, !PT ;  /* 0x000000066e067209 */ /* 0x000fe40007810000 */
[----:B------:R-:W-:Y:S02]  /*10810*/  FMNMX.FTZ R103, R130, R103, !PT ;  /* 0x0000006782677209 */ /* 0x000fe40007810000 */
[----:B------:R-:W-:Y:S02]  /*10820*/  FMNMX.FTZ R102, R117, R102, !PT ;  /* 0x0000006675667209 */ /* 0x000fe40007810000 */
[----:B------:R-:W-:Y:S02]  /*10830*/  FMNMX.FTZ R6, R109, R6, !PT ;  /* 0x000000066d067209 */ /* 0x000fe40007810000 */
[----:B------:R-:W-:Y:S05]  /*10840*/  CALL.REL.NOINC `($__internal_44_$__cuda_sm70_shflsync_bfly_p) ;  /* 0x00001d8000007944 */ /* 0x000fea0003c00000 */
[----:B------:R-:W-:Y:S01]  /*10850*/  FMNMX.FTZ R104, R104, R0, !PT ;  /* 0x0000000068687209 */ /* 0x000fe20007810000 */
[----:B------:R-:W-:Y:S01]  /*10860*/  IMAD.MOV.U32 R0, RZ, RZ, 0x1 ;  /* 0x00000001ff007424 */ /* 0x000fe200078e00ff */
[----:B------:R-:W-:-:S03]  /*10870*/  MOV R2, 0x108a0 ;  /* 0x000108a000027802 */ /* 0x000fc60000000f00 */
[----:B------:R-:W-:Y:S02]  /*10880*/  IMAD.MOV.U32 R100, RZ, RZ, R104 ;  /* 0x000000ffff647224 */ /* 0x000fe400078e0068 */
[----:B------:R-:W-:Y:S05]  /*10890*/  CALL.REL.NOINC `($__internal_44_$__cuda_sm70_shflsync_bfly_p) ;  /* 0x00001d3000007944 */ /* 0x000fea0003c00000 */
[----:B------:R-:W-:Y:S01]  /*108a0*/  FMNMX.FTZ R104, R104, R0, !PT ;  /* 0x0000000068687209 */ /* 0x000fe20007810000 */
[----:B------:R-:W-:Y:S01]  /*108b0*/  IMAD.MOV.U32 R100, RZ, RZ, R103 ;  /* 0x000000ffff647224 */ /* 0x000fe200078e0067 */
[----:B------:R-:W-:Y:S01]  /*108c0*/  MOV R2, 0x108f0 ;  /* 0x000108f000027802 */ /* 0x000fe20000000f00 */
[----:B------:R-:W-:Y:S02]  /*108d0*/  IMAD.MOV.U32 R0, RZ, RZ, 0x2 ;  /* 0x00000002ff007424 */ /* 0x000fe400078e00ff */
        /* <DEDUP_REMOVED lines=26> */
[----:B------:R-:W-:Y:S01]  /*10a80*/  MOV R101, R0 ;  /* 0x0000000000657202 */ /* 0x000fe20000000f00 */
[----:B------:R-:W-:Y:S05]  /*10a90*/  BRA `(.L_x_3135) ;  /* 0xffff3aa000007947 */ /* 0x000fea000383ffff */
.L_x_3091:
[----:B------:R-:W-:Y:S01]  /*10aa0*/  MOV R223, RZ ;  /* 0x000000ff00df7202 */ /* 0x000fe20000000f00 */
[----:B------:R-:W-:Y:S01]  /*10ab0*/  IMAD.MOV.U32 R0, RZ, RZ, R5 ;  /* 0x000000ffff007224 */ /* 0x000fe200078e0005 */
[----:B------:R-:W-:Y:S01]  /*10ac0*/  MOV R2, 0x10af0 ;  /* 0x00010af000027802 */ /* 0x000fe20000000f00 */
[----:B------:R-:W-:Y:S02]  /*10ad0*/  IMAD.MOV.U32 R3, RZ, RZ, 0x1c1f ;  /* 0x00001c1fff037424 */ /* 0x000fe400078e00ff */
[----:B------:R-:W-:Y:S05]  /*10ae0*/  CALL.REL.NOINC `($__internal_45_$__cuda_sm70_shflsync_idx_p) ;  /* 0x00001b4000007944 */ /* 0x000fea0003c00000 */
[----:B------:R-:W-:Y:S01]  /*10af0*/  MOV R4, R0 ;  /* 0x0000000000047202 */ /* 0x000fe20000000f00 */
[----:B------:R-:W-:-:S05]  /*10b00*/  BRA `(.L_x_3136) ;  /* 0xffff54b000007947 */ /* 0x000fca000383ffff */
.L_x_3092:
[----:B------:R-:W-:Y:S01]  /*10b10*/  MOV R223, RZ ;  /* 0x000000ff00df7202 */ /* 0x000fe20000000f00 */
[----:B------:R-:W-:Y:S01]  /*10b20*/  IMAD.MOV.U32 R0, RZ, RZ, R12 ;  /* 0x000000ffff007224 */ /* 0x000fe200078e000c */
[----:B------:R-:W-:Y:S01]  /*10b30*/  MOV R2, 0x10b60 ;  /* 0x00010b6000027802 */ /* 0x000fe20000000f00 */
[----:B------:R-:W-:Y:S02]  /*10b40*/  IMAD.MOV.U32 R3, RZ, RZ, 0x1c1f ;  /* 0x00001c1fff037424 */ /* 0x000fe400078e00ff */
[----:B-12---:R-:W-:Y:S05]  /*10b50*/  CALL.REL.NOINC `($__internal_45_$__cuda_sm70_shflsync_idx_p) ;  /* 0x00001ad000007944 */ /* 0x006fea0003c00000 */
[C---:B------:R-:W-:Y:S01]  /*10b60*/  ISETP.GE.AND P6, PT, R227.reuse, c[0x0][0x1d4], PT ;  /* 0x00007500e3007a0c */ /* 0x040fe20003fc6270 */
[----:B------:R-:W-:Y:S01]  /*10b70*/  IMAD.MOV.U32 R223, RZ, RZ, 0x1 ;  /* 0x00000001ffdf7424 */ /* 0x000fe200078e00ff */
        /* <DEDUP_REMOVED lines=11> */
[----:B------:R-:W-:Y:S01]  /*10c30*/  SEL R11, RZ, 0x10, P6 ;  /* 0x00000010ff0b7807 */ /* 0x000fe20003000000 */
[----:B------:R-:W-:Y:S01]  /*10c40*/  IMAD.X R7, R4, 0x1, R14, P4 ;  /* 0x0000000104077824 */ /* 0x000fe200020e060e */
[----:B------:R-:W-:Y:S05]  /*10c50*/  SEL R10, RZ, 0x10, P5 ;  /* 0x00000010ff0a7807 */ /* 0x000fea0002800000 */
[----:B------:R2:W-:Y:S01]  /*10c60*/  LDGSTS.E.BYPASS.LTC128B.128 [R218+0x1100], [R6.64], !P5 ;  /* 0x0110000006da7fae */ /* 0x0005e2000e901d46 */
[----:B-1----:R-:W-:Y:S01]  /*10c70*/  IADD3 R2, P4, R0, R22, RZ ;  /* 0x0000001600027210 */ /* 0x002fe20007f9e0ff */
[----:B------:R-:W-:Y:S01]  /*10c80*/  IMAD.MOV.U32 R0, RZ, RZ, R5 ;  /* 0x000000ffff007224 */ /* 0x000fe200078e0005 */
[----:B------:R-:W-:Y:S03]  /*10c90*/  SEL R5, RZ, 0x10, P0 ;  /* 0x00000010ff057807 */ /* 0x000fe60000000000 */
[----:B------:R-:W-:Y:S05]  /*10ca0*/  IMAD.X R3, R4, 0x1, R15, P4 ;  /* 0x0000000104037824 */ /* 0x000fea00020e060f */
[----:B------:R1:W-:Y:S02]  /*10cb0*/  LDGSTS.E.BYPASS.LTC128B.128 [R218+0x2100], [R2.64], !P0 ;  /* 0x0210000002da7fae */ /* 0x0003e4000c101d46 */
[----:B-1----:R-:W-:Y:S01]  /*10cc0*/  MOV R2, 0x10cf0 ;  /* 0x00010cf000027802 */ /* 0x002fe20000000f00 */
[----:B------:R-:W-:Y:S02]  /*10cd0*/  IMAD.MOV.U32 R3, RZ, RZ, 0x1c1f ;  /* 0x00001c1fff037424 */ /* 0x000fe400078e00ff */
[----:B--2---:R-:W-:Y:S05]  /*10ce0*/  CALL.REL.NOINC `($__internal_45_$__cuda_sm70_shflsync_idx_p) ;  /* 0x0000194000007944 */ /* 0x004fea0003c00000 */
[----:B------:R-:W-:Y:S01]  /*10cf0*/  MOV R223, 0x1 ;  /* 0x0000000100df7802 */ /* 0x000fe20000000f00 */
[----:B------:R-:W-:Y:S01]  /*10d00*/  IMAD.MOV.U32 R4, RZ, RZ, R0 ;  /* 0x000000ffff047224 */ /* 0x000fe200078e0000 */
[----:B------:R-:W-:Y:S01]  /*10d10*/  MOV R3, 0x1c1f ;  /* 0x00001c1f00037802 */ /* 0x000fe20000000f00 */
[----:B------:R-:W-:Y:S01]  /*10d20*/  IMAD.MOV.U32 R0, RZ, RZ, R12 ;  /* 0x000000ffff007224 */ /* 0x000fe200078e000c */
[----:B------:R-:W-:Y:S02]  /*10d30*/  MOV R2, 0x10d50 ;  /* 0x00010d5000027802 */ /* 0x000fe40000000f00 */
[----:B------:R-:W-:Y:S05]  /*10d40*/  CALL.REL.NOINC `($__internal_45_$__cuda_sm70_shflsync_idx_p) ;  /* 0x000018e000007944 */ /* 0x000fea0003c00000 */
[----:B------:R-:W-:-:S05]  /*10d50*/  BRA `(.L_x_3137) ;  /* 0xffff53d000007947 */ /* 0x000fca000383ffff */
.L_x_3095:
[----:B------:R-:W-:Y:S01]  /*10d60*/  MOV R223, RZ ;  /* 0x000000ff00df7202 */ /* 0x000fe20000000f00 */
[----:B------:R-:W-:Y:S01]  /*10d70*/  IMAD.MOV.U32 R0, RZ, RZ, R101 ;  /* 0x000000ffff007224 */ /* 0x000fe200078e0065 */
[----:B------:R-:W-:Y:S01]  /*10d80*/  MOV R2, 0x10db0 ;  /* 0x00010db000027802 */ /* 0x000fe20000000f00 */
[----:B------:R-:W-:Y:S02]  /*10d90*/  IMAD.MOV.U32 R3, RZ, RZ, 0x1c1f ;  /* 0x00001c1fff037424 */ /* 0x000fe400078e00ff */
[----:B------:R-:W-:Y:S05]  /*10da0*/  CALL.REL.NOINC `($__internal_45_$__cuda_sm70_shflsync_idx_p) ;  /* 0x0000188000007944 */ /* 0x000fea0003c00000 */
[----:B------:R-:W-:Y:S01]  /*10db0*/  MOV R100, R0 ;  /* 0x0000000000647202 */ /* 0x000fe20000000f00 */
[----:B------:R-:W-:-:S05]  /*10dc0*/  BRA `(.L_x_3138) ;  /* 0xffff5fc000007947 */ /* 0x000fca000383ffff */
.L_x_3096:
        /* <DEDUP_REMOVED lines=17> */
[----:B------:R1:W-:Y:S02]  /*10ee0*/  LDGSTS.E.BYPASS.LTC128B.128 [R218+0x3100], [R2.64], !P6 ;  /* 0x0310000002da7fae */ /* 0x0003e4000f101d46 */
[----:B------:R-:W-:Y:S06]  /*10ef0*/  IMAD.X R103, R100, 0x1, R110, P4 ;  /* 0x0000000164677824 */ /* 0x000fec00020e066e */
[----:B------:R2:W-:Y:S01]  /*10f00*/  LDGSTS.E.BYPASS.LTC128B.128 [R218+0x4100], [R102.64], !P5 ;  /* 0x0410000066da7fae */ /* 0x0005e2000e901d46 */
[----:B-1----:R-:W-:Y:S01]  /*10f10*/  IADD3 R2, P4, R0, R178, RZ ;  /* 0x000000b200027210 */ /* 0x002fe20007f9e0ff */
[----:B------:R-:W-:Y:S01]  /*10f20*/  IMAD.MOV.U32 R0, RZ, RZ, R101 ;  /* 0x000000ffff007224 */ /* 0x000fe200078e0065 */
[----:B------:R-:W-:Y:S03]  /*10f30*/  SEL R101, RZ, 0x10, P0 ;  /* 0x00000010ff657807 */ /* 0x000fe60000000000 */
[----:B------:R-:W-:Y:S01]  /*10f40*/  IMAD.X R3, R100, 0x1, R111, P4 ;  /* 0x0000000164037824 */ /* 0x000fe200020e066f */
[----:B--2---:R-:W-:Y:S04]  /*10f50*/  SEL R102, RZ, 0x10, P6 ;  /* 0x00000010ff667807 */ /* 0x004fe80003000000 */
[----:B------:R1:W-:Y:S01]  /*10f60*/  LDGSTS.E.BYPASS.LTC128B.128 [R218+0x5100], [R2.64], !P0 ;  /* 0x0510000002da7fae */ /* 0x0003e2000c101d46 */
[----:B------:R-:W-:Y:S02]  /*10f70*/  SEL R103, RZ, 0x10, P5 ;  /* 0x00000010ff677807 */ /* 0x000fe40002800000 */
[----:B-1----:R-:W-:Y:S01]  /*10f80*/  MOV R2, 0x10fb0 ;  /* 0x00010fb000027802 */ /* 0x002fe20000000f00 */
[----:B------:R-:W-:Y:S02]  /*10f90*/  IMAD.MOV.U32 R3, RZ, RZ, 0x1c1f ;  /* 0x00001c1fff037424 */ /* 0x000fe400078e00ff */
[----:B------:R-:W-:Y:S05]  /*10fa0*/  CALL.REL.NOINC `($__internal_45_$__cuda_sm70_shflsync_idx_p) ;  /* 0x0000168000007944 */ /* 0x000fea0003c00000 */
[----:B------:R-:W-:Y:S01]  /*10fb0*/  MOV R223, 0x1 ;  /* 0x0000000100df7802 */ /* 0x000fe20000000f00 */
[----:B------:R-:W-:Y:S01]  /*10fc0*/  IMAD.MOV.U32 R100, RZ, RZ, R0 ;  /* 0x000000ffff647224 */ /* 0x000fe200078e0000 */
[----:B------:R-:W-:Y:S01]  /*10fd0*/  MOV R3, 0x1c1f ;  /* 0x00001c1f00037802 */ /* 0x000fe20000000f00 */
[----:B------:R-:W-:Y:S01]  /*10fe0*/  IMAD.MOV.U32 R0, RZ, RZ, R104 ;  /* 0x000000ffff007224 */ /* 0x000fe200078e0068 */
[----:B------:R-:W-:Y:S02]  /*10ff0*/  MOV R2, 0x11010 ;  /* 0x0001101000027802 */ /* 0x000fe40000000f00 */
[----:B------:R-:W-:Y:S05]  /*11000*/  CALL.REL.NOINC `($__internal_45_$__cuda_sm70_shflsync_idx_p) ;  /* 0x0000162000007944 */ /* 0x000fea0003c00000 */
[----:B------:R-:W-:-:S05]  /*11010*/  BRA `(.L_x_3139) ;  /* 0xffff5ee000007947 */ /* 0x000fca000383ffff */
.L_x_3097:
[----:B------:R-:W-:Y:S01]  /*11020*/  MOV R223, RZ ;  /* 0x000000ff00df7202 */ /* 0x000fe20000000f00 */
[----:B------:R-:W-:Y:S01]  /*11030*/  IMAD.MOV.U32 R0, RZ, RZ, R100 ;  /* 0x000000ffff007224 */ /* 0x000fe200078e0064 */
[----:B------:R-:W-:Y:S01]  /*11040*/  MOV R2, 0x11070 ;  /* 0x0001107000027802 */ /* 0x000fe20000000f00 */
[----:B------:R-:W-:Y:S02]  /*11050*/  IMAD.MOV.U32 R3, RZ, RZ, 0x1c1f ;  /* 0x00001c1fff037424 */ /* 0x000fe400078e00ff */
[----:B------:R-:W-:Y:S05]  /*11060*/  CALL.REL.NOINC `($__internal_45_$__cuda_sm70_shflsync_idx_p) ;  /* 0x000015c000007944 */ /* 0x000fea0003c00000 */
[----:B------:R-:W-:-:S05]  /*11070*/  BRA `(.L_x_3140) ;  /* 0xffff60c000007947 */ /* 0x000fca000383ffff */
.L_x_3098:
[----:B------:R-:W-:Y:S01]  /*11080*/  MOV R223, 0x1 ;  /* 0x0000000100df7802 */ /* 0x000fe20000000f00 */
[----:B------:R-:W-:Y:S01]  /*11090*/  IMAD.MOV.U32 R0, RZ, RZ, R100 ;  /* 0x000000ffff007224 */ /* 0x000fe200078e0064 */
[----:B------:R-:W-:Y:S01]  /*110a0*/  MOV R2, 0x110d0 ;  /* 0x000110d000027802 */ /* 0x000fe20000000f00 */
[----:B------:R-:W-:Y:S02]  /*110b0*/  IMAD.MOV.U32 R3, RZ, RZ, 0x1c1f ;  /* 0x00001c1fff037424 */ /* 0x000fe400078e00ff */
[----:B-1----:R-:W-:Y:S05]  /*110c0*/  CALL.REL.NOINC `($__internal_45_$__cuda_sm70_shflsync_idx_p) ;  /* 0x0000156000007944 */ /* 0x002fea0003c00000 */
[----:B------:R-:W-:Y:S01]  /*110d0*/  MOV R2, 0x11330 ;  /* 0x0001133000027802 */ /* 0x000fe20000000f00 */
[----:B------:R-:W-:Y:S02]  /*110e0*/  IMAD.IADD R0, R101, 0x1, R0 ;  /* 0x0000000165007824 */ /* 0x000fe400078e0200 */
[----:B------:R-:W-:Y:S02]  /*110f0*/  IMAD.MOV.U32 R223, RZ, RZ, 0x2 ;  /* 0x00000002ffdf7424 */ /* 0x000fe400078e00ff */
[----:B------:R-:W-:Y:S01]  /*11100*/  IMAD.MOV.U32 R3, RZ, RZ, 0x1c1f ;  /* 0x00001c1fff037424 */ /* 0x000fe200078e00ff */
        /* <DEDUP_REMOVED lines=27> */
[----:B------:R-:W-:Y:S01]  /*112c0*/  ISETP.GT.AND P0, PT, R0, 0x39, PT ;  /* 0x000000390000780c */ /* 0x000fe20003f04270 */
[----:B------:R-:W-:Y:S01]  /*112d0*/  IMAD.MOV.U32 R0, RZ, RZ, R100 ;  /* 0x000000ffff007224 */ /* 0x000fe200078e0064 */
[----:B------:R-:W-:Y:S02]  /*112e0*/  FSEL R54, R54, -INF , P6 ;  /* 0xff80000036367808 */ /* 0x000fe40003000000 */
[----:B------:R-:W-:Y:S02]  /*112f0*/  FSEL R55, R55, -INF , P5 ;  /* 0xff80000037377808 */ /* 0x000fe40002800000 */
[----:B------:R-:W-:Y:S02]  /*11300*/  FSEL R66, R66, -INF , P4 ;  /* 0xff80000042427808 */ /* 0x000fe40002000000 */
[----:B------:R-:W-:Y:S02]  /*11310*/  FSEL R67, R67, -INF , P0 ;  /* 0xff80000043437808 */ /* 0x000fe40000000000 */
[----:B------:R-:W-:Y:S05]  /*11320*/  CALL.REL.NOINC `($__internal_45_$__cuda_sm70_shflsync_idx_p) ;  /* 0x0000130000007944 */ /* 0x000fea0003c00000 */
        /* <DEDUP_REMOVED lines=31> */
[----:B------:R-:W-:Y:S01]  /*11520*/  ISETP.GT.AND P0, PT, R0, 0x39, PT ;  /* 0x000000390000780c */ /* 0x000fe20003f04270 */
[----:B------:R-:W-:Y:S01]  /*11530*/  IMAD.MOV.U32 R0, RZ, RZ, R100 ;  /* 0x000000ffff007224 */ /* 0x000fe200078e0064 */
[----:B------:R-:W-:Y:S02]  /*11540*/  FSEL R56, R56, -INF , P6 ;  /* 0xff80000038387808 */ /* 0x000fe40003000000 */
[----:B------:R-:W-:Y:S02]  /*11550*/  FSEL R57, R57, -INF , P5 ;  /* 0xff80000039397808 */ /* 0x000fe40002800000 */
[----:B------:R-:W-:Y:S02]  /*11560*/  FSEL R60, R60, -INF , P4 ;  /* 0xff8000003c3c7808 */ /* 0x000fe40002000000 */
[----:B------:R-:W-:Y:S02]  /*11570*/  FSEL R61, R61, -INF , P0 ;  /* 0xff8000003d3d7808 */ /* 0x000fe40000000000 */
[----:B------:R-:W-:Y:S05]  /*11580*/  CALL.REL.NOINC `($__internal_45_$__cuda_sm70_shflsync_idx_p) ;  /* 0x000010a000007944 */ /* 0x000fea0003c00000 */
[----:B------:R-:W-:Y:S01]  /*11590*/  FMNMX.FTZ R100, R4, R105, !PT ;  /* 0x0000006904647209 */ /* 0x000fe20007810000 */
[----:B------:R-:W-:Y:S01]  /*115a0*/  IMAD.IADD R0, R101, 0x1, R0 ;  /* 0x0000000165007824 */ /* 0x000fe200078e0200 */
[----:B------:R-:W-:Y:S02]  /*115b0*/  FMNMX.FTZ R7, R6, R106, !PT ;  /* 0x0000006a06077209 */ /* 0x000fe40007810000 */
[----:B------:R-:W-:Y:S02]  /*115c0*/  FMNMX.FTZ R8, R16, R107, !PT ;  /* 0x0000006b10087209 */ /* 0x000fe40007810000 */
[C---:B------:R-:W-:Y:S02]  /*115d0*/  ISETP.GT.AND P6, PT, R0.reuse, RZ, PT ;  /* 0x000000ff0000720c */ /* 0x040fe40003fc4270 */
[----:B------:R-:W-:Y:S02]  /*115e0*/  ISETP.GT.AND P5, PT, R0, 0x1, PT ;  /* 0x000000010000780c */ /* 0x000fe40003fa4270 */
[----:B------:R-:W-:Y:S02]  /*115f0*/  FSEL R10, R10, -INF , P6 ;  /* 0xff8000000a0a7808 */ /* 0x000fe40003000000 */
[----:B------:R-:W-:Y:S02]  /*11600*/  ISETP.GT.AND P4, PT, R0, 0x8, PT ;  /* 0x000000080000780c */ /* 0x000fe40003f84270 */
[----:B------:R-:W-:Y:S02]  /*11610*/  FSEL R11, R11, -INF , P5 ;  /* 0xff8000000b0b7808 */ /* 0x000fe40002800000 */
[----:B------:R-:W-:Y:S02]  /*11620*/  FMNMX.FTZ R101, R10, R108, !PT ;  /* 0x0000006c0a657209 */ /* 0x000fe40007810000 */
[----:B------:R-:W-:Y:S02]  /*11630*/  ISETP.GT.AND P0, PT, R0, 0x9, PT ;  /* 0x000000090000780c */ /* 0x000fe40003f04270 */
[----:B------:R-:W-:Y:S02]  /*11640*/  FSEL R14, R14, -INF , P4 ;  /* 0xff8000000e0e7808 */ /* 0x000fe40002000000 */
[----:B------:R-:W-:Y:S02]  /*11650*/  FMNMX.FTZ R100, R110, R100, !PT ;  /* 0x000000646e647209 */ /* 0x000fe40007810000 */
[----:B------:R-:W-:Y:S02]  /*11660*/  FMNMX.FTZ R7, R17, R7, !PT ;  /* 0x0000000711077209 */ /* 0x000fe40007810000 */
[----:B------:R-:W-:Y:S02]  /*11670*/  FMNMX.FTZ R8, R9, R8, !PT ;  /* 0x0000000809087209 */ /* 0x000fe40007810000 */
[----:B------:R-:W-:Y:S02]  /*11680*/  FMNMX.FTZ R101, R11, R101, !PT ;  /* 0x000000650b657209 */ /* 0x000fe40007810000 */
[----:B------:R-:W-:Y:S02]  /*11690*/  FSEL R15, R15, -INF , P0 ;  /* 0xff8000000f0f7808 */ /* 0x000fe40000000000 */
[----:B------:R-:W-:Y:S02]  /*116a0*/  ISETP.GT.AND P6, PT, R0, 0x10, PT ;  /* 0x000000100000780c */ /* 0x000fe40003fc4270 */
[----:B------:R-:W-:Y:S02]  /*116b0*/  FMNMX.FTZ R100, R5, R100, !PT ;  /* 0x0000006405647209 */ /* 0x000fe40007810000 */
[----:B------:R-:W-:Y:S02]  /*116c0*/  FMNMX.FTZ R7, R18, R7, !PT ;  /* 0x0000000712077209 */ /* 0x000fe40007810000 */
[----:B------:R-:W-:Y:S02]  /*116d0*/  FMNMX.FTZ R8, R12, R8, !PT ;  /* 0x000000080c087209 */ /* 0x000fe40007810000 */
[----:B------:R-:W-:Y:S02]  /*116e0*/  FMNMX.FTZ R101, R14, R101, !PT ;  /* 0x000000650e657209 */ /* 0x000fe40007810000 */
[----:B------:R-:W-:Y:S02]  /*116f0*/  ISETP.GT.AND P5, PT, R0, 0x11, PT ;  /* 0x000000110000780c */ /* 0x000fe40003fa4270 */
[----:B------:R-:W-:Y:S02]  /*11700*/  FSEL R26, R26, -INF , P6 ;  /* 0xff8000001a1a7808 */ /* 0x000fe40003000000 */
        /* <DEDUP_REMOVED lines=58> */
[----:B------:R-:W-:Y:S01]  /*11ab0*/  ISETP.GT.AND P0, PT, R0, 0x39, PT ;  /* 0x000000390000780c */ /* 0x000fe20003f04270 */
[----:B------:R-:W-:Y:S01]  /*11ac0*/  IMAD.MOV.U32 R0, RZ, RZ, 0x2 ;  /* 0x00000002ff007424 */ /* 0x000fe200078e00ff */
        /* <DEDUP_REMOVED lines=15> */
[----:B------:R-:W-:Y:S05]  /*11bc0*/  CALL.REL.NOINC `($__internal_44_$__cuda_sm70_shflsync_bfly_p) ;  /* 0x00000a0000007944 */ /* 0x000fea0003c00000 */
[----:B------:R-:W-:Y:S01]  /*11bd0*/  FMNMX.FTZ R100, R100, R0, !PT ;  /* 0x0000000064647209 */ /* 0x000fe20007810000 */
[----:B------:R-:W-:Y:S01]  /*11be0*/  IMAD.MOV.U32 R0, RZ, RZ, 0x1 ;  /* 0x00000001ff007424 */ /* 0x000fe200078e00ff */
[----:B------:R-:W-:Y:S02]  /*11bf0*/  MOV R2, 0x11c10 ;  /* 0x00011c1000027802 */ /* 0x000fe40000000f00 */
        /* <DEDUP_REMOVED lines=28> */
[----:B------:R-:W-:-:S05]  /*11dc0*/  BRA `(.L_x_3141) ;  /* 0xffff60e000007947 */ /* 0x000fca000383ffff */
.L_x_3101:
[----:B-1--4-:R-:W-:Y:S01]  /*11dd0*/  MOV R223, RZ ;  /* 0x000000ff00df7202 */ /* 0x012fe20000000f00 */
[----:B------:R-:W-:Y:S01]  /*11de0*/  IMAD.MOV.U32 R0, RZ, RZ, R52 ;  /* 0x000000ffff007224 */ /* 0x000fe200078e0034 */
[----:B------:R-:W-:Y:S01]  /*11df0*/  MOV R2, 0x11e20 ;  /* 0x00011e2000027802 */ /* 0x000fe20000000f00 */
[----:B------:R-:W-:Y:S02]  /*11e00*/  IMAD.MOV.U32 R3, RZ, RZ, 0x1c1f ;  /* 0x00001c1fff037424 */ /* 0x000fe400078e00ff */
[----:B------:R-:W-:Y:S05]  /*11e10*/  CALL.REL.NOINC `($__internal_45_$__cuda_sm70_shflsync_idx_p) ;  /* 0x0000081000007944 */ /* 0x000fea0003c00000 */
[----:B------:R-:W-:-:S05]  /*11e20*/  BRA `(.L_x_3142) ;  /* 0xffff81d000007947 */ /* 0x000fca000383ffff */
.L_x_3104:
[----:B------:R-:W-:Y:S01]  /*11e30*/  MOV R223, RZ ;  /* 0x000000ff00df7202 */ /* 0x000fe20000000f00 */
[----:B------:R-:W-:Y:S01]  /*11e40*/  IMAD.MOV.U32 R0, RZ, RZ, R101 ;  /* 0x000000ffff007224 */ /* 0x000fe200078e0065 */
[----:B------:R-:W-:Y:S01]  /*11e50*/  MOV R2, 0x11e80 ;  /* 0x00011e8000027802 */ /* 0x000fe20000000f00 */
[----:B------:R-:W-:Y:S02]  /*11e60*/  IMAD.MOV.U32 R3, RZ, RZ, 0x1c1f ;  /* 0x00001c1fff037424 */ /* 0x000fe400078e00ff */
[----:B------:R-:W-:Y:S05]  /*11e70*/  CALL.REL.NOINC `($__internal_45_$__cuda_sm70_shflsync_idx_p) ;  /* 0x000007b000007944 */ /* 0x000fea0003c00000 */
[----:B------:R-:W-:Y:S01]  /*11e80*/  MOV R100, R0 ;  /* 0x0000000000647202 */ /* 0x000fe20000000f00 */
[----:B------:R-:W-:-:S05]  /*11e90*/  BRA `(.L_x_3143) ;  /* 0xffff8e9000007947 */ /* 0x000fca000383ffff */
.L_x_3105:
[----:B------:R-:W-:Y:S01]  /*11ea0*/  MOV R223, RZ ;  /* 0x000000ff00df7202 */ /* 0x000fe20000000f00 */
[----:B------:R-:W-:Y:S01]  /*11eb0*/  IMAD.MOV.U32 R0, RZ, RZ, R104 ;  /* 0x000000ffff007224 */ /* 0x000fe200078e0068 */
[----:B------:R-:W-:Y:S01]  /*11ec0*/  MOV R2, 0x11ef0 ;  /* 0x00011ef000027802 */ /* 0x000fe20000000f00 */
[----:B------:R-:W-:Y:S02]  /*11ed0*/  IMAD.MOV.U32 R3, RZ, RZ, 0x1c1f ;  /* 0x00001c1fff037424 */ /* 0x000fe400078e00ff */
[----:B-12---:R-:W-:Y:S05]  /*11ee0*/  CALL.REL.NOINC `($__internal_45_$__cuda_sm70_shflsync_idx_p) ;  /* 0x0000074000007944 */ /* 0x006fea0003c00000 */
[C---:B------:R-:W-:Y:S01]  /*11ef0*/  IADD3 R2, -R217.reuse, 0x10, RZ ;  /* 0x00000010d9027810 */ /* 0x040fe20007ffe1ff */
[----:B------:R-:W-:Y:S01]  /*11f00*/  IMAD.MOV.U32 R223, RZ, RZ, 0x1 ;  /* 0x00000001ffdf7424 */ /* 0x000fe200078e00ff */
        /* <DEDUP_REMOVED lines=12> */
[----:B------:R-:W-:Y:S04]  /*11fd0*/  IMAD.MOV.U32 R0, RZ, RZ, R101 ;  /* 0x000000ffff007224 */ /* 0x000fe800078e0065 */
        /* <DEDUP_REMOVED lines=12> */
.L_x_3106:
[----:B------:R-:W-:Y:S02]  /*120a0*/  MOV R0, 0x2 ;  /* 0x0000000200007802 */ /* 0x000fe40000000f00 */
        /* <DEDUP_REMOVED lines=34> */
.L_x_3108:
[----:B------:R-:W-:Y:S01]  /*122d0*/  IMAD.MOV.U32 R100, RZ, RZ, R236 ;  /* 0x000000ffff647224 */ /* 0x000fe200078e00ec */
[----:B------:R-:W-:-:S02]  /*122e0*/  MOV R0, 0x2 ;  /* 0x0000000200007802 */ /* 0x000fc40000000f00 */
[----:B------:R-:W-:Y:S02]  /*122f0*/  MOV R2, 0x12310 ;  /* 0x0001231000027802 */ /* 0x000fe40000000f00 */
[----:B-1----:R-:W-:Y:S05]  /*12300*/  CALL.REL.NOINC `($__internal_44_$__cuda_sm70_shflsync_bfly_p) ;  /* 0x000002c000007944 */ /* 0x002fea0003c00000 */
[----:B------:R-:W-:Y:S01]  /*12310*/  MOV R7, R0 ;  /* 0x0000000000077202 */ /* 0x000fe20000000f00 */
[----:B------:R-:W-:Y:S05]  /*12320*/  BRA `(.L_x_3146) ;  /* 0xffffaeb000007947 */ /* 0x000fea000383ffff */
.L_x_3109:
[----:B------:R-:W-:Y:S01]  /*12330*/  IMAD.MOV.U32 R100, RZ, RZ, R7 ;  /* 0x000000ffff647224 */ /* 0x000fe200078e0007 */
[----:B------:R-:W-:Y:S02]  /*12340*/  MOV R0, 0x1 ;  /* 0x0000000100007802 */ /* 0x000fe40000000f00 */
[----:B------:R-:W-:Y:S02]  /*12350*/  MOV R2, 0x12370 ;  /* 0x0001237000027802 */ /* 0x000fe40000000f00 */
[----:B-12---:R-:W-:Y:S05]  /*12360*/  CALL.REL.NOINC `($__internal_44_$__cuda_sm70_shflsync_bfly_p) ;  /* 0x0000026000007944 */ /* 0x006fea0003c00000 */
[----:B------:R-:W-:Y:S01]  /*12370*/  FADD.FTZ R7, R7, R0 ;  /* 0x0000000007077221 */ /* 0x000fe20000010000 */
[----:B------:R-:W-:Y:S02]  /*12380*/  MOV R100, R222 ;  /* 0x000000de00647202 */ /* 0x000fe40000000f00 */
[----:B------:R-:W-:Y:S02]  /*12390*/  MOV R0, 0x2 ;  /* 0x0000000200007802 */ /* 0x000fe40000000f00 */
[----:B------:R-:W-:Y:S02]  /*123a0*/  MOV R2, 0x123c0 ;  /* 0x000123c000027802 */ /* 0x000fe40000000f00 */
[----:B------:R-:W-:Y:S05]  /*123b0*/  CALL.REL.NOINC `($__internal_44_$__cuda_sm70_shflsync_bfly_p) ;  /* 0x0000021000007944 */ /* 0x000fea0003c00000 */
[----:B------:R-:W-:Y:S01]  /*123c0*/  FADD.FTZ R6, R222, R0 ;  /* 0x00000000de067221 */ /* 0x000fe20000010000 */
[----:B------:R-:W-:-:S02]  /*123d0*/  MOV R0, 0x1 ;  /* 0x0000000100007802 */ /* 0x000fc40000000f00 */
[----:B------:R-:W-:Y:S02]  /*123e0*/  MOV R2, 0x12410 ;  /* 0x0001241000027802 */ /* 0x000fe40000000f00 */
[----:B------:R-:W-:Y:S02]  /*123f0*/  MOV R100, R6 ;  /* 0x0000000600647202 */ /* 0x000fe40000000f00 */
[----:B------:R-:W-:Y:S05]  /*12400*/  CALL.REL.NOINC `($__internal_44_$__cuda_sm70_shflsync_bfly_p) ;  /* 0x000001c000007944 */ /* 0x000fea0003c00000 */
[----:B------:R-:W-:Y:S01]  /*12410*/  FADD.FTZ R6, R6, R0 ;  /* 0x0000000006067221 */ /* 0x000fe20000010000 */
[----:B------:R-:W-:Y:S02]  /*12420*/  MOV R100, R250 ;  /* 0x000000fa00647202 */ /* 0x000fe40000000f00 */
[----:B------:R-:W-:Y:S02]  /*12430*/  MOV R0, 0x2 ;  /* 0x0000000200007802 */ /* 0x000fe40000000f00 */
[----:B------:R-:W-:Y:S02]  /*12440*/  MOV R2, 0x12460 ;  /* 0x0001246000027802 */ /* 0x000fe40000000f00 */
[----:B------:R-:W-:Y:S05]  /*12450*/  CALL.REL.NOINC `($__internal_44_$__cuda_sm70_shflsync_bfly_p) ;  /* 0x0000017000007944 */ /* 0x000fea0003c00000 */
[----:B------:R-:W-:Y:S01]  /*12460*/  FADD.FTZ R5, R250, R0 ;  /* 0x00000000fa057221 */ /* 0x000fe20000010000 */
[----:B------:R-:W-:Y:S02]  /*12470*/  MOV R0, 0x1 ;  /* 0x0000000100007802 */ /* 0x000fe40000000f00 */
[----:B------:R-:W-:-:S02]  /*12480*/  MOV R2, 0x124b0 ;  /* 0x000124b000027802 */ /* 0x000fc40000000f00 */
        /* <DEDUP_REMOVED lines=9> */
[----:B------:R-:W-:Y:S02]  /*12520*/  MOV R2, 0x12550 ;  /* 0x0001255000027802 */ /* 0x000fe40000000f00 */
[----:B------:R-:W-:-:S02]  /*12530*/  MOV R100, R251 ;  /* 0x000000fb00647202 */ /* 0x000fc40000000f00 */
[----:B------:R-:W-:Y:S05]  /*12540*/  CALL.REL.NOINC `($__internal_44_$__cuda_sm70_shflsync_bfly_p) ;  /* 0x0000008000007944 */ /* 0x000fea0003c00000 */
[----:B------:R-:W-:Y:S01]  /*12550*/  MOV R4, R0 ;  /* 0x0000000000047202 */ /* 0x000fe20000000f00 */
[----:B------:R-:W-:Y:S05]  /*12560*/  BRA `(.L_x_3147) ;  /* 0xffffad6000007947 */ /* 0x000fea000383ffff */
.L_x_3123:
[----:B-1----:R-:W-:Y:S01]  /*12570*/  IMAD.MOV.U32 R0, RZ, RZ, R24 ;  /* 0x000000ffff007224 */ /* 0x002fe200078e0018 */
[----:B------:R-:W-:Y:S01]  /*12580*/  MOV R223, RZ ;  /* 0x000000ff00df7202 */ /* 0x000fe20000000f00 */
[----:B------:R-:W-:Y:S01]  /*12590*/  IMAD.MOV.U32 R3, RZ, RZ, 0x1f ;  /* 0x0000001fff037424 */ /* 0x000fe200078e00ff */
[----:B---3--:R-:W-:-:S02]  /*125a0*/  MOV R2, 0x125c0 ;  /* 0x000125c000027802 */ /* 0x008fc40000000f00 */
[----:B----45:R-:W-:Y:S05]  /*125b0*/  CALL.REL.NOINC `($__internal_45_$__cuda_sm70_shflsync_idx_p) ;  /* 0x0000007000007944 */ /* 0x030fea0003c00000 */
[----:B------:R-:W-:Y:S05]  /*125c0*/  BRA `(.L_x_3148) ;  /* 0xffffd03000007947 */ /* 0x000fea000383ffff */
        .weak           $__internal_44_$__cuda_sm70_shflsync_bfly_p
        .type           $__internal_44_$__cuda_sm70_shflsync_bfly_p,@function
        .size           $__internal_44_$__cuda_sm70_shflsync_bfly_p,($__internal_45_$__cuda_sm70_shflsync_idx_p - $__internal_44_$__cuda_sm70_shflsync_bfly_p)
$__internal_44_$__cuda_sm70_shflsync_bfly_p:
[----:B------:R-:W-:Y:S02]  /*125d0*/  MOV R176, 0xffffffff ;  /* 0xffffffff00b07802 */ /* 0x000fe40000000f00 */
[----:B------:R-:W-:-:S02]  /*125e0*/  MOV R3, 0x1f ;  /* 0x0000001f00037802 */ /* 0x000fc40000000f00 */
[----:B------:R-:W-:Y:S04]  /*125f0*/  WARPSYNC R176 ;  /* 0x000000b000007348 */ /* 0x000fe80003800000 */
[----:B------:R1:W2:Y:S02]  /*12600*/  SHFL.BFLY PT, R0, R100, R0, R3 ;  /* 0x0c00000064007389 */ /* 0x0002a400000e0003 */
[----:B-1----:R-:W-:-:S04]  /*12610*/  MOV R3, 0x0 ;  /* 0x0000000000037802 */ /* 0x002fc80000000f00 */
[----:B--2---:R-:W-:Y:S05]  /*12620*/  RET.REL.NODEC R2 `(_ZN7cutlass13device_kernelIN5flash19enable_sm80_to_sm89INS1_16FlashAttnFwdSm80INS1_25CollectiveMainloopFwdSm80ILi4ELi1ELb0EN4cute5tupleIJNS5_1CILi128EEENS7_ILi64EEENS7_ILi96EEEEEELi96ENS_6half_tEfNS_4arch4Sm80ELb1ELb0ELb0ELb0ELb1ELb0ELb1ELb1EEENS1_21CollectiveEpilogueFwdINS6_IJS8_SA_S9_EEENS6_IJNS7_ILi1EEESI_SI_EEESC_SE_Li128ELb0ELb1ELb1ELb0EEENS1_30DynamicPersistentTileSchedulerILi128ELi128ELb1ELb1ELb0EEEEEEEEEvNT_6ParamsE) ;  /* 0xfffed9d002007950 */ /* 0x004fea0003c3ffff */
        .weak           $__internal_45_$__cuda_sm70_shflsync_idx_p
        .type           $__internal_45_$__cuda_sm70_shflsync_idx_p,@function
        .size           $__internal_45_$__cuda_sm70_shflsync_idx_p,(.L_x_3687 - $__internal_45_$__cuda_sm70_shflsync_idx_p)
$__internal_45_$__cuda_sm70_shflsync_idx_p:
[----:B------:R-:W-:-:S04]  /*12630*/  MOV R225, 0xffffffff ;  /* 0xffffffff00e17802 */ /* 0x000fc80000000f00 */
[----:B------:R-:W-:Y:S04]  /*12640*/  WARPSYNC R225 ;  /* 0x000000e100007348 */ /* 0x000fe80003800000 */
[----:B------:R1:W2:Y:S02]  /*12650*/  SHFL.IDX PT, R0, R0, R223, R3 ;  /* 0x000000df00007389 */ /* 0x0002a400000e0003 */
[----:B-1----:R-:W-:-:S04]  /*12660*/  MOV R3, 0x0 ;  /* 0x0000000000037802 */ /* 0x002fc80000000f00 */
[----:B--2---:R-:W-:Y:S05]  /*12670*/  RET.REL.NODEC R2 `(_ZN7cutlass13device_kernelIN5flash19enable_sm80_to_sm89INS1_16FlashAttnFwdSm80INS1_25CollectiveMainloopFwdSm80ILi4ELi1ELb0EN4cute5tupleIJNS5_1CILi128EEENS7_ILi64EEENS7_ILi96EEEEEELi96ENS_6half_tEfNS_4arch4Sm80ELb1ELb0ELb0ELb0ELb1ELb0ELb1ELb1EEENS1_21CollectiveEpilogueFwdINS6_IJS8_SA_S9_EEENS6_IJNS7_ILi1EEESI_SI_EEESC_SE_Li128ELb0ELb1ELb1ELb0EEENS1_30DynamicPersistentTileSchedulerILi128ELi128ELb1ELb1ELb0EEEEEEEEEvNT_6ParamsE) ;  /* 0xfffed98002007950 */ /* 0x004fea0003c3ffff */
.L_x_3149:
        /* <DEDUP_REMOVED lines=16> */
.L_x_3687:


//--------------------- .text._ZN7cutlass13device_kernelIN5flash19enable_sm80_to_sm89INS1_16FlashAttnFwdSm80INS1_25CollectiveMainloopFwdSm80ILi4ELi1ELb0EN4cute5tupleIJNS5_1CILi128EEENS7_ILi48EEENS7_ILi96EEEEEELi96ENS_6half_tEfNS_4arch4Sm80ELb1ELb0ELb0ELb1ELb1ELb0ELb1ELb1EEENS1_21CollectiveEpilogueFwdINS6_IJS8_SA_S9_EEENS6_IJNS7_ILi1EEESI_SI_EEESC_SE_Li128ELb1ELb1ELb1ELb0EEENS1_36VarlenDynamicPersistentTileSchedulerILi128ELi48ELi128ELi128ELb1ELb1ELb0ELb1ELb1ELb1EEEEEEEEEvNT_6ParamsE --------------------------
	.section	.text._ZN7cutlass13device_kernelIN5flash19enable_sm80_to_sm89INS1_16FlashAttnFwdSm80INS1_25CollectiveMainloopFwdSm80ILi4ELi1ELb0EN4cute5tupleIJNS5_1CILi128EEENS7_ILi48EEENS7_ILi96EEEEEELi96ENS_6half_tEfNS_4arch4Sm80ELb1ELb0ELb0ELb1ELb1ELb0ELb1ELb1EEENS1_21CollectiveEpilogueFwdINS6_IJS8_SA_S9_EEENS6_IJNS7_ILi1EEESI_SI_EEESC_SE_Li128ELb1ELb1ELb1ELb0EEENS1_36VarlenDynamicPersistentTileSchedulerILi128ELi48ELi128ELi128ELb1ELb1ELb0ELb1ELb1ELb1EEEEEEEEEvNT_6ParamsE,"ax",@progbits
	.sectioninfo	@"SHI_REGISTERS=255"
	.align	128
.text._ZN7cutlass13device_kernelIN5flash19enable_sm80_to_sm89INS1_16FlashAttnFwdSm80INS1_25CollectiveMainloopFwdSm80ILi4ELi1ELb0EN4cute5tupleIJNS5_1CILi128EEENS7_ILi48EEENS7_ILi96EEEEEELi96ENS_6half_tEfNS_4arch4Sm80ELb1ELb0ELb0ELb1ELb1ELb0ELb1ELb1EEENS1_21CollectiveEpilogueFwdINS6_IJS8_SA_S9_EEENS6_IJNS7_ILi1EEESI_SI_EEESC_SE_Li128ELb1ELb1ELb1ELb0EEENS1_36VarlenDynamicPersistentTileSchedulerILi128ELi48ELi128ELi128ELb1ELb1ELb0ELb1ELb1ELb1EEEEEEEEEvNT_6ParamsE:
        .type           _ZN7cutlass13device_kernelIN5flash19enable_sm80_to_sm89INS1_16FlashAttnFwdSm80INS1_25CollectiveMainloopFwdSm80ILi4ELi1ELb0EN4cute5tupleIJNS5_1CILi128EEENS7_ILi48EEENS7_ILi96EEEEEELi96ENS_6half_tEfNS_4arch4Sm80ELb1ELb0ELb0ELb1ELb1ELb0ELb1ELb1EEENS1_21CollectiveEpilogueFwdINS6_IJS8_SA_S9_EEENS6_IJNS7_ILi1EEESI_SI_EEESC_SE_Li128ELb1ELb1ELb1ELb0EEENS1_36VarlenDynamicPersistentTileSchedulerILi128ELi48ELi128ELi128ELb1ELb1ELb0ELb1ELb1ELb1EEEEEEEEEvNT_6ParamsE,@function
        .size           _ZN7cutlass13device_kernelIN5flash19enable_sm80_to_sm89INS1_16FlashAttnFwdSm80INS1_25CollectiveMainloopFwdSm80ILi4ELi1ELb0EN4cute5tupleIJNS5_1CILi128EEENS7_ILi48EEENS7_ILi96EEEEEELi96ENS_6half_tEfNS_4arch4Sm80ELb1ELb0ELb0ELb1ELb1ELb0ELb1ELb1EEENS1_21CollectiveEpilogueFwdINS6_IJS8_SA_S9_EEENS6_IJNS7_ILi1EEESI_SI_EEESC_SE_Li128ELb1ELb1ELb1ELb0EEENS1_36VarlenDynamicPersistentTileSchedulerILi128ELi48ELi128ELi128ELb1ELb1ELb0ELb1ELb1ELb1EEEEEEEEEvNT_6ParamsE,(.L_x_3690 - _ZN7cutlass13device_kernelIN5flash19enable_sm80_to_sm89INS1_16FlashAttnFwdSm80INS1_25CollectiveMainloopFwdSm80ILi4ELi1ELb0EN4cute5tupleIJNS5_1CILi128EEENS7_ILi48EEENS7_ILi96EEEEEELi96ENS_6half_tEfNS_4arch4Sm80ELb1ELb0ELb0ELb1ELb1ELb0ELb1ELb1EEENS1_21CollectiveEpilogueFwdINS6_IJS8_SA_S9_EEENS6_IJNS7_ILi1EEESI_SI_EEESC_SE_Li128ELb1ELb1ELb1ELb0EEENS1_36VarlenDynamicPersistentTileSchedulerILi128ELi48ELi128ELi128ELb1ELb1ELb0ELb1ELb1ELb1EEEEEEEEEvNT_6ParamsE)
        .other          _ZN7cutlass13device_kernelIN5flash19enable_sm80_to_sm89INS1_16FlashAttnFwdSm80INS1_25CollectiveMainloopFwdSm80ILi4ELi1ELb0EN4cute5tupleIJNS5_1CILi128EEENS7_ILi48EEENS7_ILi96EEEEEELi96ENS_6half_tEfNS_4arch4Sm80ELb1ELb0ELb0ELb1ELb1ELb0ELb1ELb1EEENS1_21CollectiveEpilogueFwdINS6_IJS8_SA_S9_EEENS6_IJNS7_ILi1EEESI_SI_EEESC_SE_Li128ELb1ELb1ELb1ELb0EEENS1_36VarlenDynamicPersistentTileSchedulerILi128ELi48ELi128ELi128ELb1ELb1ELb0ELb1ELb1ELb1EEEEEEEEEvNT_6ParamsE,@"STO_CUDA_ENTRY STV_DEFAULT"
_ZN7cutlass13device_kernelIN5flash19enable_sm80_to_sm89INS1_16FlashAttnFwdSm80INS1_25CollectiveMainloopFwdSm80ILi4ELi1ELb0EN4cute5tupleIJNS5_1CILi128EEENS7_ILi48EEENS7_ILi96EEEEEELi96ENS_6half_tEfNS_4arch4Sm80ELb1ELb0ELb0ELb1ELb1ELb0ELb1ELb1EEENS1_21CollectiveEpilogueFwdINS6_IJS8_SA_S9_EEENS6_IJNS7_ILi1EEESI_SI_EEESC_SE_Li128ELb1ELb1ELb1ELb0EEENS1_36VarlenDynamicPersistentTileSchedulerILi128ELi48ELi128ELi128ELb1ELb1ELb0ELb1ELb1ELb1EEEEEEEEEvNT_6ParamsE:
        /* <DEDUP_REMOVED lines=13> */
[----:B------:R-:W-:-:S03]  /*00d0*/  CS2R R8, SRZ ;  /* 0x0000000000087805 */ /* 0x000fc6000001ff00 */
        /* <DEDUP_REMOVED lines=10> */
[C---:B------:R-:W-:Y:S01]  /*0180*/  ISETP.GE.U32.AND P4, PT, R12.reuse, 0x2, PT ;  /* 0x000000020c00780c */ /* 0x040fe20003f86070 */
[----:B------:R-:W-:Y:S01]  /*0190*/  IMAD.MOV.U32 R7, RZ, RZ, RZ ;  /* 0x000000ffff077224 */ /* 0x000fe200078e00ff */
        /* <DEDUP_REMOVED lines=26> */
.L_x_3155:
        /* <DEDUP_REMOVED lines=11> */
[----:B------:R-:W3:Y:S04]  /*03f0*/  @!P0 LDG.E R9, [R4.64] ;  /* 0x0000000604098981 */ /* 0x000ee8000c1e1900 */
[----:B------:R-:W3:Y:S02]  /*0400*/  @!P0 LDG.E R8, [R2.64] ;  /* 0x0000000602088981 */ /* 0x000ee4000c1e1900 */
[----:B---3--:R-:W-:Y:S01]  /*0410*/  IMAD R5, R9, R8, RZ ;  /* 0x0000000809057224 */ /* 0x008fe200078e02ff */
[----:B------:R-:W-:Y:S05]  /*0420*/  BRA.DIV ~URZ, `(.L_x_3153) ;  /* 0x00010e527f007947 */ /* 0x000fea000b800000 */
[----:B------:R1:W3:Y:S02]  /*0430*/  SHFL.UP PT, R0, R5, 0x1, RZ ;  /* 0x0420000005007989 */ /* 0x0002e400000e00ff */
.L_x_3292:
        /* <DEDUP_REMOVED lines=16> */
.L_x_3293:
[----:B---3--:R-:W-:-:S05]  /*0540*/  IMAD R0, R0, c[0x0][0x538], RZ ;  /* 0x00014e0000007a24 */ /* 0x008fca00078e02ff */
[----:B------:R-:W-:-:S04]  /*0550*/  IADD3 R6, R0, R6, RZ ;  /* 0x0000000600067210 */ /* 0x000fc80007ffe0ff */
[----:B------:R-:W-:-:S13]  /*0560*/  ISETP.GT.AND P0, PT, R6, UR4, PT ;  /* 0x0000000406007c0c */ /* 0x000fda000bf04270 */
[----:B-12---:R-:W-:Y:S05]  /*0570*/  @!P0 BRA `(.L_x_3155) ;  /* 0xfffffdc000008947 */ /* 0x006fea000383ffff */
.L_x_3151:
[----:B------:R-:W-:-:S05]  /*0580*/  IADD3 R10, -R0, R6, RZ ;  /* 0x00000006000a7210 */ /* 0x000fca0007ffe1ff */
[----:B------:R-:W-:-:S05]  /*0590*/  IMAD R0, R4, c[0x0][0x538], R10 ;  /* 0x00014e0004007a24 */ /* 0x000fca00078e020a */
[----:B------:R-:W-:Y:S01]  /*05a0*/  ISETP.GT.AND P0, PT, R0, UR4, PT ;  /* 0x0000000400007c0c */ /* 0x000fe2000bf04270 */
[----:B------:R-:W-:-:S12]  /*05b0*/  BRA.DIV ~URZ, `(.L_x_3156) ;  /* 0x00010ee27f007947 */ /* 0x000fd8000b800000 */
[----:B------:R-:W-:-:S04]  /*05c0*/  VOTE.ANY R6, PT, !P0 ;  /* 0x0000000000067806 */ /* 0x000fc800040e0100 */
.L_x_3294:
[----:B------:R-:W1:Y:S02]  /*05d0*/  POPC R0, R6 ;  /* 0x0000000600007309 */ /* 0x000e640000000000 */
[----:B-12---:R-:W-:Y:S01]  /*05e0*/  IADD3 R247, R0, R7, RZ ;  /* 0x0000000700f77210 */ /* 0x006fe20007ffe0ff */
[----:B------:R-:W-:Y:S05]  /*05f0*/  BRA.DIV ~URZ, `(.L_x_3157) ;  /* 0x00010ef27f007947 */ /* 0x000fea000b800000 */
[----:B------:R1:W2:Y:S01]  /*0600*/  SHFL.IDX PT, R245, R9, R0, 0x1f ;  /* 0x00001f0009f57589 */ /* 0x0002a200000e0000 */
[----:B------:R-:W-:-:S03]  /*0610*/  MOV R5, RZ ;  /* 0x000000ff00057202 */ /* 0x000fc60000000f00 */
[----:B------:R1:W3:Y:S04]  /*0620*/  SHFL.IDX PT, R9, R8, R0, 0x1f ;  /* 0x00001f0008097589 */ /* 0x0002e800000e0000 */
.L_x_3295:
[----:B------:R-:W-:Y:S01]  /*0630*/  ISETP.NE.AND P0, PT, R6, RZ, PT ;  /* 0x000000ff0600720c */ /* 0x000fe20003f05270 */
[----:B------:R-:W-:-:S12]  /*0640*/  BSSY B0, `(.L_x_3158) ;  /* 0x0000005000007945 */ /* 0x000fd80003800000 */
[----:B------:R-:W-:Y:S05]  /*0650*/  @!P0 BRA `(.L_x_3159) ;  /* 0x0000003000008947 */ /* 0x000fea0003800000 */
[----:B-1----:R-:W-:Y:S01]  /*0660*/  IADD3 R0, R0, -0x1, RZ ;  /* 0xffffffff00007810 */ /* 0x002fe20007ffe0ff */
[----:B------:R-:W-:Y:S05]  /*0670*/  BRA.DIV ~URZ, `(.L_x_3160) ;  /* 0x00010f527f007947 */ /* 0x000fea000b800000 */
[----:B------:R1:W4:Y:S02]  /*0680*/  SHFL.IDX PT, R5, R4, R0, 0x1f ;  /* 0x00001f0004057589 */ /* 0x00032400000e0000 */
.L_x_3159:
[----:B------:R-:W-:Y:S05]  /*0690*/  BSYNC B0 ;  /* 0x0000000000007941 */ /* 0x000fea0003800000 */
.L_x_3158:
[----:B---3--:R-:W-:Y:S01]  /*06a0*/  ISETP.NE.AND P0, PT, R9, 0x1, PT ;  /* 0x000000010900780c */ /* 0x008fe20003f05270 */
[----:B----4-:R-:W-:Y:S01]  /*06b0*/  IMAD R244, R5, c[0x0][0x538], R10 ;  /* 0x00014e0005f47a24 */ /* 0x010fe200078e020a */
[----:B------:R-:W-:Y:S04]  /*06c0*/  BSSY B0, `(.L_x_3161) ;  /* 0x0000085000007945 */ /* 0x000fe80003800000 */
[----:B------:R-:W-:-:S07]  /*06d0*/  IADD3 R11, -R244, UR4, RZ ;  /* 0x00000004f40b7c10 */ /* 0x000fce000fffe1ff */
[----:B------:R-:W-:Y:S05]  /*06e0*/  @!P0 BRA `(.L_x_3162) ;  /* 0x000003e000008947 */ /* 0x000fea0003800000 */
[-C--:B-12---:R-:W-:Y:S02]  /*06f0*/  IABS R0, R245.reuse ;  /* 0x000000f500007213 */ /* 0x086fe40000000000 */
        /* <DEDUP_REMOVED lines=59> */
[----:B------:R-:W-:Y:S01]  /*0ab0*/  IMAD R246, R3, 0x10000, R2 ;  /* 0x0001000003f67824 */ /* 0x000fe200078e0202 */
[----:B------:R-:W-:Y:S05]  /*0ac0*/  BRA `(.L_x_3163) ;  /* 0x0000044000007947 */ /* 0x000fea0003800000 */
.L_x_3162:
[----:B------:R-:W-:-:S04]  /*0ad0*/  IMAD.MOV.U32 R2, RZ, RZ, 0x4 ;  /* 0x00000004ff027424 */ /* 0x000fc800078e00ff */
[----:B------:R-:W-:-:S05]  /*0ae0*/  IMAD.WIDE R2, R247, R2, c[0x0][0x590] ;  /* 0x00016400f7027625 */ /* 0x000fca00078e0202 */
[----:B------:R-:W3:Y:S02]  /*0af0*/  LDG.E R7, [R2.64] ;  /* 0x0000000602077981 */ /* 0x000ee4000c1e1900 */
[----:B-123--:R-:W-:-:S05]  /*0b00*/  IMAD R9, R7, R245, RZ ;  /* 0x000000f507097224 */ /* 0x00efca00078e02ff */
        /* <DEDUP_REMOVED lines=63> */
[----:B------:R-:W-:Y:S02]  /*0f00*/  IMAD R246, R0, R2, R3 ;  /* 0x0000000200f67224 */ /* 0x000fe400078e0203 */
.L_x_3163:
[----:B------:R-:W-:Y:S05]  /*0f10*/  BSYNC B0 ;  /* 0x0000000000007941 */ /* 0x000fea0003800000 */
.L_x_3161:
[----:B------:R-:W-:-:S04]  /*0f20*/  LOP3.LUT R0, RZ, R0, RZ, 0x33, !PT ;  /* 0x00000000ff007212 */ /* 0x000fc800078e33ff */
[----:B------:R-:W-:Y:S01]  /*0f30*/  IADD3 R245, R0, R245, RZ ;  /* 0x000000f500f57210 */ /* 0x000fe20007ffe0ff */
[----:B------:R-:W-:Y:S05]  /*0f40*/  BRA `(.L_x_3164) ;  /* 0x0000004000007947 */ /* 0x000fea0003800000 */
.L_x_3152:
[----:B--2---:R-:W-:Y:S01]  /*0f50*/  IMAD.MOV.U32 R245, RZ, RZ, RZ ;  /* 0x000000fffff57224 */ /* 0x004fe200078e00ff */
[----:B------:R-:W-:Y:S01]  /*0f60*/  MOV R246, RZ ;  /* 0x000000ff00f67202 */ /* 0x000fe20000000f00 */
[----:B------:R-:W-:Y:S01]  /*0f70*/  IMAD.U32 R244, RZ, RZ, UR4 ;  /* 0x00000004fff47e24 */ /* 0x000fe2000f8e00ff */
[----:B------:R-:W-:Y:S02]  /*0f80*/  MOV R247, c[0x0][0x53c] ;  /* 0x00014f0000f77a02 */ /* 0x000fe40000000f00 */
.L_x_3164:
[----:B------:R-:W-:Y:S01]  /*0f90*/  ISETP.NE.AND P0, PT, R12, RZ, PT ;  /* 0x000000ff0c00720c */ /* 0x000fe20003f05270 */
[----:B------:R-:W-:-:S12]  /*0fa0*/  WARPSYNC 0xffffffff ;  /* 0xffffffff00007948 */ /* 0x000fd80003800000 */
[----:B------:R1:W-:Y:S04]  /*0fb0*/  @!P0 STS.128 [0xc080], R244 ;  /* 0x00c080f4ff008388 */ /* 0x0003e80000000c00 */
[----:B------:R-:W-:Y:S06]  /*0fc0*/  BAR.ARV 0x5, 0x80 ;  /* 0x0142000000007b1d */ /* 0x000fec0000002000 */
.L_x_3150:
        /* <DEDUP_REMOVED lines=100> */
[----:B------:R-:W-:Y:S01]  /*1610*/  IMAD.IADD R248, R17, 0x1, R248 ;  /* 0x0000000111f87824 */ /* 0x000fe200078e02f8 */
        /* <DEDUP_REMOVED lines=9> */
[----:B------:R-:W-:-:S02]  /*16b0*/  IADD3 R251, R250, 0x70, RZ ;  /* 0x00000070fafb7810 */ /* 0x000fc40007ffe0ff */
        /* <DEDUP_REMOVED lines=10> */
[----:B------:R-:W-:Y:S01]  /*1760*/  SHF.R.S32.HI R4, RZ, 0x1f, R226 ;  /* 0x0000001fff047819 */ /* 0x000fe200000114e2 */
[----:B------:R-:W-:Y:S01]  /*1770*/  IMAD.IADD R3, R3, 0x1, R7 ;  /* 0x0000000103037824 */ /* 0x000fe200078e0207 */
[----:B------:R-:W-:-:S02]  /*1780*/  SHF.R.S32.HI R7, RZ, 0x1f, R202 ;  /* 0x0000001fff077819 */ /* 0x000fc400000114ca */
[C---:B------:R-:W-:Y:S02]  /*1790*/  IADD3 R9, R243.reuse, 0x40, RZ ;  /* 0x00000040f3097810 */ /* 0x040fe40007ffe0ff */
[C---:B------:R-:W-:Y:S02]  /*17a0*/  IADD3 R7, R243.reuse, 0x50, RZ ;  /* 0x00000050f3077810 */ /* 0x040fe40007ffe0ff */
[----:B------:R-:W-:Y:S02]  /*17b0*/  SHF.R.S32.HI R0, RZ, 0x1f, R9 ;  /* 0x0000001fff007819 */ /* 0x000fe40000011409 */
[----:B------:R-:W-:Y:S01]  /*17c0*/  SHF.R.S32.HI R0, RZ, 0x1f, R7 ;  /* 0x0000001fff007819 */ /* 0x000fe20000011407 */
[----:B------:R-:W-:Y:S01]  /*17d0*/  IMAD.IADD R0, R250, 0x1, R5 ;  /* 0x00000001fa007824 */ /* 0x000fe200078e0205 */
[----:B------:R-:W-:Y:S02]  /*17e0*/  IADD3 R15, R243, 0x10, RZ ;  /* 0x00000010f30f7810 */ /* 0x000fe40007ffe0ff */
[----:B------:R-:W-:-:S02]  /*17f0*/  SHF.R.S32.HI R4, RZ, 0x1f, R243 ;  /* 0x0000001fff047819 */ /* 0x000fc400000114f3 */
[----:B------:R1:W-:Y:S01]  /*1800*/  STL [R1+0x4], R0 ;  /* 0x0000040001007387 */ /* 0x0003e20000100800 */
[C---:B------:R-:W-:Y:S02]  /*1810*/  IADD3 R12, R243.reuse, 0x28, RZ ;  /* 0x00000028f30c7810 */ /* 0x040fe40007ffe0ff */
[----:B------:R-:W-:Y:S02]  /*1820*/  IADD3 R10, R243, 0x38, RZ ;  /* 0x00000038f30a7810 */ /* 0x000fe40007ffe0ff */
[----:B------:R-:W-:Y:S02]  /*1830*/  SEL R4, R6, 0xffffffe0, !P3 ;  /* 0xffffffe006047807 */ /* 0x000fe40005800000 */
[----:B------:R-:W-:Y:S02]  /*1840*/  IADD3 R189, R184, 0x20, RZ ;  /* 0x00000020b8bd7810 */ /* 0x000fe40007ffe0ff */
[----:B------:R-:W-:Y:S02]  /*1850*/  LEA R187, R2, 0x6080, 0x1 ;  /* 0x0000608002bb7811 */ /* 0x000fe400078e08ff */
[----:B------:R-:W-:-:S02]  /*1860*/  LEA R185, R3, 0x1880, 0x1 ;  /* 0x0000188003b97811 */ /* 0x000fc400078e08ff */
[----:B------:R-:W-:Y:S01]  /*1870*/  IADD3 R16, R243, 0x8, RZ ;  /* 0x00000008f3107810 */ /* 0x000fe20007ffe0ff */
[----:B------:R-:W-:Y:S01]  /*1880*/  IMAD.IADD R188, R187, 0x1, R4 ;  /* 0x00000001bbbc7824 */ /* 0x000fe200078e0204 */
[C---:B------:R-:W-:Y:S01]  /*1890*/  IADD3 R14, R243.reuse, 0x18, RZ ;  /* 0x00000018f30e7810 */ /* 0x040fe20007ffe0ff */
[----:B------:R-:W-:Y:S01]  /*18a0*/  IMAD.IADD R186, R4, 0x1, R185 ;  /* 0x0000000104ba7824 */ /* 0x000fe200078e02b9 */
[C---:B------:R-:W-:Y:S02]  /*18b0*/  IADD3 R13, R243.reuse, 0x20, RZ ;  /* 0x00000020f30d7810 */ /* 0x040fe40007ffe0ff */
[C---:B------:R-:W-:Y:S02]  /*18c0*/  IADD3 R11, R243.reuse, 0x30, RZ ;  /* 0x00000030f30b7810 */ /* 0x040fe40007ffe0ff */
[C---:B------:R-:W-:Y:S02]  /*18d0*/  IADD3 R8, R243.reuse, 0x48, RZ ;  /* 0x00000048f3087810 */ /* 0x040fe40007ffe0ff */
[----:B------:R-:W-:Y:S01]  /*18e0*/  IADD3 R252, R243, 0x58, RZ ;  /* 0x00000058f3fc7810 */ /* 0x000fe20007ffe0ff */
[----:B-1----:R-:W-:Y:S01]  /*18f0*/  IMAD.IADD R0, R5, 0x1, R251 ;  /* 0x0000000105007824 */ /* 0x002fe200078e02fb */
[----:B------:R-:W-:-:S02]  /*1900*/  @P2 IADD3 R189, R184, -0x20, RZ ;  /* 0xffffffe0b8bd2810 */ /* 0x000fc40007ffe0ff */
[----:B------:R-:W-:Y:S02]  /*1910*/  SHF.R.S32.HI R6, RZ, 0x1f, R15 ;  /* 0x0000001fff067819 */ /* 0x000fe4000001140f */
[----:B------:R1:W-:Y:S01]  /*1920*/  STL [R1], R0 ;  /* 0x0000000001007387 */ /* 0x0003e20000100800 */
        /* <DEDUP_REMOVED lines=8> */
[C---:B------:R-:W-:Y:S02]  /*19b0*/  IADD3 R197, R189.reuse, 0x400, RZ ;  /* 0x00000400bdc57810 */ /* 0x040fe40007ffe0ff */
[C---:B------:R-:W-:Y:S02]  /*19c0*/  IADD3 R196, R189.reuse, 0x800, RZ ;  /* 0x00000800bdc47810 */ /* 0x040fe40007ffe0ff */
[----:B------:R-:W-:-:S02]  /*19d0*/  IADD3 R195, R189, 0xc00, RZ ;  /* 0x00000c00bdc37810 */ /* 0x000fc40007ffe0ff */
[C---:B------:R-:W-:Y:S02]  /*19e0*/  IADD3 R194, R189.reuse, 0x1000, RZ ;  /* 0x00001000bdc27810 */ /* 0x040fe40007ffe0ff */
[C---:B------:R-:W-:Y:S02]  /*19f0*/  IADD3 R193, R189.reuse, 0x1400, RZ ;  /* 0x00001400bdc17810 */ /* 0x040fe40007ffe0ff */
[C---:B------:R-:W-:Y:S02]  /*1a00*/  IADD3 R192, R189.reuse, 0x1800, RZ ;  /* 0x00001800bdc07810 */ /* 0x040fe40007ffe0ff */
[C---:B------:R-:W-:Y:S02]  /*1a10*/  IADD3 R191, R189.reuse, 0x1c00, RZ ;  /* 0x00001c00bdbf7810 */ /* 0x040fe40007ffe0ff */
[----:B-1----:R-:W-:Y:S02]  /*1a20*/  IADD3 R190, R189, 0x2000, RZ ;  /* 0x00002000bdbe7810 */ /* 0x002fe40007ffe0ff */
.L_x_3291:
        /* <DEDUP_REMOVED lines=33> */
.L_x_3165:
[----:B------:R-:W-:-:S04]  /*1c40*/  ISETP.NE.U32.AND P1, PT, RZ, c[0x0][0x368], PT ;  /* 0x0000da00ff007a0c */ /* 0x000fc80003f25070 */
[----:B------:R-:W-:-:S13]  /*1c50*/  ISETP.NE.AND.EX P1, PT, RZ, c[0x0][0x36c], PT, P1 ;  /* 0x0000db00ff007a0c */ /* 0x000fda0003f25310 */
[----:B------:R-:W-:Y:S05]  /*1c60*/  @!P1 BRA `(.L_x_3166) ;  /* 0x0000004000009947 */ /* 0x000fea0003800000 */
[----:B-1----:R-:W-:-:S04]  /*1c70*/  IADD3 R2, P1, R14, c[0x0][0x368], RZ ;  /* 0x0000da000e027a10 */ /* 0x002fc80007f3e0ff */
[----:B------:R-:W-:-:S05]  /*1c80*/  IADD3.X R3, R13, c[0x0][0x36c], RZ, P1, !PT ;  /* 0x0000db000d037a10 */ /* 0x000fca0000ffe4ff */
[----:B------:R1:W5:Y:S01]  /*1c90*/  LDG.E R0, [R2.64] ;  /* 0x0000000602007981 */ /* 0x000362000c1e1900 */
[----:B------:R-:W-:Y:S05]  /*1ca0*/  BRA `(.L_x_3167) ;  /* 0x0000008000007947 */ /* 0x000fea0003800000 */
.L_x_3166:
        /* <DEDUP_REMOVED lines=8> */
.L_x_3167:
[----:B-1----:R-:W-:Y:S01]  /*1d30*/  IMAD.MOV.U32 R2, RZ, RZ, c[0x0][0x2c4] ;  /* 0x0000b100ff027624 */ /* 0x002fe200078e00ff */
[----:B------:R-:W-:Y:S01]  /*1d40*/  BSSY B0, `(.L_x_3168) ;  /* 0x000003b000007945 */ /* 0x000fe20003800000 */
[----:B------:R-:W-:Y:S02]  /*1d50*/  IMAD.SHL.U32 R242, R245, 0x80, RZ ;  /* 0x00000080f5f27824 */ /* 0x000fe400078e00ff */
[----:B-----5:R-:W-:Y:S01]  /*1d60*/  IMAD.IADD R241, R0, 0x1, -R230 ;  /* 0x0000000100f17824 */ /* 0x020fe200078e0ae6 */
[----:B------:R-:W-:-:S02]  /*1d70*/  ISETP.NE.AND P3, PT, R2, 0x1, PT ;  /* 0x000000010200780c */ /* 0x000fc40003f65270 */
[----:B------:R-:W-:-:S05]  /*1d80*/  IADD3 R2, R242, 0x7f, RZ ;  /* 0x0000007ff2027810 */ /* 0x000fca0007ffe0ff */
[----:B------:R-:W-:-:S06]  /*1d90*/  IMAD.MOV.U32 R0, RZ, RZ, R2 ;  /* 0x000000ffff007224 */ /* 0x000fcc00078e0002 */
[----:B------:R-:W-:Y:S01]  /*1da0*/  @P3 IMAD.HI.U32 R3, R2, c[0x0][0x2c8], RZ ;  /* 0x0000b20002033a27 */ /* 0x000fe200078e00ff */
[----:B------:R-:W-:-:S04]  /*1db0*/  IADD3 R2, R241, 0x30, -R240 ;  /* 0x00000030f1027810 */ /* 0x000fc80007ffe8f0 */
        /* <DEDUP_REMOVED lines=9> */
[----:B------:R-:W-:Y:S02]  /*1e50*/  LOP3.LUT R2, R246, 0xff000000, RZ, 0xc0, !PT ;  /* 0xff000000f6027812 */ /* 0x000fe400078ec0ff */
        /* <DEDUP_REMOVED lines=41> */
.L_x_3169:
[----:B------:R-:W-:Y:S05]  /*20f0*/  BSYNC B0 ;  /* 0x0000000000007941 */ /* 0x000fea0003800000 */
.L_x_3168:
        /* <DEDUP_REMOVED lines=101> */
.L_x_3296:
[----:B------:R-:W-:Y:S05]  /*2750*/  BRA.DIV ~URZ, `(.L_x_3172) ;  /* 0x0000ef527f007947 */ /* 0x000fea000b800000 */
[----:B------:R3:W4:Y:S02]  /*2760*/  SHFL.IDX PT, R0, R12, RZ, 0x1c1f ;  /* 0x001c1fff0c007589 */ /* 0x00072400000e0000 */
.L_x_3297:
        /* <DEDUP_REMOVED lines=22> */
.L_x_3174:
[----:B------:R-:W-:Y:S05]  /*28d0*/  BSYNC B0 ;  /* 0x0000000000007941 */ /* 0x000fea0003800000 */
.L_x_3173:
[----:B------:R-:W-:Y:S05]  /*28e0*/  BRA.DIV ~URZ, `(.L_x_3175) ;  /* 0x0000ee327f007947 */ /* 0x000fea000b800000 */
[----:B--2---:R2:W1:Y:S04]  /*28f0*/  SHFL.IDX PT, R4, R5, 0x1, 0x1c1f ;  /* 0x003c1f0005047f89 */ /* 0x00446800000e0000 */
[----:B----4-:R2:W4:Y:S02]  /*2900*/  SHFL.IDX PT, R0, R12, 0x1, 0x1c1f ;  /* 0x003c1f000c007f89 */ /* 0x01052400000e0000 */
.L_x_3298:
        /* <DEDUP_REMOVED lines=21> */
.L_x_3177:
[----:B------:R-:W-:Y:S05]  /*2a60*/  BSYNC B0 ;  /* 0x0000000000007941 */ /* 0x000fea0003800000 */
.L_x_3176:
[----:B------:R-:W-:Y:S05]  /*2a70*/  BRA.DIV ~URZ, `(.L_x_3178) ;  /* 0x0000ed727f007947 */ /* 0x000fea000b800000 */
[----:B-1----:R1:W2:Y:S02]  /*2a80*/  SHFL.IDX PT, R4, R5, 0x2, 0x1c1f ;  /* 0x005c1f0005047f89 */ /* 0x0022a400000e0000 */
.L_x_3299:
[----:B------:R-:W-:Y:S05]  /*2a90*/  BRA.DIV ~URZ, `(.L_x_3179) ;  /* 0x0000edc27f007947 */ /* 0x000fea000b800000 */
[----:B----4-:R4:W1:Y:S02]  /*2aa0*/  SHFL.IDX PT, R0, R12, 0x2, 0x1c1f ;  /* 0x005c1f000c007f89 */ /* 0x01086400000e0000 */
.L_x_3300:
        /* <DEDUP_REMOVED lines=21> */
.L_x_3181:
[----:B------:R-:W-:Y:S05]  /*2c00*/  BSYNC B0 ;  /* 0x0000000000007941 */ /* 0x000fea0003800000 */
.L_x_3180:
[----:B------:R-:W-:Y:S05]  /*2c10*/  BRA.DIV ~URZ, `(.L_x_3182) ;  /* 0x0000ecb27f007947 */ /* 0x000fea000b800000 */
[----:B--2---:R2:W3:Y:S04]  /*2c20*/  SHFL.IDX PT, R4, R5, 0x3, 0x1c1f ;  /* 0x007c1f0005047f89 */ /* 0x0044e800000e0000 */
[----:B-1----:R2:W1:Y:S02]  /*2c30*/  SHFL.IDX PT, R0, R12, 0x3, 0x1c1f ;  /* 0x007c1f000c007f89 */ /* 0x00246400000e0000 */
.L_x_3301:
[----:B--2---:R-:W2:Y:S01]  /*2c40*/  LDL R16, [R1+0x14] ;  /* 0x0000140001107983 */ /* 0x004ea20000100800 */
[----:B------:R-:W-:Y:S01]  /*2c50*/  IADD3 R2, R10, 0x60, RZ ;  /* 0x000000600a027810 */ /* 0x000fe20007ffe0ff */
[----:B-----5:R-:W-:Y:S01]  /*2c60*/  IMAD.WIDE.U32 R234, R14, c[0x0][0x2b0], RZ ;  /* 0x0000ac000eea7a25 */ /* 0x020fe200078e00ff */
[----:B------:R-:W-:-:S02]  /*2c70*/  SHF.R.S32.HI R15, RZ, 0x1f, R202 ;  /* 0x0000001fff0f7819 */ /* 0x000fc400000114ca */
[----:B------:R-:W-:Y:S02]  /*2c80*/  ISETP.GE.AND P2, PT, R2, R11, PT ;  /* 0x0000000b0200720c */ /* 0x000fe40003f46270 */
[----:B------:R-:W-:Y:S02]  /*2c90*/  SHF.R.S32.HI R23, RZ, 0x1f, R225 ;  /* 0x0000001fff177819 */ /* 0x000fe400000114e1 */
[----:B------:R-:W-:-:S09]  /*2ca0*/  SHF.R.S32.HI R27, RZ, 0x1f, R226 ;  /* 0x0000001fff1b7819 */ /* 0x000fd200000114e2 */
[CC--:B-1----:R-:W-:Y:S02]  /*2cb0*/  @!P2 LEA R8, P0, R202.reuse, R0.reuse, 0x1 ;  /* 0x00000000ca08a211 */ /* 0x0c2fe400078008ff */
[C---:B------:R-:W-:Y:S02]  /*2cc0*/  @!P2 LEA R6, P1, R225.reuse, R0, 0x1 ;  /* 0x00000000e106a211 */ /* 0x040fe400078208ff */
        /* <DEDUP_REMOVED lines=52> */
[----:B------:R-:W-:Y:S02]  /*3010*/  IMAD R239, R13, c[0x0][0x214], R237 ;  /* 0x000085000def7a24 */ /* 0x000fe400078e02ed */
[----:B------:R-:W-:Y:S02]  /*3020*/  IMAD.SHL.U32 R26, R226, 0x2, RZ ;  /* 0x00000002e21a7824 */ /* 0x000fe400078e00ff */
[----:B------:R-:W-:Y:S01]  /*3030*/  IMAD.SHL.U32 R22, R225, 0x2, RZ ;  /* 0x00000002e1167824 */ /* 0x000fe200078e00ff */
[----:B--2---:R-:W-:Y:S01]  /*3040*/  SHF.R.S32.HI R9, RZ, 0x1f, R199 ;  /* 0x0000001fff097819 */ /* 0x004fe200000114c7 */
[----:B------:R-:W-:-:S04]  /*3050*/  IMAD.WIDE.U32 R2, R199, c[0x0][0x1f0], R2 ;  /* 0x00007c00c7027a25 */ /* 0x000fc800078e0002 */
[----:B------:R-:W-:-:S04]  /*3060*/  IMAD R0, R9, c[0x0][0x1f0], RZ ;  /* 0x00007c0009007a24 */ /* 0x000fc800078e02ff */
[----:B------:R-:W-:Y:S01]  /*3070*/  IMAD R4, R199, c[0x0][0x1f4], R0 ;  /* 0x00007d00c7047a24 */ /* 0x000fe200078e0200 */
[----:B------:R-:W-:-:S04]  /*3080*/  IADD3 R0, P0, R2, R232, RZ ;  /* 0x000000e802007210 */ /* 0x000fc80007f1e0ff */
[----:B------:R-:W-:Y:S02]  /*3090*/  IADD3.X R2, R231, R3, R4, P0, !PT ;  /* 0x00000003e7027210 */ /* 0x000fe400007fe404 */
[C---:B------:R-:W-:Y:S02]  /*30a0*/  LEA R6, P0, R0.reuse, c[0x0][0x1c8], 0x1 ;  /* 0x0000720000067a11 */ /* 0x040fe400078008ff */
        /* <DEDUP_REMOVED lines=22> */
[----:B------:R-:W-:Y:S01]  /*3210*/  @P6 LEA R4, P4, R226, R0, 0x1 ;  /* 0x00000000e2046211 */ /* 0x000fe200078808ff */
[----:B------:R1:W3:Y:S01]  /*3220*/  SHFL.IDX PT, R9, R12, 0x1, 0x1c1f ;  /* 0x003c1f000c097f89 */ /* 0x0002e200000e0000 */
[----:B------:R-:W-:Y:S01]  /*3230*/  IADD3 R0, P0, R2, R236, RZ ;  /* 0x000000ec02007210 */ /* 0x000fe20007f1e0ff */
[----:B-1----:R-:W-:Y:S01]  /*3240*/  IMAD R12, R199, c[0x0][0x21c], R5 ;  /* 0x00008700c70c7a24 */ /* 0x002fe200078e0205 */
[----:B------:R-:W-:Y:S01]  /*3250*/  @P6 LEA.HI.X R5, R226, R8, R27, 0x1, P4 ;  /* 0x00000008e2056211 */ /* 0x000fe200020f0c1b */
        /* <DEDUP_REMOVED lines=19> */
[----:B------:R-:W-:Y:S02]  /*3390*/  @P1 LEA.HI.X R3, R226, R9, R27, 0x1, P6 ;  /* 0x00000009e2031211 */ /* 0x000fe400030f0c1b */
[----:B------:R-:W-:Y:S02]  /*33a0*/  ISETP.GE.AND P6, PT, R202, c[0x0][0x1d4], PT ;  /* 0x00007500ca007a0c */ /* 0x000fe40003fc6270 */
[----:B------:R-:W-:Y:S01]  /*33b0*/  ISETP.GE.AND P4, PT, R226, c[0x0][0x1d4], PT ;  /* 0x00007500e2007a0c */ /* 0x000fe20003f86270 */
[----:B------:R2:W-:Y:S01]  /*33c0*/  @P1 LDGSTS.E.BYPASS.LTC128B.128 [R0+0x5c80], [R2.64], !P0 ;  /* 0x05c8000002001fae */ /* 0x0005e2000c101d46 */
[----:B-1----:R-:W-:-:S03]  /*33d0*/  IADD3 R22, P1, R21, R22, RZ ;  /* 0x0000001615167210 */ /* 0x002fc60007f3e0ff */
[----:B------:R-:W0:Y:S02]  /*33e0*/  LDGDEPBAR ;  /* 0x00000000000079af */ /* 0x000e240000000000 */
[----:B----4-:R-:W-:Y:S01]  /*33f0*/  IMAD.X R23, R20, 0x1, R212, P1 ;  /* 0x0000000114177824 */ /* 0x010fe200008e06d4 */
[----:B--2---:R-:W-:Y:S01]  /*3400*/  IADD3 R2, P0, R21, R8, RZ ;  /* 0x0000000815027210 */ /* 0x004fe20007f1e0ff */
[----:B------:R-:W-:-:S04]  /*3410*/  DEPBAR.LE SB0, 0x1 ;  /* 0x000080400000791a */ /* 0x000fc80000000000 */
[----:B------:R-:W-:-:S04]  /*3420*/  DEPBAR.LE SB0, 0x0 ;  /* 0x000080000000791a */ /* 0x000fc80000000000 */
[----:B------:R-:W-:Y:S01]  /*3430*/  BAR.SYNC.DEFER_BLOCKING 0x0 ;  /* 0x0000000000007b1d */ /* 0x000fe20000010000 */
[----:B---3--:R-:W-:Y:S02]  /*3440*/  IMAD.IADD R0, R117, 0x1, -R229 ;  /* 0x0000000175007824 */ /* 0x008fe400078e0ae5 */
[----:B------:R-:W-:-:S03]  /*3450*/  IMAD.X R3, R20, 0x1, R214, P0 ;  /* 0x0000000114037824 */ /* 0x000fc600000e06d6 */
[C---:B------:R-:W-:Y:S02]  /*3460*/  ISETP.LT.OR P0, PT, R0.reuse, 0x1, P6 ;  /* 0x000000010000780c */ /* 0x040fe40003701670 */
        /* <DEDUP_REMOVED lines=26> */
[----:B-1----:R2:W1:Y:S02]  /*3610*/  SHFL.IDX PT, R2, R25, 0x1, 0x1c1f ;  /* 0x003c1f0019027f89 */ /* 0x00246400000e0000 */
.L_x_3302:
[----:B------:R-:W-:Y:S01]  /*3620*/  IMAD.SHL.U32 R21, R202, 0x2, RZ ;  /* 0x00000002ca157824 */ /* 0x000fe200078e00ff */
[C---:B------:R-:W-:Y:S01]  /*3630*/  ISETP.LT.OR P6, PT, R0.reuse, 0x21, P6 ;  /* 0x000000210000780c */ /* 0x040fe200037c1670 */
[----:B------:R-:W-:Y:S01]  /*3640*/  IMAD.SHL.U32 R3, R225, 0x2, RZ ;  /* 0x00000002e1037824 */ /* 0x000fe200078e00ff */
[----:B------:R-:W-:Y:S02]  /*3650*/  ISETP.LT.OR P5, PT, R0, 0x21, P5 ;  /* 0x000000210000780c */ /* 0x000fe40002fa1670 */
[----:B-12---:R-:W-:Y:S02]  /*3660*/  IADD3 R24, P0, R2, R21, RZ ;  /* 0x0000001502187210 */ /* 0x006fe40007f1e0ff */
        /* <DEDUP_REMOVED lines=13> */
.L_x_3184:
[----:B--234-:R-:W-:Y:S05]  /*3740*/  BSYNC B0 ;  /* 0x0000000000007941 */ /* 0x01cfea0003800000 */
.L_x_3183:
[----:B------:R-:W0:Y:S01]  /*3750*/  LDGDEPBAR ;  /* 0x00000000000079af */ /* 0x000e220000000000 */
[----:B------:R-:W-:Y:S01]  /*3760*/  WARPSYNC 0xffffffff ;  /* 0xffffffff00007948 */ /* 0x000fe20003800000 */
[C---:B------:R-:W-:Y:S01]  /*3770*/  HMMA.16816.F32 R48, R8.reuse, R36, RZ ;  /* 0x000000240830723c */ /* 0x040fe200000018ff */
[----:B------:R-:W-:Y:S01]  /*3780*/  ISETP.GT.AND P0, PT, R119, R227, PT ;  /* 0x000000e37700720c */ /* 0x000fe20003f04270 */
[----:B------:R-:W-:Y:S06]  /*3790*/  BSSY B1, `(.L_x_3186) ;  /* 0x00000ac000017945 */ /* 0x000fec0003800000 */
[C---:B-1----:R-:W-:Y:S08]  /*37a0*/  HMMA.16816.F32 R40, R8.reuse, R32, RZ ;  /* 0x000000200828723c */ /* 0x042ff000000018ff */
        /* <DEDUP_REMOVED lines=94> */
[----:B------:R-:W-:Y:S01]  /*3d90*/  IADD3 R2, R224, R118, R230 ;  /* 0x00000076e0027210 */ /* 0x000fe20007ffe0e6 */
[----:B------:R-:W-:-:S03]  /*3da0*/  IMAD.MOV.U32 R199, RZ, RZ, RZ ;  /* 0x000000ffffc77224 */ /* 0x000fc600078e00ff */
[----:B------:R-:W-:-:S05]  /*3db0*/  IADD3 R2, R2, -0x30, RZ ;  /* 0xffffffd002027810 */ /* 0x000fca0007ffe0ff */
        /* <DEDUP_REMOVED lines=27> */
.L_x_3303:
[----:B------:R-:W-:Y:S05]  /*3f70*/  BRA.DIV ~URZ, `(.L_x_3189) ;  /* 0x0000db627f007947 */ /* 0x000fea000b800000 */
[----:B------:R3:W4:Y:S02]  /*3f80*/  SHFL.IDX PT, R0, R10, RZ, 0x1c1f ;  /* 0x001c1fff0a007589 */ /* 0x00072400000e0000 */
.L_x_3304:
        /* <DEDUP_REMOVED lines=9> */
[----:B--2---:R-:W-:Y:S01]  /*4020*/  IMAD.X R9, R4, 0x1, R214, P0 ;  /* 0x0000000104097824 */ /* 0x004fe200000e06d6 */
        /* <DEDUP_REMOVED lines=10> */
.L_x_3191:
[----:B------:R-:W-:Y:S05]  /*40d0*/  BSYNC B0 ;  /* 0x0000000000007941 */ /* 0x000fea0003800000 */
.L_x_3190:
[----:B------:R-:W-:Y:S01]  /*40e0*/  ISETP.GE.AND P0, PT, R11, 0x21, PT ;  /* 0x000000210b00780c */ /* 0x000fe20003f06270 */
[----:B------:R-:W-:Y:S06]  /*40f0*/  BRA.DIV ~URZ, `(.L_x_3192) ;  /* 0x0000da527f007947 */ /* 0x000fec000b800000 */
[----:B--2---:R2:W1:Y:S04]  /*4100*/  SHFL.IDX PT, R4, R5, 0x1, 0x1c1f ;  /* 0x003c1f0005047f89 */ /* 0x00446800000e0000 */
[----:B----4-:R2:W4:Y:S02]  /*4110*/  SHFL.IDX PT, R0, R10, 0x1, 0x1c1f ;  /* 0x003c1f000a007f89 */ /* 0x01052400000e0000 */
.L_x_3305:
[----:B------:R-:W-:Y:S05]  /*4120*/  @!P0 BRA `(.L_x_3187) ;  /* 0x0000012000008947 */ /* 0x000fea0003800000 */
[C---:B------:R-:W-:Y:S01]  /*4130*/  IMAD.SHL.U32 R3, R202.reuse, 0x2, RZ ;  /* 0x00000002ca037824 */ /* 0x040fe200078e00ff */
[----:B------:R-:W-:Y:S01]  /*4140*/  ISETP.GE.AND P5, PT, R202, c[0x0][0x1d4], PT ;  /* 0x00007500ca007a0c */ /* 0x000fe20003fa6270 */
[C---:B------:R-:W-:Y:S01]  /*4150*/  IMAD.SHL.U32 R2, R225.reuse, 0x2, RZ ;  /* 0x00000002e1027824 */ /* 0x040fe200078e00ff */
[----:B------:R-:W-:-:S02]  /*4160*/  ISETP.GE.AND P4, PT, R225, c[0x0][0x1d4], PT ;  /* 0x00007500e1007a0c */ /* 0x000fc40003f86270 */
[C---:B----4-:R-:W-:Y:S02]  /*4170*/  IADD3 R8, P0, R0.reuse, R3, RZ ;  /* 0x0000000300087210 */ /* 0x050fe40007f1e0ff */
[----:B------:R-:W-:Y:S01]  /*4180*/  IADD3 R6, P6, R0, R2, RZ ;  /* 0x0000000200067210 */ /* 0x000fe20007fde0ff */
[----:B------:R-:W-:Y:S02]  /*4190*/  IMAD.SHL.U32 R2, R226, 0x2, RZ ;  /* 0x00000002e2027824 */ /* 0x000fe400078e00ff */
[----:B-1----:R-:W-:Y:S01]  /*41a0*/  IMAD.X R9, R4, 0x1, R214, P0 ;  /* 0x0000000104097824 */ /* 0x002fe200000e06d6 */
        /* <DEDUP_REMOVED lines=10> */
.L_x_3187:
[----:B------:R-:W-:Y:S05]  /*4250*/  BSYNC B1 ;  /* 0x0000000000017941 */ /* 0x000fea0003800000 */
.L_x_3186:
[----:B----4-:R-:W-:Y:S01]  /*4260*/  IMAD.IADD R0, R248, 0x1, R242 ;  /* 0x00000001f8007824 */ /* 0x010fe200078e02f2 */
[C---:B-1----:R-:W-:Y:S01]  /*4270*/  IADD3 R2, -R243.reuse, 0x1, R117 ;  /* 0x00000001f3027810 */ /* 0x042fe20007ffe175 */
[----:B------:R-:W0:Y:S01]  /*4280*/  LDGDEPBAR ;  /* 0x00000000000079af */ /* 0x000e220000000000 */
[----:B--2---:R-:W-:Y:S01]  /*4290*/  IADD3 R5, -R243, R117, RZ ;  /* 0x00000075f3057210 */ /* 0x004fe20007ffe1ff */
[----:B------:R-:W-:-:S04]  /*42a0*/  @P3 IMAD.HI.U32 R3, R0, c[0x0][0x2c8], RZ ;  /* 0x0000b20000033a27 */ /* 0x000fc800078e00ff */
[----:B------:R-:W-:Y:S01]  /*42b0*/  IMAD.IADD R4, R2, 0x1, -R240 ;  /* 0x0000000102047824 */ /* 0x000fe200078e0af0 */
[----:B------:R-:W-:Y:S01]  /*42c0*/  @P3 SHF.R.U32.HI R0, RZ, c[0x0][0x2cc], R3 ;  /* 0x0000b300ff003a19 */ /* 0x000fe20000011603 */
[----:B------:R-:W-:Y:S05]  /*42d0*/  BRA.DIV ~URZ, `(.L_x_3193) ;  /* 0x0000d9427f007947 */ /* 0x000fea000b800000 */
[----:B------:R1:W2:Y:S02]  /*42e0*/  SHFL.IDX PT, R2, R0, RZ, 0x1c1f ;  /* 0x001c1fff00027589 */ /* 0x0002a400000e0000 */
.L_x_3306:
[----:B--2---:R-:W-:-:S05]  /*42f0*/  IMAD.IADD R2, R4, 0x1, R2 ;  /* 0x0000000104027824 */ /* 0x004fca00078e0202 */
[----:B------:R-:W-:-:S04]  /*4300*/  IMNMX R2, R5, R2, PT ;  /* 0x0000000205027217 */ /* 0x000fc80003800200 */
[C---:B------:R-:W-:Y:S02]  /*4310*/  ISETP.GT.AND P6, PT, R2.reuse, RZ, PT ;  /* 0x000000ff0200720c */ /* 0x040fe40003fc4270 */
[C---:B------:R-:W-:Y:S02]  /*4320*/  ISETP.GT.AND P5, PT, R2.reuse, 0x1, PT ;  /* 0x000000010200780c */ /* 0x040fe40003fa4270 */
[C---:B------:R-:W-:Y:S02]  /*4330*/  ISETP.GT.AND P4, PT, R2.reuse, 0x8, PT ;  /* 0x000000080200780c */ /* 0x040fe40003f84270 */
[----:B------:R-:W-:Y:S02]  /*4340*/  ISETP.GT.AND P0, PT, R2, 0x9, PT ;  /* 0x000000090200780c */ /* 0x000fe40003f04270 */
[----:B---3--:R-:W-:Y:S02]  /*4350*/  FSEL R10, R48, -INF , P6 ;  /* 0xff800000300a7808 */ /* 0x008fe40003000000 */
        /* <DEDUP_REMOVED lines=22> */
[----:B-1----:R-:W1:Y:S01]  /*44c0*/  SHFL.IDX PT, R0, R0, 0x3, 0x1c1f ;  /* 0x007c1f0000007f89 */ /* 0x002e6200000e0000 */
[----:B--2---:R-:W-:-:S02]  /*44d0*/  IMAD.IADD R3, R4, 0x1, R3 ;  /* 0x0000000104037824 */ /* 0x004fc400078e0203 */
[----:B---3--:R-:W-:-:S03]  /*44e0*/  IMAD.IADD R2, R4, 0x1, R2 ;  /* 0x0000000104027824 */ /* 0x008fc600078e0202 */
[----:B------:R-:W-:Y:S01]  /*44f0*/  IMNMX R3, R5, R3, PT ;  /* 0x0000000305037217 */ /* 0x000fe20003800200 */
[----:B-1----:R-:W-:-:S03]  /*4500*/  IMAD.IADD R0, R4, 0x1, R0 ;  /* 0x0000000104007824 */ /* 0x002fc600078e0200 */
[C---:B------:R-:W-:Y:S02]  /*4510*/  ISETP.GT.AND P0, PT, R3.reuse, 0x9, PT ;  /* 0x000000090300780c */ /* 0x040fe40003f04270 */
[----:B------:R-:W-:Y:S02]  /*4520*/  ISETP.GT.AND P5, PT, R3, 0x1, PT ;  /* 0x000000010300780c */ /* 0x000fe40003fa4270 */
[----:B------:R-:W-:Y:S02]  /*4530*/  FSEL R19, R47, -INF , P0 ;  /* 0xff8000002f137808 */ /* 0x000fe40000000000 */
[----:B------:R-:W-:Y:S02]  /*4540*/  ISETP.GT.AND P0, PT, R3, 0x19, PT ;  /* 0x000000190300780c */ /* 0x000fe40003f04270 */
[----:B------:R-:W-:Y:S02]  /*4550*/  IMNMX R2, R5, R2, PT ;  /* 0x0000000205027217 */ /* 0x000fe40003800200 */
[----:B------:R-:W-:-:S02]  /*4560*/  FSEL R29, R43, -INF , P0 ;  /* 0xff8000002b1d7808 */ /* 0x000fc40000000000 */
[----:B------:R-:W-:Y:S02]  /*4570*/  ISETP.GT.AND P0, PT, R3, 0x21, PT ;  /* 0x000000210300780c */ /* 0x000fe40003f04270 */
[----:B------:R-:W-:Y:S02]  /*4580*/  FSEL R13, R51, -INF , P5 ;  /* 0xff800000330d7808 */ /* 0x000fe40002800000 */
[----:B------:R-:W-:Y:S02]  /*4590*/  ISETP.GT.AND P5, PT, R3, 0x11, PT ;  /* 0x000000110300780c */ /* 0x000fe40003fa4270 */
[----:B------:R-:W-:Y:S02]  /*45a0*/  FSEL R114, R35, -INF , P0 ;  /* 0xff80000023727808 */ /* 0x000fe40000000000 */
[----:B------:R-:W-:Y:S02]  /*45b0*/  ISETP.GT.AND P4, PT, R3, 0x8, PT ;  /* 0x000000080300780c */ /* 0x000fe40003f84270 */
[----:B------:R-:W-:-:S02]  /*45c0*/  ISETP.GT.AND P0, PT, R2, RZ, PT ;  /* 0x000000ff0200720c */ /* 0x000fc40003f04270 */
[----:B------:R-:W-:Y:S02]  /*45d0*/  IMNMX R0, R5, R0, PT ;  /* 0x0000000005007217 */ /* 0x000fe40003800200 */
[----:B------:R-:W-:Y:S02]  /*45e0*/  FSEL R24, R39, -INF , P5 ;  /* 0xff80000027187808 */ /* 0x000fe40002800000 */
[C---:B------:R-:W-:Y:S02]  /*45f0*/  ISETP.GT.AND P6, PT, R3.reuse, RZ, PT ;  /* 0x000000ff0300720c */ /* 0x040fe40003fc4270 */
[----:B------:R-:W-:Y:S02]  /*4600*/  FSEL R17, R46, -INF , P4 ;  /* 0xff8000002e117808 */ /* 0x000fe40002000000 */
[----:B------:R-:W-:Y:S02]  /*4610*/  ISETP.GT.AND P5, PT, R3, 0x28, PT ;  /* 0x000000280300780c */ /* 0x000fe40003fa4270 */
[----:B------:R-:W-:-:S02]  /*4620*/  FSEL R25, R72, -INF , P0 ;  /* 0xff80000048197808 */ /* 0x000fc40000000000 */
[C---:B------:R-:W-:Y:S02]  /*4630*/  ISETP.GT.AND P4, PT, R3.reuse, 0x18, PT ;  /* 0x000000180300780c */ /* 0x040fe40003f84270 */
[----:B------:R-:W-:Y:S02]  /*4640*/  ISETP.GT.AND P0, PT, R0, 0x1, PT ;  /* 0x000000010000780c */ /* 0x000fe40003f04270 */
[----:B------:R-:W-:Y:S02]  /*4650*/  FSEL R12, R50, -INF , P6 ;  /* 0xff800000320c7808 */ /* 0x000fe40003000000 */
[----:B------:R-:W-:Y:S02]  /*4660*/  FSEL R113, R30, -INF , P5 ;  /* 0xff8000001e717808 */ /* 0x000fe40002800000 */
[----:B------:R-:W-:Y:S02]  /*4670*/  ISETP.GT.AND P6, PT, R3, 0x10, PT ;  /* 0x000000100300780c */ /* 0x000fe40003fc4270 */
[----:B------:R-:W-:-:S02]  /*4680*/  FSEL R28, R42, -INF , P4 ;  /* 0xff8000002a1c7808 */ /* 0x000fc40002000000 */
[----:B------:R-:W-:Y:S02]  /*4690*/  FSEL R30, R75, -INF , P0 ;  /* 0xff8000004b1e7808 */ /* 0x000fe40000000000 */
[C---:B------:R-:W-:Y:S02]  /*46a0*/  ISETP.GT.AND P4, PT, R3.reuse, 0x29, PT ;  /* 0x000000290300780c */ /* 0x040fe40003f84270 */
[----:B------:R-:W-:Y:S02]  /*46b0*/  ISETP.GT.AND P0, PT, R2, 0x9, PT ;  /* 0x000000090200780c */ /* 0x000fe40003f04270 */
[----:B------:R-:W-:Y:S02]  /*46c0*/  FSEL R21, R38, -INF , P6 ;  /* 0xff80000026157808 */ /* 0x000fe40003000000 */
[----:B------:R-:W-:Y:S02]  /*46d0*/  ISETP.GT.AND P6, PT, R3, 0x20, PT ;  /* 0x000000200300780c */ /* 0x000fe40003fc4270 */
[----:B------:R-:W-:-:S02]  /*46e0*/  FSEL R112, R31, -INF , P4 ;  /* 0xff8000001f707808 */ /* 0x000fc40002000000 */
[----:B------:R-:W-:Y:S02]  /*46f0*/  FSEL R32, R69, -INF , P0 ;  /* 0xff80000045207808 */ /* 0x000fe40000000000 */
[----:B------:R-:W-:Y:S02]  /*4700*/  ISETP.GT.AND P5, PT, R2, 0x1, PT ;  /* 0x000000010200780c */ /* 0x000fe40003fa4270 */
[C---:B------:R-:W-:Y:S02]  /*4710*/  ISETP.GT.AND P4, PT, R0.reuse, RZ, PT ;  /* 0x000000ff0000720c */ /* 0x040fe40003f84270 */
[----:B------:R-:W-:Y:S02]  /*4720*/  ISETP.GT.AND P0, PT, R0, 0x8, PT ;  /* 0x000000080000780c */ /* 0x000fe40003f04270 */
[----:B------:R-:W-:Y:S02]  /*4730*/  FSEL R115, R34, -INF , P6 ;  /* 0xff80000022737808 */ /* 0x000fe40003000000 */
        /* <DEDUP_REMOVED lines=73> */
[----:B------:R-:W-:Y:S02]  /*4bd0*/  FSEL R126, R54, -INF , P4 ;  /* 0xff800000367e7808 */ /* 0x000fe40002000000 */
[----:B------:R-:W-:Y:S02]  /*4be0*/  FMNMX.FTZ R0, R122, R0, !PT ;  /* 0x000000007a007209 */ /* 0x000fe40007810000 */
[----:B------:R-:W-:Y:S02]  /*4bf0*/  FMNMX.FTZ R3, R130, R2, !PT ;  /* 0x0000000282037209 */ /* 0x000fe40007810000 */
[----:B------:R-:W-:Y:S02]  /*4c00*/  FMNMX.FTZ R5, R127, R5, !PT ;  /* 0x000000057f057209 */ /* 0x000fe40007810000 */
[----:B------:R-:W-:Y:S02]  /*4c10*/  FMNMX.FTZ R2, R112, R4, !PT ;  /* 0x0000000470027209 */ /* 0x000fe40007810000 */
[----:B------:R-:W-:-:S02]  /*4c20*/  FMNMX.FTZ R0, R118, R0, !PT ;  /* 0x0000000076007209 */ /* 0x000fc40007810000 */
        /* <DEDUP_REMOVED lines=19> */
.L_x_3307:
        /* <DEDUP_REMOVED lines=24> */
[----:B------:R4:W-:Y:S01]  /*4ee0*/  MUFU.EX2 R215, R0 ;  /* 0x0000000000d77308 */ /* 0x0009e20000000800 */
[----:B------:R-:W-:Y:S02]  /*4ef0*/  FSEL R2, R2, RZ, P0 ;  /* 0x000000ff02027208 */ /* 0x000fe40000000000 */
[----:B------:R-:W-:-:S03]  /*4f00*/  FSETP.NEU.FTZ.AND P0, PT, R117, -INF , PT ;  /* 0xff8000007500780b */ /* 0x000fc60003f1d000 */
[----:B-1----:R-:W-:-:S04]  /*4f10*/  FFMA.FTZ R4, R36, c[0x0][0x2d0], -R2 ;  /* 0x0000b40024047a23 */ /* 0x002fc80000010802 */
[----:B------:R1:W-:Y:S01]  /*4f20*/  MUFU.EX2 R164, R4 ;  /* 0x0000000400a47308 */ /* 0x0003e20000000800 */
[----:B----4-:R-:W-:-:S07]  /*4f30*/  FFMA.FTZ R0, R14, c[0x0][0x2d0], -R20 ;  /* 0x0000b4000e007a23 */ /* 0x010fce0000010814 */
[----:B------:R4:W-:Y:S01]  /*4f40*/  MUFU.EX2 R221, R0 ;  /* 0x0000000000dd7308 */ /* 0x0009e20000000800 */
[----:B-1----:R-:W-:Y:S02]  /*4f50*/  FFMA.FTZ R4, R37, c[0x0][0x2d0], -R2 ;  /* 0x0000b40025047a23 */ /* 0x002fe40000010802 */
[----:B------:R-:W1:Y:S05]  /*4f60*/  LDSM.16.MT88.4 R36, [R185] ;  /* 0x00000000b924783b */ /* 0x000e6a0000004200 */
[----:B------:R-:W2:Y:S01]  /*4f70*/  MUFU.EX2 R64, R4 ;  /* 0x0000000400407308 */ /* 0x000ea20000000800 */
[----:B----4-:R-:W-:-:S07]  /*4f80*/  FFMA.FTZ R0, R15, c[0x0][0x2d0], -R20 ;  /* 0x0000b4000f007a23 */ /* 0x010fce0000010814 */
[----:B------:R4:W1:Y:S01]  /*4f90*/  MUFU.EX2 R222, R0 ;  /* 0x0000000000de7308 */ /* 0x0008620000000800 */
[----:B--2---:R-:W-:Y:S01]  /*4fa0*/  F2FP.PACK_AB R6, R64, R164 ;  /* 0x000000a44006723e */ /* 0x004fe200000000ff */
[----:B----4-:R-:W-:Y:S01]  /*4fb0*/  FFMA.FTZ R0, R16, c[0x0][0x2d0], -R20 ;  /* 0x0000b40010007a23 */ /* 0x010fe20000010814 */
[----:B------:R-:W-:-:S05]  /*4fc0*/  F2FP.PACK_AB R16, R215, R220 ;  /* 0x000000dcd710723e */ /* 0x000fca00000000ff */
[----:B------:R2:W-:Y:S02]  /*4fd0*/  MUFU.EX2 R228, R0 ;  /* 0x0000000000e47308 */ /* 0x0005e40000000800 */
[----:B--2---:R-:W-:Y:S01]  /*4fe0*/  FFMA.FTZ R0, R18, c[0x0][0x2d0], -R20 ;  /* 0x0000b40012007a23 */ /* 0x004fe20000010814 */
[----:B-1----:R-:W-:-:S05]  /*4ff0*/  F2FP.PACK_AB R18, R222, R221 ;  /* 0x000000ddde12723e */ /* 0x002fca00000000ff */
        /* <DEDUP_REMOVED lines=28> */
[----:B------:R1:W-:Y:S11]  /*51c0*/  MUFU.EX2 R137, R0 ;  /* 0x0000000000897308 */ /* 0x0003f60000000800 */
        /* <DEDUP_REMOVED lines=13> */
[----:B-1----:R-:W-:-:S05]  /*52a0*/  FMUL.FTZ R0, R117, c[0x0][0x2d0] ;  /* 0x0000b40075007a20 */ /* 0x002fca0000410000 */
[----:B------:R-:W-:-:S05]  /*52b0*/  FSEL R0, R0, RZ, P0 ;  /* 0x000000ff00007208 */ /* 0x000fca0000000000 */
[----:B------:R-:W-:-:S04]  /*52c0*/  FFMA.FTZ R4, R23, c[0x0][0x2d0], -R0 ;  /* 0x0000b40017047a23 */ /* 0x000fc80000010800 */
[----:B------:R1:W-:Y:S02]  /*52d0*/  MUFU.EX2 R133, R4 ;  /* 0x0000000400857308 */ /* 0x0003e40000000800 */
[--C-:B-1----:R-:W-:Y:S02]  /*52e0*/  FFMA.FTZ R4, R30, c[0x0][0x2d0], -R0.reuse ;  /* 0x0000b4001e047a23 */ /* 0x102fe40000010800 */
[----:B------:R-:W1:Y:S04]  /*52f0*/  LDSM.16.MT88.4 R28, [R185+0x400] ;  /* 0x00040000b91c783b */ /* 0x000e680000004200 */
[----:B------:R2:W3:Y:S02]  /*5300*/  MUFU.EX2 R116, R4 ;  /* 0x0000000400747308 */ /* 0x0004e40000000800 */
[--C-:B--2---:R-:W-:Y:S01]  /*5310*/  FFMA.FTZ R4, R34, c[0x0][0x2d0], -R0.reuse ;  /* 0x0000b40022047a23 */ /* 0x104fe20000010800 */
[----:B---3--:R-:W-:Y:S01]  /*5320*/  F2FP.PACK_AB R13, R116, R133 ;  /* 0x00000085740d723e */ /* 0x008fe200000000ff */
[----:B------:R-:W-:Y:S04]  /*5330*/  HMMA.16816.F32 R32, R16, R36, RZ ;  /* 0x000000241020723c */ /* 0x000fe800000018ff */
[----:B------:R2:W-:Y:S02]  /*5340*/  MUFU.EX2 R134, R4 ;  /* 0x0000000400867308 */ /* 0x0005e40000000800 */
[----:B--2---:R-:W-:-:S06]  /*5350*/  FFMA.FTZ R4, R40, c[0x0][0x2d0], -R0 ;  /* 0x0000b40028047a23 */ /* 0x004fcc0000010800 */
[----:B------:R2:W3:Y:S11]  /*5360*/  MUFU.EX2 R245, R4 ;  /* 0x0000000400f57308 */ /* 0x0004f60000000800 */
[----:B------:R-:W-:Y:S01]  /*5370*/  @!UPT UIADD3 URZ, URZ, URZ, URZ ;  /* 0x0000003f3f3ff290 */ /* 0x000fe2000fffe03f */
[----:B-1----:R-:W-:Y:S01]  /*5380*/  HMMA.16816.F32 R144, R8, R28, R32 ;  /* 0x0000001c0890723c */ /* 0x002fe20000001820 */
[----:B------:R-:W-:Y:S01]  /*5390*/  LDSM.16.MT88.4 R32, [R186+0x400] ;  /* 0x00040000ba20783b */ /* 0x000fe20000004200 */
[----:B--2---:R-:W-:Y:S01]  /*53a0*/  FFMA.FTZ R4, R41, c[0x0][0x2d0], -R0 ;  /* 0x0000b40029047a23 */ /* 0x004fe20000010800 */
[----:B---3--:R-:W-:-:S03]  /*53b0*/  F2FP.PACK_AB R15, R245, R134 ;  /* 0x00000086f50f723e */ /* 0x008fc600000000ff */
[----:B------:R1:W-:Y:S04]  /*53c0*/  MUFU.EX2 R157, R4 ;  /* 0x00000004009d7308 */ /* 0x0003e80000000800 */
[C---:B------:R-:W-:Y:S08]  /*53d0*/  HMMA.16816.F32 R24, R12.reuse, R36, RZ ;  /* 0x000000240c18723c */ /* 0x040ff000000018ff */
[----:B------:R-:W-:Y:S01]  /*53e0*/  HMMA.16816.F32 R88, R12, R68, RZ ;  /* 0x000000440c58723c */ /* 0x000fe200000018ff */
[----:B-1----:R-:W-:-:S06]  /*53f0*/  FFMA.FTZ R4, R42, c[0x0][0x2d0], -R0 ;  /* 0x0000b4002a047a23 */ /* 0x002fcc0000010800 */
[----:B------:R-:W-:Y:S01]  /*5400*/  MOV R69, R166 ;  /* 0x000000a600457202 */ /* 0x000fe20000000f00 */
[----:B------:R1:W2:Y:S01]  /*5410*/  MUFU.EX2 R165, R4 ;  /* 0x0000000400a57308 */ /* 0x0002a20000000800 */
[C---:B------:R-:W-:Y:S07]  /*5420*/  HMMA.16816.F32 R92, R12.reuse, R48, RZ ;  /* 0x000000300c5c723c */ /* 0x040fee00000018ff */
[----:B------:R-:W-:Y:S01]  /*5430*/  MOV R48, R64 ;  /* 0x0000004000307202 */ /* 0x000fe20000000f00 */
[----:B------:R-:W-:Y:S01]  /*5440*/  HMMA.16816.F32 R80, R12, R52, RZ ;  /* 0x000000340c50723c */ /* 0x000fe200000018ff */
[--C-:B-1----:R-:W-:Y:S01]  /*5450*/  FFMA.FTZ R4, R43, c[0x0][0x2d0], -R0.reuse ;  /* 0x0000b4002b047a23 */ /* 0x102fe20000010800 */
[----:B--2---:R-:W-:Y:S01]  /*5460*/  F2FP.PACK_AB R5, R165, R157 ;  /* 0x0000009da505723e */ /* 0x004fe200000000ff */
[----:B------:R-:W1:Y:S02]  /*5470*/  LDSM.16.MT88.4 R40, [R186] ;  /* 0x00000000ba28783b */ /* 0x000e640000004200 */
[----:B------:R2:W3:Y:S02]  /*5480*/  MUFU.EX2 R65, R4 ;  /* 0x0000000400417308 */ /* 0x0004e40000000800 */
[----:B--2---:R-:W-:Y:S01]  /*5490*/  FFMA.FTZ R4, R44, c[0x0][0x2d0], -R0 ;  /* 0x0000b4002c047a23 */ /* 0x004fe20000010800 */
[----:B---3--:R-:W-:Y:S01]  /*54a0*/  MOV R49, R65 ;  /* 0x0000004100317202 */ /* 0x008fe20000000f00 */
[----:B------:R-:W2:Y:S04]  /*54b0*/  LDSM.16.MT88.4 R44, [R186+0x1000] ;  /* 0x00100000ba2c783b */ /* 0x000ea80000004200 */
[----:B------:R3:W4:Y:S02]  /*54c0*/  MUFU.EX2 R66, R4 ;  /* 0x0000000400427308 */ /* 0x0007240000000800 */
[----:B---3--:R-:W-:Y:S01]  /*54d0*/  F2FP.PACK_AB R4, R156, R151 ;  /* 0x000000979c04723e */ /* 0x008fe200000000ff */
[----:B-1----:R-:W-:Y:S01]  /*54e0*/  HMMA.16816.F32 R108, R16, R40, RZ ;  /* 0x00000028106c723c */ /* 0x002fe200000018ff */
[----:B----4-:R-:W-:-:S07]  /*54f0*/  F2FP.PACK_AB R7, R66, R65 ;  /* 0x000000414207723e */ /* 0x010fce00000000ff */
[----:B------:R-:W-:Y:S07]  /*5500*/  HMMA.16816.F32 R96, R12, R40, RZ ;  /* 0x000000280c60723c */ /* 0x000fee00000018ff */
[----:B------:R-:W-:Y:S01]  /*5510*/  FFMA.FTZ R40, R124, c[0x0][0x2d0], -R20 ;  /* 0x0000b4007c287a23 */ /* 0x000fe20000010814 */
[----:B------:R-:W-:Y:S01]  /*5520*/  HMMA.16816.F32 R140, R4, R28, R24 ;  /* 0x0000001c048c723c */ /* 0x000fe20000001818 */
[----:B------:R-:W1:Y:S01]  /*5530*/  LDSM.16.MT88.4 R24, [R185+0x1000] ;  /* 0x00100000b918783b */ /* 0x000e620000004200 */
[----:B------:R-:W-:-:S02]  /*5540*/  MOV R41, R66 ;  /* 0x0000004200297202 */ /* 0x000fc40000000f00 */
[----:B------:R-:W-:Y:S01]  /*5550*/  MOV R124, R165 ;  /* 0x000000a5007c7202 */ /* 0x000fe20000000f00 */
[----:B------:R-:W-:Y:S02]  /*5560*/  MUFU.EX2 R40, R40 ;  /* 0x0000002800287308 */ /* 0x000fe40000000800 */
[--C-:B------:R-:W-:Y:S01]  /*5570*/  FFMA.FTZ R29, R118, c[0x0][0x2d0], -R20.reuse ;  /* 0x0000b400761d7a23 */ /* 0x100fe20000010814 */
[-C--:B------:R-:W-:Y:S01]  /*5580*/  HMMA.16816.F32 R152, R8, R32.reuse, R108 ;  /* 0x000000200898723c */ /* 0x080fe2000000186c */
[----:B------:R-:W-:Y:S01]  /*5590*/  MOV R118, R158 ;  /* 0x0000009e00767202 */ /* 0x000fe20000000f00 */
[----:B------:R-:W-:Y:S01]  /*55a0*/  FFMA.FTZ R28, R115, c[0x0][0x2d0], -R3 ;  /* 0x0000b400731c7a23 */ /* 0x000fe20000010803 */
[----:B------:R-:W3:Y:S05]  /*55b0*/  LDSM.16.MT88.4 R108, [R185+0x1400] ;  /* 0x00140000b96c783b */ /* 0x000eea0000004200 */
[C---:B------:R-:W-:Y:S07]  /*55c0*/  HMMA.16816.F32 R160, R4.reuse, R32, R96 ;  /* 0x0000002004a0723c */ /* 0x040fee0000001860 */
[--C-:B------:R-:W-:Y:S01]  /*55d0*/  FFMA.FTZ R33, R123, c[0x0][0x2d0], -R20.reuse ;  /* 0x0000b4007b217a23 */ /* 0x100fe20000010814 */
[----:B--2---:R-:W-:Y:S01]  /*55e0*/  HMMA.16816.F32 R216, R4, R44, R88 ;  /* 0x0000002c04d8723c */ /* 0x004fe20000001858 */
[----:B------:R-:W-:Y:S01]  /*55f0*/  FFMA.FTZ R32, R122, c[0x0][0x2d0], -R20 ;  /* 0x0000b4007a207a23 */ /* 0x000fe20000010814 */
[----:B------:R-:W-:-:S02]  /*5600*/  MOV R123, R164 ;  /* 0x000000a4007b7202 */ /* 0x000fc40000000f00 */
[----:B------:R-:W-:Y:S01]  /*5610*/  MOV R122, R159 ;  /* 0x0000009f007a7202 */ /* 0x000fe20000000f00 */
[----:B------:R-:W2:Y:S03]  /*5620*/  MUFU.EX2 R33, R33 ;  /* 0x0000002100217308 */ /* 0x000ea60000000800 */
[C---:B------:R-:W-:Y:S08]  /*5630*/  HMMA.16816.F32 R20, R12.reuse, R50, RZ ;  /* 0x000000320c14723c */ /* 0x040ff000000018ff */
[----:B------:R-:W-:Y:S01]  /*5640*/  HMMA.16816.F32 R64, R12, R72, RZ ;  /* 0x000000480c40723c */ /* 0x000fe200000018ff */
[----:B--2---:R-:W-:-:S07]  /*5650*/  F2FP.PACK_AB R96, R33, R40 ;  /* 0x000000282160723e */ /* 0x004fce00000000ff */
[----:B------:R-:W-:Y:S07]  /*5660*/  HMMA.16816.F32 R180, R8, R44, R100 ;  /* 0x0000002c08b4723c */ /* 0x000fee0000001864 */
[----:B------:R-:W-:Y:S01]  /*5670*/  MOV R45, R172 ;  /* 0x000000ac002d7202 */ /* 0x000fe20000000f00 */
[----:B-1----:R-:W-:Y:S01]  /*5680*/  HMMA.16816.F32 R88, R4, R26, R20 ;  /* 0x0000001a0458723c */ /* 0x002fe20000001814 */
[----:B------:R-:W-:-:S07]  /*5690*/  MOV R44, R167 ;  /* 0x000000a7002c7202 */ /* 0x000fce0000000f00 */
[----:B------:R-:W-:Y:S08]  /*56a0*/  HMMA.16816.F32 R20, R12, R70, RZ ;  /* 0x000000460c14723c */ /* 0x000ff000000018ff */
[-C--:B------:R-:W-:Y:S08]  /*56b0*/  HMMA.16816.F32 R172, R8, R56.reuse, R76 ;  /* 0x0000003808ac723c */ /* 0x080ff0000000184c */
[C---:B------:R-:W-:Y:S08]  /*56c0*/  HMMA.16816.F32 R204, R4.reuse, R56, R64 ;  /* 0x0000003804cc723c */ /* 0x040ff00000001840 */
[----:B------:R-:W-:Y:S08]  /*56d0*/  HMMA.16816.F32 R164, R4, R46, R20 ;  /* 0x0000002e04a4723c */ /* 0x000ff00000001814 */
[C---:B------:R-:W-:Y:S08]  /*56e0*/  HMMA.16816.F32 R76, R12.reuse, R38, RZ ;  /* 0x000000260c4c723c */ /* 0x040ff000000018ff */
[C---:B------:R-:W-:Y:S08]  /*56f0*/  HMMA.16816.F32 R64, R12.reuse, R42, RZ ;  /* 0x0000002a0c40723c */ /* 0x040ff000000018ff */
[C---:B------:R-:W-:Y:S08]  /*5700*/  HMMA.16816.F32 R20, R12.reuse, R54, RZ ;  /* 0x000000360c14723c */ /* 0x040ff000000018ff */
[----:B------:R-:W-:Y:S08]  /*5710*/  HMMA.16816.F32 R12, R12, R74, RZ ;  /* 0x0000004a0c0c723c */ /* 0x000ff000000018ff */
[-C--:B------:R-:W-:Y:S08]  /*5720*/  HMMA.16816.F32 R168, R8, R24.reuse, R104 ;  /* 0x0000001808a8723c */ /* 0x080ff00000001868 */
[C---:B------:R-:W-:Y:S07]  /*5730*/  HMMA.16816.F32 R104, R4.reuse, R24, R92 ;  /* 0x000000180468723c */ /* 0x040fee000000185c */
[--C-:B------:R-:W-:Y:S01]  /*5740*/  FFMA.FTZ R25, R114, c[0x0][0x2d0], -R3.reuse ;  /* 0x0000b40072197a23 */ /* 0x100fe20000010803 */
[----:B------:R-:W-:Y:S01]  /*5750*/  HMMA.16816.F32 R208, R4, R60, R80 ;  /* 0x0000003c04d0723c */ /* 0x000fe20000001850 */
[----:B------:R-:W-:-:S02]  /*5760*/  FFMA.FTZ R24, R113, c[0x0][0x2d0], -R3 ;  /* 0x0000b40071187a23 */ /* 0x000fc40000010803 */
[----:B------:R-:W-:-:S05]  /*5770*/  FFMA.FTZ R3, R112, c[0x0][0x2d0], -R3 ;  /* 0x0000b40070037a23 */ /* 0x000fca0000010803 */
[C---:B------:R-:W-:Y:S08]  /*5780*/  HMMA.16816.F32 R76, R4.reuse, R30, R76 ;  /* 0x0000001e044c723c */ /* 0x040ff0000000184c */
[C---:B------:R-:W-:Y:S08]  /*5790*/  HMMA.16816.F32 R84, R4.reuse, R34, R64 ;  /* 0x000000220454723c */ /* 0x040ff00000001840 */
[C---:B------:R-:W-:Y:S08]  /*57a0*/  HMMA.16816.F32 R20, R4.reuse, R62, R20 ;  /* 0x0000003e0414723c */ /* 0x040ff00000001814 */
[----:B------:R-:W-:Y:S08]  /*57b0*/  HMMA.16816.F32 R12, R4, R58, R12 ;  /* 0x0000003a040c723c */ /* 0x000ff0000000180c */
[C---:B------:R-:W-:Y:S07]  /*57c0*/  HMMA.16816.F32 R4, R16.reuse, R42, RZ ;  /* 0x0000002a1004723c */ /* 0x040fee00000018ff */
[----:B------:R-:W-:Y:S01]  /*57d0*/  MOV R43, R157 ;  /* 0x0000009d002b7202 */ /* 0x000fe20000000f00 */
[----:B------:R-:W-:Y:S01]  /*57e0*/  HMMA.16816.F32 R36, R16, R38, RZ ;  /* 0x000000261024723c */ /* 0x000fe200000018ff */
[----:B------:R-:W-:Y:S11]  /*57f0*/  MOV R42, R156 ;  /* 0x0000009c002a7202 */ /* 0x000ff60000000f00 */
[----:B------:R-:W-:Y:S04]  /*5800*/  @!UPT UIADD3 URZ, URZ, URZ, URZ ;  /* 0x0000003f3f3ff290 */ /* 0x000fe8000fffe03f */
[----:B------:R-:W-:Y:S01]  /*5810*/  HMMA.16816.F32 R156, R8, R34, R4 ;  /* 0x00000022089c723c */ /* 0x000fe20000001804 */
[----:B------:R-:W-:Y:S07]  /*5820*/  MUFU.EX2 R35, R29 ;  /* 0x0000001d00237308 */ /* 0x000fee0000000800 */
[----:B------:R-:W-:Y:S01]  /*5830*/  HMMA.16816.F32 R4, R16, R50, RZ ;  /* 0x000000321004723c */ /* 0x000fe200000018ff */
[----:B------:R-:W-:Y:S06]  /*5840*/  MUFU.EX2 R29, R28 ;  /* 0x0000001c001d7308 */ /* 0x000fec0000000800 */
[----:B------:R-:W-:Y:S01]  /*5850*/  MOV R50, R203 ;  /* 0x000000cb00327202 */ /* 0x000fe20000000f00 */
[----:B------:R-:W-:Y:S01]  /*5860*/  HMMA.16816.F32 R36, R8, R30, R36 ;  /* 0x0000001e0824723c */ /* 0x000fe20000001824 */
[----:B------:R1:W-:Y:S01]  /*5870*/  MUFU.EX2 R203, R3 ;  /* 0x0000000300cb7308 */ /* 0x0003e20000000800 */
[----:B------:R-:W-:-:S07]  /*5880*/  MOV R51, R69 ;  /* 0x0000004500337202 */ /* 0x000fce0000000f00 */
[----:B------:R-:W2:Y:S07]  /*5890*/  MUFU.EX2 R31, R25 ;  /* 0x00000019001f7308 */ /* 0x000eae0000000800 */
[----:B------:R-:W-:Y:S01]  /*58a0*/  HMMA.16816.F32 R112, R8, R26, R4 ;  /* 0x0000001a0870723c */ /* 0x000fe20000001804 */
[--C-:B-1----:R-:W-:Y:S01]  /*58b0*/  FFMA.FTZ R3, R132, c[0x0][0x2d0], -R2.reuse ;  /* 0x0000b40084037a23 */ /* 0x102fe20000010802 */
[----:B------:R-:W1:Y:S06]  /*58c0*/  MUFU.EX2 R34, R32 ;  /* 0x0000002000227308 */ /* 0x000e6c0000000800 */
[----:B------:R-:W-:Y:S01]  /*58d0*/  HMMA.16816.F32 R4, R16, R70, RZ ;  /* 0x000000461004723c */ /* 0x000fe200000018ff */
[----:B--2---:R-:W-:Y:S01]  /*58e0*/  F2FP.PACK_AB R97, R31, R29 ;  /* 0x0000001d1f61723e */ /* 0x004fe200000000ff */
[----:B------:R2:W-:Y:S08]  /*58f0*/  MUFU.EX2 R27, R3 ;  /* 0x00000003001b7308 */ /* 0x0005f00000000800 */
[----:B------:R-:W4:Y:S01]  /*5900*/  MUFU.EX2 R32, R24 ;  /* 0x0000001800207308 */ /* 0x000f220000000800 */
[----:B-1----:R-:W-:Y:S01]  /*5910*/  F2FP.PACK_AB R98, R35, R34 ;  /* 0x000000222362723e */ /* 0x002fe200000000ff */
[----:B--2---:R-:W-:-:S06]  /*5920*/  FFMA.FTZ R3, R131, c[0x0][0x2d0], -R2 ;  /* 0x0000b40083037a23 */ /* 0x004fcc0000010802 */
[----:B------:R1:W2:Y:S06]  /*5930*/  MUFU.EX2 R28, R3 ;  /* 0x00000003001c7308 */ /* 0x0002ac0000000800 */
[----:B------:R-:W-:Y:S01]  /*5940*/  HMMA.16816.F32 R64, R8, R46, R4 ;  /* 0x0000002e0840723c */ /* 0x000fe20000001804 */
[----:B----4-:R-:W-:-:S07]  /*5950*/  F2FP.PACK_AB R99, R203, R32 ;  /* 0x00000020cb63723e */ /* 0x010fce00000000ff */
[----:B------:R-:W-:Y:S01]  /*5960*/  HMMA.16816.F32 R4, R16, R54, RZ ;  /* 0x000000361004723c */ /* 0x000fe200000018ff */
[----:B-1----:R-:W-:Y:S01]  /*5970*/  FFMA.FTZ R3, R130, c[0x0][0x2d0], -R2 ;  /* 0x0000b40082037a23 */ /* 0x002fe20000010802 */
[----:B--2---:R-:W-:-:S06]  /*5980*/  F2FP.PACK_AB R92, R28, R27 ;  /* 0x0000001b1c5c723e */ /* 0x004fcc00000000ff */
[----:B------:R-:W-:Y:S01]  /*5990*/  HMMA.16816.F32 R16, R16, R74, RZ ;  /* 0x0000004a1010723c */ /* 0x000fe200000018ff */
[----:B------:R-:W-:Y:S01]  /*59a0*/  FFMA.FTZ R2, R129, c[0x0][0x2d0], -R2 ;  /* 0x0000b40081027a23 */ /* 0x000fe20000010802 */
[----:B------:R1:W-:Y:S06]  /*59b0*/  MUFU.EX2 R30, R3 ;  /* 0x00000003001e7308 */ /* 0x0003ec0000000800 */
[----:B---3--:R-:W-:Y:S08]  /*59c0*/  HMMA.16816.F32 R100, R96, R108, R168 ;  /* 0x0000006c6064723c */ /* 0x008ff000000018a8 */
[----:B------:R-:W-:Y:S01]  /*59d0*/  HMMA.16816.F32 R80, R8, R62, R4 ;  /* 0x0000003e0850723c */ /* 0x000fe20000001804 */
[----:B------:R-:W2:Y:S01]  /*59e0*/  LDSM.16.MT88.4 R60, [R186+0x1400] ;  /* 0x00140000ba3c783b */ /* 0x000ea20000004200 */
[----:B-1----:R-:W-:-:S03]  /*59f0*/  FFMA.FTZ R3, R128, c[0x0][0x2d0], -R0 ;  /* 0x0000b40080037a23 */ /* 0x002fc60000010800 */
[----:B------:R-:W1:Y:S01]  /*5a00*/  LDSM.16.MT88.4 R128, [R186+0x800] ;  /* 0x00080000ba80783b */ /* 0x000e620000004200 */
[----:B------:R3:W-:Y:S01]  /*5a10*/  MUFU.EX2 R25, R3 ;  /* 0x0000000300197308 */ /* 0x0007e20000000800 */
[----:B------:R-:W-:Y:S01]  /*5a20*/  FADD.FTZ R6, R149, R138 ;  /* 0x0000008a95067221 */ /* 0x000fe20000010000 */
[----:B------:R-:W-:Y:S01]  /*5a30*/  HMMA.16816.F32 R16, R8, R58, R16 ;  /* 0x0000003a0810723c */ /* 0x000fe20000001810 */
[----:B------:R-:W-:Y:S02]  /*5a40*/  FADD.FTZ R7, R137, R135 ;  /* 0x0000008789077221 */ /* 0x000fe40000010000 */
[----:B------:R-:W-:Y:S02]  /*5a50*/  FADD.FTZ R5, R220, R215 ;  /* 0x000000d7dc057221 */ /* 0x000fe40000010000 */
[----:B------:R-:W-:Y:S01]  /*5a60*/  FFMA.FTZ R4, R126, c[0x0][0x2d0], -R0 ;  /* 0x0000b4007e047a23 */ /* 0x000fe20000010800 */
[----:B------:R-:W4:Y:S01]  /*5a70*/  MUFU.EX2 R215, R2 ;  /* 0x0000000200d77308 */ /* 0x000f220000000800 */
[----:B------:R-:W-:Y:S01]  /*5a80*/  FADD.FTZ R5, R221, R5 ;  /* 0x00000005dd057221 */ /* 0x000fe20000010000 */
[----:B------:R-:W-:Y:S03]  /*5a90*/  HMMA.16816.F32 R112, R96, R110, R112 ;  /* 0x0000006e6070723c */ /* 0x000fe60000001870 */
[----:B------:R-:W-:-:S02]  /*5aa0*/  FADD.FTZ R5, R222, R5 ;  /* 0x00000005de057221 */ /* 0x000fc40000010000 */
[----:B---3--:R-:W-:Y:S01]  /*5ab0*/  FADD.FTZ R3, R139, R6 ;  /* 0x000000068b037221 */ /* 0x008fe20000010000 */
[----:B------:R-:W-:Y:S01]  /*5ac0*/  MUFU.EX2 R11, R4 ;  /* 0x00000004000b7308 */ /* 0x000fe20000000800 */
[----:B------:R-:W-:Y:S02]  /*5ad0*/  FADD.FTZ R6, R136, R7 ;  /* 0x0000000788067221 */ /* 0x000fe40000010000 */
[----:B------:R-:W3:Y:S01]  /*5ae0*/  LDSM.16.MT88.4 R136, [R185+0x800] ;  /* 0x00080000b988783b */ /* 0x000ee20000004200 */
[----:B------:R-:W-:Y:S02]  /*5af0*/  FADD.FTZ R7, R133, R116 ;  /* 0x0000007485077221 */ /* 0x000fe40000010000 */
[----:B------:R-:W-:Y:S01]  /*5b00*/  FADD.FTZ R3, R150, R3 ;  /* 0x0000000396037221 */ /* 0x000fe20000010000 */
[----:B----4-:R-:W-:Y:S01]  /*5b10*/  F2FP.PACK_AB R94, R215, R30 ;  /* 0x0000001ed75e723e */ /* 0x010fe200000000ff */
[--C-:B------:R-:W-:Y:S02]  /*5b20*/  FFMA.FTZ R2, R127, c[0x0][0x2d0], -R0.reuse ;  /* 0x0000b4007f027a23 */ /* 0x100fe40000010800 */
[----:B------:R-:W-:-:S02]  /*5b30*/  FFMA.FTZ R0, R125, c[0x0][0x2d0], -R0 ;  /* 0x0000b4007d007a23 */ /* 0x000fc40000010800 */
[----:B------:R-:W4:Y:S01]  /*5b40*/  MUFU.EX2 R24, R2 ;  /* 0x0000000200187308 */ /* 0x000f220000000800 */
[----:B------:R-:W-:Y:S02]  /*5b50*/  FADD.FTZ R10, R134, R7 ;  /* 0x00000007860a7221 */ /* 0x000fe40000010000 */
[----:B------:R-:W-:Y:S02]  /*5b60*/  FADD.FTZ R9, R228, R5 ;  /* 0x00000005e4097221 */ /* 0x000fe40000010000 */
[----:B------:R-:W-:Y:S01]  /*5b70*/  FADD.FTZ R3, R223, R3 ;  /* 0x00000003df037221 */ /* 0x000fe20000010000 */
[----:B--2---:R-:W-:Y:S02]  /*5b80*/  HMMA.16816.F32 R52, R96, R60, R180 ;  /* 0x0000003c6034723c */ /* 0x004fe400000018b4 */
[----:B------:R-:W2:Y:S01]  /*5b90*/  MUFU.EX2 R26, R0 ;  /* 0x00000000001a7308 */ /* 0x000ea20000000800 */
[----:B------:R-:W-:-:S05]  /*5ba0*/  FADD.FTZ R3, R51, R3 ;  /* 0x0000000333037221 */ /* 0x000fca0000010000 */
[C---:B-1----:R-:W-:Y:S01]  /*5bb0*/  HMMA.16816.F32 R152, R96.reuse, R128, R152 ;  /* 0x000000806098723c */ /* 0x042fe20000001898 */
[----:B----4-:R-:W-:Y:S01]  /*5bc0*/  F2FP.PACK_AB R93, R24, R25 ;  /* 0x00000019185d723e */ /* 0x010fe200000000ff */
[----:B------:R-:W-:Y:S02]  /*5bd0*/  FADD.FTZ R2, R148, R6 ;  /* 0x0000000694027221 */ /* 0x000fe40000010000 */
[----:B------:R-:W-:Y:S02]  /*5be0*/  LDSM.16.MT88.4 R4, [R186+0x2000] ;  /* 0x00200000ba04783b */ /* 0x000fe40000004200 */
[----:B------:R-:W-:Y:S02]  /*5bf0*/  FADD.FTZ R8, R151, R2 ;  /* 0x0000000297087221 */ /* 0x000fe40000010000 */
[----:B------:R-:W-:Y:S01]  /*5c00*/  HMMA.16816.F32 R156, R96, R130, R156 ;  /* 0x00000082609c723c */ /* 0x000fe2000000189c */
[----:B------:R-:W-:Y:S01]  /*5c10*/  @P3 IMAD.HI.U32 R2, R242, c[0x0][0x2c8], RZ ;  /* 0x0000b200f2023a27 */ /* 0x000fe200078e00ff */
[----:B--2---:R-:W-:-:S02]  /*5c20*/  F2FP.PACK_AB R95, R26, R11 ;  /* 0x0000000b1a5f723e */ /* 0x004fc400000000ff */
[----:B------:R-:W-:Y:S02]  /*5c30*/  MOV R0, R242 ;  /* 0x000000f200007202 */ /* 0x000fe40000000f00 */
[----:B------:R-:W-:Y:S02]  /*5c40*/  @P3 SHF.R.U32.HI R0, RZ, c[0x0][0x2cc], R2 ;  /* 0x0000b300ff003a19 */ /* 0x000fe40000011602 */
[----:B------:R-:W-:Y:S02]  /*5c50*/  HMMA.16816.F32 R64, R96, R62, R64 ;  /* 0x0000003e6040723c */ /* 0x000fe40000001840 */
[----:B------:R-:W-:-:S05]  /*5c60*/  IADD3 R0, R0, R241, -R240 ;  /* 0x000000f100007210 */ /* 0x000fca0007ffe8f0 */
[----:B------:R-:W-:Y:S01]  /*5c70*/  IMAD.HI R0, R0, 0x2aaaaaab, RZ ;  /* 0x2aaaaaab00007827 */ /* 0x000fe200078e02ff */
[----:B---3--:R-:W-:Y:S04]  /*5c80*/  HMMA.16816.F32 R144, R96, R136, R144 ;  /* 0x000000886090723c */ /* 0x008fe80000001890 */
[----:B------:R-:W-:-:S04]  /*5c90*/  SHF.R.U32.HI R2, RZ, 0x1f, R0 ;  /* 0x0000001fff027819 */ /* 0x000fc80000011600 */
[----:B------:R-:W-:Y:S08]  /*5ca0*/  HMMA.16816.F32 R140, R92, R136, R140 ;  /* 0x000000885c8c723c */ /* 0x000ff0000000188c */
[-C--:B------:R-:W-:Y:S08]  /*5cb0*/  HMMA.16816.F32 R148, R96, R138.reuse, R36 ;  /* 0x0000008a6094723c */ /* 0x080ff00000001824 */
[C---:B------:R-:W-:Y:S01]  /*5cc0*/  HMMA.16816.F32 R136, R92.reuse, R138, R76 ;  /* 0x0000008a5c88723c */ /* 0x040fe2000000184c */
[----:B------:R-:W1:Y:S07]  /*5cd0*/  LDSM.16.MT88.4 R76, [R185+0x2000] ;  /* 0x00200000b94c783b */ /* 0x000e6e0000004200 */
[C---:B------:R-:W-:Y:S08]  /*5ce0*/  HMMA.16816.F32 R132, R92.reuse, R128, R160 ;  /* 0x000000805c84723c */ /* 0x040ff000000018a0 */
        /* <DEDUP_REMOVED lines=17> */
[----:B------:R-:W-:Y:S01]  /*5e00*/  FADD.FTZ R0, R50, R9 ;  /* 0x0000000932007221 */ /* 0x000fe20000010000 */
[----:B------:R-:W-:Y:S01]  /*5e10*/  IMNMX R228, R227, R7, !PT ;  /* 0x00000007e3e47217 */ /* 0x000fe20007800200 */
[----:B------:R-:W-:-:S02]  /*5e20*/  FADD.FTZ R5, R43, R2 ;  /* 0x000000022b057221 */ /* 0x000fc40000010000 */
[----:B------:R-:W-:Y:S01]  /*5e30*/  FADD.FTZ R2, R118, R0 ;  /* 0x0000000076027221 */ /* 0x000fe20000010000 */
[----:B------:R-:W-:Y:S01]  /*5e40*/  ISETP.GE.AND P0, PT, R200, R228, PT ;  /* 0x000000e4c800720c */ /* 0x000fe20003f06270 */
        /* <DEDUP_REMOVED lines=24> */
[----:B------:R-:W-:Y:S01]  /*5fd0*/  IMAD.MOV.U32 R122, RZ, RZ, R120 ;  /* 0x000000ffff7a7224 */ /* 0x000fe200078e0078 */
[----:B------:R-:W-:Y:S01]  /*5fe0*/  MOV R124, R117 ;  /* 0x00000075007c7202 */ /* 0x000fe20000000f00 */
[----:B------:R-:W-:Y:S01]  /*5ff0*/  IMAD.MOV.U32 R118, RZ, RZ, R121 ;  /* 0x000000ffff767224 */ /* 0x000fe200078e0079 */
[----:B------:R-:W-:-:S02]  /*6000*/  MOV R123, R119 ;  /* 0x00000077007b7202 */ /* 0x000fc40000000f00 */
.L_x_3208:
        /* <DEDUP_REMOVED lines=31> */
.L_x_3308:
[----:B------:R-:W-:-:S05]  /*6200*/  BRA.DIV ~URZ, `(.L_x_3199) ;  /* 0x0000c6127f007947 */ /* 0x000fca000b800000 */
[----:B------:R4:W3:Y:S02]  /*6210*/  SHFL.IDX PT, R0, R10, RZ, 0x1c1f ;  /* 0x001c1fff0a007589 */ /* 0x0008e400000e0000 */
.L_x_3309:
[----:B------:R-:W5:Y:S01]  /*6220*/  S2R R11, SR_TID.X ;  /* 0x00000000000b7919 */ /* 0x000f620000002100 */
[C---:B------:R-:W-:Y:S01]  /*6230*/  ISETP.GE.AND P6, PT, R202.reuse, c[0x0][0x1d4], PT ;  /* 0x00007500ca007a0c */ /* 0x040fe20003fc6270 */
[----:B------:R-:W-:Y:S01]  /*6240*/  IMAD.SHL.U32 R3, R202, 0x2, RZ ;  /* 0x00000002ca037824 */ /* 0x000fe200078e00ff */
[C---:B------:R-:W-:Y:S01]  /*6250*/  ISETP.GE.AND P5, PT, R225.reuse, c[0x0][0x1d4], PT ;  /* 0x00007500e1007a0c */ /* 0x040fe20003fa6270 */
[----:B------:R-:W-:Y:S03]  /*6260*/  IMAD.SHL.U32 R2, R225, 0x2, RZ ;  /* 0x00000002e1027824 */ /* 0x000fe600078e00ff */
[C---:B---3--:R-:W-:Y:S02]  /*6270*/  IADD3 R8, P4, R0.reuse, R3, RZ ;  /* 0x0000000300087210 */ /* 0x048fe40007f9e0ff */
[----:B------:R-:W-:Y:S01]  /*6280*/  IADD3 R6, P0, R0, R2, RZ ;  /* 0x0000000200067210 */ /* 0x000fe20007f1e0ff */
[----:B------:R-:W-:Y:S02]  /*6290*/  IMAD.SHL.U32 R2, R226, 0x2, RZ ;  /* 0x00000002e2027824 */ /* 0x000fe400078e00ff */
[----:B------:R-:W-:Y:S01]  /*62a0*/  IMAD.X R9, R4, 0x1, R214, P4 ;  /* 0x0000000104097824 */ /* 0x000fe200020e06d6 */
        /* <DEDUP_REMOVED lines=15> */
.L_x_3310:
        /* <DEDUP_REMOVED lines=15> */
.L_x_3197:
[----:B------:R-:W-:Y:S05]  /*6490*/  BSYNC B0 ;  /* 0x0000000000007941 */ /* 0x000fea0003800000 */
.L_x_3196:
        /* <DEDUP_REMOVED lines=100> */
[----:B------:R-:W-:Y:S01]  /*6ae0*/  IMAD R2, R200, 0x30, R230 ;  /* 0x00000030c8027824 */ /* 0x000fe200078e02e6 */
[----:B------:R-:W-:Y:S01]  /*6af0*/  IADD3 R119, -R229, 0x30, RZ ;  /* 0x00000030e5777810 */ /* 0x000fe20007ffe1ff */
[----:B------:R-:W-:Y:S03]  /*6b00*/  IMAD.MOV.U32 R199, RZ, RZ, RZ ;  /* 0x000000ffffc77224 */ /* 0x000fe600078e00ff */
[----:B------:R-:W-:Y:S02]  /*6b10*/  IADD3 R2, R2, -0x30, R224 ;  /* 0xffffffd002027810 */ /* 0x000fe40007ffe0e0 */
[----:B------:R-:W-:Y:S03]  /*6b20*/  ISETP.GE.AND P5, PT, R119, 0x1, PT ;  /* 0x000000017700780c */ /* 0x000fe60003fa6270 */
[----:B------:R-:W-:Y:S04]  /*6b30*/  @P2 IMAD.HI.U32 R3, R2, c[0x0][0x2bc], RZ ;  /* 0x0000af0002032a27 */ /* 0x000fe800078e00ff */
[----:B------:R-:W-:Y:S01]  /*6b40*/  IMAD.MOV.U32 R0, RZ, RZ, R2 ;  /* 0x000000ffff007224 */ /* 0x000fe200078e0002 */
        /* <DEDUP_REMOVED lines=23> */
.L_x_3311:
[----:B------:R-:W-:-:S05]  /*6cc0*/  BRA.DIV ~URZ, `(.L_x_3204) ;  /* 0x0000bd027f007947 */ /* 0x000fca000b800000 */
[----:B------:R3:W4:Y:S02]  /*6cd0*/  SHFL.IDX PT, R0, R126, RZ, 0x1c1f ;  /* 0x001c1fff7e007589 */ /* 0x00072400000e0000 */
.L_x_3312:
[C---:B------:R-:W-:Y:S01]  /*6ce0*/  @P5 ISETP.GE.AND P0, PT, R202.reuse, c[0x0][0x1d4], PT ;  /* 0x00007500ca005a0c */ /* 0x040fe20003f06270 */
[----:B------:R-:W-:Y:S02]  /*6cf0*/  IMAD.SHL.U32 R2, R202, 0x2, RZ ;  /* 0x00000002ca027824 */ /* 0x000fe400078e00ff */
[----:B------:R-:W-:Y:S02]  /*6d00*/  IMAD.SHL.U32 R120, R225, 0x2, RZ ;  /* 0x00000002e1787824 */ /* 0x000fe400078e00ff */
[----:B------:R-:W-:Y:S01]  /*6d10*/  IMAD.SHL.U32 R116, R226, 0x2, RZ ;  /* 0x00000002e2747824 */ /* 0x000fe200078e00ff */
[C---:B----4-:R-:W-:Y:S02]  /*6d20*/  @P5 IADD3 R2, P4, R0.reuse, R2, RZ ;  /* 0x0000000200025210 */ /* 0x050fe40007f9e0ff */
[----:B------:R-:W-:Y:S03]  /*6d30*/  @P5 IADD3 R120, P6, R0, R120, RZ ;  /* 0x0000007800785210 */ /* 0x000fe60007fde0ff */
[----:B--2---:R-:W-:Y:S01]  /*6d40*/  @P5 IMAD.X R3, R117, 0x1, R214, P4 ;  /* 0x0000000175035824 */ /* 0x004fe200020e06d6 */
[----:B------:R-:W-:Y:S01]  /*6d50*/  @P5 ISETP.GE.AND P4, PT, R225, c[0x0][0x1d4], PT ;  /* 0x00007500e1005a0c */ /* 0x000fe20003f86270 */
[C---:B------:R-:W-:Y:S03]  /*6d60*/  @P5 IMAD.X R121, R117.reuse, 0x1, R212, P6 ;  /* 0x0000000175795824 */ /* 0x040fe600030e06d4 */
        /* <DEDUP_REMOVED lines=13> */
.L_x_3313:
[C---:B----4-:R-:W-:Y:S01]  /*6e40*/  IMAD.SHL.U32 R2, R202.reuse, 0x2, RZ ;  /* 0x00000002ca027824 */ /* 0x050fe200078e00ff */
[----:B------:R-:W-:Y:S01]  /*6e50*/  @P5 ISETP.GE.AND P0, PT, R202, c[0x0][0x1d4], PT ;  /* 0x00007500ca005a0c */ /* 0x000fe20003f06270 */
[----:B------:R-:W-:Y:S02]  /*6e60*/  IMAD.SHL.U32 R119, R225, 0x2, RZ ;  /* 0x00000002e1777824 */ /* 0x000fe400078e00ff */
[----:B------:R-:W-:Y:S01]  /*6e70*/  IMAD.SHL.U32 R116, R226, 0x2, RZ ;  /* 0x00000002e2747824 */ /* 0x000fe200078e00ff */
[C---:B---3--:R-:W-:Y:S02]  /*6e80*/  @P5 IADD3 R2, P4, R0.reuse, R2, RZ ;  /* 0x0000000200025210 */ /* 0x048fe40007f9e0ff */
[----:B------:R-:W-:Y:S03]  /*6e90*/  @P5 IADD3 R120, P6, R0, R119, RZ ;  /* 0x0000007700785210 */ /* 0x000fe60007fde0ff */
[----:B-1----:R-:W-:Y:S01]  /*6ea0*/  @P5 IMAD.X R3, R117, 0x1, R214, P4 ;  /* 0x0000000175035824 */ /* 0x002fe200020e06d6 */
        /* <DEDUP_REMOVED lines=11> */
.L_x_3202:
[----:B------:R-:W-:Y:S05]  /*6f60*/  BSYNC B0 ;  /* 0x0000000000007941 */ /* 0x000fea0003800000 */
.L_x_3201:
[----:B------:R-:W-:Y:S01]  /*6f70*/  IADD3 R116, R248, R242, RZ ;  /* 0x000000f2f8747210 */ /* 0x000fe20007ffe0ff */
[----:B------:R-:W0:Y:S04]  /*6f80*/  LDGDEPBAR ;  /* 0x00000000000079af */ /* 0x000e280000000000 */
[----:B------:R-:W-:Y:S05]  /*6f90*/  @P3 IMAD.HI.U32 R0, R116, c[0x0][0x2c8], RZ ;  /* 0x0000b20074003a27 */ /* 0x000fea00078e00ff */
[----:B------:R-:W-:Y:S01]  /*6fa0*/  @P3 SHF.R.U32.HI R116, RZ, c[0x0][0x2cc], R0 ;  /* 0x0000b300ff743a19 */ /* 0x000fe20000011600 */
[----:B------:R-:W-:Y:S05]  /*6fb0*/  IMAD R0, R200, -0x30, RZ ;  /* 0xffffffd0c8007824 */ /* 0x000fea00078e02ff */
[----:B------:R-:W-:Y:S04]  /*6fc0*/  IADD3 R0, -R243, 0x1, R0 ;  /* 0x00000001f3007810 */ /* 0x000fe80007ffe100 */
[----:B------:R-:W-:Y:S01]  /*6fd0*/  IADD3 R117, -R240, R0, R241 ;  /* 0x00000000f0757210 */ /* 0x000fe20007ffe1f1 */
[----:B------:R-:W-:-:S05]  /*6fe0*/  BRA.DIV ~URZ, `(.L_x_3206) ;  /* 0x0000bb227f007947 */ /* 0x000fca000b800000 */
[----:B------:R1:W4:Y:S02]  /*6ff0*/  SHFL.IDX PT, R0, R116, RZ, 0x1c1f ;  /* 0x001c1fff74007589 */ /* 0x00032400000e0000 */
.L_x_3314:
[----:B----4-:R-:W-:Y:S05]  /*7000*/  IMAD.IADD R0, R117, 0x1, R0 ;  /* 0x0000000175007824 */ /* 0x010fea00078e0200 */
        /* <DEDUP_REMOVED lines=22> */
[----:B--2---:R-:W-:Y:S02]  /*7170*/  FSEL R125, R48, -INF , P4 ;  /* 0xff800000307d7808 */ /* 0x004fe40002000000 */
[----:B------:R-:W-:Y:S01]  /*7180*/  FSEL R49, R49, -INF , P0 ;  /* 0xff80000031317808 */ /* 0x000fe20000000000 */
[----:B------:R-:W-:-:S05]  /*7190*/  BRA.DIV ~URZ, `(.L_x_3207) ;  /* 0x0000b9d27f007947 */ /* 0x000fca000b800000 */
[----:B---3--:R-:W-:Y:S08]  /*71a0*/  SHFL.IDX PT, R3, R116, 0x1, 0x1c1f ;  /* 0x003c1f0074037f89 */ /* 0x008ff000000e0000 */
        /* <DEDUP_REMOVED lines=84> */
[----:B------:R-:W-:Y:S02]  /*76f0*/  FSEL R7, R43, -INF , P5 ;  /* 0xff8000002b077808 */ /* 0x000fe40002800000 */
[----:B------:R-:W-:Y:S02]  /*7700*/  FMNMX.FTZ R0, R125, R0, !PT ;  /* 0x000000007d007209 */ /* 0x000fe40007810000 */
[----:B------:R-:W-:Y:S02]  /*7710*/  FSEL R6, R46, -INF , P4 ;  /* 0xff8000002e067808 */ /* 0x000fe40002000000 */
[----:B------:R-:W-:Y:S02]  /*7720*/  FMNMX.FTZ R0, R49, R0, !PT ;  /* 0x0000000031007209 */ /* 0x000fe40007810000 */
[----:B------:R-:W-:Y:S03]  /*7730*/  FSEL R5, R47, -INF , P0 ;  /* 0xff8000002f057808 */ /* 0x000fe60000000000 */
        /* <DEDUP_REMOVED lines=51> */
.L_x_3315:
        /* <DEDUP_REMOVED lines=71> */
[C---:B--2---:R-:W-:Y:S01]  /*7ee0*/  F2FP.PACK_AB R161, R2.reuse, R20 ;  /* 0x0000001402a1723e */ /* 0x044fe200000000ff */
[----:B------:R-:W-:Y:S01]  /*7ef0*/  FADD.FTZ R48, R2, R0 ;  /* 0x0000000002307221 */ /* 0x000fe20000010000 */
[C---:B------:R-:W-:Y:S01]  /*7f00*/  FSEL R0, R119.reuse, RZ, P0 ;  /* 0x000000ff77007208 */ /* 0x040fe20000000000 */
[----:B------:R-:W-:Y:S02]  /*7f10*/  FMUL.FTZ R2, R119, c[0x0][0x2d0] ;  /* 0x0000b40077027a20 */ /* 0x000fe40000410000 */
[----:B------:R-:W-:Y:S01]  /*7f20*/  FMUL.FTZ R87, R3, R87 ;  /* 0x0000005703577220 */ /* 0x000fe20000410000 */
[----:B------:R-:W1:Y:S01]  /*7f30*/  MUFU.EX2 R20, R14 ;  /* 0x0000000e00147308 */ /* 0x000e620000000800 */
[----:B------:R-:W-:Y:S01]  /*7f40*/  FADD.FTZ R0, -R0, R123 ;  /* 0x0000007b00007221 */ /* 0x000fe20000010100 */
[----:B------:R-:W-:Y:S01]  /*7f50*/  FSEL R2, R2, RZ, P0 ;  /* 0x000000ff02027208 */ /* 0x000fe20000000000 */
[----:B------:R-:W-:Y:S01]  /*7f60*/  FMUL.FTZ R96, R116, R96 ;  /* 0x0000006074607220 */ /* 0x000fe20000410000 */
[----:B------:R-:W-:Y:S01]  /*7f70*/  FSETP.NEU.FTZ.AND P0, PT, R117, -INF , PT ;  /* 0xff8000007500780b */ /* 0x000fe20003f1d000 */
[----:B------:R-:W-:Y:S02]  /*7f80*/  FMUL.FTZ R0, R0, c[0x0][0x2d0] ;  /* 0x0000b40000007a20 */ /* 0x000fe40000410000 */
        /* <DEDUP_REMOVED lines=14> */
[----:B------:R-:W-:Y:S01]  /*8070*/  FFMA.FTZ R182, R12, c[0x0][0x2d0], -R2 ;  /* 0x0000b4000cb67a23 */ /* 0x000fe20000010802 */
[----:B------:R-:W1:Y:S01]  /*8080*/  MUFU.EX2 R0, R0 ;  /* 0x0000000000007308 */ /* 0x000e620000000800 */
[----:B------:R-:W-:Y:S01]  /*8090*/  FSEL R2, R117, RZ, P0 ;  /* 0x000000ff75027208 */ /* 0x000fe20000000000 */
[C---:B------:R-:W-:Y:S02]  /*80a0*/  FMUL.FTZ R50, R3.reuse, R114 ;  /* 0x0000007203327220 */ /* 0x040fe40000410000 */
[C---:B------:R-:W-:Y:S02]  /*80b0*/  FMUL.FTZ R51, R3.reuse, R115 ;  /* 0x0000007303337220 */ /* 0x040fe40000410000 */
[----:B------:R-:W-:Y:S02]  /*80c0*/  FADD.FTZ R2, -R2, R124 ;  /* 0x0000007c02027221 */ /* 0x000fe40000010100 */
[----:B------:R-:W-:Y:S02]  /*80d0*/  FMUL.FTZ R97, R116, R97 ;  /* 0x0000006174617220 */ /* 0x000fe40000410000 */
[----:B------:R-:W3:Y:S01]  /*80e0*/  MUFU.EX2 R23, R9 ;  /* 0x0000000900177308 */ /* 0x000ee20000000800 */
[----:B------:R-:W-:Y:S02]  /*80f0*/  FMUL.FTZ R2, R2, c[0x0][0x2d0] ;  /* 0x0000b40002027a20 */ /* 0x000fe40000410000 */
[----:B------:R-:W-:Y:S02]  /*8100*/  FMUL.FTZ R98, R3, R98 ;  /* 0x0000006203627220 */ /* 0x000fe40000410000 */
[----:B--2---:R-:W-:Y:S02]  /*8110*/  FMUL.FTZ R4, R117, c[0x0][0x2d0] ;  /* 0x0000b40075047a20 */ /* 0x004fe40000410000 */
[----:B------:R-:W-:Y:S03]  /*8120*/  FMUL.FTZ R99, R3, R99 ;  /* 0x0000006303637220 */ /* 0x000fe60000410000 */
[----:B------:R-:W-:Y:S01]  /*8130*/  FSEL R4, R4, RZ, P0 ;  /* 0x000000ff04047208 */ /* 0x000fe20000000000 */
[----:B------:R-:W-:Y:S01]  /*8140*/  MUFU.EX2 R2, R2 ;  /* 0x0000000200027308 */ /* 0x000fe20000000800 */
[----:B------:R-:W-:Y:S01]  /*8150*/  ISETP.GT.AND P0, PT, R200, R228, PT ;  /* 0x000000e4c800720c */ /* 0x000fe20003f04270 */
[----:B-1----:R-:W-:Y:S01]  /*8160*/  FMUL.FTZ R40, R0, R104 ;  /* 0x0000006800287220 */ /* 0x002fe20000410000 */
[----:B------:R-:W-:Y:S01]  /*8170*/  IADD3 R200, R200, -0x1, RZ ;  /* 0xffffffffc8c87810 */ /* 0x000fe20007ffe0ff */
[--C-:B------:R-:W-:Y:S02]  /*8180*/  FFMA.FTZ R17, R38, c[0x0][0x2d0], -R4.reuse ;  /* 0x0000b40026117a23 */ /* 0x100fe40000010804 */
[--C-:B------:R-:W-:Y:S02]  /*8190*/  FFMA.FTZ R124, R21, c[0x0][0x2d0], -R4.reuse ;  /* 0x0000b400157c7a23 */ /* 0x100fe40000010804 */
[--C-:B------:R-:W-:Y:S02]  /*81a0*/  FFMA.FTZ R126, R19, c[0x0][0x2d0], -R4.reuse ;  /* 0x0000b400137e7a23 */ /* 0x100fe40000010804 */
[----:B------:R-:W-:Y:S01]  /*81b0*/  MUFU.EX2 R220, R127 ;  /* 0x0000007f00dc7308 */ /* 0x000fe20000000800 */
[--C-:B------:R-:W-:Y:S02]  /*81c0*/  FFMA.FTZ R14, R33, c[0x0][0x2d0], -R4.reuse ;  /* 0x0000b400210e7a23 */ /* 0x100fe40000010804 */
[--C-:B------:R-:W-:Y:S01]  /*81d0*/  FFMA.FTZ R32, R163, c[0x0][0x2d0], -R4.reuse ;  /* 0x0000b400a3207a23 */ /* 0x100fe20000010804 */
[----:B---3--:R-:W-:Y:S01]  /*81e0*/  F2FP.PACK_AB R104, R23, R37 ;  /* 0x000000251768723e */ /* 0x008fe200000000ff */
[--C-:B------:R-:W-:Y:S02]  /*81f0*/  FFMA.FTZ R16, R35, c[0x0][0x2d0], -R4.reuse ;  /* 0x0000b40023107a23 */ /* 0x100fe40000010804 */
[--C-:B------:R-:W-:Y:S02]  /*8200*/  FFMA.FTZ R167, R18, c[0x0][0x2d0], -R4.reuse ;  /* 0x0000b40012a77a23 */ /* 0x100fe40000010804 */
[--C-:B------:R-:W-:Y:S01]  /*8210*/  FFMA.FTZ R168, R15, c[0x0][0x2d0], -R4.reuse ;  /* 0x0000b4000fa87a23 */ /* 0x100fe20000010804 */
[----:B------:R-:W-:Y:S01]  /*8220*/  MUFU.EX2 R33, R10 ;  /* 0x0000000a00217308 */ /* 0x000fe20000000800 */
[--C-:B------:R-:W-:Y:S02]  /*8230*/  FFMA.FTZ R178, R8, c[0x0][0x2d0], -R4.reuse ;  /* 0x0000b40008b27a23 */ /* 0x100fe40000010804 */
[--C-:B------:R-:W-:Y:S02]  /*8240*/  FFMA.FTZ R181, R7, c[0x0][0x2d0], -R4.reuse ;  /* 0x0000b40007b57a23 */ /* 0x100fe40000010804 */
[----:B------:R-:W-:Y:S02]  /*8250*/  FADD.FTZ R7, R22, R11 ;  /* 0x0000000b16077221 */ /* 0x000fe40000010000 */
[--C-:B------:R-:W-:Y:S02]  /*8260*/  FFMA.FTZ R183, R6, c[0x0][0x2d0], -R4.reuse ;  /* 0x0000b40006b77a23 */ /* 0x100fe40000010804 */
[----:B------:R-:W-:Y:S01]  /*8270*/  FFMA.FTZ R203, R5, c[0x0][0x2d0], -R4 ;  /* 0x0000b40005cb7a23 */ /* 0x000fe20000010804 */
[----:B------:R-:W-:Y:S01]  /*8280*/  MUFU.EX2 R223, R125 ;  /* 0x0000007d00df7308 */ /* 0x000fe20000000800 */
[----:B------:R-:W-:Y:S02]  /*8290*/  FFMA.FTZ R4, R0, R215, R37 ;  /* 0x000000d700047223 */ /* 0x000fe40000010025 */
[----:B------:R-:W-:Y:S02]  /*82a0*/  FADD.FTZ R165, R20, R7 ;  /* 0x0000000714a57221 */ /* 0x000fe40000010000 */
[----:B------:R-:W-:Y:S02]  /*82b0*/  FADD.FTZ R123, R23, R4 ;  /* 0x00000004177b7221 */ /* 0x000fe40000010000 */
[----:B------:R-:W1:Y:S01]  /*82c0*/  LDSM.16.MT88.4 R20, [R185] ;  /* 0x00000000b914783b */ /* 0x000e620000004200 */
[C---:B------:R-:W-:Y:S02]  /*82d0*/  FMUL.FTZ R25, R0.reuse, R133 ;  /* 0x0000008500197220 */ /* 0x040fe40000410000 */
[----:B------:R-:W2:Y:S01]  /*82e0*/  MUFU.EX2 R133, R49 ;  /* 0x0000003100857308 */ /* 0x000ea20000000800 */
[C---:B------:R-:W-:Y:S02]  /*82f0*/  FMUL.FTZ R24, R0.reuse, R132 ;  /* 0x0000008400187220 */ /* 0x040fe40000410000 */
        /* <DEDUP_REMOVED lines=13> */
[----:B--2---:R-:W-:Y:S01]  /*83d0*/  F2FP.PACK_AB R163, R133, R33 ;  /* 0x0000002185a3723e */ /* 0x004fe200000000ff */
[C---:B------:R-:W-:Y:S02]  /*83e0*/  FMUL.FTZ R60, R0.reuse, R60 ;  /* 0x0000003c003c7220 */ /* 0x040fe40000410000 */
[C---:B------:R-:W-:Y:S02]  /*83f0*/  FMUL.FTZ R61, R0.reuse, R61 ;  /* 0x0000003d003d7220 */ /* 0x040fe40000410000 */
[C---:B------:R-:W-:Y:S01]  /*8400*/  FMUL.FTZ R72, R0.reuse, R72 ;  /* 0x0000004800487220 */ /* 0x040fe20000410000 */
[----:B------:R2:W-:Y:S01]  /*8410*/  MUFU.EX2 R129, R17 ;  /* 0x0000001100817308 */ /* 0x0005e20000000800 */
        /* <DEDUP_REMOVED lines=8> */
[----:B------:R-:W-:Y:S02]  /*84a0*/  FMUL.FTZ R93, R0, R93 ;  /* 0x0000005d005d7220 */ /* 0x000fe40000410000 */
[C---:B------:R-:W-:Y:S02]  /*84b0*/  FMUL.FTZ R26, R2.reuse, R134 ;  /* 0x00000086021a7220 */ /* 0x040fe40000410000 */
[----:B------:R-:W-:Y:S02]  /*84c0*/  FMUL.FTZ R27, R2, R135 ;  /* 0x00000087021b7220 */ /* 0x000fe40000410000 */
[C---:B------:R-:W-:Y:S01]  /*84d0*/  FMUL.FTZ R4, R116.reuse, R144 ;  /* 0x0000009074047220 */ /* 0x040fe20000410000 */
[----:B------:R-:W4:Y:S01]  /*84e0*/  MUFU.EX2 R0, R14 ;  /* 0x0000000e00007308 */ /* 0x000f220000000800 */
[C---:B------:R-:W-:Y:S02]  /*84f0*/  FMUL.FTZ R5, R116.reuse, R145 ;  /* 0x0000009174057220 */ /* 0x040fe40000410000 */
[C---:B------:R-:W-:Y:S02]  /*8500*/  FMUL.FTZ R6, R3.reuse, R146 ;  /* 0x0000009203067220 */ /* 0x040fe40000410000 */
[C---:B------:R-:W-:Y:S02]  /*8510*/  FMUL.FTZ R7, R3.reuse, R147 ;  /* 0x0000009303077220 */ /* 0x040fe40000410000 */
[----:B--2---:R-:W-:Y:S02]  /*8520*/  FMUL.FTZ R17, R116, R149 ;  /* 0x0000009574117220 */ /* 0x004fe40000410000 */
[C---:B------:R-:W-:Y:S01]  /*8530*/  FMUL.FTZ R18, R3.reuse, R150 ;  /* 0x0000009603127220 */ /* 0x040fe20000410000 */
[----:B------:R-:W2:Y:S01]  /*8540*/  MUFU.EX2 R134, R34 ;  /* 0x0000002200867308 */ /* 0x000ea20000000800 */
[C---:B------:R-:W-:Y:S01]  /*8550*/  FMUL.FTZ R19, R3.reuse, R151 ;  /* 0x0000009703137220 */ /* 0x040fe20000410000 */
[-C--:B-1----:R-:W-:Y:S05]  /*8560*/  HMMA.16816.F32 R4, R160, R20.reuse, R4 ;  /* 0x00000014a004723c */ /* 0x082fea0000001804 */
[C---:B------:R-:W-:Y:S02]  /*8570*/  FMUL.FTZ R10, R2.reuse, R142 ;  /* 0x0000008e020a7220 */ /* 0x040fe40000410000 */
[C---:B------:R-:W-:Y:S01]  /*8580*/  FMUL.FTZ R11, R2.reuse, R143 ;  /* 0x0000008f020b7220 */ /* 0x040fe20000410000 */
[----:B------:R-:W1:Y:S01]  /*8590*/  MUFU.EX2 R135, R16 ;  /* 0x0000001000877308 */ /* 0x000e620000000800 */
[----:B------:R-:W-:Y:S03]  /*85a0*/  FMUL.FTZ R42, R2, R106 ;  /* 0x0000006a022a7220 */ /* 0x000fe60000410000 */
[----:B----4-:R-:W-:Y:S01]  /*85b0*/  F2FP.PACK_AB R105, R128, R0 ;  /* 0x000000008069723e */ /* 0x010fe200000000ff */
[C---:B------:R-:W-:Y:S02]  /*85c0*/  FMUL.FTZ R43, R2.reuse, R107 ;  /* 0x0000006b022b7220 */ /* 0x040fe40000410000 */
[C---:B------:R-:W-:Y:S02]  /*85d0*/  FMUL.FTZ R14, R2.reuse, R138 ;  /* 0x0000008a020e7220 */ /* 0x040fe40000410000 */
[C---:B------:R-:W-:Y:S01]  /*85e0*/  FMUL.FTZ R15, R2.reuse, R139 ;  /* 0x0000008b020f7220 */ /* 0x040fe20000410000 */
[----:B------:R-:W-:Y:S01]  /*85f0*/  MUFU.EX2 R219, R164 ;  /* 0x000000a400db7308 */ /* 0x000fe20000000800 */
[C---:B------:R-:W-:Y:S02]  /*8600*/  FMUL.FTZ R46, R2.reuse, R110 ;  /* 0x0000006e022e7220 */ /* 0x040fe40000410000 */
[----:B------:R-:W-:Y:S01]  /*8610*/  FMUL.FTZ R47, R2, R111 ;  /* 0x0000006f022f7220 */ /* 0x000fe20000410000 */
[----:B--2---:R-:W-:Y:S01]  /*8620*/  F2FP.PACK_AB R106, R134, R132 ;  /* 0x00000084866a723e */ /* 0x004fe200000000ff */
[----:B------:R-:W2:Y:S01]  /*8630*/  LDSM.16.MT88.4 R108, [R185+0xc00] ;  /* 0x000c0000b96c783b */ /* 0x000ea20000004200 */
[C---:B------:R-:W-:Y:S02]  /*8640*/  FMUL.FTZ R30, R2.reuse, R130 ;  /* 0x00000082021e7220 */ /* 0x040fe40000410000 */
[----:B------:R-:W-:Y:S02]  /*8650*/  FMUL.FTZ R31, R2, R131 ;  /* 0x00000083021f7220 */ /* 0x000fe40000410000 */
[C---:B------:R-:W-:Y:S01]  /*8660*/  FMUL.FTZ R32, R116.reuse, R156 ;  /* 0x0000009c74207220 */ /* 0x040fe20000410000 */
[----:B------:R-:W-:Y:S01]  /*8670*/  MUFU.EX2 R131, R172 ;  /* 0x000000ac00837308 */ /* 0x000fe20000000800 */
[----:B------:R-:W-:Y:S01]  /*8680*/  FMUL.FTZ R34, R3, R158 ;  /* 0x0000009e03227220 */ /* 0x000fe20000410000 */
[----:B-1----:R-:W-:Y:S01]  /*8690*/  F2FP.PACK_AB R107, R135, R129 ;  /* 0x00000081876b723e */ /* 0x002fe200000000ff */
[C---:B------:R-:W-:Y:S02]  /*86a0*/  FMUL.FTZ R16, R116.reuse, R148 ;  /* 0x0000009474107220 */ /* 0x040fe40000410000 */
[----:B------:R-:W-:Y:S01]  /*86b0*/  LDSM.16.MT88.4 R148, [R185+0x800] ;  /* 0x00080000b994783b */ /* 0x000fe20000004200 */
[----:B------:R-:W-:Y:S02]  /*86c0*/  FMUL.FTZ R35, R3, R159 ;  /* 0x0000009f03237220 */ /* 0x000fe40000410000 */
[C---:B------:R-:W-:Y:S01]  /*86d0*/  FMUL.FTZ R49, R116.reuse, R113 ;  /* 0x0000007174317220 */ /* 0x040fe20000410000 */
[C---:B------:R-:W-:Y:S01]  /*86e0*/  HMMA.16816.F32 R8, R104.reuse, R20, R8 ;  /* 0x000000146808723c */ /* 0x040fe20000001808 */
[----:B------:R-:W-:Y:S03]  /*86f0*/  MUFU.EX2 R130, R166 ;  /* 0x000000a600827308 */ /* 0x000fe60000000800 */
[----:B------:R-:W-:Y:S02]  /*8700*/  FADD.FTZ R122, R33, R48 ;  /* 0x00000030217a7221 */ /* 0x000fe40000010000 */
[C---:B------:R-:W-:Y:S02]  /*8710*/  FMUL.FTZ R33, R116.reuse, R157 ;  /* 0x0000009d74217220 */ /* 0x040fe40000410000 */
[-C--:B------:R-:W-:Y:S01]  /*8720*/  HMMA.16816.F32 R12, R104, R22.reuse, R12 ;  /* 0x00000016680c723c */ /* 0x080fe2000000180c */
[----:B------:R-:W-:Y:S02]  /*8730*/  LDSM.16.MT88.4 R156, [R186+0x800] ;  /* 0x00080000ba9c783b */ /* 0x000fe40000004200 */
[----:B------:R-:W-:Y:S01]  /*8740*/  MUFU.EX2 R215, R167 ;  /* 0x000000a700d77308 */ /* 0x000fe20000000800 */
[----:B------:R-:W-:Y:S02]  /*8750*/  FMUL.FTZ R48, R116, R112 ;  /* 0x0000007074307220 */ /* 0x000fe40000410000 */
        /* <DEDUP_REMOVED lines=10> */
[C---:B------:R-:W-:Y:S02]  /*8800*/  FMUL.FTZ R62, R2.reuse, R62 ;  /* 0x0000003e023e7220 */ /* 0x040fe40000410000 */
[C---:B------:R-:W-:Y:S01]  /*8810*/  FMUL.FTZ R63, R2.reuse, R63 ;  /* 0x0000003f023f7220 */ /* 0x040fe20000410000 */
[-C--:B---3--:R-:W-:Y:S03]  /*8820*/  HMMA.16816.F32 R20, R160, R36.reuse, R20 ;  /* 0x00000024a014723c */ /* 0x088fe60000001814 */
[C---:B------:R-:W-:Y:S02]  /*8830*/  FMUL.FTZ R74, R2.reuse, R74 ;  /* 0x0000004a024a7220 */ /* 0x040fe40000410000 */
[C---:B------:R-:W-:Y:S01]  /*8840*/  FMUL.FTZ R75, R2.reuse, R75 ;  /* 0x0000004b024b7220 */ /* 0x040fe20000410000 */
[----:B------:R-:W-:Y:S01]  /*8850*/  MUFU.EX2 R169, R180 ;  /* 0x000000b400a97308 */ /* 0x000fe20000000800 */
[C---:B------:R-:W-:Y:S01]  /*8860*/  FMUL.FTZ R78, R2.reuse, R78 ;  /* 0x0000004e024e7220 */ /* 0x040fe20000410000 */
[C---:B------:R-:W-:Y:S04]  /*8870*/  HMMA.16816.F32 R24, R104.reuse, R36, R24 ;  /* 0x000000246818723c */ /* 0x040fe80000001818 */
[C---:B------:R-:W-:Y:S02]  /*8880*/  FMUL.FTZ R79, R2.reuse, R79 ;  /* 0x0000004f024f7220 */ /* 0x040fe40000410000 */
[----:B------:R-:W-:Y:S02]  /*8890*/  FMUL.FTZ R90, R2, R90 ;  /* 0x0000005a025a7220 */ /* 0x000fe40000410000 */
        /* <DEDUP_REMOVED lines=11> */
[----:B------:R-:W1:Y:S01]  /*8950*/  LDSM.16.MT88.4 R100, [R186+0xc00] ;  /* 0x000c0000ba64783b */ /* 0x000e620000004200 */
[C---:B------:R-:W-:Y:S02]  /*8960*/  FMUL.FTZ R95, R2.reuse, R95 ;  /* 0x0000005f025f7220 */ /* 0x040fe40000410000 */
[----:B------:R-:W-:Y:S02]  /*8970*/  FFMA.FTZ R118, R2, R216, R0 ;  /* 0x000000d802767223 */ /* 0x000fe40000010000 */
[-C--:B--2---:R-:W-:Y:S03]  /*8980*/  HMMA.16816.F32 R36, R160, R108.reuse, R36 ;  /* 0x0000006ca024723c */ /* 0x084fe60000001824 */
[----:B------:R-:W-:Y:S01]  /*8990*/  FADD.FTZ R3, R132, R123 ;  /* 0x0000007b84037221 */ /* 0x000fe20000010000 */
[----:B------:R2:W-:Y:S01]  /*89a0*/  MUFU.EX2 R216, R126 ;  /* 0x0000007e00d87308 */ /* 0x0005e20000000800 */
[----:B------:R-:W-:Y:S03]  /*89b0*/  FADD.FTZ R116, R133, R122 ;  /* 0x0000007a85747221 */ /* 0x000fe60000010000 */
[C---:B------:R-:W-:Y:S06]  /*89c0*/  HMMA.16816.F32 R40, R104.reuse, R108, R40 ;  /* 0x0000006c6828723c */ /* 0x040fec0000001828 */
[----:B------:R-:W3:Y:S02]  /*89d0*/  MUFU.EX2 R108, R176 ;  /* 0x000000b0006c7308 */ /* 0x000ee40000000800 */
[-C--:B------:R-:W-:Y:S08]  /*89e0*/  HMMA.16816.F32 R44, R104, R110.reuse, R44 ;  /* 0x0000006e682c723c */ /* 0x080ff0000000182c */
[C---:B------:R-:W-:Y:S01]  /*89f0*/  HMMA.16816.F32 R48, R160.reuse, R110, R48 ;  /* 0x0000006ea030723c */ /* 0x040fe20000001830 */
[----:B------:R-:W4:Y:S01]  /*8a00*/  MUFU.EX2 R2, R175 ;  /* 0x000000af00027308 */ /* 0x000f220000000800 */
[----:B--2---:R-:W-:Y:S06]  /*8a10*/  LDSM.16.MT88.4 R124, [R185+0x1000] ;  /* 0x00100000b97c783b */ /* 0x004fec0000004200 */
[-C--:B-1----:R-:W-:Y:S03]  /*8a20*/  HMMA.16816.F32 R52, R160, R100.reuse, R52 ;  /* 0x00000064a034723c */ /* 0x082fe60000001834 */
[----:B------:R-:W1:Y:S01]  /*8a30*/  MUFU.EX2 R110, R174 ;  /* 0x000000ae006e7308 */ /* 0x000e620000000800 */
[----:B---3--:R-:W-:Y:S04]  /*8a40*/  FADD.FTZ R0, R108, R165 ;  /* 0x000000a56c007221 */ /* 0x008fe80000010000 */
[C---:B------:R-:W-:Y:S05]  /*8a50*/  HMMA.16816.F32 R56, R104.reuse, R100, R56 ;  /* 0x000000646838723c */ /* 0x040fea0000001838 */
[----:B------:R-:W-:Y:S01]  /*8a60*/  MUFU.EX2 R109, R173 ;  /* 0x000000ad006d7308 */ /* 0x000fe20000000800 */
[----:B----4-:R-:W-:Y:S02]  /*8a70*/  FADD.FTZ R0, R2, R0 ;  /* 0x0000000002007221 */ /* 0x010fe40000010000 */
[-C--:B------:R-:W-:Y:S07]  /*8a80*/  HMMA.16816.F32 R60, R104, R102.reuse, R60 ;  /* 0x00000066683c723c */ /* 0x080fee000000183c */
[----:B------:R-:W2:Y:S01]  /*8a90*/  MUFU.EX2 R176, R168 ;  /* 0x000000a800b07308 */ /* 0x000ea20000000800 */
[C---:B------:R-:W-:Y:S01]  /*8aa0*/  HMMA.16816.F32 R64, R160.reuse, R102, R64 ;  /* 0x00000066a040723c */ /* 0x040fe20000001840 */
[----:B------:R-:W3:Y:S03]  /*8ab0*/  LDSM.16.MT88.4 R100, [R185+0x1800] ;  /* 0x00180000b964783b */ /* 0x000ee60000004200 */
[----:B-1----:R-:W-:Y:S05]  /*8ac0*/  FADD.FTZ R0, R110, R0 ;  /* 0x000000006e007221 */ /* 0x002fea0000010000 */
[----:B------:R-:W1:Y:S10]  /*8ad0*/  MUFU.EX2 R123, R211 ;  /* 0x000000d3007b7308 */ /* 0x000e740000000800 */
[----:B------:R-:W4:Y:S01]  /*8ae0*/  MUFU.EX2 R122, R210 ;  /* 0x000000d2007a7308 */ /* 0x000f220000000800 */
[----:B--2---:R-:W-:Y:S09]  /*8af0*/  F2FP.PACK_AB R111, R176, R215 ;  /* 0x000000d7b06f723e */ /* 0x004ff200000000ff */
[----:B------:R-:W-:Y:S10]  /*8b00*/  MUFU.EX2 R174, R205 ;  /* 0x000000cd00ae7308 */ /* 0x000ff40000000800 */
[----:B------:R-:W2:Y:S01]  /*8b10*/  MUFU.EX2 R175, R204 ;  /* 0x000000cc00af7308 */ /* 0x000ea20000000800 */
[-C--:B---3--:R-:W-:Y:S09]  /*8b20*/  HMMA.16816.F32 R68, R160, R100.reuse, R68 ;  /* 0x00000064a044723c */ /* 0x088ff20000001844 */
[----:B------:R-:W-:Y:S01]  /*8b30*/  MUFU.EX2 R173, R177 ;  /* 0x000000b100ad7308 */ /* 0x000fe20000000800 */
[C---:B------:R-:W-:Y:S08]  /*8b40*/  HMMA.16816.F32 R72, R104.reuse, R100, R72 ;  /* 0x000000646848723c */ /* 0x040ff00000001848 */
[-C--:B------:R-:W-:Y:S01]  /*8b50*/  HMMA.16816.F32 R76, R104, R102.reuse, R76 ;  /* 0x00000066684c723c */ /* 0x080fe2000000184c */
[----:B------:R-:W-:Y:S07]  /*8b60*/  MUFU.EX2 R168, R182 ;  /* 0x000000b600a87308 */ /* 0x000fee0000000800 */
[C---:B------:R-:W-:Y:S01]  /*8b70*/  HMMA.16816.F32 R80, R160.reuse, R102, R80 ;  /* 0x00000066a050723c */ /* 0x040fe20000001850 */
[----:B------:R-:W3:Y:S02]  /*8b80*/  LDSM.16.MT88.4 R100, [R186+0x1800] ;  /* 0x00180000ba64783b */ /* 0x000ee40000004200 */
[----:B------:R-:W-:Y:S10]  /*8b90*/  MUFU.EX2 R165, R183 ;  /* 0x000000b700a57308 */ /* 0x000ff40000000800 */
[----:B------:R-:W-:Y:S01]  /*8ba0*/  MUFU.EX2 R164, R203 ;  /* 0x000000cb00a47308 */ /* 0x000fe20000000800 */
[-C--:B---3--:R-:W-:Y:S08]  /*8bb0*/  HMMA.16816.F32 R84, R160, R100.reuse, R84 ;  /* 0x00000064a054723c */ /* 0x088ff00000001854 */
[C---:B------:R-:W-:Y:S07]  /*8bc0*/  HMMA.16816.F32 R88, R104.reuse, R100, R88 ;  /* 0x000000646858723c */ /* 0x040fee0000001858 */
[----:B------:R-:W-:Y:S01]  /*8bd0*/  F2FP.PACK_AB R100, R2, R108 ;  /* 0x0000006c0264723e */ /* 0x000fe200000000ff */
[-C--:B------:R-:W-:Y:S01]  /*8be0*/  HMMA.16816.F32 R92, R104, R102.reuse, R92 ;  /* 0x00000066685c723c */ /* 0x080fe2000000185c */
[----:B------:R-:W3:Y:S03]  /*8bf0*/  LDSM.16.MT88.4 R104, [R185+0x400] ;  /* 0x00040000b968783b */ /* 0x000ee60000004200 */
[----:B------:R-:W-:Y:S01]  /*8c00*/  F2FP.PACK_AB R101, R218, R131 ;  /* 0x00000083da65723e */ /* 0x000fe200000000ff */
[----:B------:R-:W-:Y:S01]  /*8c10*/  FADD.FTZ R2, R109, R0 ;  /* 0x000000006d027221 */ /* 0x000fe20000010000 */
[----:B------:R-:W-:Y:S01]  /*8c20*/  F2FP.PACK_AB R108, R219, R130 ;  /* 0x00000082db6c723e */ /* 0x000fe200000000ff */
[----:B------:R-:W-:Y:S01]  /*8c30*/  FADD.FTZ R0, R128, R118 ;  /* 0x0000007680007221 */ /* 0x000fe20000010000 */
[----:B------:R-:W-:Y:S01]  /*8c40*/  HMMA.16816.F32 R96, R160, R102, R96 ;  /* 0x00000066a060723c */ /* 0x000fe20000001860 */
[----:B------:R-:W-:Y:S03]  /*8c50*/  MUFU.EX2 R128, R208 ;  /* 0x000000d000807308 */ /* 0x000fe60000000800 */
[----:B------:R-:W-:Y:S02]  /*8c60*/  FADD.FTZ R118, R129, R0 ;  /* 0x0000000081767221 */ /* 0x000fe40000010000 */
[----:B-1----:R-:W-:Y:S01]  /*8c70*/  FADD.FTZ R0, R123, R2 ;  /* 0x000000027b007221 */ /* 0x002fe20000010000 */
[----:B------:R-:W-:Y:S01]  /*8c80*/  F2FP.PACK_AB R102, R109, R110 ;  /* 0x0000006e6d66723e */ /* 0x000fe200000000ff */
[----:B------:R-:W-:Y:S01]  /*8c90*/  FADD.FTZ R2, R135, R118 ;  /* 0x0000007687027221 */ /* 0x000fe20000010000 */
[----:B------:R-:W-:Y:S02]  /*8ca0*/  F2FP.PACK_AB R103, R222, R221 ;  /* 0x000000ddde67723e */ /* 0x000fe400000000ff */
[----:B------:R-:W1:Y:S01]  /*8cb0*/  MUFU.EX2 R129, R209 ;  /* 0x000000d100817308 */ /* 0x000e620000000800 */
[----:B------:R-:W-:Y:S01]  /*8cc0*/  F2FP.PACK_AB R110, R223, R220 ;  /* 0x000000dcdf6e723e */ /* 0x000fe200000000ff */
[----:B----4-:R-:W-:Y:S01]  /*8cd0*/  FADD.FTZ R0, R122, R0 ;  /* 0x000000007a007221 */ /* 0x010fe20000010000 */
[----:B------:R-:W-:Y:S01]  /*8ce0*/  F2FP.PACK_AB R109, R216, R217 ;  /* 0x000000d9d86d723e */ /* 0x000fe200000000ff */
[----:B------:R-:W-:Y:S01]  /*8cf0*/  FADD.FTZ R2, R217, R2 ;  /* 0x00000002d9027221 */ /* 0x000fe20000010000 */
[----:B------:R-:W-:Y:S02]  /*8d00*/  F2FP.PACK_AB R160, R122, R123 ;  /* 0x0000007b7aa0723e */ /* 0x000fe400000000ff */
[----:B------:R-:W-:Y:S01]  /*8d10*/  F2FP.PACK_AB R161, R171, R170 ;  /* 0x000000aaaba1723e */ /* 0x000fe200000000ff */
[----:B------:R-:W-:Y:S01]  /*8d20*/  FADD.FTZ R2, R216, R2 ;  /* 0x00000002d8027221 */ /* 0x000fe20000010000 */
[----:B--2---:R-:W-:Y:S02]  /*8d30*/  F2FP.PACK_AB R163, R175, R174 ;  /* 0x000000aeafa3723e */ /* 0x004fe400000000ff */
[----:B------:R-:W-:Y:S01]  /*8d40*/  MOV R122, R120 ;  /* 0x00000078007a7202 */ /* 0x000fe20000000f00 */
[----:B------:R-:W-:Y:S01]  /*8d50*/  FADD.FTZ R2, R215, R2 ;  /* 0x00000002d7027221 */ /* 0x000fe20000010000 */
[----:B------:R-:W-:Y:S02]  /*8d60*/  MOV R118, R121 ;  /* 0x0000007900767202 */ /* 0x000fe40000000f00 */
[----:B------:R-:W-:Y:S01]  /*8d70*/  MOV R123, R119 ;  /* 0x00000077007b7202 */ /* 0x000fe20000000f00 */
[----:B------:R-:W-:Y:S01]  /*8d80*/  FADD.FTZ R2, R176, R2 ;  /* 0x00000002b0027221 */ /* 0x000fe20000010000 */
[-C--:B---3--:R-:W-:Y:S05]  /*8d90*/  HMMA.16816.F32 R4, R100, R104.reuse, R4 ;  /* 0x000000686404723c */ /* 0x088fea0000001804 */
[C---:B-1----:R-:W-:Y:S01]  /*8da0*/  F2FP.PACK_AB R162, R128.reuse, R129 ;  /* 0x0000008180a2723e */ /* 0x042fe200000000ff */
        /* <DEDUP_REMOVED lines=33> */
[C---:B------:R-:W-:Y:S01]  /*8fc0*/  HMMA.16816.F32 R80, R100.reuse, R114, R80 ;  /* 0x000000726450723c */ /* 0x040fe20000001850 */
[----:B------:R-:W1:Y:S07]  /*8fd0*/  LDSM.16.MT88.4 R112, [R185+0x1400] ;  /* 0x00140000b970783b */ /* 0x000e6e0000004200 */
[-C--:B---3--:R-:W-:Y:S08]  /*8fe0*/  HMMA.16816.F32 R84, R100, R124.reuse, R84 ;  /* 0x0000007c6454723c */ /* 0x088ff00000001854 */
[C---:B------:R-:W-:Y:S07]  /*8ff0*/  HMMA.16816.F32 R88, R108.reuse, R124, R88 ;  /* 0x0000007c6c58723c */ /* 0x040fee0000001858 */
[----:B------:R-:W-:Y:S01]  /*9000*/  F2FP.PACK_AB R124, R172, R169 ;  /* 0x000000a9ac7c723e */ /* 0x000fe200000000ff */
[-C--:B------:R-:W-:Y:S04]  /*9010*/  HMMA.16816.F32 R92, R108, R126.reuse, R92 ;  /* 0x0000007e6c5c723c */ /* 0x080fe8000000185c */
[----:B------:R-:W-:Y:S04]  /*9020*/  F2FP.PACK_AB R125, R166, R167 ;  /* 0x000000a7a67d723e */ /* 0x000fe800000000ff */
[----:B------:R-:W-:Y:S07]  /*9030*/  HMMA.16816.F32 R96, R100, R126, R96 ;  /* 0x0000007e6460723c */ /* 0x000fee0000001860 */
[----:B------:R-:W-:Y:S01]  /*9040*/  F2FP.PACK_AB R126, R168, R173 ;  /* 0x000000ada87e723e */ /* 0x000fe200000000ff */
[-C--:B------:R-:W-:Y:S01]  /*9050*/  HMMA.16816.F32 R144, R160, R148.reuse, R4 ;  /* 0x00000094a090723c */ /* 0x080fe20000001804 */
[----:B------:R-:W2:Y:S04]  /*9060*/  LDSM.16.MT88.4 R4, [R186+0x1400] ;  /* 0x00140000ba04783b */ /* 0x000ea80000004200 */
[----:B------:R-:W-:Y:S07]  /*9070*/  F2FP.PACK_AB R127, R164, R165 ;  /* 0x000000a5a47f723e */ /* 0x000fee00000000ff */
        /* <DEDUP_REMOVED lines=34> */
[-C--:B------:R-:W-:Y:S07]  /*92a0*/  HMMA.16816.F32 R92, R124, R14.reuse, R92 ;  /* 0x0000000e7c5c723c */ /* 0x080fee000000185c */
[----:B------:R-:W-:Y:S01]  /*92b0*/  MOV R124, R117 ;  /* 0x00000075007c7202 */ /* 0x000fe20000000f00 */
[----:B------:R-:W-:Y:S01]  /*92c0*/  HMMA.16816.F32 R96, R160, R14, R96 ;  /* 0x0000000ea060723c */ /* 0x000fe20000001860 */
[----:B------:R-:W-:-:S07]  /*92d0*/  @P0 BRA `(.L_x_3208) ;  /* 0xffffcd3000000947 */ /* 0x000fce000383ffff */
.L_x_3195:
[----:B------:R-:W-:-:S13]  /*92e0*/  ISETP.GE.AND P0, PT, R200, R227, PT ;  /* 0x000000e3c800720c */ /* 0x000fda0003f06270 */
[----:B------:R-:W-:Y:S05]  /*92f0*/  @!P0 BRA `(.L_x_3209) ;  /* 0x00002ab000008947 */ /* 0x000fea0003800000 */
.L_x_3221:
[----:B------:R-:W-:Y:S04]  /*9300*/  DEPBAR.LE SB0, 0x0 ;  /* 0x000080000000791a */ /* 0x000fe80000000000 */
[----:B------:R-:W-:Y:S01]  /*9310*/  WARPSYNC 0xffffffff ;  /* 0xffffffff00007948 */ /* 0x000fe20003800000 */
[----:B------:R-:W-:Y:S01]  /*9320*/  BAR.SYNC.DEFER_BLOCKING 0x0 ;  /* 0x0000000000007b1d */ /* 0x000fe20000010000 */
[----:B------:R-:W-:Y:S01]  /*9330*/  SHF.R.S32.HI R0, RZ, 0x1f, R201 ;  /* 0x0000001fff007819 */ /* 0x000fe200000114c9 */
[C---:B------:R-:W-:Y:S01]  /*9340*/  IMAD.WIDE.U32 R2, R201.reuse, c[0x0][0x208], RZ ;  /* 0x00008200c9027a25 */ /* 0x040fe200078e00ff */
[----:B------:R-:W-:Y:S02]  /*9350*/  MOV R124, R120 ;  /* 0x00000078007c7202 */ /* 0x000fe40000000f00 */
[----:B------:R-:W-:Y:S01]  /*9360*/  MOV R123, R119 ;  /* 0x00000077007b7202 */ /* 0x000fe20000000f00 */
[----:B------:R-:W-:Y:S02]  /*9370*/  IMAD R0, R0, c[0x0][0x208], RZ ;  /* 0x0000820000007a24 */ /* 0x000fe400078e02ff */
[----:B------:R-:W-:Y:S02]  /*9380*/  IMAD.MOV.U32 R122, RZ, RZ, R121 ;  /* 0x000000ffff7a7224 */ /* 0x000fe400078e0079 */
[----:B------:R-:W-:Y:S04]  /*9390*/  IMAD R0, R201, c[0x0][0x20c], R0 ;  /* 0x00008300c9007a24 */ /* 0x000fe800078e0200 */
[----:B------:R-:W-:Y:S01]  /*93a0*/  IMAD.IADD R3, R3, 0x1, R0 ;  /* 0x0000000103037824 */ /* 0x000fe200078e0200 */
[----:B------:R-:W-:Y:S03]  /*93b0*/  SHF.R.S32.HI R0, RZ, 0x1f, R199 ;  /* 0x0000001fff007819 */ /* 0x000fe600000114c7 */
[C---:B------:R-:W-:Y:S04]  /*93c0*/  IMAD.WIDE.U32 R2, R199.reuse, c[0x0][0x218], R2 ;  /* 0x00008600c7027a25 */ /* 0x040fe800078e0002 */
        /* <DEDUP_REMOVED lines=18> */
.L_x_3316:
[----:B------:R-:W5:Y:S01]  /*94f0*/  SHFL.IDX PT, R2, R8, RZ, 0x1c1f ;  /* 0x001c1fff08027589 */ /* 0x000f6200000e0000 */
[C---:B------:R-:W-:Y:S01]  /*9500*/  IMAD.SHL.U32 R3, R202.reuse, 0x2, RZ ;  /* 0x00000002ca037824 */ /* 0x040fe200078e00ff */
[----:B------:R-:W-:Y:S01]  /*9510*/  ISETP.GE.AND P5, PT, R202, c[0x0][0x1d4], PT ;  /* 0x00007500ca007a0c */ /* 0x000fe20003fa6270 */
[C---:B------:R-:W-:Y:S01]  /*9520*/  IMAD.SHL.U32 R4, R225.reuse, 0x2, RZ ;  /* 0x00000002e1047824 */ /* 0x040fe200078e00ff */
[----:B------:R-:W4:Y:S01]  /*9530*/  S2R R9, SR_TID.X ;  /* 0x0000000000097919 */ /* 0x000f220000002100 */
[----:B------:R-:W-:Y:S01]  /*9540*/  ISETP.GE.AND P4, PT, R225, c[0x0][0x1d4], PT ;  /* 0x00007500e1007a0c */ /* 0x000fe20003f86270 */
[----:B------:R-:W-:Y:S01]  /*9550*/  BSSY B0, `(.L_x_3211) ;  /* 0x0000022000007945 */ /* 0x000fe20003800000 */
[----:B------:R-:W-:Y:S02]  /*9560*/  ISETP.GE.AND P3, PT, R226, c[0x0][0x1d4], PT ;  /* 0x00007500e2007a0c */ /* 0x000fe40003f66270 */
[----:B-----5:R-:W-:Y:S01]  /*9570*/  IADD3 R6, P0, R2, R3, RZ ;  /* 0x0000000302067210 */ /* 0x020fe20007f1e0ff */
        /* <DEDUP_REMOVED lines=16> */
.L_x_3317:
        /* <DEDUP_REMOVED lines=15> */
.L_x_3212:
[----:B------:R-:W-:Y:S05]  /*9770*/  BSYNC B0 ;  /* 0x0000000000007941 */ /* 0x000fea0003800000 */
.L_x_3211:
        /* <DEDUP_REMOVED lines=103> */
[----:B------:R-:W-:Y:S05]  /*9df0*/  IADD3 R2, R2, -0x30, R224 ;  /* 0xffffffd002027810 */ /* 0x000fea0007ffe0e0 */
        /* <DEDUP_REMOVED lines=26> */
.L_x_3318:
[----:B------:R-:W-:-:S05]  /*9fa0*/  BRA.DIV ~URZ, `(.L_x_3217) ;  /* 0x000097f27f007947 */ /* 0x000fca000b800000 */
[----:B------:R3:W4:Y:S02]  /*9fb0*/  SHFL.IDX PT, R0, R161, RZ, 0x1c1f ;  /* 0x001c1fffa1007589 */ /* 0x00072400000e0000 */
.L_x_3319:
        /* <DEDUP_REMOVED lines=19> */
.L_x_3320:
        /* <DEDUP_REMOVED lines=15> */
.L_x_3215:
[----:B------:R-:W-:Y:S05]  /*a1e0*/  BSYNC B0 ;  /* 0x0000000000007941 */ /* 0x000fea0003800000 */
.L_x_3214:
        /* <DEDUP_REMOVED lines=51> */
.L_x_3321:
        /* <DEDUP_REMOVED lines=15> */
.L_x_3322:
[----:B---3--:R-:W-:Y:S01]  /*a610*/  FMNMX.FTZ R118, R0, R116, !PT ;  /* 0x0000007400767209 */ /* 0x008fe20007810000 */
[C---:B------:R-:W-:Y:S01]  /*a620*/  FADD.FTZ R0, -R121.reuse, R122 ;  /* 0x0000007a79007221 */ /* 0x040fe20000010100 */
[----:B------:R-:W-:Y:S01]  /*a630*/  WARPSYNC 0xffffffff ;  /* 0xffffffff00007948 */ /* 0x000fe20003800000 */
[----:B------:R-:W-:Y:S01]  /*a640*/  FMUL.FTZ R2, R121, c[0x0][0x2d0] ;  /* 0x0000b40079027a20 */ /* 0x000fe20000410000 */
[----:B------:R-:W-:Y:S01]  /*a650*/  ISETP.GT.AND P0, PT, R200, R227, PT ;  /* 0x000000e3c800720c */ /* 0x000fe20003f04270 */
[----:B------:R-:W-:Y:S02]  /*a660*/  FMUL.FTZ R0, R0, c[0x0][0x2d0] ;  /* 0x0000b40000007a20 */ /* 0x000fe40000410000 */
[--C-:B------:R-:W-:Y:S02]  /*a670*/  FFMA.FTZ R125, R16, c[0x0][0x2d0], -R2.reuse ;  /* 0x0000b400107d7a23 */ /* 0x100fe40000010802 */
[----:B-1----:R1:W-:Y:S01]  /*a680*/  MUFU.EX2 R116, R0 ;  /* 0x0000000000747308 */ /* 0x0023e20000000800 */
        /* <DEDUP_REMOVED lines=8> */
[--C-:B------:R-:W-:Y:S02]  /*a710*/  FFMA.FTZ R179, R49, c[0x0][0x2d0], -R2.reuse ;  /* 0x0000b40031b37a23 */ /* 0x100fe40000010802 */
[--C-:B------:R-:W-:Y:S02]  /*a720*/  FFMA.FTZ R5, R5, c[0x0][0x2d0], -R2.reuse ;  /* 0x0000b40005057a23 */ /* 0x100fe40000010802 */
[--C-:B------:R-:W-:Y:S01]  /*a730*/  FFMA.FTZ R182, R36, c[0x0][0x2d0], -R2.reuse ;  /* 0x0000b40024b67a23 */ /* 0x100fe20000010802 */
[----:B------:R-:W-:Y:S01]  /*a740*/  MUFU.EX2 R205, R122 ;  /* 0x0000007a00cd7308 */ /* 0x000fe20000000800 */
[----:B------:R-:W-:Y:S02]  /*a750*/  FFMA.FTZ R181, R37, c[0x0][0x2d0], -R2 ;  /* 0x0000b40025b57a23 */ /* 0x000fe40000010802 */
[----:B-1----:R-:W-:Y:S04]  /*a760*/  FMUL.FTZ R0, R120, c[0x0][0x2d0] ;  /* 0x0000b40078007a20 */ /* 0x002fe80000410000 */
        /* <DEDUP_REMOVED lines=14> */
[----:B------:R1:W5:Y:S01]  /*a850*/  MUFU.EX2 R18, R5 ;  /* 0x0000000500127308 */ /* 0x0003620000000800 */
[C---:B------:R-:W-:Y:S02]  /*a860*/  FADD.FTZ R0, -R119.reuse, R123 ;  /* 0x0000007b77007221 */ /* 0x040fe40000010100 */
[----:B---3--:R-:W-:Y:S02]  /*a870*/  FMUL.FTZ R3, R119, c[0x0][0x2d0] ;  /* 0x0000b40077037a20 */ /* 0x008fe40000410000 */
[----:B------:R-:W-:Y:S02]  /*a880*/  FMUL.FTZ R0, R0, c[0x0][0x2d0] ;  /* 0x0000b40000007a20 */ /* 0x000fe40000410000 */
        /* <DEDUP_REMOVED lines=10> */
[--C-:B--2---:R-:W-:Y:S02]  /*a930*/  FFMA.FTZ R161, R25, c[0x0][0x2d0], -R3.reuse ;  /* 0x0000b40019a17a23 */ /* 0x104fe40000010803 */
[--C-:B-1----:R-:W-:Y:S02]  /*a940*/  FFMA.FTZ R5, R9, c[0x0][0x2d0], -R3.reuse ;  /* 0x0000b40009057a23 */ /* 0x102fe40000010803 */
[--C-:B------:R-:W-:Y:S02]  /*a950*/  FFMA.FTZ R160, R28, c[0x0][0x2d0], -R3.reuse ;  /* 0x0000b4001ca07a23 */ /* 0x100fe40000010803 */
[----:B------:R-:W-:Y:S01]  /*a960*/  FFMA.FTZ R29, R29, c[0x0][0x2d0], -R3 ;  /* 0x0000b4001d1d7a23 */ /* 0x000fe20000010803 */
[----:B------:R-:W-:Y:S01]  /*a970*/  MUFU.EX2 R25, R4 ;  /* 0x0000000400197308 */ /* 0x000fe20000000800 */
[----:B------:R-:W-:Y:S02]  /*a980*/  FMUL.FTZ R123, R118, c[0x0][0x2d0] ;  /* 0x0000b400767b7a20 */ /* 0x000fe40000410000 */
[----:B---3--:R-:W-:Y:S02]  /*a990*/  FADD.FTZ R0, -R120, R124 ;  /* 0x0000007c78007221 */ /* 0x008fe40000010100 */
[--C-:B------:R-:W-:Y:S02]  /*a9a0*/  FFMA.FTZ R122, R46, c[0x0][0x2d0], -R123.reuse ;  /* 0x0000b4002e7a7a23 */ /* 0x100fe4000001087b */
[----:B------:R-:W-:Y:S03]  /*a9b0*/  FMUL.FTZ R0, R0, c[0x0][0x2d0] ;  /* 0x0000b40000007a20 */ /* 0x000fe60000410000 */
[----:B------:R1:W-:Y:S10]  /*a9c0*/  MUFU.EX2 R207, R6 ;  /* 0x0000000600cf7308 */ /* 0x0003f40000000800 */
[----:B------:R2:W-:Y:S10]  /*a9d0*/  MUFU.EX2 R3, R0 ;  /* 0x0000000000037308 */ /* 0x0005f40000000800 */
[----:B------:R-:W-:Y:S01]  /*a9e0*/  MUFU.EX2 R21, R16 ;  /* 0x0000001000157308 */ /* 0x000fe20000000800 */
[----:B-1----:R-:W-:Y:S09]  /*a9f0*/  FFMA.FTZ R6, R11, c[0x0][0x2d0], -R123 ;  /* 0x0000b4000b067a23 */ /* 0x002ff2000001087b */
[----:B------:R-:W-:Y:S01]  /*aa00*/  MUFU.EX2 R23, R5 ;  /* 0x0000000500177308 */ /* 0x000fe20000000800 */
[----:B--2---:R-:W-:Y:S02]  /*aa10*/  FADD.FTZ R0, -R118, R117 ;  /* 0x0000007576007221 */ /* 0x004fe40000010100 */
[--C-:B------:R-:W-:Y:S02]  /*aa20*/  FFMA.FTZ R117, R43, c[0x0][0x2d0], -R123.reuse ;  /* 0x0000b4002b757a23 */ /* 0x100fe4000001087b */
[----:B------:R-:W-:Y:S05]  /*aa30*/  FMUL.FTZ R0, R0, c[0x0][0x2d0] ;  /* 0x0000b40000007a20 */ /* 0x000fea0000410000 */
[----:B------:R-:W-:Y:S10]  /*aa40*/  MUFU.EX2 R28, R125 ;  /* 0x0000007d001c7308 */ /* 0x000ff40000000800 */
[----:B------:R-:W1:Y:S10]  /*aa50*/  MUFU.EX2 R0, R0 ;  /* 0x0000000000007308 */ /* 0x000e740000000800 */
        /* <DEDUP_REMOVED lines=8> */
[----:B----4-:R-:W-:Y:S01]  /*aae0*/  FFMA.FTZ R4, R116, R206, R20 ;  /* 0x000000ce74047223 */ /* 0x010fe20000010014 */
[----:B-----5:R-:W-:Y:S01]  /*aaf0*/  F2FP.PACK_AB R124, R18, R20 ;  /* 0x00000014127c723e */ /* 0x020fe200000000ff */
[----:B-1----:R-:W-:Y:S01]  /*ab00*/  FMUL.FTZ R34, R0, R134 ;  /* 0x0000008600227220 */ /* 0x002fe20000410000 */
[----:B------:R-:W-:Y:S01]  /*ab10*/  F2FP.PACK_AB R125, R21, R22 ;  /* 0x00000016157d723e */ /* 0x000fe200000000ff */
[----:B------:R-:W-:Y:S01]  /*ab20*/  FADD.FTZ R24, R18, R4 ;  /* 0x0000000412187221 */ /* 0x000fe20000010000 */
[----:B------:R-:W-:Y:S01]  /*ab30*/  F2FP.PACK_AB R126, R205, R28 ;  /* 0x0000001ccd7e723e */ /* 0x000fe200000000ff */
[----:B------:R-:W-:Y:S01]  /*ab40*/  FFMA.FTZ R4, R10, c[0x0][0x2d0], -R123 ;  /* 0x0000b4000a047a23 */ /* 0x000fe2000001087b */
[----:B------:R-:W-:Y:S01]  /*ab50*/  F2FP.PACK_AB R127, R207, R204 ;  /* 0x000000cccf7f723e */ /* 0x000fe200000000ff */
[C---:B------:R-:W-:Y:S02]  /*ab60*/  FMUL.FTZ R35, R0.reuse, R135 ;  /* 0x0000008700237220 */ /* 0x040fe40000410000 */
        /* <DEDUP_REMOVED lines=27> */
[----:B-1----:R-:W-:Y:S02]  /*ad20*/  FFMA.FTZ R4, R0, R216, R7 ;  /* 0x000000d800047223 */ /* 0x002fe40000010007 */
[----:B------:R-:W-:Y:S02]  /*ad30*/  FFMA.FTZ R0, R14, c[0x0][0x2d0], -R123 ;  /* 0x0000b4000e007a23 */ /* 0x000fe4000001087b */
[C---:B------:R-:W-:Y:S01]  /*ad40*/  FMUL.FTZ R32, R2.reuse, R132 ;  /* 0x0000008402207220 */ /* 0x040fe20000410000 */
[----:B------:R-:W-:Y:S01]  /*ad50*/  MUFU.EX2 R216, R167 ;  /* 0x000000a700d87308 */ /* 0x000fe20000000800 */
[C---:B------:R-:W-:Y:S02]  /*ad60*/  FMUL.FTZ R33, R2.reuse, R133 ;  /* 0x0000008502217220 */ /* 0x040fe40000410000 */
[C---:B------:R-:W-:Y:S01]  /*ad70*/  FFMA.FTZ R5, R2.reuse, R215, R25 ;  /* 0x000000d702057223 */ /* 0x040fe20000010019 */
[----:B------:R-:W-:Y:S01]  /*ad80*/  LDSM.16.MT88.4 R132, [R186] ;  /* 0x00000000ba84783b */ /* 0x000fe20000004200 */
[C---:B------:R-:W-:Y:S02]  /*ad90*/  FMUL.FTZ R8, R2.reuse, R140 ;  /* 0x0000008c02087220 */ /* 0x040fe40000410000 */
[C---:B------:R-:W-:Y:S02]  /*ada0*/  FMUL.FTZ R9, R2.reuse, R141 ;  /* 0x0000008d02097220 */ /* 0x040fe40000410000 */
[C---:B------:R-:W-:Y:S01]  /*adb0*/  FMUL.FTZ R16, R2.reuse, R136 ;  /* 0x0000008802107220 */ /* 0x040fe20000410000 */
[----:B------:R-:W-:Y:S01]  /*adc0*/  MUFU.EX2 R44, R0 ;  /* 0x00000000002c7308 */ /* 0x000fe20000000800 */
[C---:B------:R-:W-:Y:S02]  /*add0*/  FMUL.FTZ R17, R2.reuse, R137 ;  /* 0x0000008902117220 */ /* 0x040fe40000410000 */
[C---:B------:R-:W-:Y:S01]  /*ade0*/  FMUL.FTZ R36, R2.reuse, R128 ;  /* 0x0000008002247220 */ /* 0x040fe20000410000 */
[----:B------:R-:W-:Y:S01]  /*adf0*/  F2FP.PACK_AB R128, R23, R25 ;  /* 0x000000191780723e */ /* 0x000fe200000000ff */
[C---:B------:R-:W-:Y:S02]  /*ae00*/  FMUL.FTZ R37, R2.reuse, R129 ;  /* 0x0000008102257220 */ /* 0x040fe40000410000 */
        /* <DEDUP_REMOVED lines=19> */
[----:B------:R-:W-:Y:S02]  /*af40*/  FMUL.FTZ R93, R2, R93 ;  /* 0x0000005d025d7220 */ /* 0x000fe40000410000 */
[----:B------:R-:W-:Y:S01]  /*af50*/  FFMA.FTZ R2, R3, R203, R22 ;  /* 0x000000cb03027223 */ /* 0x000fe20000010016 */
[----:B------:R-:W-:Y:S01]  /*af60*/  MUFU.EX2 R215, R163 ;  /* 0x000000a300d77308 */ /* 0x000fe20000000800 */
[----:B------:R-:W-:Y:S02]  /*af70*/  FADD.FTZ R40, R23, R5 ;  /* 0x0000000517287221 */ /* 0x000fe40000010000 */
[----:B------:R-:W-:Y:S02]  /*af80*/  FADD.FTZ R41, R21, R2 ;  /* 0x0000000215297221 */ /* 0x000fe40000010000 */
[----:B------:R-:W1:Y:S01]  /*af90*/  LDSM.16.MT88.4 R20, [R185] ;  /* 0x00000000b914783b */ /* 0x000e620000004200 */
[--C-:B------:R-:W-:Y:S02]  /*afa0*/  FFMA.FTZ R0, R15, c[0x0][0x2d0], -R123.reuse ;  /* 0x0000b4000f007a23 */ /* 0x100fe4000001087b */
[C---:B------:R-:W-:Y:S02]  /*afb0*/  FMUL.FTZ R5, R116.reuse, R145 ;  /* 0x0000009174057220 */ /* 0x040fe40000410000 */
[----:B------:R-:W2:Y:S01]  /*afc0*/  MUFU.EX2 R2, R6 ;  /* 0x0000000600027308 */ /* 0x000ea20000000800 */
[C---:B------:R-:W-:Y:S02]  /*afd0*/  FMUL.FTZ R12, R116.reuse, R148 ;  /* 0x00000094740c7220 */ /* 0x040fe40000410000 */
[C---:B------:R-:W-:Y:S02]  /*afe0*/  FMUL.FTZ R13, R116.reuse, R149 ;  /* 0x00000095740d7220 */ /* 0x040fe40000410000 */
[C---:B------:R-:W-:Y:S02]  /*aff0*/  FMUL.FTZ R14, R3.reuse, R150 ;  /* 0x00000096030e7220 */ /* 0x040fe40000410000 */
[C---:B------:R-:W-:Y:S02]  /*b000*/  FMUL.FTZ R15, R3.reuse, R151 ;  /* 0x00000097030f7220 */ /* 0x040fe40000410000 */
[C---:B------:R-:W-:Y:S01]  /*b010*/  FMUL.FTZ R48, R116.reuse, R156 ;  /* 0x0000009c74307220 */ /* 0x040fe20000410000 */
[----:B------:R-:W3:Y:S01]  /*b020*/  MUFU.EX2 R45, R0 ;  /* 0x00000000002d7308 */ /* 0x000ee20000000800 */
[C---:B------:R-:W-:Y:S01]  /*b030*/  FMUL.FTZ R49, R116.reuse, R157 ;  /* 0x0000009d74317220 */ /* 0x040fe20000410000 */
[----:B------:R-:W-:Y:S01]  /*b040*/  LDSM.16.MT88.4 R148, [R185+0x800] ;  /* 0x00080000b994783b */ /* 0x000fe20000004200 */
[C---:B------:R-:W-:Y:S02]  /*b050*/  FMUL.FTZ R50, R3.reuse, R158 ;  /* 0x0000009e03327220 */ /* 0x040fe40000410000 */
[C---:B------:R-:W-:Y:S02]  /*b060*/  FMUL.FTZ R51, R3.reuse, R159 ;  /* 0x0000009f03337220 */ /* 0x040fe40000410000 */
[C---:B------:R-:W-:Y:S02]  /*b070*/  FMUL.FTZ R100, R116.reuse, R100 ;  /* 0x0000006474647220 */ /* 0x040fe40000410000 */
[----:B------:R-:W-:Y:S01]  /*b080*/  FMUL.FTZ R101, R116, R101 ;  /* 0x0000006574657220 */ /* 0x000fe20000410000 */
[----:B------:R-:W-:Y:S01]  /*b090*/  LDSM.16.MT88.4 R156, [R186+0x800] ;  /* 0x00080000ba9c783b */ /* 0x000fe20000004200 */
[C---:B------:R-:W-:Y:S01]  /*b0a0*/  FMUL.FTZ R102, R3.reuse, R102 ;  /* 0x0000006603667220 */ /* 0x040fe20000410000 */
[----:B------:R-:W-:Y:S01]  /*b0b0*/  MUFU.EX2 R145, R165 ;  /* 0x000000a500917308 */ /* 0x000fe20000000800 */
[C---:B------:R-:W-:Y:S01]  /*b0c0*/  FMUL.FTZ R103, R3.reuse, R103 ;  /* 0x0000006703677220 */ /* 0x040fe20000410000 */
[C---:B--2---:R-:W-:Y:S01]  /*b0d0*/  F2FP.PACK_AB R129, R2.reuse, R7 ;  /* 0x000000070281723e */ /* 0x044fe200000000ff */
[----:B------:R-:W-:Y:S02]  /*b0e0*/  FADD.FTZ R25, R2, R4 ;  /* 0x0000000402197221 */ /* 0x000fe40000010000 */
[----:B------:R-:W-:Y:S02]  /*b0f0*/  FMUL.FTZ R4, R116, R144 ;  /* 0x0000009074047220 */ /* 0x000fe40000410000 */
[C---:B------:R-:W-:Y:S02]  /*b100*/  FMUL.FTZ R6, R3.reuse, R146 ;  /* 0x0000009203067220 */ /* 0x040fe40000410000 */
[----:B------:R-:W-:Y:S01]  /*b110*/  FMUL.FTZ R7, R3, R147 ;  /* 0x0000009303077220 */ /* 0x000fe20000410000 */
[----:B------:R-:W2:Y:S01]  /*b120*/  MUFU.EX2 R144, R161 ;  /* 0x000000a100907308 */ /* 0x000ea20000000800 */
[----:B------:R-:W-:Y:S01]  /*b130*/  FADD.FTZ R2, R136, R40 ;  /* 0x0000002888027221 */ /* 0x000fe20000010000 */
[----:B---3--:R-:W-:Y:S01]  /*b140*/  F2FP.PACK_AB R131, R45, R44 ;  /* 0x0000002c2d83723e */ /* 0x008fe200000000ff */
[C---:B------:R-:W-:Y:S02]  /*b150*/  FMUL.FTZ R112, R116.reuse, R112 ;  /* 0x0000007074707220 */ /* 0x040fe40000410000 */
[C---:B------:R-:W-:Y:S01]  /*b160*/  FMUL.FTZ R113, R116.reuse, R113 ;  /* 0x0000007174717220 */ /* 0x040fe20000410000 */
[-C--:B-1----:R-:W-:Y:S04]  /*b170*/  HMMA.16816.F32 R4, R124, R20.reuse, R4 ;  /* 0x000000147c04723c */ /* 0x082fe80000001804 */
[----:B------:R-:W-:Y:S01]  /*b180*/  MUFU.EX2 R163, R182 ;  /* 0x000000b600a37308 */ /* 0x000fe20000000800 */
[C---:B------:R-:W-:Y:S02]  /*b190*/  FMUL.FTZ R114, R3.reuse, R114 ;  /* 0x0000007203727220 */ /* 0x040fe40000410000 */
[C---:B------:R-:W-:Y:S01]  /*b1a0*/  FMUL.FTZ R115, R3.reuse, R115 ;  /* 0x0000007303737220 */ /* 0x040fe20000410000 */
[C---:B------:R-:W-:Y:S04]  /*b1b0*/  HMMA.16816.F32 R8, R128.reuse, R20, R8 ;  /* 0x000000148008723c */ /* 0x040fe80000001808 */
[C---:B------:R-:W-:Y:S02]  /*b1c0*/  FMUL.FTZ R52, R116.reuse, R52 ;  /* 0x0000003474347220 */ /* 0x040fe40000410000 */
[C---:B------:R-:W-:Y:S01]  /*b1d0*/  FMUL.FTZ R53, R116.reuse, R53 ;  /* 0x0000003574357220 */ /* 0x040fe20000410000 */
[----:B------:R-:W-:Y:S01]  /*b1e0*/  MUFU.EX2 R162, R178 ;  /* 0x000000b200a27308 */ /* 0x000fe20000000800 */
[-C--:B------:R-:W-:Y:S04]  /*b1f0*/  HMMA.16816.F32 R16, R128, R22.reuse, R16 ;  /* 0x000000168010723c */ /* 0x080fe80000001810 */
[C---:B------:R-:W-:Y:S02]  /*b200*/  FMUL.FTZ R20, R116.reuse, R152 ;  /* 0x0000009874147220 */ /* 0x040fe40000410000 */
[C---:B------:R-:W-:Y:S02]  /*b210*/  FMUL.FTZ R21, R116.reuse, R153 ;  /* 0x0000009974157220 */ /* 0x040fe40000410000 */
[C---:B------:R-:W-:Y:S01]  /*b220*/  HMMA.16816.F32 R12, R124.reuse, R22, R12 ;  /* 0x000000167c0c723c */ /* 0x040fe2000000180c */
[----:B------:R-:W-:Y:S03]  /*b230*/  MUFU.EX2 R166, R177 ;  /* 0x000000b100a67308 */ /* 0x000fe60000000800 */
[C---:B------:R-:W-:Y:S02]  /*b240*/  FMUL.FTZ R54, R3.reuse, R54 ;  /* 0x0000003603367220 */ /* 0x040fe40000410000 */
[C---:B------:R-:W-:Y:S02]  /*b250*/  FMUL.FTZ R55, R3.reuse, R55 ;  /* 0x0000003703377220 */ /* 0x040fe40000410000 */
[C---:B------:R-:W-:Y:S03]  /*b260*/  FMUL.FTZ R22, R3.reuse, R154 ;  /* 0x0000009a03167220 */ /* 0x040fe60000410000 */
[----:B------:R-:W-:Y:S01]  /*b270*/  MUFU.EX2 R167, R176 ;  /* 0x000000b000a77308 */ /* 0x000fe20000000800 */
[C---:B------:R-:W-:Y:S02]  /*b280*/  FMUL.FTZ R23, R3.reuse, R155 ;  /* 0x0000009b03177220 */ /* 0x040fe40000410000 */
[C---:B------:R-:W-:Y:S02]  /*b290*/  FMUL.FTZ R64, R116.reuse, R64 ;  /* 0x0000004074407220 */ /* 0x040fe40000410000 */
[C---:B------:R-:W-:Y:S02]  /*b2a0*/  FMUL.FTZ R65, R116.reuse, R65 ;  /* 0x0000004174417220 */ /* 0x040fe40000410000 */
        /* <DEDUP_REMOVED lines=9> */
[C---:B------:R-:W-:Y:S02]  /*b340*/  FMUL.FTZ R71, R3.reuse, R71 ;  /* 0x0000004703477220 */ /* 0x040fe40000410000 */
[-C--:B------:R-:W-:Y:S04]  /*b350*/  HMMA.16816.F32 R36, R128, R134.reuse, R36 ;  /* 0x000000868024723c */ /* 0x080fe80000001824 */
[--C-:B------:R-:W-:Y:S01]  /*b360*/  FFMA.FTZ R0, R26, c[0x0][0x2d0], -R123.reuse ;  /* 0x0000b4001a007a23 */ /* 0x100fe2000001087b */
[----:B------:R-:W-:Y:S01]  /*b370*/  F2FP.PACK_AB R26, R216, R210 ;  /* 0x000000d2d81a723e */ /* 0x000fe200000000ff */
[C---:B------:R-:W-:Y:S02]  /*b380*/  FMUL.FTZ R80, R116.reuse, R80 ;  /* 0x0000005074507220 */ /* 0x040fe40000410000 */
[C---:B------:R-:W-:Y:S01]  /*b390*/  HMMA.16816.F32 R48, R124.reuse, R134, R48 ;  /* 0x000000867c30723c */ /* 0x040fe20000001830 */
[----:B------:R-:W1:Y:S01]  /*b3a0*/  LDSM.16.MT88.4 R132, [R185+0xc00] ;  /* 0x000c0000b984783b */ /* 0x000e620000004200 */
[----:B------:R3:W-:Y:S02]  /*b3b0*/  MUFU.EX2 R138, R0 ;  /* 0x00000000008a7308 */ /* 0x0007e40000000800 */
        /* <DEDUP_REMOVED lines=9> */
[--C-:B------:R-:W-:Y:S02]  /*b450*/  FFMA.FTZ R116, R42, c[0x0][0x2d0], -R123.reuse ;  /* 0x0000b4002a747a23 */ /* 0x100fe4000001087b */
[----:B---3--:R-:W-:Y:S01]  /*b460*/  FFMA.FTZ R0, R27, c[0x0][0x2d0], -R123 ;  /* 0x0000b4001b007a23 */ /* 0x008fe2000001087b */
[----:B------:R-:W-:Y:S01]  /*b470*/  F2FP.PACK_AB R27, R215, R209 ;  /* 0x000000d1d71b723e */ /* 0x000fe200000000ff */
[C---:B------:R-:W-:Y:S02]  /*b480*/  FMUL.FTZ R98, R3.reuse, R98 ;  /* 0x0000006203627220 */ /* 0x040fe40000410000 */
[----:B------:R-:W3:Y:S01]  /*b490*/  MUFU.EX2 R139, R0 ;  /* 0x00000000008b7308 */ /* 0x000ee20000000800 */
[----:B------:R-:W-:Y:S02]  /*b4a0*/  FMUL.FTZ R99, R3, R99 ;  /* 0x0000006303637220 */ /* 0x000fe40000410000 */
[----:B------:R-:W-:Y:S02]  /*b4b0*/  FADD.FTZ R3, R204, R41 ;  /* 0x00000029cc037221 */ /* 0x000fe40000010000 */
[----:B------:R-:W-:Y:S01]  /*b4c0*/  LDSM.16.MT88.4 R40, [R186+0x1000] ;  /* 0x00100000ba28783b */ /* 0x000fe20000004200 */
[----:B------:R-:W-:Y:S01]  /*b4d0*/  FADD.FTZ R24, R28, R24 ;  /* 0x000000181c187221 */ /* 0x000fe20000010000 */
[----:B--2---:R-:W-:Y:S01]  /*b4e0*/  F2FP.PACK_AB R28, R144, R140 ;  /* 0x0000008c901c723e */ /* 0x004fe200000000ff */
[----:B------:R-:W-:Y:S02]  /*b4f0*/  FADD.FTZ R136, R207, R3 ;  /* 0x00000003cf887221 */ /* 0x000fe40000010000 */
[----:B------:R-:W-:Y:S01]  /*b500*/  FADD.FTZ R137, R205, R24 ;  /* 0x00000018cd897221 */ /* 0x000fe20000010000 */
[-C--:B-1----:R-:W-:Y:S01]  /*b510*/  HMMA.16816.F32 R100, R124, R132.reuse, R100 ;  /* 0x000000847c64723c */ /* 0x082fe20000001864 */
[----:B------:R-:W-:Y:S02]  /*b520*/  MUFU.EX2 R116, R116 ;  /* 0x0000007400747308 */ /* 0x000fe40000000800 */
[----:B------:R-:W-:Y:S01]  /*b530*/  F2FP.PACK_AB R24, R143, R142 ;  /* 0x0000008e8f18723e */ /* 0x000fe200000000ff */
[----:B------:R-:W-:Y:S04]  /*b540*/  FADD.FTZ R3, R183, R2 ;  /* 0x00000002b7037221 */ /* 0x000fe80000010000 */
[C---:B------:R-:W-:Y:S04]  /*b550*/  HMMA.16816.F32 R104, R128.reuse, R132, R104 ;  /* 0x000000848068723c */ /* 0x040fe80000001868 */
[----:B------:R-:W-:Y:S01]  /*b560*/  FADD.FTZ R3, R140, R3 ;  /* 0x000000038c037221 */ /* 0x000fe20000010000 */
[----:B---3--:R-:W-:Y:S01]  /*b570*/  F2FP.PACK_AB R29, R139, R138 ;  /* 0x0000008a8b1d723e */ /* 0x008fe200000000ff */
[--C-:B------:R-:W-:Y:S01]  /*b580*/  FFMA.FTZ R0, R30, c[0x0][0x2d0], -R123.reuse ;  /* 0x0000b4001e007a23 */ /* 0x100fe2000001087b */
[----:B------:R-:W-:Y:S01]  /*b590*/  F2FP.PACK_AB R30, R211, R208 ;  /* 0x000000d0d31e723e */ /* 0x000fe200000000ff */
[-C--:B------:R-:W-:Y:S02]  /*b5a0*/  HMMA.16816.F32 R108, R128, R134.reuse, R108 ;  /* 0x00000086806c723c */ /* 0x080fe4000000186c */
[----:B------:R1:W-:Y:S06]  /*b5b0*/  MUFU.EX2 R206, R0 ;  /* 0x0000000000ce7308 */ /* 0x0003ec0000000800 */
[C---:B------:R-:W-:Y:S01]  /*b5c0*/  HMMA.16816.F32 R112, R124.reuse, R134, R112 ;  /* 0x000000867c70723c */ /* 0x040fe20000001870 */
[----:B------:R-:W2:Y:S03]  /*b5d0*/  LDSM.16.MT88.4 R132, [R186+0xc00] ;  /* 0x000c0000ba84783b */ /* 0x000ea60000004200 */
[--C-:B-1----:R-:W-:Y:S02]  /*b5e0*/  FFMA.FTZ R0, R31, c[0x0][0x2d0], -R123.reuse ;  /* 0x0000b4001f007a23 */ /* 0x102fe4000001087b */
[----:B------:R-:W-:Y:S02]  /*b5f0*/  FFMA.FTZ R123, R47, c[0x0][0x2d0], -R123 ;  /* 0x0000b4002f7b7a23 */ /* 0x000fe4000001087b */
[----:B------:R1:W3:Y:S01]  /*b600*/  MUFU.EX2 R203, R0 ;  /* 0x0000000000cb7308 */ /* 0x0002e20000000800 */
[-C--:B--2---:R-:W-:Y:S03]  /*b610*/  HMMA.16816.F32 R52, R124, R132.reuse, R52 ;  /* 0x000000847c34723c */ /* 0x084fe60000001834 */
[----:B-1----:R-:W-:Y:S01]  /*b620*/  FADD.FTZ R0, R44, R25 ;  /* 0x000000192c007221 */ /* 0x002fe20000010000 */
[----:B------:R-:W-:Y:S04]  /*b630*/  F2FP.PACK_AB R25, R145, R141 ;  /* 0x0000008d9119723e */ /* 0x000fe800000000ff */
[C---:B------:R-:W-:Y:S04]  /*b640*/  HMMA.16816.F32 R56, R128.reuse, R132, R56 ;  /* 0x000000848038723c */ /* 0x040fe80000001838 */
[----:B------:R-:W-:Y:S01]  /*b650*/  FADD.FTZ R2, R45, R0 ;  /* 0x000000002d027221 */ /* 0x000fe20000010000 */
[----:B---3--:R-:W-:Y:S01]  /*b660*/  F2FP.PACK_AB R31, R203, R206 ;  /* 0x000000cecb1f723e */ /* 0x008fe200000000ff */
[----:B------:R-:W-:Y:S01]  /*b670*/  LDSM.16.MT88.4 R44, [R185+0x1c00] ;  /* 0x001c0000b92c783b */ /* 0x000fe20000004200 */
[----:B------:R-:W-:Y:S01]  /*b680*/  FADD.FTZ R0, R142, R137 ;  /* 0x000000898e007221 */ /* 0x000fe20000010000 */
        /* <DEDUP_REMOVED lines=10> */
[C---:B------:R-:W-:Y:S08]  /*b730*/  HMMA.16816.F32 R88, R128.reuse, R132, R88 ;  /* 0x000000848058723c */ /* 0x040ff00000001858 */
[-C--:B------:R-:W-:Y:S01]  /*b740*/  HMMA.16816.F32 R92, R128, R134.reuse, R92 ;  /* 0x00000086805c723c */ /* 0x080fe2000000185c */
[----:B------:R-:W1:Y:S07]  /*b750*/  LDSM.16.MT88.4 R128, [R185+0x400] ;  /* 0x00040000b980783b */ /* 0x000e6e0000004200 */
[----:B------:R-:W-:Y:S01]  /*b760*/  HMMA.16816.F32 R96, R124, R134, R96 ;  /* 0x000000867c60723c */ /* 0x000fe20000001860 */
[----:B------:R-:W2:Y:S08]  /*b770*/  LDSM.16.MT88.4 R124, [R186+0x400] ;  /* 0x00040000ba7c783b */ /* 0x000eb00000004200 */
[----:B------:R-:W3:Y:S01]  /*b780*/  LDSM.16.MT88.4 R132, [R185+0x1000] ;  /* 0x00100000b984783b */ /* 0x000ee20000004200 */
        /* <DEDUP_REMOVED lines=21> */
[----:B------:R-:W-:Y:S02]  /*b8e0*/  FADD.FTZ R0, R144, R3 ;  /* 0x0000000390007221 */ /* 0x000fe40000010000 */
[----:B------:R-:W-:Y:S02]  /*b8f0*/  FADD.FTZ R3, R210, R42 ;  /* 0x0000002ad2037221 */ /* 0x000fe40000010000 */
[C---:B------:R-:W-:Y:S01]  /*b900*/  HMMA.16816.F32 R72, R28.reuse, R44, R72 ;  /* 0x0000002c1c48723c */ /* 0x040fe20000001848 */
[----:B------:R2:W3:Y:S03]  /*b910*/  MUFU.EX2 R45, R117 ;  /* 0x00000075002d7308 */ /* 0x0004e60000000800 */
[----:B------:R-:W-:Y:S02]  /*b920*/  FADD.FTZ R0, R208, R0 ;  /* 0x00000000d0007221 */ /* 0x000fe40000010000 */
[----:B------:R-:W-:Y:S02]  /*b930*/  FADD.FTZ R3, R216, R3 ;  /* 0x00000003d8037221 */ /* 0x000fe40000010000 */
[-C--:B------:R-:W-:Y:S03]  /*b940*/  HMMA.16816.F32 R76, R28, R46.reuse, R76 ;  /* 0x0000002e1c4c723c */ /* 0x080fe6000000184c */
[----:B------:R-:W4:Y:S01]  /*b950*/  MUFU.EX2 R44, R122 ;  /* 0x0000007a002c7308 */ /* 0x000f220000000800 */
[----:B------:R-:W-:Y:S04]  /*b960*/  FADD.FTZ R0, R211, R0 ;  /* 0x00000000d3007221 */ /* 0x000fe80000010000 */
[C---:B------:R-:W-:Y:S08]  /*b970*/  HMMA.16816.F32 R80, R24.reuse, R46, R80 ;  /* 0x0000002e1850723c */ /* 0x040ff00000001850 */
[-C--:B-1----:R-:W-:Y:S04]  /*b980*/  HMMA.16816.F32 R84, R24, R124.reuse, R84 ;  /* 0x0000007c1854723c */ /* 0x082fe80000001854 */
[----:B--2---:R-:W-:Y:S04]  /*b990*/  MOV R117, R118 ;  /* 0x0000007600757202 */ /* 0x004fe80000000f00 */
[C---:B------:R-:W-:Y:S08]  /*b9a0*/  HMMA.16816.F32 R88, R28.reuse, R124, R88 ;  /* 0x0000007c1c58723c */ /* 0x040ff00000001858 */
[-C--:B------:R-:W-:Y:S07]  /*b9b0*/  HMMA.16816.F32 R92, R28, R126.reuse, R92 ;  /* 0x0000007e1c5c723c */ /* 0x080fee000000185c */
[----:B------:R-:W-:Y:S01]  /*b9c0*/  FADD.FTZ R28, R141, R136 ;  /* 0x000000888d1c7221 */ /* 0x000fe20000010000 */
[----:B------:R-:W-:Y:S04]  /*b9d0*/  HMMA.16816.F32 R96, R24, R126, R96 ;  /* 0x0000007e1860723c */ /* 0x000fe80000001860 */
[----:B------:R-:W-:Y:S01]  /*b9e0*/  FADD.FTZ R41, R145, R28 ;  /* 0x0000001c91297221 */ /* 0x000fe20000010000 */
[----:B------:R-:W-:Y:S02]  /*b9f0*/  F2FP.PACK_AB R28, R164, R161 ;  /* 0x000000a1a41c723e */ /* 0x000fe400000000ff */
[----:B------:R-:W-:Y:S01]  /*ba00*/  F2FP.PACK_AB R24, R168, R163 ;  /* 0x000000a3a818723e */ /* 0x000fe200000000ff */
[----:B------:R-:W-:Y:S01]  /*ba10*/  FADD.FTZ R2, R209, R41 ;  /* 0x00000029d1027221 */ /* 0x000fe20000010000 */
[----:B------:R-:W-:Y:S03]  /*ba20*/  F2FP.PACK_AB R25, R166, R162 ;  /* 0x000000a2a619723e */ /* 0x000fe600000000ff */
[----:B------:R-:W-:Y:S01]  /*ba30*/  F2FP.PACK_AB R26, R179, R169 ;  /* 0x000000a9b31a723e */ /* 0x000fe200000000ff */
[----:B------:R-:W-:Y:S01]  /*ba40*/  FADD.FTZ R2, R215, R2 ;  /* 0x00000002d7027221 */ /* 0x000fe20000010000 */
[----:B------:R-:W-:Y:S02]  /*ba50*/  F2FP.PACK_AB R27, R170, R167 ;  /* 0x000000a7aa1b723e */ /* 0x000fe400000000ff */
[----:B------:R-:W-:Y:S02]  /*ba60*/  F2FP.PACK_AB R30, R160, R165 ;  /* 0x000000a5a01e723e */ /* 0x000fe400000000ff */
[----:B---3--:R-:W-:Y:S02]  /*ba70*/  F2FP.PACK_AB R29, R45, R116 ;  /* 0x000000742d1d723e */ /* 0x008fe400000000ff */
[----:B----4-:R-:W-:Y:S01]  /*ba80*/  F2FP.PACK_AB R31, R43, R44 ;  /* 0x0000002c2b1f723e */ /* 0x010fe200000000ff */
[-C--:B------:R-:W-:Y:S01]  /*ba90*/  HMMA.16816.F32 R144, R24, R148.reuse, R4 ;  /* 0x000000941890723c */ /* 0x080fe20000001804 */
[----:B------:R-:W1:Y:S07]  /*baa0*/  LDSM.16.MT88.4 R4, [R185+0x1400] ;  /* 0x00140000b904783b */ /* 0x000e6e0000004200 */
        /* <DEDUP_REMOVED lines=48> */
.L_x_3209:
[----:B------:R-:W-:Y:S05]  /*bdb0*/  BRA.DIV ~URZ, `(.L_x_3222) ;  /* 0x00007d527f007947 */ /* 0x000fea000b800000 */
[----:B------:R1:W2:Y:S02]  /*bdc0*/  SHFL.BFLY PT, R0, R206, 0x2, 0x1f ;  /* 0x0c401f00ce007f89 */ /* 0x0002a400000e0000 */
.L_x_3323:
        /* <DEDUP_REMOVED lines=15> */
.L_x_3324:
        /* <DEDUP_REMOVED lines=134> */
.L_x_3170:
        /* <DEDUP_REMOVED lines=17> */
.L_x_3225:
[----:B------:R-:W-:Y:S05]  /*c830*/  BSYNC B0 ;  /* 0x0000000000007941 */ /* 0x000fea0003800000 */
.L_x_3224:
[----:B------:R-:W-:Y:S01]  /*c840*/  PRMT R0, R0, 0x9910, RZ ;  /* 0x0000991000007816 */ /* 0x000fe200000000ff */
[----:B------:R-:W-:Y:S01]  /*c850*/  BSSY B1, `(.L_x_3226) ;  /* 0x00003a1000017945 */ /* 0x000fe20003800000 */
[----:B------:R-:W-:Y:S02]  /*c860*/  IMAD.MOV.U32 R74, RZ, RZ, R244 ;  /* 0x000000ffff4a7224 */ /* 0x000fe400078e00f4 */
[----:B------:R-:W-:-:S13]  /*c870*/  ISETP.NE.AND P0, PT, R0, RZ, PT ;  /* 0x000000ff0000720c */ /* 0x000fda0003f05270 */
[----:B------:R-:W-:Y:S05]  /*c880*/  @!P0 BRA `(.L_x_3227) ;  /* 0x00002d0000008947 */ /* 0x000fea0003800000 */
[----:B------:R-:W2:Y:S04]  /*c890*/  LDL R10, [R1+0x4] ;  /* 0x00000400010a7983 */ /* 0x000ea80000100800 */
[----:B------:R-:W3:Y:S04]  /*c8a0*/  LDL.LU R9, [R1+0x8] ;  /* 0x0000080001097983 */ /* 0x000ee80000300800 */
[----:B------:R-:W4:Y:S04]  /*c8b0*/  LDL R8, [R1] ;  /* 0x0000000001087983 */ /* 0x000f280000100800 */
        /* <DEDUP_REMOVED lines=120> */
.L_x_3228:
        /* <DEDUP_REMOVED lines=9> */
[----:B------:R1:W1:Y:S08]  /*d0d0*/  LDC.64 R6, c[0x0][R2+0x170] ;  /* 0x00005c0002067b82 */ /* 0x0002700000000a00 */
[----:B------:R1:W2:Y:S08]  /*d0e0*/  LDC.64 R14, c[0x0][R2+0x168] ;  /* 0x00005a00020e7b82 */ /* 0x0002b00000000a00 */
[----:B------:R1:W2:Y:S08]  /*d0f0*/  LDC.64 R16, c[0x0][R2+0x178] ;  /* 0x00005e0002107b82 */ /* 0x0002b00000000a00 */
[----:B------:R1:W2:Y:S02]  /*d100*/  LDC.64 R20, c[0x0][R2+0x160] ;  /* 0x0000580002147b82 */ /* 0x0002a40000000a00 */
[----:B-1----:R-:W-:-:S05]  /*d110*/  IMAD.MOV.U32 R2, RZ, RZ, c[0x0][0x4e8] ;  /* 0x00013a00ff027624 */ /* 0x002fca00078e00ff */
[----:B------:R-:W-:Y:S02]  /*d120*/  ISETP.NE.AND P2, PT, R2, 0x1, PT ;  /* 0x000000010200780c */ /* 0x000fe40003f45270 */
[----:B------:R-:W-:-:S05]  /*d130*/  SEL R2, R249, RZ, !P0 ;  /* 0x000000fff9027207 */ /* 0x000fca0004000000 */
[----:B------:R-:W-:Y:S01]  /*d140*/  IMAD R4, R7, R2, RZ ;  /* 0x0000000207047224 */ /* 0x000fe200078e02ff */
[----:B------:R-:W1:Y:S02]  /*d150*/  S2R R76, SR_TID.X ;  /* 0x00000000004c7919 */ /* 0x000e640000002100 */
[----:B-1----:R-:W-:-:S04]  /*d160*/  SHF.R.S32.HI R25, RZ, 0x1f, R76 ;  /* 0x0000001fff197819 */ /* 0x002fc8000001144c */
[----:B------:R-:W-:-:S04]  /*d170*/  LEA.HI R25, R25, R76, RZ, 0x5 ;  /* 0x0000004c19197211 */ /* 0x000fc800078f28ff */
[----:B------:R-:W-:-:S05]  /*d180*/  LOP3.LUT R25, R25, 0xffffffe0, RZ, 0xc0, !PT ;  /* 0xffffffe019197812 */ /* 0x000fca00078ec0ff */
[----:B------:R-:W-:Y:S01]  /*d190*/  IMAD.IADD R25, R76, 0x1, -R25 ;  /* 0x000000014c197824 */ /* 0x000fe200078e0a19 */
        /* <DEDUP_REMOVED lines=9> */
[----:B---3--:R-:W-:Y:S02]  /*d230*/  SEL R5, R18, RZ, P3 ;  /* 0x000000ff12057207 */ /* 0x008fe40001800000 */
        /* <DEDUP_REMOVED lines=96> */
.L_x_3325:
[----:B------:R-:W-:Y:S05]  /*d840*/  BRA.DIV ~URZ, `(.L_x_3231) ;  /* 0x000065c27f007947 */ /* 0x000fea000b800000 */
[----:B------:R3:W4:Y:S02]  /*d850*/  SHFL.IDX PT, R0, R12, RZ, 0x1c1f ;  /* 0x001c1fff0c007589 */ /* 0x00072400000e0000 */
.L_x_3326:
        /* <DEDUP_REMOVED lines=19> */
.L_x_3233:
[----:B------:R-:W-:Y:S05]  /*d990*/  BSYNC B0 ;  /* 0x0000000000007941 */ /* 0x000fea0003800000 */
.L_x_3232:
[----:B------:R-:W-:Y:S05]  /*d9a0*/  BRA.DIV ~URZ, `(.L_x_3234) ;  /* 0x000064d27f007947 */ /* 0x000fea000b800000 */
[----:B--2---:R2:W1:Y:S04]  /*d9b0*/  SHFL.IDX PT, R5, R10, 0x1, 0x1c1f ;  /* 0x003c1f000a057f89 */ /* 0x00446800000e0000 */
[----:B----4-:R2:W4:Y:S02]  /*d9c0*/  SHFL.IDX PT, R0, R12, 0x1, 0x1c1f ;  /* 0x003c1f000c007f89 */ /* 0x01052400000e0000 */
.L_x_3327:
        /* <DEDUP_REMOVED lines=19> */
.L_x_3236:
[----:B------:R-:W-:Y:S05]  /*db00*/  BSYNC B0 ;  /* 0x0000000000007941 */ /* 0x000fea0003800000 */
.L_x_3235:
[----:B------:R-:W-:Y:S05]  /*db10*/  BRA.DIV ~URZ, `(.L_x_3237) ;  /* 0x000064327f007947 */ /* 0x000fea000b800000 */
[----:B-1----:R1:W2:Y:S02]  /*db20*/  SHFL.IDX PT, R5, R10, 0x2, 0x1c1f ;  /* 0x005c1f000a057f89 */ /* 0x0022a400000e0000 */
.L_x_3328:
[----:B------:R-:W-:Y:S05]  /*db30*/  BRA.DIV ~URZ, `(.L_x_3238) ;  /* 0x000064827f007947 */ /* 0x000fea000b800000 */
[----:B----4-:R4:W1:Y:S02]  /*db40*/  SHFL.IDX PT, R0, R12, 0x2, 0x1c1f ;  /* 0x005c1f000c007f89 */ /* 0x01086400000e0000 */
.L_x_3329:
        /* <DEDUP_REMOVED lines=19> */
.L_x_3240:
[----:B------:R-:W-:Y:S05]  /*dc80*/  BSYNC B0 ;  /* 0x0000000000007941 */ /* 0x000fea0003800000 */
.L_x_3239:
[----:B------:R-:W-:Y:S05]  /*dc90*/  BRA.DIV ~URZ, `(.L_x_3241) ;  /* 0x000063927f007947 */ /* 0x000fea000b800000 */
[----:B-1----:R1:W3:Y:S04]  /*dca0*/  SHFL.IDX PT, R6, R10, 0x3, 0x1c1f ;  /* 0x007c1f000a067f89 */ /* 0x0022e800000e0000 */
[----:B------:R1:W4:Y:S02]  /*dcb0*/  SHFL.IDX PT, R0, R12, 0x3, 0x1c1f ;  /* 0x007c1f000c007f89 */ /* 0x00032400000e0000 */
.L_x_3330:
[----:B------:R-:W-:-:S04]  /*dcc0*/  IADD3 R2, R11, 0x60, RZ ;  /* 0x000000600b027810 */ /* 0x000fc80007ffe0ff */
[----:B------:R-:W-:-:S13]  /*dcd0*/  ISETP.GE.AND P0, PT, R2, R4, PT ;  /* 0x000000040200720c */ /* 0x000fda0003f06270 */
[----:B------:R-:W-:Y:S05]  /*dce0*/  @P0 BRA `(.L_x_3242) ;  /* 0x0000257000000947 */ /* 0x000fea0003800000 */
[----:B------:R-:W-:Y:S02]  /*dcf0*/  ISETP.GE.AND P1, PT, R202, c[0x0][0x3c8], PT ;  /* 0x0000f200ca007a0c */ /* 0x000fe40003f26270 */
[----:B------:R-:W-:Y:S02]  /*dd00*/  ISETP.GE.AND P0, PT, R225, c[0x0][0x3c8], PT ;  /* 0x0000f200e1007a0c */ /* 0x000fe40003f06270 */
[----:B------:R-:W-:Y:S02]  /*dd10*/  SHF.R.S32.HI R8, RZ, 0x1f, R202 ;  /* 0x0000001fff087819 */ /* 0x000fe400000114ca */
[----:B------:R-:W-:-:S07]  /*dd20*/  SHF.R.S32.HI R7, RZ, 0x1f, R225 ;  /* 0x0000001fff077819 */ /* 0x000fce00000114e1 */
[CC--:B----4-:R-:W-:Y:S02]  /*dd30*/  @!P1 LEA R4, P3, R202.reuse, R0.reuse, 0x1 ;  /* 0x00000000ca049211 */ /* 0x0d0fe400078608ff */
[C---:B------:R-:W-:Y:S02]  /*dd40*/  @!P0 LEA R2, P2, R225.reuse, R0, 0x1 ;  /* 0x00000000e1028211 */ /* 0x040fe400078408ff */
        /* <DEDUP_REMOVED lines=11> */
.L_x_3229:
        /* <DEDUP_REMOVED lines=33> */
.L_x_3331:
[----:B------:R-:W-:Y:S05]  /*e010*/  BRA.DIV ~URZ, `(.L_x_3244) ;  /* 0x000061527f007947 */ /* 0x000fea000b800000 */
[----:B------:R3:W4:Y:S02]  /*e020*/  SHFL.IDX PT, R0, R12, RZ, 0x1c1f ;  /* 0x001c1fff0c007589 */ /* 0x00072400000e0000 */
.L_x_3332:
        /* <DEDUP_REMOVED lines=61> */
[----:B------:R-:W-:-:S02]  /*e400*/  SHF.R.S32.HI R13, RZ, 0x1f, R13 ;  /* 0x0000001fff0d7819 */ /* 0x000fc4000001140d */
        /* <DEDUP_REMOVED lines=12> */
[C---:B----4-:R-:W-:Y:S02]  /*e4d0*/  @!P3 LEA R6, P1, R11.reuse, R0, 0x2 ;  /* 0x000000000b06b211 */ /* 0x050fe400078210ff */
[----:B------:R-:W-:Y:S01]  /*e4e0*/  SHF.R.S32.HI R10, RZ, 0x1f, R252 ;  /* 0x0000001fff0a7819 */ /* 0x000fe200000114fc */
[----:B------:R4:W-:Y:S01]  /*e4f0*/  @!P6 ST.E.64 [R8.64], R168 ;  /* 0x000000a80800e985 */ /* 0x0009e2000c101b06 */
[----:B------:R-:W-:-:S05]  /*e500*/  @!P3 LEA.HI.X R7, R11, R4, R13, 0x2, P1 ;  /* 0x000000040b07b211 */ /* 0x000fca00008f140d */
[----:B------:R4:W-:Y:S01]  /*e510*/  @!P3 ST.E.64 [R6.64], R166 ;  /* 0x000000a60600b985 */ /* 0x0009e2000c101b06 */
[----:B--2---:R-:W-:-:S04]  /*e520*/  @!P2 LEA R2, P1, R252, R0, 0x2 ;  /* 0x00000000fc02a211 */ /* 0x004fc800078210ff */
[----:B------:R-:W-:-:S05]  /*e530*/  @!P2 LEA.HI.X R3, R252, R4, R10, 0x2, P1 ;  /* 0x00000004fc03a211 */ /* 0x000fca00008f140a */
[----:B------:R4:W-:Y:S04]  /*e540*/  @!P2 ST.E.64 [R2.64], R84 ;  /* 0x000000540200a985 */ /* 0x0009e8000c101b06 */
.L_x_3246:
[----:B------:R-:W-:Y:S05]  /*e550*/  BSYNC B0 ;  /* 0x0000000000007941 */ /* 0x000fea0003800000 */
.L_x_3245:
[----:B------:R-:W-:Y:S05]  /*e560*/  BRA.DIV ~URZ, `(.L_x_3247) ;  /* 0x00005c727f007947 */ /* 0x000fea000b800000 */
[----:B--2---:R2:W1:Y:S04]  /*e570*/  SHFL.IDX PT, R4, R5, 0x1, 0x1c1f ;  /* 0x003c1f0005047f89 */ /* 0x00446800000e0000 */
[----:B----4-:R2:W4:Y:S02]  /*e580*/  SHFL.IDX PT, R0, R12, 0x1, 0x1c1f ;  /* 0x003c1f000c007f89 */ /* 0x01052400000e0000 */
.L_x_3333:
        /* <DEDUP_REMOVED lines=27> */
[----:B------:R-:W-:-:S04]  /*e740*/  IADD3 R16, R243, 0x30, RZ ;  /* 0x00000030f3107810 */ /* 0x000fc80007ffe0ff */
[----:B------:R-:W-:Y:S02]  /*e750*/  SHF.R.S32.HI R16, RZ, 0x1f, R16 ;  /* 0x0000001fff107819 */ /* 0x000fe40000011410 */
[----:B-1----:R-:W-:-:S04]  /*e760*/  @!P1 LEA R2, P3, R13, R0, 0x2 ;  /* 0x000000000d029211 */ /* 0x002fc800078610ff */
[----:B------:R-:W-:Y:S02]  /*e770*/  @!P1 LEA.HI.X R3, R13, R4, R14, 0x2, P3 ;  /* 0x000000040d039211 */ /* 0x000fe400018f140e */
[C---:B------:R-:W-:Y:S02]  /*e780*/  IADD3 R14, R243.reuse, 0x30, RZ ;  /* 0x00000030f30e7810 */ /* 0x040fe40007ffe0ff */
[----:B------:R-:W-:Y:S01]  /*e790*/  IADD3 R13, R243, 0x28, RZ ;  /* 0x00000028f30d7810 */ /* 0x000fe20007ffe0ff */
[----:B------:R1:W-:Y:S01]  /*e7a0*/  @!P1 ST.E.64 [R2.64], R150 ;  /* 0x0000009602009985 */ /* 0x0003e2000c101b06 */
[C---:B----4-:R-:W-:Y:S02]  /*e7b0*/  @!P0 LEA R6, P3, R9.reuse, R0, 0x2 ;  /* 0x0000000009068211 */ /* 0x050fe400078610ff */
[----:B------:R-:W-:Y:S02]  /*e7c0*/  ISETP.GE.AND P1, PT, R14, c[0x0][0x3c8], PT ;  /* 0x0000f2000e007a0c */ /* 0x000fe40003f26270 */
[----:B------:R-:W-:-:S02]  /*e7d0*/  @!P0 LEA.HI.X R7, R9, R4, R10, 0x2, P3 ;  /* 0x0000000409078211 */ /* 0x000fc400018f140a */
[C---:B------:R-:W-:Y:S02]  /*e7e0*/  IADD3 R9, R243.reuse, 0x20, RZ ;  /* 0x00000020f3097810 */ /* 0x040fe40007ffe0ff */
[----:B------:R-:W-:Y:S01]  /*e7f0*/  IADD3 R10, R243, 0x38, RZ ;  /* 0x00000038f30a7810 */ /* 0x000fe20007ffe0ff */
[----:B------:R4:W-:Y:S01]  /*e800*/  @!P0 ST.E.64 [R6.64], R96 ;  /* 0x0000006006008985 */ /* 0x0009e2000c101b06 */
[----:B------:R-:W-:Y:S02]  /*e810*/  SHF.R.S32.HI R9, RZ, 0x1f, R9 ;  /* 0x0000001fff097819 */ /* 0x000fe40000011409 */
[----:B------:R-:W-:Y:S02]  /*e820*/  ISETP.GE.AND P0, PT, R10, c[0x0][0x3c8], PT ;  /* 0x0000f2000a007a0c */ /* 0x000fe40003f06270 */
[----:B------:R-:W-:Y:S02]  /*e830*/  SHF.R.S32.HI R13, RZ, 0x1f, R13 ;  /* 0x0000001fff0d7819 */ /* 0x000fe4000001140d */
[----:B-1----:R-:W-:-:S04]  /*e840*/  @!P2 LEA R2, P3, R8, R0, 0x2 ;  /* 0x000000000802a211 */ /* 0x002fc800078610ff */
[----:B------:R-:W-:Y:S02]  /*e850*/  @!P2 LEA.HI.X R3, R8, R4, R9, 0x2, P3 ;  /* 0x000000040803a211 */ /* 0x000fe400018f1409 */
[----:B------:R-:W-:-:S03]  /*e860*/  @!P6 LEA R8, P3, R11, R0, 0x2 ;  /* 0x000000000b08e211 */ /* 0x000fc600078610ff */
[----:B------:R1:W-:Y:S01]  /*e870*/  @!P2 ST.E.64 [R2.64], R102 ;  /* 0x000000660200a985 */ /* 0x0003e2000c101b06 */
[----:B------:R-:W-:Y:S02]  /*e880*/  @!P6 LEA.HI.X R9, R11, R4, R13, 0x2, P3 ;  /* 0x000000040b09e211 */ /* 0x000fe400018f140d */
[----:B------:R-:W-:Y:S02]  /*e890*/  ISETP.GE.AND P3, PT, R15, c[0x0][0x3c8], PT ;  /* 0x0000f2000f007a0c */ /* 0x000fe40003f66270 */
[----:B----4-:R-:W-:Y:S01]  /*e8a0*/  @!P1 LEA R6, P2, R14, R0, 0x2 ;  /* 0x000000000e069211 */ /* 0x010fe200078410ff */
[----:B------:R4:W-:Y:S01]  /*e8b0*/  @!P6 ST.E.64 [R8.64], R114 ;  /* 0x000000720800e985 */ /* 0x0009e2000c101b06 */
[C---:B------:R-:W-:Y:S02]  /*e8c0*/  IADD3 R11, R243.reuse, 0x38, RZ ;  /* 0x00000038f30b7810 */ /* 0x040fe40007ffe0ff */
[----:B------:R-:W-:Y:S02]  /*e8d0*/  IADD3 R13, R243, 0x48, RZ ;  /* 0x00000048f30d7810 */ /* 0x000fe40007ffe0ff */
[----:B------:R-:W-:-:S02]  /*e8e0*/  SHF.R.S32.HI R11, RZ, 0x1f, R11 ;  /* 0x0000001fff0b7819 */ /* 0x000fc4000001140b */
[----:B------:R-:W-:Y:S02]  /*e8f0*/  @!P1 LEA.HI.X R7, R14, R4, R16, 0x2, P2 ;  /* 0x000000040e079211 */ /* 0x000fe400010f1410 */
[----:B------:R-:W-:Y:S02]  /*e900*/  ISETP.GE.AND P2, PT, R13, c[0x0][0x3c8], PT ;  /* 0x0000f2000d007a0c */ /* 0x000fe40003f46270 */
[C---:B------:R-:W-:Y:S01]  /*e910*/  IADD3 R16, R243.reuse, 0x40, RZ ;  /* 0x00000040f3107810 */ /* 0x040fe20007ffe0ff */
[----:B------:R5:W-:Y:S01]  /*e920*/  @!P1 ST.E.64 [R6.64], R112 ;  /* 0x0000007006009985 */ /* 0x000be2000c101b06 */
[----:B------:R-:W-:Y:S02]  /*e930*/  IADD3 R14, R243, 0x50, RZ ;  /* 0x00000050f30e7810 */ /* 0x000fe40007ffe0ff */
[----:B------:R-:W-:Y:S02]  /*e940*/  SHF.R.S32.HI R16, RZ, 0x1f, R16 ;  /* 0x0000001fff107819 */ /* 0x000fe40000011410 */
[----:B------:R-:W-:-:S02]  /*e950*/  ISETP.GE.AND P1, PT, R14, c[0x0][0x3c8], PT ;  /* 0x0000f2000e007a0c */ /* 0x000fc40003f26270 */
[----:B-1----:R-:W-:-:S04]  /*e960*/  @!P0 LEA R2, P6, R10, R0, 0x2 ;  /* 0x000000000a028211 */ /* 0x002fc800078c10ff */
[----:B------:R-:W-:Y:S02]  /*e970*/  @!P0 LEA.HI.X R3, R10, R4, R11, 0x2, P6 ;  /* 0x000000040a038211 */ /* 0x000fe400030f140b */
[----:B------:R-:W-:-:S03]  /*e980*/  @!P3 LEA R10, P6, R15, R0, 0x2 ;  /* 0x000000000f0ab211 */ /* 0x000fc600078c10ff */
[----:B------:R1:W-:Y:S01]  /*e990*/  @!P0 ST.E.64 [R2.64], R122 ;  /* 0x0000007a02008985 */ /* 0x0003e2000c101b06 */
[----:B------:R-:W-:Y:S02]  /*e9a0*/  @!P3 LEA.HI.X R11, R15, R4, R16, 0x2, P6 ;  /* 0x000000040f0bb211 */ /* 0x000fe400030f1410 */
[----:B------:R-:W-:Y:S02]  /*e9b0*/  IADD3 R16, R243, 0x48, RZ ;  /* 0x00000048f3107810 */ /* 0x000fe40007ffe0ff */
[----:B------:R-:W-:Y:S01]  /*e9c0*/  ISETP.GE.AND P0, PT, R252, c[0x0][0x3c8], PT ;  /* 0x0000f200fc007a0c */ /* 0x000fe20003f06270 */
[----:B------:R2:W-:Y:S01]  /*e9d0*/  @!P3 ST.E.64 [R10.64], R158 ;  /* 0x0000009e0a00b985 */ /* 0x0005e2000c101b06 */
[----:B------:R-:W-:Y:S02]  /*e9e0*/  SHF.R.S32.HI R16, RZ, 0x1f, R16 ;  /* 0x0000001fff107819 */ /* 0x000fe40000011410 */
[----:B----4-:R-:W-:Y:S02]  /*e9f0*/  @!P2 LEA R8, P6, R13, R0, 0x2 ;  /* 0x000000000d08a211 */ /* 0x010fe400078c10ff */
[----:B------:R-:W-:-:S02]  /*ea00*/  IADD3 R15, R243, 0x50, RZ ;  /* 0x00000050f30f7810 */ /* 0x000fc40007ffe0ff */
[----:B------:R-:W-:Y:S02]  /*ea10*/  @!P2 LEA.HI.X R9, R13, R4, R16, 0x2, P6 ;  /* 0x000000040d09a211 */ /* 0x000fe400030f1410 */
[----:B------:R-:W-:Y:S02]  /*ea20*/  SHF.R.S32.HI R15, RZ, 0x1f, R15 ;  /* 0x0000001fff0f7819 */ /* 0x000fe4000001140f */
[C---:B-----5:R-:W-:Y:S01]  /*ea30*/  @!P1 LEA R6, P6, R14.reuse, R0, 0x2 ;  /* 0x000000000e069211 */ /* 0x060fe200078c10ff */
[----:B------:R2:W-:Y:S01]  /*ea40*/  @!P2 ST.E.64 [R8.64], R154 ;  /* 0x0000009a0800a985 */ /* 0x0005e2000c101b06 */
[----:B------:R-:W-:Y:S02]  /*ea50*/  SHF.R.S32.HI R13, RZ, 0x1f, R252 ;  /* 0x0000001fff0d7819 */ /* 0x000fe400000114fc */
[----:B------:R-:W-:-:S05]  /*ea60*/  @!P1 LEA.HI.X R7, R14, R4, R15, 0x2, P6 ;  /* 0x000000040e079211 */ /* 0x000fca00030f140f */
[----:B------:R2:W-:Y:S01]  /*ea70*/  @!P1 ST.E.64 [R6.64], R82 ;  /* 0x0000005206009985 */ /* 0x0005e2000c101b06 */
[----:B-1----:R-:W-:-:S04]  /*ea80*/  @!P0 LEA R2, P6, R252, R0, 0x2 ;  /* 0x00000000fc028211 */ /* 0x002fc800078c10ff */
[----:B------:R-:W-:-:S05]  /*ea90*/  @!P0 LEA.HI.X R3, R252, R4, R13, 0x2, P6 ;  /* 0x00000004fc038211 */ /* 0x000fca00030f140d */
[----:B------:R2:W-:Y:S04]  /*eaa0*/  @!P0 ST.E.64 [R2.64], R80 ;  /* 0x0000005002008985 */ /* 0x0005e8000c101b06 */
.L_x_3249:
[----:B------:R-:W-:Y:S05]  /*eab0*/  BSYNC B0 ;  /* 0x0000000000007941 */ /* 0x000fea0003800000 */
.L_x_3248:
[----:B------:R-:W-:Y:S05]  /*eac0*/  BRA.DIV ~URZ, `(.L_x_3250) ;  /* 0x000057e27f007947 */ /* 0x000fea000b800000 */
[----:B-1----:R1:W2:Y:S02]  /*ead0*/  SHFL.IDX PT, R4, R5, 0x2, 0x1c1f ;  /* 0x005c1f0005047f89 */ /* 0x0022a400000e0000 */
.L_x_3334:
[----:B------:R-:W-:Y:S05]  /*eae0*/  BRA.DIV ~URZ, `(.L_x_3251) ;  /* 0x000058327f007947 */ /* 0x000fea000b800000 */
[----:B----4-:R4:W1:Y:S02]  /*eaf0*/  SHFL.IDX PT, R0, R12, 0x2, 0x1c1f ;  /* 0x005c1f000c007f89 */ /* 0x01086400000e0000 */
.L_x_3335:
[----:B------:R-:W-:Y:S01]  /*eb00*/  BSSY B0, `(.L_x_3252) ;  /* 0x0000052000007945 */ /* 0x000fe20003800000 */
[----:B------:R-:W-:Y:S05]  /*eb10*/  @P4 BRA `(.L_x_3253) ;  /* 0x0000050000004947 */ /* 0x000fea0003800000 */
[C---:B--2---:R-:W-:Y:S02]  /*eb20*/  IADD3 R6, R243.reuse, 0x8, RZ ;  /* 0x00000008f3067810 */ /* 0x044fe40007ffe0ff */
[C---:B------:R-:W-:Y:S02]  /*eb30*/  ISETP.GE.AND P0, PT, R243.reuse, c[0x0][0x3c8], PT ;  /* 0x0000f200f3007a0c */ /* 0x040fe40003f06270 */
        /* <DEDUP_REMOVED lines=10> */
[CC--:B------:R-:W-:Y:S02]  /*ebe0*/  @!P0 LEA.HI.X R3, R243.reuse, R4.reuse, R11, 0x2, P6 ;  /* 0x00000004f3038211 */ /* 0x0c0fe400030f140b */
        /* <DEDUP_REMOVED lines=20> */
[----:B------:R-:W-:Y:S02]  /*ed30*/  SHF.R.S32.HI R17, RZ, 0x1f, R17 ;  /* 0x0000001fff117819 */ /* 0x000fe40000011411 */
        /* <DEDUP_REMOVED lines=24> */
[----:B------:R-:W-:Y:S02]  /*eec0*/  SHF.R.S32.HI R11, RZ, 0x1f, R11 ;  /* 0x0000001fff0b7819 */ /* 0x000fe4000001140b */
[----:B------:R-:W-:Y:S02]  /*eed0*/  IADD3 R15, R243, 0x40, RZ ;  /* 0x00000040f30f7810 */ /* 0x000fe40007ffe0ff */
[----:B------:R-:W-:Y:S02]  /*eee0*/  ISETP.GE.AND P0, PT, R252, c[0x0][0x3c8], PT ;  /* 0x0000f200fc007a0c */ /* 0x000fe40003f06270 */
[----:B------:R-:W-:-:S02]  /*eef0*/  SHF.R.S32.HI R15, RZ, 0x1f, R15 ;  /* 0x0000001fff0f7819 */ /* 0x000fc4000001140f */
[----:B-1----:R-:W-:-:S04]  /*ef00*/  @!P4 LEA R2, P6, R10, R0, 0x2 ;  /* 0x000000000a02c211 */ /* 0x002fc800078c10ff */
[----:B------:R-:W-:Y:S02]  /*ef10*/  @!P4 LEA.HI.X R3, R10, R4, R11, 0x2, P6 ;  /* 0x000000040a03c211 */ /* 0x000fe400030f140b */
[----:B------:R-:W-:-:S03]  /*ef20*/  @!P3 LEA R10, P6, R13, R0, 0x2 ;  /* 0x000000000d0ab211 */ /* 0x000fc600078c10ff */
[----:B------:R1:W-:Y:S01]  /*ef30*/  @!P4 ST.E.64 [R2.64], R52 ;  /* 0x000000340200c985 */ /* 0x0003e2000c101b06 */
[----:B------:R-:W-:Y:S02]  /*ef40*/  @!P3 LEA.HI.X R11, R13, R4, R15, 0x2, P6 ;  /* 0x000000040d0bb211 */ /* 0x000fe400030f140f */
[-C--:B------:R-:W-:Y:S02]  /*ef50*/  @!P2 LEA R8, P4, R16, R0.reuse, 0x2 ;  /* 0x000000001008a211 */ /* 0x080fe400078810ff */
[----:B------:R-:W-:Y:S01]  /*ef60*/  IADD3 R15, R243, 0x50, RZ ;  /* 0x00000050f30f7810 */ /* 0x000fe20007ffe0ff */
[----:B------:R3:W-:Y:S01]  /*ef70*/  @!P3 ST.E.64 [R10.64], R72 ;  /* 0x000000480a00b985 */ /* 0x0007e2000c101b06 */
[----:B--2---:R-:W-:Y:S02]  /*ef80*/  @!P1 LEA R6, P6, R14, R0, 0x2 ;  /* 0x000000000e069211 */ /* 0x004fe400078c10ff */
[----:B------:R-:W-:Y:S02]  /*ef90*/  SHF.R.S32.HI R15, RZ, 0x1f, R15 ;  /* 0x0000001fff0f7819 */ /* 0x000fe4000001140f */
[----:B------:R-:W-:-:S02]  /*efa0*/  @!P2 LEA.HI.X R9, R16, R4, R17, 0x2, P4 ;  /* 0x000000041009a211 */ /* 0x000fc400020f1411 */
[----:B------:R-:W-:Y:S02]  /*efb0*/  SHF.R.S32.HI R13, RZ, 0x1f, R252 ;  /* 0x0000001fff0d7819 */ /* 0x000fe400000114fc */
[----:B------:R-:W-:Y:S01]  /*efc0*/  @!P1 LEA.HI.X R7, R14, R4, R15, 0x2, P6 ;  /* 0x000000040e079211 */ /* 0x000fe200030f140f */
[----:B------:R3:W-:Y:S04]  /*efd0*/  @!P2 ST.E.64 [R8.64], R68 ;  /* 0x000000440800a985 */ /* 0x0007e8000c101b06 */
[----:B------:R3:W-:Y:S01]  /*efe0*/  @!P1 ST.E.64 [R6.64], R56 ;  /* 0x0000003806009985 */ /* 0x0007e2000c101b06 */
[----:B-1----:R-:W-:-:S04]  /*eff0*/  @!P0 LEA R2, P4, R252, R0, 0x2 ;  /* 0x00000000fc028211 */ /* 0x002fc800078810ff */
[----:B------:R-:W-:-:S05]  /*f000*/  @!P0 LEA.HI.X R3, R252, R4, R13, 0x2, P4 ;  /* 0x00000004fc038211 */ /* 0x000fca00020f140d */
[----:B------:R3:W-:Y:S04]  /*f010*/  @!P0 ST.E.64 [R2.64], R28 ;  /* 0x0000001c02008985 */ /* 0x0007e8000c101b06 */
.L_x_3253:
[----:B------:R-:W-:Y:S05]  /*f020*/  BSYNC B0 ;  /* 0x0000000000007941 */ /* 0x000fea0003800000 */
.L_x_3252:
[----:B------:R-:W-:Y:S05]  /*f030*/  BRA.DIV ~URZ, `(.L_x_3254) ;  /* 0x000053527f007947 */ /* 0x000fea000b800000 */
[----:B--2---:R2:W3:Y:S04]  /*f040*/  SHFL.IDX PT, R4, R5, 0x3, 0x1c1f ;  /* 0x007c1f0005047f89 */ /* 0x0044e800000e0000 */
[----:B-1----:R2:W1:Y:S02]  /*f050*/  SHFL.IDX PT, R0, R12, 0x3, 0x1c1f ;  /* 0x007c1f000c007f89 */ /* 0x00246400000e0000 */
.L_x_3336:
[----:B------:R-:W-:Y:S05]  /*f060*/  @P5 BRA `(.L_x_3242) ;  /* 0x000011f000005947 */ /* 0x000fea0003800000 */
[C---:B---3--:R-:W-:Y:S02]  /*f070*/  IADD3 R8, R243.reuse, 0x8, RZ ;  /* 0x00000008f3087810 */ /* 0x048fe40007ffe0ff */
[C---:B------:R-:W-:Y:S02]  /*f080*/  ISETP.GE.AND P4, PT, R243.reuse, c[0x0][0x3c8], PT ;  /* 0x0000f200f3007a0c */ /* 0x040fe40003f86270 */
        /* <DEDUP_REMOVED lines=14> */
[C---:B------:R-:W-:Y:S01]  /*f170*/  IADD3 R16, R243.reuse, 0x10, RZ ;  /* 0x00000010f3107810 */ /* 0x040fe20007ffe0ff */
        /* <DEDUP_REMOVED lines=20> */
[----:B--2---:R-:W-:Y:S02]  /*f2c0*/  @!P0 LEA R2, P3, R5, R0, 0x2 ;  /* 0x0000000005028211 */ /* 0x004fe400078610ff */
        /* <DEDUP_REMOVED lines=12> */
[C---:B--2---:R-:W-:Y:S02]  /*f390*/  @!P5 LEA R2, P6, R10.reuse, R0, 0x2 ;  /* 0x000000000a02d211 */ /* 0x044fe400078c10ff */
[----:B------:R-:W-:Y:S01]  /*f3a0*/  IADD3 R14, R243, 0x38, RZ ;  /* 0x00000038f30e7810 */ /* 0x000fe20007ffe0ff */
[----:B------:R1:W-:Y:S01]  /*f3b0*/  @!P4 ST.E.64 [R6.64], R46 ;  /* 0x0000002e0600c985 */ /* 0x0003e2000c101b06 */
[----:B------:R-:W-:Y:S02]  /*f3c0*/  ISETP.GE.AND P0, PT, R5, c[0x0][0x3c8], PT ;  /* 0x0000f20005007a0c */ /* 0x000fe40003f06270 */
[----:B------:R-:W-:Y:S02]  /*f3d0*/  @!P5 LEA.HI.X R3, R10, R4, R11, 0x2, P6 ;  /* 0x000000040a03d211 */ /* 0x000fe400030f140b */
[----:B------:R-:W-:-:S02]  /*f3e0*/  @!P3 LEA R10, P4, R12, R0, 0x2 ;  /* 0x000000000c0ab211 */ /* 0x000fc400078810ff */
[----:B------:R-:W-:Y:S01]  /*f3f0*/  SHF.R.S32.HI R14, RZ, 0x1f, R14 ;  /* 0x0000001fff0e7819 */ /* 0x000fe2000001140e */
[----:B------:R2:W-:Y:S01]  /*f400*/  @!P5 ST.E.64 [R2.64], R50 ;  /* 0x000000320200d985 */ /* 0x0005e2000c101b06 */
[C---:B------:R-:W-:Y:S02]  /*f410*/  IADD3 R16, R243.reuse, 0x40, RZ ;  /* 0x00000040f3107810 */ /* 0x040fe40007ffe0ff */
        /* <DEDUP_REMOVED lines=14> */
[----:B------:R-:W-:-:S05]  /*f500*/  @!P0 LEA.HI.X R3, R5, R4, R12, 0x2, P4 ;  /* 0x0000000405038211 */ /* 0x000fca00020f140c */
        /* <DEDUP_REMOVED lines=8> */
.L_x_3227:
        /* <DEDUP_REMOVED lines=22> */
.L_x_3255:
        /* <DEDUP_REMOVED lines=57> */
.L_x_3257:
[----:B------:R-:W-:Y:S05]  /*fa80*/  BSYNC B0 ;  /* 0x0000000000007941 */ /* 0x000fea0003800000 */
.L_x_3256:
        /* <DEDUP_REMOVED lines=34> */
.L_x_3337:
[----:B------:R-:W-:Y:S05]  /*fcb0*/  BRA.DIV ~URZ, `(.L_x_3259) ;  /* 0x000048127f007947 */ /* 0x000fea000b800000 */
[----:B------:R3:W4:Y:S02]  /*fcc0*/  SHFL.IDX PT, R0, R12, RZ, 0x1c1f ;  /* 0x001c1fff0c007589 */ /* 0x00072400000e0000 */
.L_x_3338:
        /* <DEDUP_REMOVED lines=20> */
.L_x_3261:
[----:B------:R-:W-:Y:S05]  /*fe10*/  BSYNC B0 ;  /* 0x0000000000007941 */ /* 0x000fea0003800000 */
.L_x_3260:
[----:B------:R-:W-:Y:S05]  /*fe20*/  BRA.DIV ~URZ, `(.L_x_3262) ;  /* 0x000047127f007947 */ /* 0x000fea000b800000 */
[----:B--2---:R2:W1:Y:S04]  /*fe30*/  SHFL.IDX PT, R4, R5, 0x1, 0x1c1f ;  /* 0x003c1f0005047f89 */ /* 0x00446800000e0000 */
[----:B----4-:R2:W4:Y:S02]  /*fe40*/  SHFL.IDX PT, R0, R12, 0x1, 0x1c1f ;  /* 0x003c1f000c007f89 */ /* 0x01052400000e0000 */
.L_x_3339:
        /* <DEDUP_REMOVED lines=19> */
.L_x_3264:
[----:B------:R-:W-:Y:S05]  /*ff80*/  BSYNC B0 ;  /* 0x0000000000007941 */ /* 0x000fea0003800000 */
.L_x_3263:
[----:B------:R-:W-:Y:S05]  /*ff90*/  BRA.DIV ~URZ, `(.L_x_3265) ;  /* 0x000046727f007947 */ /* 0x000fea000b800000 */
[----:B-1----:R1:W2:Y:S02]  /*ffa0*/  SHFL.IDX PT, R4, R5, 0x2, 0x1c1f ;  /* 0x005c1f0005047f89 */ /* 0x0022a400000e0000 */
.L_x_3340:
[----:B------:R-:W-:Y:S05]  /*ffb0*/  BRA.DIV ~URZ, `(.L_x_3266) ;  /* 0x000046c27f007947 */ /* 0x000fea000b800000 */
[----:B----4-:R4:W1:Y:S02]  /*ffc0*/  SHFL.IDX PT, R0, R12, 0x2, 0x1c1f ;  /* 0x005c1f000c007f89 */ /* 0x01086400000e0000 */
.L_x_3341:
        /* <DEDUP_REMOVED lines=19> */
.L_x_3268:
[----:B------:R-:W-:Y:S05]  /*10100*/  BSYNC B0 ;  /* 0x0000000000007941 */ /* 0x000fea0003800000 */
.L_x_3267:
[----:B------:R-:W-:Y:S05]  /*10110*/  BRA.DIV ~URZ, `(.L_x_3269) ;  /* 0x000045d27f007947 */ /* 0x000fea000b800000 */
[----:B--2---:R2:W3:Y:S04]  /*10120*/  SHFL.IDX PT, R4, R5, 0x3, 0x1c1f ;  /* 0x007c1f0005047f89 */ /* 0x0044e800000e0000 */
[----:B-1----:R2:W1:Y:S02]  /*10130*/  SHFL.IDX PT, R0, R12, 0x3, 0x1c1f ;  /* 0x007c1f000c007f89 */ /* 0x00246400000e0000 */
.L_x_3342:
        /* <DEDUP_REMOVED lines=18> */
.L_x_3242:
[----:B------:R-:W-:Y:S05]  /*10260*/  BSYNC B1 ;  /* 0x0000000000017941 */ /* 0x000fea0003800000 */
.L_x_3226:
        /* <DEDUP_REMOVED lines=9> */
[----:B--2-4-:R-:W-:-:S04]  /*10300*/  LOP3.LUT R12, R0, 0x1f, RZ, 0xc0, !PT ;  /* 0x0000001f000c7812 */ /* 0x014fc800078ec0ff */
[----:B------:R-:W-:Y:S01]  /*10310*/  ISETP.NE.AND P5, PT, R12, 0x1f, PT ;  /* 0x0000001f0c00780c */ /* 0x000fe20003fa5270 */
[----:B------:R-:W-:Y:S10]  /*10320*/  BRA.DIV ~URZ, `(.L_x_3271) ;  /* 0x000044927f007947 */ /* 0x000ff4000b800000 */
[----:B------:R2:W3:Y:S02]  /*10330*/  SHFL.IDX PT, R9, R74, RZ, 0x1f ;  /* 0x00001fff4a097589 */ /* 0x0004e400000e0000 */
.L_x_3343:
[----:B------:R-:W-:Y:S05]  /*10340*/  BRA.DIV ~URZ, `(.L_x_3272) ;  /* 0x000044e27f007947 */ /* 0x000fea000b800000 */
[----:B------:R4:W2:Y:S02]  /*10350*/  SHFL.IDX PT, R8, R74, 0x1, 0x1f ;  /* 0x00201f004a087f89 */ /* 0x0008a400000e0000 */
.L_x_3344:
[----:B-1----:R-:W-:Y:S02]  /*10360*/  IMAD.IADD R0, R247, 0x1, R12 ;  /* 0x00000001f7007824 */ /* 0x002fe400078e020c */
[----:B------:R-:W-:-:S03]  /*10370*/  IMAD.MOV.U32 R6, RZ, RZ, RZ ;  /* 0x000000ffff067224 */ /* 0x000fc600078e00ff */
        /* <DEDUP_REMOVED lines=15> */
[----:B------:R1:W4:Y:S02]  /*10470*/  SHFL.UP PT, R4, R0, 0x1, RZ ;  /* 0x0420000000047989 */ /* 0x00032400000e00ff */
.L_x_3345:
[----:B----4-:R-:W-:-:S04]  /*10480*/  SEL R4, R4, RZ, P0 ;  /* 0x000000ff04047207 */ /* 0x010fc80000000000 */
        /* <DEDUP_REMOVED lines=14> */
[----:B------:R1:W4:Y:S02]  /*10570*/  SHFL.IDX PT, R0, R4, 0x1f, 0x1f ;  /* 0x03e01f0004007f89 */ /* 0x00032400000e0000 */
.L_x_3346:
[----:B----4-:R-:W-:Y:S01]  /*10580*/  IMAD R0, R0, c[0x0][0x538], RZ ;  /* 0x00014e0000007a24 */ /* 0x010fe200078e02ff */
[----:B------:R-:W-:Y:S04]  /*10590*/  BSSY B1, `(.L_x_3275) ;  /* 0x00000c5000017945 */ /* 0x000fe80003800000 */
[----:B--2---:R-:W-:-:S04]  /*105a0*/  IADD3 R8, R0, R8, RZ ;  /* 0x0000000800087210 */ /* 0x004fc80007ffe0ff */
[----:B---3--:R-:W-:-:S13]  /*105b0*/  ISETP.GT.AND P6, PT, R8, R9, PT ;  /* 0x000000090800720c */ /* 0x008fda0003fc4270 */
[----:B------:R-:W-:Y:S05]  /*105c0*/  @P6 BRA `(.L_x_3276) ;  /* 0x0000024000006947 */ /* 0x000fea0003800000 */
.L_x_3280:
        /* <DEDUP_REMOVED lines=16> */
.L_x_3347:
        /* <DEDUP_REMOVED lines=16> */
.L_x_3348:
[----:B--2---:R-:W-:-:S05]  /*107d0*/  IMAD R0, R0, c[0x0][0x538], RZ ;  /* 0x00014e0000007a24 */ /* 0x004fca00078e02ff */
[----:B------:R-:W-:-:S04]  /*107e0*/  IADD3 R8, R0, R8, RZ ;  /* 0x0000000800087210 */ /* 0x000fc80007ffe0ff */
[----:B------:R-:W-:-:S13]  /*107f0*/  ISETP.GT.AND P6, PT, R8, R9, PT ;  /* 0x000000090800720c */ /* 0x000fda0003fc4270 */
[----:B-1----:R-:W-:Y:S05]  /*10800*/  @!P6 BRA `(.L_x_3280) ;  /* 0xfffffdc00000e947 */ /* 0x002fea000383ffff */
.L_x_3276:
[----:B------:R-:W-:-:S05]  /*10810*/  IADD3 R5, -R0, R8, RZ ;  /* 0x0000000800057210 */ /* 0x000fca0007ffe1ff */
[----:B------:R-:W-:-:S05]  /*10820*/  IMAD R0, R4, c[0x0][0x538], R5 ;  /* 0x00014e0004007a24 */ /* 0x000fca00078e0205 */
[----:B------:R-:W-:Y:S01]  /*10830*/  ISETP.GT.AND P0, PT, R0, R9, PT ;  /* 0x000000090000720c */ /* 0x000fe20003f04270 */
[----:B------:R-:W-:-:S12]  /*10840*/  BRA.DIV ~URZ, `(.L_x_3281) ;  /* 0x000044427f007947 */ /* 0x000fd8000b800000 */
[----:B------:R-:W-:-:S04]  /*10850*/  VOTE.ANY R10, PT, !P0 ;  /* 0x00000000000a7806 */ /* 0x000fc800040e0100 */
.L_x_3349:
[----:B------:R-:W2:Y:S02]  /*10860*/  POPC R0, R10 ;  /* 0x0000000a00007309 */ /* 0x000ea40000000000 */
[----:B--2---:R-:W-:Y:S01]  /*10870*/  IADD3 R247, R0, R247, RZ ;  /* 0x000000f700f77210 */ /* 0x004fe20007ffe0ff */
[----:B------:R-:W-:Y:S05]  /*10880*/  BRA.DIV ~URZ, `(.L_x_3282) ;  /* 0x000044527f007947 */ /* 0x000fea000b800000 */
[----:B------:R2:W3:Y:S04]  /*10890*/  SHFL.IDX PT, R8, R6, R0, 0x1f ;  /* 0x00001f0006087589 */ /* 0x0004e800000e0000 */
[----:B------:R2:W4:Y:S02]  /*108a0*/  SHFL.IDX PT, R7, R7, R0, 0x1f ;  /* 0x00001f0007077589 */ /* 0x00052400000e0000 */
.L_x_3350:
[----:B------:R-:W-:Y:S01]  /*108b0*/  ISETP.NE.AND P0, PT, R10, RZ, PT ;  /* 0x000000ff0a00720c */ /* 0x000fe20003f05270 */
[----:B------:R-:W-:-:S12]  /*108c0*/  BSSY B0, `(.L_x_3283) ;  /* 0x0000005000007945 */ /* 0x000fd80003800000 */
[----:B------:R-:W-:Y:S05]  /*108d0*/  @!P0 BRA `(.L_x_3284) ;  /* 0x0000003000008947 */ /* 0x000fea0003800000 */
[----:B--2---:R-:W-:Y:S01]  /*108e0*/  IADD3 R0, R0, -0x1, RZ ;  /* 0xffffffff00007810 */ /* 0x004fe20007ffe0ff */
[----:B------:R-:W-:Y:S05]  /*108f0*/  BRA.DIV ~URZ, `(.L_x_3285) ;  /* 0x000044b27f007947 */ /* 0x000fea000b800000 */
[----:B------:R2:W1:Y:S02]  /*10900*/  SHFL.IDX PT, R11, R4, R0, 0x1f ;  /* 0x00001f00040b7589 */ /* 0x00046400000e0000 */
.L_x_3284:
[----:B------:R-:W-:Y:S05]  /*10910*/  BSYNC B0 ;  /* 0x0000000000007941 */ /* 0x000fea0003800000 */
.L_x_3283:
[----:B----4-:R-:W-:Y:S01]  /*10920*/  ISETP.NE.AND P0, PT, R7, 0x1, PT ;  /* 0x000000010700780c */ /* 0x010fe20003f05270 */
[----:B-1----:R-:W-:Y:S01]  /*10930*/  IMAD R244, R11, c[0x0][0x538], R5 ;  /* 0x00014e000bf47a24 */ /* 0x002fe200078e0205 */
[----:B------:R-:W-:Y:S04]  /*10940*/  BSSY B0, `(.L_x_3286) ;  /* 0x0000082000007945 */ /* 0x000fe80003800000 */
[----:B------:R-:W-:-:S07]  /*10950*/  IADD3 R9, -R244, R9, RZ ;  /* 0x00000009f4097210 */ /* 0x000fce0007ffe1ff */
[----:B------:R-:W-:Y:S05]  /*10960*/  @!P0 BRA `(.L_x_3287) ;  /* 0x000003d000008947 */ /* 0x000fea0003800000 */
[-C--:B---3--:R-:W-:Y:S02]  /*10970*/  IABS R2, R8.reuse ;  /* 0x0000000800027213 */ /* 0x088fe40000000000 */
[----:B------:R-:W-:Y:S02]  /*10980*/  IABS R10, R8 ;  /* 0x00000008000a7213 */ /* 0x000fe40000000000 */
[----:B--2---:R-:W1:Y:S08]  /*10990*/  I2F.RP R0, R2 ;  /* 0x0000000200007306 */ /* 0x004e700000209400 */
        /* <DEDUP_REMOVED lines=56> */
[----:B------:R-:W-:Y:S01]  /*10d20*/  IMAD R246, R3, 0x10000, R0 ;  /* 0x0001000003f67824 */ /* 0x000fe200078e0200 */
[----:B------:R-:W-:Y:S05]  /*10d30*/  BRA `(.L_x_3288) ;  /* 0x0000042000007947 */ /* 0x000fea0003800000 */
.L_x_3287:
[----:B------:R-:W-:-:S04]  /*10d40*/  IMAD.MOV.U32 R2, RZ, RZ, 0x4 ;  /* 0x00000004ff027424 */ /* 0x000fc800078e00ff */
[----:B------:R-:W-:-:S05]  /*10d50*/  IMAD.WIDE R2, R247, R2, c[0x0][0x590] ;  /* 0x00016400f7027625 */ /* 0x000fca00078e0202 */
[----:B--2---:R-:W2:Y:S02]  /*10d60*/  LDG.E R4, [R2.64] ;  /* 0x0000000602047981 */ /* 0x004ea4000c1e1900 */
[----:B--23--:R-:W-:-:S05]  /*10d70*/  IMAD R10, R4, R8, RZ ;  /* 0x00000008040a7224 */ /* 0x00cfca00078e02ff */
        /* <DEDUP_REMOVED lines=61> */
[----:B------:R-:W-:Y:S02]  /*11150*/  IMAD R246, R2, R3, R6 ;  /* 0x0000000302f67224 */ /* 0x000fe400078e0206 */
.L_x_3288:
[----:B------:R-:W-:Y:S05]  /*11160*/  BSYNC B0 ;  /* 0x0000000000007941 */ /* 0x000fea0003800000 */
.L_x_3286:
[----:B------:R-:W-:-:S04]  /*11170*/  LOP3.LUT R2, RZ, R2, RZ, 0x33, !PT ;  /* 0x00000002ff027212 */ /* 0x000fc800078e33ff */
[----:B------:R-:W-:Y:S01]  /*11180*/  IADD3 R245, R2, R8, RZ ;  /* 0x0000000802f57210 */ /* 0x000fe20007ffe0ff */
[----:B------:R-:W-:Y:S05]  /*11190*/  BRA `(.L_x_3289) ;  /* 0x0000004000007947 */ /* 0x000fea0003800000 */
.L_x_3277:
[----:B------:R-:W-:Y:S01]  /*111a0*/  IMAD.MOV.U32 R244, RZ, RZ, R9 ;  /* 0x000000fffff47224 */ /* 0x000fe200078e0009 */
[----:B------:R-:W-:Y:S01]  /*111b0*/  MOV R246, RZ ;  /* 0x000000ff00f67202 */ /* 0x000fe20000000f00 */
[----:B------:R-:W-:Y:S01]  /*111c0*/  IMAD.MOV.U32 R245, RZ, RZ, RZ ;  /* 0x000000fffff57224 */ /* 0x000fe200078e00ff */
[----:B------:R-:W-:Y:S02]  /*111d0*/  MOV R247, c[0x0][0x53c] ;  /* 0x00014f0000f77a02 */ /* 0x000fe40000000f00 */
.L_x_3289:
[----:B------:R-:W-:Y:S05]  /*111e0*/  BSYNC B1 ;  /* 0x0000000000017941 */ /* 0x000fea0003800000 */
.L_x_3275:
[----:B------:R-:W-:Y:S01]  /*111f0*/  WARPSYNC 0xffffffff ;  /* 0xffffffff00007948 */ /* 0x000fe20003800000 */
[----:B------:R-:W-:Y:S01]  /*11200*/  BAR.SYNC.DEFER_BLOCKING 0x4, 0x80 ;  /* 0x0102000000007b1d */ /* 0x000fe20000010000 */
[----:B------:R-:W-:-:S13]  /*11210*/  ISETP.NE.AND P0, PT, R12, RZ, PT ;  /* 0x000000ff0c00720c */ /* 0x000fda0003f05270 */
[----:B------:R2:W-:Y:S04]  /*11220*/  @!P0 STS.128 [0xc080], R244 ;  /* 0x00c080f4ff008388 */ /* 0x0005e80000000c00 */
[----:B------:R-:W-:Y:S06]  /*11230*/  BAR.ARV 0x5, 0x80 ;  /* 0x0142000000007b1d */ /* 0x000fec0000002000 */
.L_x_3270:
[----:B-1----:R-:W-:-:S13]  /*11240*/  ISETP.GE.AND P0, PT, R247, c[0x0][0x53c], PT ;  /* 0x00014f00f7007a0c */ /* 0x002fda0003f06270 */
[----:B--23--:R-:W-:Y:S01]  /*11250*/  @P0 CALL.REL.NOINC `(.L_x_3290) ;  /* 0x0000001000000944 */ /* 0x00cfe20003c00000 */
[----:B------:R-:W-:Y:S05]  /*11260*/  BRA `(.L_x_3291) ;  /* 0xffff07c000007947 */ /* 0x000fea000383ffff */
.L_x_3290:
[----:B------:R-:W-:Y:S05]  /*11270*/  EXIT ;  /* 0x000000000000794d */ /* 0x000fea0003800000 */
.L_x_3153:
[----:B------:R-:W-:Y:S01]  /*11280*/  IMAD.MOV.U32 R0, RZ, RZ, R5 ;  /* 0x000000ffff007224 */ /* 0x000fe200078e0005 */
[----:B------:R-:W-:Y:S02]  /*11290*/  MOV R2, 0x1 ;  /* 0x0000000100027802 */ /* 0x000fe40000000f00 */
[----:B------:R-:W-:Y:S02]  /*112a0*/  MOV R3, 0x112c0 ;  /* 0x000112c000037802 */ /* 0x000fe40000000f00 */
[----:B--2---:R-:W-:Y:S05]  /*112b0*/  CALL.REL.NOINC `($__internal_48_$__cuda_sm70_shflsync_up_p) ;  /* 0x00003c2000007944 */ /* 0x004fea0003c00000 */
[----:B------:R-:W-:Y:S01]  /*112c0*/  MOV R0, R4 ;  /* 0x0000000400007202 */ /* 0x000fe20000000f00 */
[----:B------:R-:W-:Y:S05]  /*112d0*/  BRA `(.L_x_3292) ;  /* 0xfffef16000007947 */ /* 0x000fea000383ffff */
.L_x_3154:
[----:B------:R-:W-:Y:S01]  /*112e0*/  IMAD.MOV.U32 R0, RZ, RZ, R5 ;  /* 0x000000ffff007224 */ /* 0x000fe200078e0005 */
[----:B------:R-:W-:Y:S02]  /*112f0*/  MOV R2, 0x2 ;  /* 0x0000000200027802 */ /* 0x000fe40000000f00 */
[----:B------:R-:W-:Y:S02]  /*11300*/  MOV R3, 0x11320 ;  /* 0x0001132000037802 */ /* 0x000fe40000000f00 */
[----:B--2---:R-:W-:Y:S05]  /*11310*/  CALL.REL.NOINC `($__internal_48_$__cuda_sm70_shflsync_up_p) ;  /* 0x00003bc000007944 */ /* 0x004fea0003c00000 */
[----:B------:R-:W-:Y:S01]  /*11320*/  SEL R0, R4, RZ, P4 ;  /* 0x000000ff04007207 */ /* 0x000fe20002000000 */
[----:B------:R-:W-:Y:S01]  /*11330*/  IMAD.MOV.U32 R2, RZ, RZ, 0x4 ;  /* 0x00000004ff027424 */ /* 0x000fe200078e00ff */
[----:B------:R-:W-:-:S03]  /*11340*/  MOV R3, 0x11370 ;  /* 0x0001137000037802 */ /* 0x000fc60000000f00 */
[----:B------:R-:W-:Y:S02]  /*11350*/  IMAD.IADD R0, R5, 0x1, R0 ;  /* 0x0000000105007824 */ /* 0x000fe400078e0200 */
[----:B------:R-:W-:Y:S05]  /*11360*/  CALL.REL.NOINC `($__internal_48_$__cuda_sm70_shflsync_up_p) ;  /* 0x00003b7000007944 */ /* 0x000fea0003c00000 */
        /* <DEDUP_REMOVED lines=12> */
[----:B------:R-:W-:Y:S02]  /*11430*/  MOV R204, 0x1f ;  /* 0x0000001f00cc7802 */ /* 0x000fe40000000f00 */
[----:B------:R-:W-:Y:S01]  /*11440*/  MOV R3, 0x11480 ;  /* 0x0001148000037802 */ /* 0x000fe20000000f00 */
[----:B------:R-:W-:-:S04]  /*11450*/  IMAD.IADD R4, R0, 0x1, R4 ;  /* 0x0000000100047824 */ /* 0x000fc800078e0204 */
[----:B------:R-:W-:Y:S02]  /*11460*/  IMAD.MOV.U32 R116, RZ, RZ, R4 ;  /* 0x000000ffff747224 */ /* 0x000fe400078e0004 */
[----:B------:R-:W-:Y:S05]  /*11470*/  CALL.REL.NOINC `($__internal_47_$__cuda_sm70_shflsync_idx_p) ;  /* 0x00003a0000007944 */ /* 0x000fea0003c00000 */
[----:B------:R-:W-:Y:S01]  /*11480*/  MOV R0, R204 ;  /* 0x000000cc00007202 */ /* 0x000fe20000000f00 */
[----:B------:R-:W-:Y:S05]  /*11490*/  BRA `(.L_x_3293) ;  /* 0xfffef0a000007947 */ /* 0x000fea000383ffff */
.L_x_3156:
[----:B------:R-:W-:Y:S02]  /*114a0*/  SEL R0, RZ, 0x1, P0 ;  /* 0x00000001ff007807 */ /* 0x000fe40000000000 */
[----:B------:R-:W-:Y:S02]  /*114b0*/  MOV R2, 0x114d0 ;  /* 0x000114d000027802 */ /* 0x000fe40000000f00 */
[----:B--2---:R-:W-:Y:S05]  /*114c0*/  CALL.REL.NOINC `($__internal_49_$__cuda_sm70_votesync_ballot) ;  /* 0x00003a8000007944 */ /* 0x004fea0003c00000 */
[----:B------:R-:W-:Y:S01]  /*114d0*/  MOV R6, R0 ;  /* 0x0000000000067202 */ /* 0x000fe20000000f00 */
[----:B------:R-:W-:Y:S05]  /*114e0*/  BRA `(.L_x_3294) ;  /* 0xfffef0e000007947 */ /* 0x000fea000383ffff */
.L_x_3157:
[----:B------:R-:W-:Y:S01]  /*114f0*/  IMAD.MOV.U32 R116, RZ, RZ, R9 ;  /* 0x000000ffff747224 */ /* 0x000fe200078e0009 */
[----:B------:R-:W-:Y:S01]  /*11500*/  MOV R2, R0 ;  /* 0x0000000000027202 */ /* 0x000fe20000000f00 */
[----:B------:R-:W-:Y:S01]  /*11510*/  IMAD.MOV.U32 R204, RZ, RZ, 0x1f ;  /* 0x0000001fffcc7424 */ /* 0x000fe200078e00ff */
[----:B------:R-:W-:Y:S02]  /*11520*/  MOV R3, 0x11540 ;  /* 0x0001154000037802 */ /* 0x000fe40000000f00 */
[----:B------:R-:W-:Y:S05]  /*11530*/  CALL.REL.NOINC `($__internal_47_$__cuda_sm70_shflsync_idx_p) ;  /* 0x0000394000007944 */ /* 0x000fea0003c00000 */
[----:B------:R-:W-:Y:S01]  /*11540*/  IMAD.MOV.U32 R245, RZ, RZ, R204 ;  /* 0x000000fffff57224 */ /* 0x000fe200078e00cc */
[----:B------:R-:W-:Y:S01]  /*11550*/  MOV R116, R8 ;  /* 0x0000000800747202 */ /* 0x000fe20000000f00 */
[----:B------:R-:W-:Y:S01]  /*11560*/  IMAD.MOV.U32 R5, RZ, RZ, RZ ;  /* 0x000000ffff057224 */ /* 0x000fe200078e00ff */
[----:B------:R-:W-:Y:S01]  /*11570*/  MOV R2, R0 ;  /* 0x0000000000027202 */ /* 0x000fe20000000f00 */
[----:B------:R-:W-:Y:S01]  /*11580*/  IMAD.MOV.U32 R204, RZ, RZ, 0x1f ;  /* 0x0000001fffcc7424 */ /* 0x000fe200078e00ff */
[----:B------:R-:W-:-:S02]  /*11590*/  MOV R3, 0x115b0 ;  /* 0x000115b000037802 */ /* 0x000fc40000000f00 */
[----:B------:R-:W-:Y:S05]  /*115a0*/  CALL.REL.NOINC `($__internal_47_$__cuda_sm70_shflsync_idx_p) ;  /* 0x000038d000007944 */ /* 0x000fea0003c00000 */
[----:B------:R-:W-:Y:S01]  /*115b0*/  MOV R9, R204 ;  /* 0x000000cc00097202 */ /* 0x000fe20000000f00 */
[----:B------:R-:W-:Y:S05]  /*115c0*/  BRA `(.L_x_3295) ;  /* 0xfffef06000007947 */ /* 0x000fea000383ffff */
.L_x_3160:
[----:B------:R-:W-:Y:S01]  /*115d0*/  IMAD.MOV.U32 R116, RZ, RZ, R4 ;  /* 0x000000ffff747224 */ /* 0x000fe200078e0004 */
[----:B------:R-:W-:Y:S01]  /*115e0*/  MOV R2, R0 ;  /* 0x0000000000027202 */ /* 0x000fe20000000f00 */
[----:B------:R-:W-:Y:S01]  /*115f0*/  IMAD.MOV.U32 R204, RZ, RZ, 0x1f ;  /* 0x0000001fffcc7424 */ /* 0x000fe200078e00ff */
[----:B------:R-:W-:-:S02]  /*11600*/  MOV R3, 0x11620 ;  /* 0x0001162000037802 */ /* 0x000fc40000000f00 */
[----:B--23--:R-:W-:Y:S05]  /*11610*/  CALL.REL.NOINC `($__internal_47_$__cuda_sm70_shflsync_idx_p) ;  /* 0x0000386000007944 */ /* 0x00cfea0003c00000 */
[----:B------:R-:W-:Y:S01]  /*11620*/  MOV R5, R204 ;  /* 0x000000cc00057202 */ /* 0x000fe20000000f00 */
[----:B------:R-:W-:Y:S05]  /*11630*/  BRA `(.L_x_3159) ;  /* 0xfffef05000007947 */ /* 0x000fea000383ffff */
.L_x_3171:
[----:B------:R-:W-:Y:S01]  /*11640*/  IMAD.MOV.U32 R116, RZ, RZ, R5 ;  /* 0x000000ffff747224 */ /* 0x000fe200078e0005 */
[----:B------:R-:W-:Y:S01]  /*11650*/  MOV R2, RZ ;  /* 0x000000ff00027202 */ /* 0x000fe20000000f00 */
[----:B------:R-:W-:Y:S01]  /*11660*/  IMAD.MOV.U32 R204, RZ, RZ, 0x1c1f ;  /* 0x00001c1fffcc7424 */ /* 0x000fe200078e00ff */
[----:B------:R-:W-:-:S02]  /*11670*/  MOV R3, 0x11690 ;  /* 0x0001169000037802 */ /* 0x000fc40000000f00 */
[----:B-----5:R-:W-:Y:S05]  /*11680*/  CALL.REL.NOINC `($__internal_47_$__cuda_sm70_shflsync_idx_p) ;  /* 0x000037f000007944 */ /* 0x020fea0003c00000 */
[----:B------:R-:W-:Y:S01]  /*11690*/  MOV R4, R204 ;  /* 0x000000cc00047202 */ /* 0x000fe20000000f00 */
[----:B------:R-:W-:Y:S05]  /*116a0*/  BRA `(.L_x_3296) ;  /* 0xffff10a000007947 */ /* 0x000fea000383ffff */
.L_x_3172:
[----:B------:R-:W-:Y:S01]  /*116b0*/  IMAD.MOV.U32 R116, RZ, RZ, R12 ;  /* 0x000000ffff747224 */ /* 0x000fe200078e000c */
[----:B------:R-:W-:Y:S01]  /*116c0*/  MOV R2, RZ ;  /* 0x000000ff00027202 */ /* 0x000fe20000000f00 */
[----:B------:R-:W-:Y:S01]  /*116d0*/  IMAD.MOV.U32 R204, RZ, RZ, 0x1c1f ;  /* 0x00001c1fffcc7424 */ /* 0x000fe200078e00ff */
[----:B------:R-:W-:-:S02]  /*116e0*/  MOV R3, 0x11700 ;  /* 0x0001170000037802 */ /* 0x000fc40000000f00 */
[----:B-12--5:R-:W-:Y:S05]  /*116f0*/  CALL.REL.NOINC `($__internal_47_$__cuda_sm70_shflsync_idx_p) ;  /* 0x0000378000007944 */ /* 0x026fea0003c00000 */
[----:B------:R-:W-:Y:S01]  /*11700*/  MOV R0, R204 ;  /* 0x000000cc00007202 */ /* 0x000fe20000000f00 */
[----:B------:R-:W-:Y:S05]  /*11710*/  BRA `(.L_x_3297) ;  /* 0xffff105000007947 */ /* 0x000fea000383ffff */
.L_x_3175:
[----:B------:R-:W-:Y:S01]  /*11720*/  IMAD.MOV.U32 R116, RZ, RZ, R5 ;  /* 0x000000ffff747224 */ /* 0x000fe200078e0005 */
[----:B--2---:R-:W-:Y:S01]  /*11730*/  MOV R2, 0x1 ;  /* 0x0000000100027802 */ /* 0x004fe20000000f00 */
[----:B------:R-:W-:Y:S01]  /*11740*/  IMAD.MOV.U32 R204, RZ, RZ, 0x1c1f ;  /* 0x00001c1fffcc7424 */ /* 0x000fe200078e00ff */
[----:B------:R-:W-:-:S02]  /*11750*/  MOV R3, 0x11770 ;  /* 0x0001177000037802 */ /* 0x000fc40000000f00 */
[----:B-1-345:R-:W-:Y:S05]  /*11760*/  CALL.REL.NOINC `($__internal_47_$__cuda_sm70_shflsync_idx_p) ;  /* 0x0000371000007944 */ /* 0x03afea0003c00000 */
[----:B------:R-:W-:Y:S01]  /*11770*/  IMAD.MOV.U32 R4, RZ, RZ, R204 ;  /* 0x000000ffff047224 */ /* 0x000fe200078e00cc */
[----:B------:R-:W-:Y:S01]  /*11780*/  MOV R2, 0x1 ;  /* 0x0000000100027802 */ /* 0x000fe20000000f00 */
[----:B------:R-:W-:Y:S01]  /*11790*/  IMAD.MOV.U32 R116, RZ, RZ, R12 ;  /* 0x000000ffff747224 */ /* 0x000fe200078e000c */
[----:B------:R-:W-:-:S02]  /*117a0*/  MOV R204, 0x1c1f ;  /* 0x00001c1f00cc7802 */ /* 0x000fc40000000f00 */
[----:B------:R-:W-:Y:S02]  /*117b0*/  MOV R3, 0x117d0 ;  /* 0x000117d000037802 */ /* 0x000fe40000000f00 */
[----:B------:R-:W-:Y:S05]  /*117c0*/  CALL.REL.NOINC `($__internal_47_$__cuda_sm70_shflsync_idx_p) ;  /* 0x000036b000007944 */ /* 0x000fea0003c00000 */
[----:B------:R-:W-:Y:S01]  /*117d0*/  MOV R0, R204 ;  /* 0x000000cc00007202 */ /* 0x000fe20000000f00 */
[----:B------:R-:W-:Y:S05]  /*117e0*/  BRA `(.L_x_3298) ;  /* 0xffff112000007947 */ /* 0x000fea000383ffff */
.L_x_3178:
[----:B------:R-:W-:Y:S01]  /*117f0*/  IMAD.MOV.U32 R116, RZ, RZ, R5 ;  /* 0x000000ffff747224 */ /* 0x000fe200078e0005 */
[----:B-1----:R-:W-:Y:S01]  /*11800*/  MOV R2, 0x2 ;  /* 0x0000000200027802 */ /* 0x002fe20000000f00 */
[----:B------:R-:W-:Y:S01]  /*11810*/  IMAD.MOV.U32 R204, RZ, RZ, 0x1c1f ;  /* 0x00001c1fffcc7424 */ /* 0x000fe200078e00ff */
[----:B------:R-:W-:Y:S02]  /*11820*/  MOV R3, 0x11840 ;  /* 0x0001184000037802 */ /* 0x000fe40000000f00 */
[----:B--2345:R-:W-:Y:S05]  /*11830*/  CALL.REL.NOINC `($__internal_47_$__cuda_sm70_shflsync_idx_p) ;  /* 0x0000364000007944 */ /* 0x03cfea0003c00000 */
[----:B------:R-:W-:Y:S01]  /*11840*/  MOV R4, R204 ;  /* 0x000000cc00047202 */ /* 0x000fe20000000f00 */
[----:B------:R-:W-:Y:S05]  /*11850*/  BRA `(.L_x_3299) ;  /* 0xffff123000007947 */ /* 0x000fea000383ffff */
.L_x_3179:
[----:B------:R-:W-:Y:S01]  /*11860*/  IMAD.MOV.U32 R116, RZ, RZ, R12 ;  /* 0x000000ffff747224 */ /* 0x000fe200078e000c */
[----:B------:R-:W-:Y:S01]  /*11870*/  MOV R2, 0x2 ;  /* 0x0000000200027802 */ /* 0x000fe20000000f00 */
[----:B------:R-:W-:Y:S01]  /*11880*/  IMAD.MOV.U32 R204, RZ, RZ, 0x1c1f ;  /* 0x00001c1fffcc7424 */ /* 0x000fe200078e00ff */
[----:B------:R-:W-:Y:S02]  /*11890*/  MOV R3, 0x118b0 ;  /* 0x000118b000037802 */ /* 0x000fe40000000f00 */
[----:B-12345:R-:W-:Y:S05]  /*118a0*/  CALL.REL.NOINC `($__internal_47_$__cuda_sm70_shflsync_idx_p) ;  /* 0x000035d000007944 */ /* 0x03efea0003c00000 */
[----:B------:R-:W-:Y:S01]  /*118b0*/  MOV R0, R204 ;  /* 0x000000cc00007202 */ /* 0x000fe20000000f00 */
[----:B------:R-:W-:Y:S05]  /*118c0*/  BRA `(.L_x_3300) ;  /* 0xffff11e000007947 */ /* 0x000fea000383ffff */
.L_x_3182:
[----:B------:R-:W-:Y:S01]  /*118d0*/  IMAD.MOV.U32 R116, RZ, RZ, R5 ;  /* 0x000000ffff747224 */ /* 0x000fe200078e0005 */
[----:B-1----:R-:W-:Y:S01]  /*118e0*/  MOV R2, 0x3 ;  /* 0x0000000300027802 */ /* 0x002fe20000000f00 */
[----:B------:R-:W-:Y:S01]  /*118f0*/  IMAD.MOV.U32 R204, RZ, RZ, 0x1c1f ;  /* 0x00001c1fffcc7424 */ /* 0x000fe200078e00ff */
[----:B------:R-:W-:-:S02]  /*11900*/  MOV R3, 0x11920 ;  /* 0x0001192000037802 */ /* 0x000fc40000000f00 */
[----:B--2345:R-:W-:Y:S05]  /*11910*/  CALL.REL.NOINC `($__internal_47_$__cuda_sm70_shflsync_idx_p) ;  /* 0x0000356000007944 */ /* 0x03cfea0003c00000 */
        /* <DEDUP_REMOVED lines=8> */
.L_x_3185:
[----:B------:R-:W-:Y:S01]  /*119a0*/  IMAD.MOV.U32 R116, RZ, RZ, R24 ;  /* 0x000000ffff747224 */ /* 0x000fe200078e0018 */
[----:B-1----:R-:W-:Y:S01]  /*119b0*/  MOV R2, 0x1 ;  /* 0x0000000100027802 */ /* 0x002fe20000000f00 */
[----:B------:R-:W-:Y:S01]  /*119c0*/  IMAD.MOV.U32 R204, RZ, RZ, 0x1c1f ;  /* 0x00001c1fffcc7424 */ /* 0x000fe200078e00ff */
[----:B------:R-:W-:Y:S02]  /*119d0*/  MOV R3, 0x119f0 ;  /* 0x000119f000037802 */ /* 0x000fe40000000f00 */
[----:B------:R-:W-:Y:S05]  /*119e0*/  CALL.REL.NOINC `($__internal_47_$__cuda_sm70_shflsync_idx_p) ;  /* 0x0000349000007944 */ /* 0x000fea0003c00000 */
[----:B------:R-:W-:Y:S01]  /*119f0*/  IMAD.MOV.U32 R20, RZ, RZ, R204 ;  /* 0x000000ffff147224 */ /* 0x000fe200078e00cc */
[----:B------:R-:W-:Y:S01]  /*11a00*/  MOV R2, 0x1 ;  /* 0x0000000100027802 */ /* 0x000fe20000000f00 */
[----:B------:R-:W-:Y:S01]  /*11a10*/  IMAD.MOV.U32 R116, RZ, RZ, R25 ;  /* 0x000000ffff747224 */ /* 0x000fe200078e0019 */
[----:B------:R-:W-:Y:S02]  /*11a20*/  MOV R204, 0x1c1f ;  /* 0x00001c1f00cc7802 */ /* 0x000fe40000000f00 */
[----:B------:R-:W-:Y:S02]  /*11a30*/  MOV R3, 0x11a50 ;  /* 0x00011a5000037802 */ /* 0x000fe40000000f00 */
[----:B------:R-:W-:Y:S05]  /*11a40*/  CALL.REL.NOINC `($__internal_47_$__cuda_sm70_shflsync_idx_p) ;  /* 0x0000343000007944 */ /* 0x000fea0003c00000 */
[----:B------:R-:W-:Y:S01]  /*11a50*/  MOV R2, R204 ;  /* 0x000000cc00027202 */ /* 0x000fe20000000f00 */
[----:B------:R-:W-:Y:S05]  /*11a60*/  BRA `(.L_x_3302) ;  /* 0xffff1bb000007947 */ /* 0x000fea000383ffff */
.L_x_3188:
[----:B------:R-:W-:Y:S01]  /*11a70*/  IMAD.MOV.U32 R116, RZ, RZ, R5 ;  /* 0x000000ffff747224 */ /* 0x000fe200078e0005 */
[----:B------:R-:W-:Y:S01]  /*11a80*/  MOV R2, RZ ;  /* 0x000000ff00027202 */ /* 0x000fe20000000f00 */
[----:B------:R-:W-:Y:S01]  /*11a90*/  IMAD.MOV.U32 R204, RZ, RZ, 0x1c1f ;  /* 0x00001c1fffcc7424 */ /* 0x000fe200078e00ff */
[----:B------:R-:W-:-:S02]  /*11aa0*/  MOV R3, 0x11ac0 ;  /* 0x00011ac000037802 */ /* 0x000fc40000000f00 */
[----:B------:R-:W-:Y:S05]  /*11ab0*/  CALL.REL.NOINC `($__internal_47_$__cuda_sm70_shflsync_idx_p) ;  /* 0x000033c000007944 */ /* 0x000fea0003c00000 */
[----:B------:R-:W-:Y:S01]  /*11ac0*/  MOV R4, R204 ;  /* 0x000000cc00047202 */ /* 0x000fe20000000f00 */
[----:B------:R-:W-:Y:S05]  /*11ad0*/  BRA `(.L_x_3303) ;  /* 0xffff249000007947 */ /* 0x000fea000383ffff */
.L_x_3189:
[----:B------:R-:W-:Y:S01]  /*11ae0*/  IMAD.MOV.U32 R116, RZ, RZ, R10 ;  /* 0x000000ffff747224 */ /* 0x000fe200078e000a */
[----:B------:R-:W-:Y:S01]  /*11af0*/  MOV R2, RZ ;  /* 0x000000ff00027202 */ /* 0x000fe20000000f00 */
[----:B------:R-:W-:Y:S01]  /*11b00*/  IMAD.MOV.U32 R204, RZ, RZ, 0x1c1f ;  /* 0x00001c1fffcc7424 */ /* 0x000fe200078e00ff */
[----:B------:R-:W-:-:S02]  /*11b10*/  MOV R3, 0x11b30 ;  /* 0x00011b3000037802 */ /* 0x000fc40000000f00 */
[----:B-12---:R-:W-:Y:S05]  /*11b20*/  CALL.REL.NOINC `($__internal_47_$__cuda_sm70_shflsync_idx_p) ;  /* 0x0000335000007944 */ /* 0x006fea0003c00000 */
[----:B------:R-:W-:Y:S01]  /*11b30*/  MOV R0, R204 ;  /* 0x000000cc00007202 */ /* 0x000fe20000000f00 */
[----:B------:R-:W-:Y:S05]  /*11b40*/  BRA `(.L_x_3304) ;  /* 0xffff244000007947 */ /* 0x000fea000383ffff */
.L_x_3192:
[----:B------:R-:W-:Y:S01]  /*11b50*/  IMAD.MOV.U32 R116, RZ, RZ, R5 ;  /* 0x000000ffff747224 */ /* 0x000fe200078e0005 */
[----:B--2---:R-:W-:Y:S01]  /*11b60*/  MOV R2, 0x1 ;  /* 0x0000000100027802 */ /* 0x004fe20000000f00 */
[----:B------:R-:W-:Y:S01]  /*11b70*/  IMAD.MOV.U32 R204, RZ, RZ, 0x1c1f ;  /* 0x00001c1fffcc7424 */ /* 0x000fe200078e00ff */
[----:B------:R-:W-:-:S03]  /*11b80*/  MOV R3, 0x11ba0 ;  /* 0x00011ba000037802 */ /* 0x000fc60000000f00 */
[----:B-1-34-:R-:W-:Y:S05]  /*11b90*/  CALL.REL.NOINC `($__internal_47_$__cuda_sm70_shflsync_idx_p) ;  /* 0x000032e000007944 */ /* 0x01afea0003c00000 */
        /* <DEDUP_REMOVED lines=8> */
.L_x_3193:
[----:B------:R-:W-:Y:S01]  /*11c20*/  IMAD.MOV.U32 R116, RZ, RZ, R0 ;  /* 0x000000ffff747224 */ /* 0x000fe200078e0000 */
[----:B------:R-:W-:Y:S01]  /*11c30*/  MOV R2, RZ ;  /* 0x000000ff00027202 */ /* 0x000fe20000000f00 */
[----:B------:R-:W-:Y:S01]  /*11c40*/  IMAD.MOV.U32 R204, RZ, RZ, 0x1c1f ;  /* 0x00001c1fffcc7424 */ /* 0x000fe200078e00ff */
[----:B------:R-:W-:Y:S02]  /*11c50*/  MOV R3, 0x11c70 ;  /* 0x00011c7000037802 */ /* 0x000fe40000000f00 */
[----:B---3--:R-:W-:Y:S05]  /*11c60*/  CALL.REL.NOINC `($__internal_47_$__cuda_sm70_shflsync_idx_p) ;  /* 0x0000321000007944 */ /* 0x008fea0003c00000 */
[----:B------:R-:W-:Y:S01]  /*11c70*/  MOV R2, R204 ;  /* 0x000000cc00027202 */ /* 0x000fe20000000f00 */
[----:B------:R-:W-:Y:S05]  /*11c80*/  BRA `(.L_x_3306) ;  /* 0xffff266000007947 */ /* 0x000fea000383ffff */
.L_x_3194:
[----:B------:R-:W-:Y:S01]  /*11c90*/  IMAD.MOV.U32 R116, RZ, RZ, R0 ;  /* 0x000000ffff747224 */ /* 0x000fe200078e0000 */
[----:B------:R-:W-:Y:S01]  /*11ca0*/  MOV R2, 0x1 ;  /* 0x0000000100027802 */ /* 0x000fe20000000f00 */
[----:B------:R-:W-:Y:S01]  /*11cb0*/  IMAD.MOV.U32 R204, RZ, RZ, 0x1c1f ;  /* 0x00001c1fffcc7424 */ /* 0x000fe200078e00ff */
[----:B------:R-:W-:Y:S02]  /*11cc0*/  MOV R3, 0x11ce0 ;  /* 0x00011ce000037802 */ /* 0x000fe40000000f00 */
[----:B-1----:R-:W-:Y:S05]  /*11cd0*/  CALL.REL.NOINC `($__internal_47_$__cuda_sm70_shflsync_idx_p) ;  /* 0x000031a000007944 */ /* 0x002fea0003c00000 */
        /* <DEDUP_REMOVED lines=30> */
[----:B------:R-:W-:Y:S05]  /*11ec0*/  CALL.REL.NOINC `($__internal_47_$__cuda_sm70_shflsync_idx_p) ;  /* 0x00002fb000007944 */ /* 0x000fea0003c00000 */
        /* <DEDUP_REMOVED lines=32> */
[----:B------:R-:W-:Y:S01]  /*120d0*/  FMNMX.FTZ R121, R10, R11, !PT ;  /* 0x0000000b0a797209 */ /* 0x000fe20007810000 */
[----:B------:R-:W-:Y:S01]  /*120e0*/  IMAD.MOV.U32 R0, RZ, RZ, 0x2 ;  /* 0x00000002ff007424 */ /* 0x000fe200078e00ff */
[----:B------:R-:W-:-:S02]  /*120f0*/  FMNMX.FTZ R120, R12, R13, !PT ;  /* 0x0000000d0c787209 */ /* 0x000fc40007810000 */
[----:B------:R-:W-:Y:S02]  /*12100*/  IMNMX R5, R5, R4, PT ;  /* 0x0000000405057217 */ /* 0x000fe40003800200 */
[----:B------:R-:W-:Y:S02]  /*12110*/  FMNMX.FTZ R121, R14, R121, !PT ;  /* 0x000000790e797209 */ /* 0x000fe40007810000 */
[C---:B------:R-:W-:Y:S02]  /*12120*/  ISETP.GT.AND P6, PT, R5.reuse, RZ, PT ;  /* 0x000000ff0500720c */ /* 0x040fe40003fc4270 */
[C---:B------:R-:W-:Y:S02]  /*12130*/  ISETP.GT.AND P5, PT, R5.reuse, 0x1, PT ;  /* 0x000000010500780c */ /* 0x040fe40003fa4270 */
[----:B------:R-:W-:Y:S02]  /*12140*/  ISETP.GT.AND P4, PT, R5, 0x8, PT ;  /* 0x000000080500780c */ /* 0x000fe40003f84270 */
[----:B------:R-:W-:-:S02]  /*12150*/  FSEL R23, R74, -INF , P6 ;  /* 0xff8000004a177808 */ /* 0x000fc40003000000 */
[----:B------:R-:W-:Y:S02]  /*12160*/  FSEL R30, R75, -INF , P5 ;  /* 0xff8000004b1e7808 */ /* 0x000fe40002800000 */
[----:B------:R-:W-:Y:S02]  /*12170*/  ISETP.GT.AND P0, PT, R5, 0x9, PT ;  /* 0x000000090500780c */ /* 0x000fe40003f04270 */
[----:B------:R-:W-:Y:S02]  /*12180*/  FSEL R34, R70, -INF , P4 ;  /* 0xff80000046227808 */ /* 0x000fe40002000000 */
[----:B------:R-:W-:Y:S02]  /*12190*/  FMNMX.FTZ R119, R25, R27, !PT ;  /* 0x0000001b19777209 */ /* 0x000fe40007810000 */
[----:B------:R-:W-:Y:S02]  /*121a0*/  FMNMX.FTZ R3, R23, R30, !PT ;  /* 0x0000001e17037209 */ /* 0x000fe40007810000 */
[----:B------:R-:W-:-:S02]  /*121b0*/  FMNMX.FTZ R121, R15, R121, !PT ;  /* 0x000000790f797209 */ /* 0x000fc40007810000 */
[----:B------:R-:W-:Y:S02]  /*121c0*/  FSEL R40, R71, -INF , P0 ;  /* 0xff80000047287808 */ /* 0x000fe40000000000 */
[----:B------:R-:W-:Y:S02]  /*121d0*/  ISETP.GT.AND P6, PT, R5, 0x10, PT ;  /* 0x000000100500780c */ /* 0x000fe40003fc4270 */
        /* <DEDUP_REMOVED lines=47> */
[----:B------:R-:W-:Y:S01]  /*124d0*/  FMNMX.FTZ R120, R113, R120, !PT ;  /* 0x0000007871787209 */ /* 0x000fe20007810000 */
[----:B------:R-:W-:Y:S01]  /*124e0*/  IMAD.MOV.U32 R116, RZ, RZ, R121 ;  /* 0x000000ffff747224 */ /* 0x000fe200078e0079 */
[----:B------:R-:W-:Y:S02]  /*124f0*/  FMNMX.FTZ R119, R130, R119, !PT ;  /* 0x0000007782777209 */ /* 0x000fe40007810000 */
[----:B------:R-:W-:Y:S02]  /*12500*/  FMNMX.FTZ R8, R126, R8, !PT ;  /* 0x000000087e087209 */ /* 0x000fe40007810000 */
[----:B------:R-:W-:Y:S02]  /*12510*/  FMNMX.FTZ R120, R112, R120, !PT ;  /* 0x0000007870787209 */ /* 0x000fe40007810000 */
[----:B------:R-:W-:-:S02]  /*12520*/  FMNMX.FTZ R119, R129, R119, !PT ;  /* 0x0000007781777209 */ /* 0x000fc40007810000 */
[----:B------:R-:W-:Y:S02]  /*12530*/  FMNMX.FTZ R8, R125, R8, !PT ;  /* 0x000000087d087209 */ /* 0x000fe40007810000 */
[----:B------:R-:W-:Y:S02]  /*12540*/  MOV R2, 0x12560 ;  /* 0x0001256000027802 */ /* 0x000fe40000000f00 */
[----:B------:R-:W-:Y:S05]  /*12550*/  CALL.REL.NOINC `($__internal_46_$__cuda_sm70_shflsync_bfly_p) ;  /* 0x000028c000007944 */ /* 0x000fea0003c00000 */
[----:B------:R-:W-:Y:S01]  /*12560*/  FMNMX.FTZ R121, R121, R0, !PT ;  /* 0x0000000079797209 */ /* 0x000fe20007810000 */
[----:B------:R-:W-:Y:S01]  /*12570*/  IMAD.MOV.U32 R0, RZ, RZ, 0x1 ;  /* 0x00000001ff007424 */ /* 0x000fe200078e00ff */
[----:B------:R-:W-:-:S03]  /*12580*/  MOV R2, 0x125b0 ;  /* 0x000125b000027802 */ /* 0x000fc60000000f00 */
[----:B------:R-:W-:Y:S02]  /*12590*/  IMAD.MOV.U32 R116, RZ, RZ, R121 ;  /* 0x000000ffff747224 */ /* 0x000fe400078e0079 */
[----:B------:R-:W-:Y:S05]  /*125a0*/  CALL.REL.NOINC `($__internal_46_$__cuda_sm70_shflsync_bfly_p) ;  /* 0x0000287000007944 */ /* 0x000fea0003c00000 */
[----:B------:R-:W-:Y:S01]  /*125b0*/  FMNMX.FTZ R121, R121, R0, !PT ;  /* 0x0000000079797209 */ /* 0x000fe20007810000 */
[----:B------:R-:W-:Y:S01]  /*125c0*/  IMAD.MOV.U32 R116, RZ, RZ, R120 ;  /* 0x000000ffff747224 */ /* 0x000fe200078e0078 */
[----:B------:R-:W-:Y:S01]  /*125d0*/  MOV R2, 0x12600 ;  /* 0x0001260000027802 */ /* 0x000fe20000000f00 */
[----:B------:R-:W-:Y:S02]  /*125e0*/  IMAD.MOV.U32 R0, RZ, RZ, 0x2 ;  /* 0x00000002ff007424 */ /* 0x000fe400078e00ff */
        /* <DEDUP_REMOVED lines=26> */
[----:B------:R-:W-:Y:S01]  /*12790*/  MOV R9, R0 ;  /* 0x0000000000097202 */ /* 0x000fe20000000f00 */
[----:B------:R-:W-:Y:S05]  /*127a0*/  BRA `(.L_x_3307) ;  /* 0xffff25b000007947 */ /* 0x000fea000383ffff */
.L_x_3198:
[----:B------:R-:W-:Y:S01]  /*127b0*/  MOV R2, RZ ;  /* 0x000000ff00027202 */ /* 0x000fe20000000f00 */
[----:B------:R-:W-:Y:S01]  /*127c0*/  IMAD.MOV.U32 R116, RZ, RZ, R5 ;  /* 0x000000ffff747224 */ /* 0x000fe200078e0005 */
[----:B------:R-:W-:Y:S01]  /*127d0*/  MOV R3, 0x12800 ;  /* 0x0001280000037802 */ /* 0x000fe20000000f00 */
[----:B------:R-:W-:Y:S02]  /*127e0*/  IMAD.MOV.U32 R204, RZ, RZ, 0x1c1f ;  /* 0x00001c1fffcc7424 */ /* 0x000fe400078e00ff */
[----:B-1234-:R-:W-:Y:S05]  /*127f0*/  CALL.REL.NOINC `($__internal_47_$__cuda_sm70_shflsync_idx_p) ;  /* 0x0000268000007944 */ /* 0x01efea0003c00000 */
[----:B------:R-:W-:Y:S01]  /*12800*/  MOV R4, R204 ;  /* 0x000000cc00047202 */ /* 0x000fe20000000f00 */
[----:B------:R-:W-:-:S05]  /*12810*/  BRA `(.L_x_3308) ;  /* 0xffff39e000007947 */ /* 0x000fca000383ffff */
.L_x_3199:
[----:B------:R-:W-:Y:S01]  /*12820*/  MOV R2, RZ ;  /* 0x000000ff00027202 */ /* 0x000fe20000000f00 */
[----:B------:R-:W-:Y:S01]  /*12830*/  IMAD.MOV.U32 R116, RZ, RZ, R10 ;  /* 0x000000ffff747224 */ /* 0x000fe200078e000a */
[----:B------:R-:W-:Y:S01]  /*12840*/  MOV R3, 0x12870 ;  /* 0x0001287000037802 */ /* 0x000fe20000000f00 */
[----:B------:R-:W-:Y:S02]  /*12850*/  IMAD.MOV.U32 R204, RZ, RZ, 0x1c1f ;  /* 0x00001c1fffcc7424 */ /* 0x000fe400078e00ff */
[----:B-1234-:R-:W-:Y:S05]  /*12860*/  CALL.REL.NOINC `($__internal_47_$__cuda_sm70_shflsync_idx_p) ;  /* 0x0000261000007944 */ /* 0x01efea0003c00000 */
[----:B------:R-:W-:Y:S01]  /*12870*/  MOV R0, R204 ;  /* 0x000000cc00007202 */ /* 0x000fe20000000f00 */
[----:B------:R-:W-:-:S05]  /*12880*/  BRA `(.L_x_3309) ;  /* 0xffff399000007947 */ /* 0x000fca000383ffff */
.L_x_3200:
[----:B---3--:R-:W-:Y:S01]  /*12890*/  MOV R2, 0x1 ;  /* 0x0000000100027802 */ /* 0x008fe20000000f00 */
[----:B------:R-:W-:Y:S01]  /*128a0*/  IMAD.MOV.U32 R116, RZ, RZ, R5 ;  /* 0x000000ffff747224 */ /* 0x000fe200078e0005 */
[----:B------:R-:W-:Y:S01]  /*128b0*/  MOV R3, 0x128e0 ;  /* 0x000128e000037802 */ /* 0x000fe20000000f00 */
[----:B------:R-:W-:Y:S02]  /*128c0*/  IMAD.MOV.U32 R204, RZ, RZ, 0x1c1f ;  /* 0x00001c1fffcc7424 */ /* 0x000fe400078e00ff */
[----:B-12-4-:R-:W-:Y:S05]  /*128d0*/  CALL.REL.NOINC `($__internal_47_$__cuda_sm70_shflsync_idx_p) ;  /* 0x000025a000007944 */ /* 0x016fea0003c00000 */
[----:B------:R-:W-:Y:S01]  /*128e0*/  MOV R2, 0x1 ;  /* 0x0000000100027802 */ /* 0x000fe20000000f00 */
[----:B------:R-:W-:Y:S01]  /*128f0*/  IMAD.MOV.U32 R4, RZ, RZ, R204 ;  /* 0x000000ffff047224 */ /* 0x000fe200078e00cc */
[----:B------:R-:W-:Y:S01]  /*12900*/  MOV R204, 0x1c1f ;  /* 0x00001c1f00cc7802 */ /* 0x000fe20000000f00 */
[----:B------:R-:W-:Y:S01]  /*12910*/  IMAD.MOV.U32 R116, RZ, RZ, R10 ;  /* 0x000000ffff747224 */ /* 0x000fe200078e000a */
[----:B------:R-:W-:Y:S02]  /*12920*/  MOV R3, 0x12940 ;  /* 0x0001294000037802 */ /* 0x000fe40000000f00 */
[----:B------:R-:W-:Y:S05]  /*12930*/  CALL.REL.NOINC `($__internal_47_$__cuda_sm70_shflsync_idx_p) ;  /* 0x0000254000007944 */ /* 0x000fea0003c00000 */
[----:B------:R-:W-:Y:S01]  /*12940*/  MOV R0, R204 ;  /* 0x000000cc00007202 */ /* 0x000fe20000000f00 */
[----:B------:R-:W-:-:S05]  /*12950*/  BRA `(.L_x_3310) ;  /* 0xffff3a4000007947 */ /* 0x000fca000383ffff */
.L_x_3203:
[----:B------:R-:W-:Y:S01]  /*12960*/  MOV R2, RZ ;  /* 0x000000ff00027202 */ /* 0x000fe20000000f00 */
[----:B------:R-:W-:Y:S01]  /*12970*/  IMAD.MOV.U32 R116, RZ, RZ, R125 ;  /* 0x000000ffff747224 */ /* 0x000fe200078e007d */
[----:B------:R-:W-:Y:S01]  /*12980*/  MOV R3, 0x129b0 ;  /* 0x000129b000037802 */ /* 0x000fe20000000f00 */
[----:B------:R-:W-:Y:S02]  /*12990*/  IMAD.MOV.U32 R204, RZ, RZ, 0x1c1f ;  /* 0x00001c1fffcc7424 */ /* 0x000fe400078e00ff */
[----:B------:R-:W-:Y:S05]  /*129a0*/  CALL.REL.NOINC `($__internal_47_$__cuda_sm70_shflsync_idx_p) ;  /* 0x000024d000007944 */ /* 0x000fea0003c00000 */
[----:B------:R-:W-:Y:S01]  /*129b0*/  MOV R117, R204 ;  /* 0x000000cc00757202 */ /* 0x000fe20000000f00 */
[----:B------:R-:W-:-:S05]  /*129c0*/  BRA `(.L_x_3311) ;  /* 0xffff42f000007947 */ /* 0x000fca000383ffff */
.L_x_3204:
[----:B------:R-:W-:Y:S01]  /*129d0*/  MOV R2, RZ ;  /* 0x000000ff00027202 */ /* 0x000fe20000000f00 */
[----:B------:R-:W-:Y:S01]  /*129e0*/  IMAD.MOV.U32 R116, RZ, RZ, R126 ;  /* 0x000000ffff747224 */ /* 0x000fe200078e007e */
[----:B------:R-:W-:Y:S01]  /*129f0*/  MOV R3, 0x12a20 ;  /* 0x00012a2000037802 */ /* 0x000fe20000000f00 */
[----:B------:R-:W-:Y:S02]  /*12a00*/  IMAD.MOV.U32 R204, RZ, RZ, 0x1c1f ;  /* 0x00001c1fffcc7424 */ /* 0x000fe400078e00ff */
[----:B-12---:R-:W-:Y:S05]  /*12a10*/  CALL.REL.NOINC `($__internal_47_$__cuda_sm70_shflsync_idx_p) ;  /* 0x0000246000007944 */ /* 0x006fea0003c00000 */
[----:B------:R-:W-:Y:S01]  /*12a20*/  MOV R0, R204 ;  /* 0x000000cc00007202 */ /* 0x000fe20000000f00 */
[----:B------:R-:W-:-:S05]  /*12a30*/  BRA `(.L_x_3312) ;  /* 0xffff42a000007947 */ /* 0x000fca000383ffff */
.L_x_3205:
[----:B----4-:R-:W-:Y:S01]  /*12a40*/  MOV R2, 0x1 ;  /* 0x0000000100027802 */ /* 0x010fe20000000f00 */
[----:B------:R-:W-:Y:S01]  /*12a50*/  IMAD.MOV.U32 R116, RZ, RZ, R125 ;  /* 0x000000ffff747224 */ /* 0x000fe200078e007d */
[----:B------:R-:W-:Y:S01]  /*12a60*/  MOV R3, 0x12a90 ;  /* 0x00012a9000037802 */ /* 0x000fe20000000f00 */
[----:B------:R-:W-:Y:S03]  /*12a70*/  IMAD.MOV.U32 R204, RZ, RZ, 0x1c1f ;  /* 0x00001c1fffcc7424 */ /* 0x000fe600078e00ff */
[----:B-1-3--:R-:W-:Y:S05]  /*12a80*/  CALL.REL.NOINC `($__internal_47_$__cuda_sm70_shflsync_idx_p) ;  /* 0x000023f000007944 */ /* 0x00afea0003c00000 */
        /* <DEDUP_REMOVED lines=8> */
.L_x_3206:
[----:B------:R-:W-:Y:S01]  /*12b10*/  MOV R204, 0x1c1f ;  /* 0x00001c1f00cc7802 */ /* 0x000fe20000000f00 */
[----:B---3--:R-:W-:Y:S01]  /*12b20*/  IMAD.MOV.U32 R2, RZ, RZ, RZ ;  /* 0x000000ffff027224 */ /* 0x008fe200078e00ff */
[----:B------:R-:W-:Y:S02]  /*12b30*/  MOV R3, 0x12b50 ;  /* 0x00012b5000037802 */ /* 0x000fe40000000f00 */
[----:B--2---:R-:W-:Y:S05]  /*12b40*/  CALL.REL.NOINC `($__internal_47_$__cuda_sm70_shflsync_idx_p) ;  /* 0x0000233000007944 */ /* 0x004fea0003c00000 */
[----:B------:R-:W-:Y:S01]  /*12b50*/  MOV R0, R204 ;  /* 0x000000cc00007202 */ /* 0x000fe20000000f00 */
[----:B------:R-:W-:-:S05]  /*12b60*/  BRA `(.L_x_3314) ;  /* 0xffff449000007947 */ /* 0x000fca000383ffff */
.L_x_3207:
[----:B------:R-:W-:Y:S01]  /*12b70*/  MOV R204, 0x1c1f ;  /* 0x00001c1f00cc7802 */ /* 0x000fe20000000f00 */
[----:B---3--:R-:W-:Y:S01]  /*12b80*/  IMAD.MOV.U32 R2, RZ, RZ, 0x1 ;  /* 0x00000001ff027424 */ /* 0x008fe200078e00ff */
[----:B------:R-:W-:Y:S02]  /*12b90*/  MOV R3, 0x12bb0 ;  /* 0x00012bb000037802 */ /* 0x000fe40000000f00 */
[----:B-1----:R-:W-:Y:S05]  /*12ba0*/  CALL.REL.NOINC `($__internal_47_$__cuda_sm70_shflsync_idx_p) ;  /* 0x000022d000007944 */ /* 0x002fea0003c00000 */
[----:B------:R-:W-:Y:S01]  /*12bb0*/  MOV R3, 0x12d80 ;  /* 0x00012d8000037802 */ /* 0x000fe20000000f00 */
[----:B------:R-:W-:Y:S02]  /*12bc0*/  IMAD.IADD R204, R117, 0x1, R204 ;  /* 0x0000000175cc7824 */ /* 0x000fe400078e02cc */
[----:B------:R-:W-:Y:S03]  /*12bd0*/  IMAD.MOV.U32 R2, RZ, RZ, 0x2 ;  /* 0x00000002ff027424 */ /* 0x000fe600078e00ff */
        /* <DEDUP_REMOVED lines=20> */
[----:B------:R-:W-:Y:S01]  /*12d20*/  IMAD.MOV.U32 R204, RZ, RZ, 0x1c1f ;  /* 0x00001c1fffcc7424 */ /* 0x000fe200078e00ff */
[----:B------:R-:W-:Y:S02]  /*12d30*/  FSEL R34, R38, -INF , P6 ;  /* 0xff80000026227808 */ /* 0x000fe40003000000 */
[----:B------:R-:W-:Y:S02]  /*12d40*/  FSEL R32, R39, -INF , P5 ;  /* 0xff80000027207808 */ /* 0x000fe40002800000 */
[----:B------:R-:W-:Y:S02]  /*12d50*/  FSEL R22, R50, -INF , P4 ;  /* 0xff80000032167808 */ /* 0x000fe40002000000 */
[----:B------:R-:W-:Y:S02]  /*12d60*/  FSEL R20, R51, -INF , P0 ;  /* 0xff80000033147808 */ /* 0x000fe40000000000 */
[----:B------:R-:W-:Y:S05]  /*12d70*/  CALL.REL.NOINC `($__internal_47_$__cuda_sm70_shflsync_idx_p) ;  /* 0x0000210000007944 */ /* 0x000fea0003c00000 */
        /* <DEDUP_REMOVED lines=28> */
[----:B------:R-:W-:Y:S05]  /*12f40*/  CALL.REL.NOINC `($__internal_47_$__cuda_sm70_shflsync_idx_p) ;  /* 0x00001f3000007944 */ /* 0x000fea0003c00000 */
[----:B------:R-:W-:Y:S01]  /*12f50*/  FMNMX.FTZ R116, R4, R118, !PT ;  /* 0x0000007604747209 */ /* 0x000fe20007810000 */
[----:B------:R-:W-:Y:S01]  /*12f60*/  IMAD.IADD R117, R117, 0x1, R204 ;  /* 0x0000000175757824 */ /* 0x000fe200078e02cc */
[----:B------:R-:W-:Y:S01]  /*12f70*/  FMNMX.FTZ R9, R36, R122, !PT ;  /* 0x0000007a24097209 */ /* 0x000fe20007810000 */
[----:B------:R-:W-:Y:S01]  /*12f80*/  IMAD.MOV.U32 R0, RZ, RZ, 0x2 ;  /* 0x00000002ff007424 */ /* 0x000fe200078e00ff */
[----:B------:R-:W-:Y:S02]  /*12f90*/  FMNMX.FTZ R116, R174, R116, !PT ;  /* 0x00000074ae747209 */ /* 0x000fe40007810000 */
[C---:B------:R-:W-:Y:S02]  /*12fa0*/  ISETP.GT.AND P6, PT, R117.reuse, RZ, PT ;  /* 0x000000ff7500720c */ /* 0x040fe40003fc4270 */
[C---:B------:R-:W-:Y:S02]  /*12fb0*/  ISETP.GT.AND P5, PT, R117.reuse, 0x1, PT ;  /* 0x000000017500780c */ /* 0x040fe40003fa4270 */
[----:B------:R-:W-:Y:S02]  /*12fc0*/  FSEL R33, R10, -INF , P6 ;  /* 0xff8000000a217808 */ /* 0x000fe40003000000 */
[----:B------:R-:W-:Y:S02]  /*12fd0*/  ISETP.GT.AND P4, PT, R117, 0x8, PT ;  /* 0x000000087500780c */ /* 0x000fe40003f84270 */
[----:B------:R-:W-:Y:S02]  /*12fe0*/  FSEL R163, R11, -INF , P5 ;  /* 0xff8000000ba37808 */ /* 0x000fe40002800000 */
[----:B------:R-:W-:Y:S02]  /*12ff0*/  FMNMX.FTZ R10, R23, R123, !PT ;  /* 0x0000007b170a7209 */ /* 0x000fe40007810000 */
[----:B------:R-:W-:Y:S02]  /*13000*/  FMNMX.FTZ R11, R33, R124, !PT ;  /* 0x0000007c210b7209 */ /* 0x000fe40007810000 */
[----:B------:R-:W-:Y:S02]  /*13010*/  ISETP.GT.AND P0, PT, R117, 0x9, PT ;  /* 0x000000097500780c */ /* 0x000fe40003f04270 */
[----:B------:R-:W-:Y:S02]  /*13020*/  FSEL R38, R14, -INF , P4 ;  /* 0xff8000000e267808 */ /* 0x000fe40002000000 */
        /* <DEDUP_REMOVED lines=61> */
[----:B------:R-:W-:Y:S05]  /*13400*/  CALL.REL.NOINC `($__internal_46_$__cuda_sm70_shflsync_bfly_p) ;  /* 0x00001a1000007944 */ /* 0x000fea0003c00000 */
[----:B------:R-:W-:Y:S01]  /*13410*/  FMNMX.FTZ R116, R116, R0, !PT ;  /* 0x0000000074747209 */ /* 0x000fe20007810000 */
[----:B------:R-:W-:Y:S01]  /*13420*/  IMAD.MOV.U32 R0, RZ, RZ, 0x1 ;  /* 0x00000001ff007424 */ /* 0x000fe200078e00ff */
[----:B------:R-:W-:Y:S02]  /*13430*/  MOV R2, 0x13450 ;  /* 0x0001345000027802 */ /* 0x000fe40000000f00 */
        /* <DEDUP_REMOVED lines=28> */
[----:B------:R-:W-:-:S05]  /*13600*/  BRA `(.L_x_3315) ;  /* 0xffff446000007947 */ /* 0x000fca000383ffff */
.L_x_3210:
[----:B------:R-:W-:Y:S01]  /*13610*/  MOV R204, 0x1c1f ;  /* 0x00001c1f00cc7802 */ /* 0x000fe20000000f00 */
[----:B------:R-:W-:Y:S01]  /*13620*/  IMAD.MOV.U32 R2, RZ, RZ, RZ ;  /* 0x000000ffff027224 */ /* 0x000fe200078e00ff */
[----:B------:R-:W-:Y:S02]  /*13630*/  MOV R3, 0x13650 ;  /* 0x0001365000037802 */ /* 0x000fe40000000f00 */
[----:B-1234-:R-:W-:Y:S05]  /*13640*/  CALL.REL.NOINC `($__internal_47_$__cuda_sm70_shflsync_idx_p) ;  /* 0x0000183000007944 */ /* 0x01efea0003c00000 */
[----:B------:R-:W-:Y:S01]  /*13650*/  MOV R0, R204 ;  /* 0x000000cc00007202 */ /* 0x000fe20000000f00 */
[----:B------:R-:W-:-:S05]  /*13660*/  BRA `(.L_x_3316) ;  /* 0xffff5e8000007947 */ /* 0x000fca000383ffff */
.L_x_3213:
[----:B------:R-:W-:Y:S01]  /*13670*/  MOV R204, 0x1c1f ;  /* 0x00001c1f00cc7802 */ /* 0x000fe20000000f00 */
[----:B---3--:R-:W-:Y:S01]  /*13680*/  IMAD.MOV.U32 R2, RZ, RZ, 0x1 ;  /* 0x00000001ff027424 */ /* 0x008fe200078e00ff */
[----:B------:R-:W-:Y:S02]  /*13690*/  MOV R3, 0x136b0 ;  /* 0x000136b000037802 */ /* 0x000fe40000000f00 */
[----:B-12---:R-:W-:Y:S05]  /*136a0*/  CALL.REL.NOINC `($__internal_47_$__cuda_sm70_shflsync_idx_p) ;  /* 0x000017d000007944 */ /* 0x006fea0003c00000 */
        /* <DEDUP_REMOVED lines=8> */
.L_x_3216:
[----:B------:R-:W-:Y:S01]  /*13730*/  MOV R2, RZ ;  /* 0x000000ff00027202 */ /* 0x000fe20000000f00 */
[----:B------:R-:W-:Y:S01]  /*13740*/  IMAD.MOV.U32 R116, RZ, RZ, R160 ;  /* 0x000000ffff747224 */ /* 0x000fe200078e00a0 */
[----:B------:R-:W-:Y:S01]  /*13750*/  MOV R3, 0x13780 ;  /* 0x0001378000037802 */ /* 0x000fe20000000f00 */
[----:B------:R-:W-:Y:S02]  /*13760*/  IMAD.MOV.U32 R204, RZ, RZ, 0x1c1f ;  /* 0x00001c1fffcc7424 */ /* 0x000fe400078e00ff */
[----:B------:R-:W-:Y:S05]  /*13770*/  CALL.REL.NOINC `($__internal_47_$__cuda_sm70_shflsync_idx_p) ;  /* 0x0000170000007944 */ /* 0x000fea0003c00000 */
[----:B------:R-:W-:Y:S01]  /*13780*/  MOV R118, R204 ;  /* 0x000000cc00767202 */ /* 0x000fe20000000f00 */
[----:B------:R-:W-:-:S05]  /*13790*/  BRA `(.L_x_3318) ;  /* 0xffff680000007947 */ /* 0x000fca000383ffff */
.L_x_3217:
[----:B------:R-:W-:Y:S01]  /*137a0*/  MOV R2, RZ ;  /* 0x000000ff00027202 */ /* 0x000fe20000000f00 */
[----:B------:R-:W-:Y:S01]  /*137b0*/  IMAD.MOV.U32 R116, RZ, RZ, R161 ;  /* 0x000000ffff747224 */ /* 0x000fe200078e00a1 */
[----:B------:R-:W-:Y:S01]  /*137c0*/  MOV R3, 0x137f0 ;  /* 0x000137f000037802 */ /* 0x000fe20000000f00 */
[----:B------:R-:W-:Y:S02]  /*137d0*/  IMAD.MOV.U32 R204, RZ, RZ, 0x1c1f ;  /* 0x00001c1fffcc7424 */ /* 0x000fe400078e00ff */
[----:B-12---:R-:W-:Y:S05]  /*137e0*/  CALL.REL.NOINC `($__internal_47_$__cuda_sm70_shflsync_idx_p) ;  /* 0x0000169000007944 */ /* 0x006fea0003c00000 */
[----:B------:R-:W-:Y:S01]  /*137f0*/  MOV R0, R204 ;  /* 0x000000cc00007202 */ /* 0x000fe20000000f00 */
[----:B------:R-:W-:-:S05]  /*13800*/  BRA `(.L_x_3319) ;  /* 0xffff67b000007947 */ /* 0x000fca000383ffff */
.L_x_3218:
        /* <DEDUP_REMOVED lines=13> */
.L_x_3219:
[----:B------:R-:W-:Y:S02]  /*138e0*/  MOV R0, 0x2 ;  /* 0x0000000200007802 */ /* 0x000fe40000000f00 */
[----:B------:R-:W-:Y:S02]  /*138f0*/  MOV R2, 0x13910 ;  /* 0x0001391000027802 */ /* 0x000fe40000000f00 */
[----:B--2---:R-:W-:Y:S05]  /*13900*/  CALL.REL.NOINC `($__internal_46_$__cuda_sm70_shflsync_bfly_p) ;  /* 0x0000151000007944 */ /* 0x004fea0003c00000 */
[----:B------:R-:W-:-:S05]  /*13910*/  BRA `(.L_x_3321) ;  /* 0xffff6c0000007947 */ /* 0x000fca000383ffff */
.L_x_3220:
[----:B------:R-:W-:Y:S02]  /*13920*/  MOV R0, 0x1 ;  /* 0x0000000100007802 */ /* 0x000fe40000000f00 */
[----:B------:R-:W-:Y:S02]  /*13930*/  MOV R2, 0x13950 ;  /* 0x0001395000027802 */ /* 0x000fe40000000f00 */
[----:B--2---:R-:W-:Y:S05]  /*13940*/  CALL.REL.NOINC `($__internal_46_$__cuda_sm70_shflsync_bfly_p) ;  /* 0x000014d000007944 */ /* 0x004fea0003c00000 */
        /* <DEDUP_REMOVED lines=28> */
.L_x_3222:
[----:B------:R-:W-:Y:S01]  /*13b10*/  IMAD.MOV.U32 R116, RZ, RZ, R206 ;  /* 0x000000ffff747224 */ /* 0x000fe200078e00ce */
[----:B------:R-:W-:-:S02]  /*13b20*/  MOV R0, 0x2 ;  /* 0x0000000200007802 */ /* 0x000fc40000000f00 */
[----:B------:R-:W-:Y:S02]  /*13b30*/  MOV R2, 0x13b50 ;  /* 0x00013b5000027802 */ /* 0x000fe40000000f00 */
[----:B------:R-:W-:Y:S05]  /*13b40*/  CALL.REL.NOINC `($__internal_46_$__cuda_sm70_shflsync_bfly_p) ;  /* 0x000012d000007944 */ /* 0x000fea0003c00000 */
[----:B------:R-:W-:Y:S05]  /*13b50*/  BRA `(.L_x_3323) ;  /* 0xffff827000007947 */ /* 0x000fea000383ffff */
.L_x_3223:
[----:B------:R-:W-:Y:S01]  /*13b60*/  IMAD.MOV.U32 R116, RZ, RZ, R7 ;  /* 0x000000ffff747224 */ /* 0x000fe200078e0007 */
[----:B------:R-:W-:Y:S02]  /*13b70*/  MOV R0, 0x1 ;  /* 0x0000000100007802 */ /* 0x000fe40000000f00 */
[----:B------:R-:W-:Y:S02]  /*13b80*/  MOV R2, 0x13ba0 ;  /* 0x00013ba000027802 */ /* 0x000fe40000000f00 */
[----:B-1----:R-:W-:Y:S05]  /*13b90*/  CALL.REL.NOINC `($__internal_46_$__cuda_sm70_shflsync_bfly_p) ;  /* 0x0000128000007944 */ /* 0x002fea0003c00000 */
[----:B------:R-:W-:Y:S01]  /*13ba0*/  FADD.FTZ R7, R7, R0 ;  /* 0x0000000007077221 */ /* 0x000fe20000010000 */
[----:B------:R-:W-:Y:S02]  /*13bb0*/  MOV R116, R203 ;  /* 0x000000cb00747202 */ /* 0x000fe40000000f00 */
[----:B------:R-:W-:Y:S02]  /*13bc0*/  MOV R0, 0x2 ;  /* 0x0000000200007802 */ /* 0x000fe40000000f00 */
[----:B------:R-:W-:Y:S02]  /*13bd0*/  MOV R2, 0x13bf0 ;  /* 0x00013bf000027802 */ /* 0x000fe40000000f00 */
[----:B------:R-:W-:Y:S05]  /*13be0*/  CALL.REL.NOINC `($__internal_46_$__cuda_sm70_shflsync_bfly_p) ;  /* 0x0000123000007944 */ /* 0x000fea0003c00000 */
[----:B------:R-:W-:Y:S01]  /*13bf0*/  FADD.FTZ R6, R203, R0 ;  /* 0x00000000cb067221 */ /* 0x000fe20000010000 */
[----:B------:R-:W-:Y:S02]  /*13c00*/  MOV R0, 0x1 ;  /* 0x0000000100007802 */ /* 0x000fe40000000f00 */
[----:B------:R-:W-:-:S02]  /*13c10*/  MOV R2, 0x13c40 ;  /* 0x00013c4000027802 */ /* 0x000fc40000000f00 */
[----:B------:R-:W-:Y:S02]  /*13c20*/  MOV R116, R6 ;  /* 0x0000000600747202 */ /* 0x000fe40000000f00 */
[----:B------:R-:W-:Y:S05]  /*13c30*/  CALL.REL.NOINC `($__internal_46_$__cuda_sm70_shflsync_bfly_p) ;  /* 0x000011e000007944 */ /* 0x000fea0003c00000 */
[----:B------:R-:W-:Y:S01]  /*13c40*/  FADD.FTZ R6, R6, R0 ;  /* 0x0000000006067221 */ /* 0x000fe20000010000 */
[----:B------:R-:W-:Y:S02]  /*13c50*/  MOV R116, R215 ;  /* 0x000000d700747202 */ /* 0x000fe40000000f00 */
[----:B------:R-:W-:Y:S02]  /*13c60*/  MOV R0, 0x2 ;  /* 0x0000000200007802 */ /* 0x000fe40000000f00 */
[----:B------:R-:W-:Y:S02]  /*13c70*/  MOV R2, 0x13c90 ;  /* 0x00013c9000027802 */ /* 0x000fe40000000f00 */
[----:B------:R-:W-:Y:S05]  /*13c80*/  CALL.REL.NOINC `($__internal_46_$__cuda_sm70_shflsync_bfly_p) ;  /* 0x0000119000007944 */ /* 0x000fea0003c00000 */
[----:B------:R-:W-:Y:S01]  /*13c90*/  FADD.FTZ R5, R215, R0 ;  /* 0x00000000d7057221 */ /* 0x000fe20000010000 */
[----:B------:R-:W-:Y:S02]  /*13ca0*/  MOV R0, 0x1 ;  /* 0x0000000100007802 */ /* 0x000fe40000000f00 */
[----:B------:R-:W-:Y:S02]  /*13cb0*/  MOV R2, 0x13ce0 ;  /* 0x00013ce000027802 */ /* 0x000fe40000000f00 */
[----:B------:R-:W-:-:S02]  /*13cc0*/  MOV R116, R5 ;  /* 0x0000000500747202 */ /* 0x000fc40000000f00 */
[----:B------:R-:W-:Y:S05]  /*13cd0*/  CALL.REL.NOINC `($__internal_46_$__cuda_sm70_shflsync_bfly_p) ;  /* 0x0000114000007944 */ /* 0x000fea0003c00000 */
[----:B------:R-:W-:Y:S01]  /*13ce0*/  FADD.FTZ R5, R5, R0 ;  /* 0x0000000005057221 */ /* 0x000fe20000010000 */
[----:B------:R-:W-:-:S02]  /*13cf0*/  MOV R116, R216 ;  /* 0x000000d800747202 */ /* 0x000fc40000000f00 */
[----:B------:R-:W-:Y:S02]  /*13d00*/  MOV R0, 0x2 ;  /* 0x0000000200007802 */ /* 0x000fe40000000f00 */
[----:B------:R-:W-:Y:S02]  /*13d10*/  MOV R2, 0x13d30 ;  /* 0x00013d3000027802 */ /* 0x000fe40000000f00 */
[----:B------:R-:W-:Y:S05]  /*13d20*/  CALL.REL.NOINC `($__internal_46_$__cuda_sm70_shflsync_bfly_p) ;  /* 0x000010f000007944 */ /* 0x000fea0003c00000 */
[----:B------:R-:W-:Y:S01]  /*13d30*/  FADD.FTZ R4, R216, R0 ;  /* 0x00000000d8047221 */ /* 0x000fe20000010000 */
[----:B------:R-:W-:Y:S02]  /*13d40*/  MOV R0, 0x1 ;  /* 0x0000000100007802 */ /* 0x000fe40000000f00 */
[----:B------:R-:W-:Y:S02]  /*13d50*/  MOV R2, 0x13d80 ;  /* 0x00013d8000027802 */ /* 0x000fe40000000f00 */
[----:B------:R-:W-:Y:S02]  /*13d60*/  MOV R116, R4 ;  /* 0x0000000400747202 */ /* 0x000fe40000000f00 */
[----:B------:R-:W-:Y:S05]  /*13d70*/  CALL.REL.NOINC `($__internal_46_$__cuda_sm70_shflsync_bfly_p) ;  /* 0x000010a000007944 */ /* 0x000fea0003c00000 */
[----:B------:R-:W-:Y:S01]  /*13d80*/  MOV R8, R0 ;  /* 0x0000000000087202 */ /* 0x000fe20000000f00 */
[----:B------:R-:W-:Y:S05]  /*13d90*/  BRA `(.L_x_3324) ;  /* 0xffff812000007947 */ /* 0x000fea000383ffff */
.L_x_3230:
[----:B-1234-:R-:W-:Y:S01]  /*13da0*/  IMAD.MOV.U32 R116, RZ, RZ, R10 ;  /* 0x000000ffff747224 */ /* 0x01efe200078e000a */
[----:B------:R-:W-:Y:S01]  /*13db0*/  MOV R2, RZ ;  /* 0x000000ff00027202 */ /* 0x000fe20000000f00 */
[----:B------:R-:W-:Y:S01]  /*13dc0*/  IMAD.MOV.U32 R204, RZ, RZ, 0x1c1f ;  /* 0x00001c1fffcc7424 */ /* 0x000fe200078e00ff */
[----:B------:R-:W-:-:S02]  /*13dd0*/  MOV R3, 0x13df0 ;  /* 0x00013df000037802 */ /* 0x000fc40000000f00 */
[----:B------:R-:W-:Y:S05]  /*13de0*/  CALL.REL.NOINC `($__internal_47_$__cuda_sm70_shflsync_idx_p) ;  /* 0x0000109000007944 */ /* 0x000fea0003c00000 */
[----:B------:R-:W-:Y:S01]  /*13df0*/  MOV R5, R204 ;  /* 0x000000cc00057202 */ /* 0x000fe20000000f00 */
[----:B------:R-:W-:Y:S05]  /*13e00*/  BRA `(.L_x_3325) ;  /* 0xffff9a3000007947 */ /* 0x000fea000383ffff */
.L_x_3231:
[----:B------:R-:W-:Y:S01]  /*13e10*/  IMAD.MOV.U32 R116, RZ, RZ, R12 ;  /* 0x000000ffff747224 */ /* 0x000fe200078e000c */
[----:B------:R-:W-:Y:S01]  /*13e20*/  MOV R2, RZ ;  /* 0x000000ff00027202 */ /* 0x000fe20000000f00 */
[----:B------:R-:W-:Y:S01]  /*13e30*/  IMAD.MOV.U32 R204, RZ, RZ, 0x1c1f ;  /* 0x00001c1fffcc7424 */ /* 0x000fe200078e00ff */
[----:B------:R-:W-:-:S02]  /*13e40*/  MOV R3, 0x13e60 ;  /* 0x00013e6000037802 */ /* 0x000fc40000000f00 */
[----:B-12---:R-:W-:Y:S05]  /*13e50*/  CALL.REL.NOINC `($__internal_47_$__cuda_sm70_shflsync_idx_p) ;  /* 0x0000102000007944 */ /* 0x006fea0003c00000 */
[----:B------:R-:W-:Y:S01]  /*13e60*/  MOV R0, R204 ;  /* 0x000000cc00007202 */ /* 0x000fe20000000f00 */
[----:B------:R-:W-:Y:S05]  /*13e70*/  BRA `(.L_x_3326) ;  /* 0xffff99e000007947 */ /* 0x000fea000383ffff */
.L_x_3234:
[----:B------:R-:W-:Y:S01]  /*13e80*/  IMAD.MOV.U32 R116, RZ, RZ, R10 ;  /* 0x000000ffff747224 */ /* 0x000fe200078e000a */
[----:B--2---:R-:W-:Y:S01]  /*13e90*/  MOV R2, 0x1 ;  /* 0x0000000100027802 */ /* 0x004fe20000000f00 */
[----:B------:R-:W-:Y:S01]  /*13ea0*/  IMAD.MOV.U32 R204, RZ, RZ, 0x1c1f ;  /* 0x00001c1fffcc7424 */ /* 0x000fe200078e00ff */
[----:B------:R-:W-:-:S02]  /*13eb0*/  MOV R3, 0x13ed0 ;  /* 0x00013ed000037802 */ /* 0x000fc40000000f00 */
        /* <DEDUP_REMOVED lines=9> */
.L_x_3237:
[----:B------:R-:W-:Y:S01]  /*13f50*/  IMAD.MOV.U32 R116, RZ, RZ, R10 ;  /* 0x000000ffff747224 */ /* 0x000fe200078e000a */
[----:B-1----:R-:W-:Y:S01]  /*13f60*/  MOV R2, 0x2 ;  /* 0x0000000200027802 */ /* 0x002fe20000000f00 */
[----:B------:R-:W-:Y:S01]  /*13f70*/  IMAD.MOV.U32 R204, RZ, RZ, 0x1c1f ;  /* 0x00001c1fffcc7424 */ /* 0x000fe200078e00ff */
[----:B------:R-:W-:Y:S02]  /*13f80*/  MOV R3, 0x13fa0 ;  /* 0x00013fa000037802 */ /* 0x000fe40000000f00 */
[----:B--234-:R-:W-:Y:S05]  /*13f90*/  CALL.REL.NOINC `($__internal_47_$__cuda_sm70_shflsync_idx_p) ;  /* 0x00000ee000007944 */ /* 0x01cfea0003c00000 */
[----:B------:R-:W-:Y:S01]  /*13fa0*/  MOV R5, R204 ;  /* 0x000000cc00057202 */ /* 0x000fe20000000f00 */
[----:B------:R-:W-:Y:S05]  /*13fb0*/  BRA `(.L_x_3328) ;  /* 0xffff9b7000007947 */ /* 0x000fea000383ffff */
.L_x_3238:
[----:B------:R-:W-:Y:S01]  /*13fc0*/  IMAD.MOV.U32 R116, RZ, RZ, R12 ;  /* 0x000000ffff747224 */ /* 0x000fe200078e000c */
[----:B------:R-:W-:Y:S01]  /*13fd0*/  MOV R2, 0x2 ;  /* 0x0000000200027802 */ /* 0x000fe20000000f00 */
[----:B------:R-:W-:Y:S01]  /*13fe0*/  IMAD.MOV.U32 R204, RZ, RZ, 0x1c1f ;  /* 0x00001c1fffcc7424 */ /* 0x000fe200078e00ff */
[----:B------:R-:W-:Y:S02]  /*13ff0*/  MOV R3, 0x14010 ;  /* 0x0001401000037802 */ /* 0x000fe40000000f00 */
[----:B-1234-:R-:W-:Y:S05]  /*14000*/  CALL.REL.NOINC `($__internal_47_$__cuda_sm70_shflsync_idx_p) ;  /* 0x00000e7000007944 */ /* 0x01efea0003c00000 */
[----:B------:R-:W-:Y:S01]  /*14010*/  MOV R0, R204 ;  /* 0x000000cc00007202 */ /* 0x000fe20000000f00 */
[----:B------:R-:W-:Y:S05]  /*14020*/  BRA `(.L_x_3329) ;  /* 0xffff9b2000007947 */ /* 0x000fea000383ffff */
.L_x_3241:
[----:B------:R-:W-:Y:S01]  /*14030*/  IMAD.MOV.U32 R116, RZ, RZ, R10 ;  /* 0x000000ffff747224 */ /* 0x000fe200078e000a */
[----:B-1----:R-:W-:Y:S01]  /*14040*/  MOV R2, 0x3 ;  /* 0x0000000300027802 */ /* 0x002fe20000000f00 */
[----:B------:R-:W-:Y:S01]  /*14050*/  IMAD.MOV.U32 R204, RZ, RZ, 0x1c1f ;  /* 0x00001c1fffcc7424 */ /* 0x000fe200078e00ff */
[----:B------:R-:W-:-:S02]  /*14060*/  MOV R3, 0x14080 ;  /* 0x0001408000037802 */ /* 0x000fc40000000f00 */
[----:B--234-:R-:W-:Y:S05]  /*14070*/  CALL.REL.NOINC `($__internal_47_$__cuda_sm70_shflsync_idx_p) ;  /* 0x00000e0000007944 */ /* 0x01cfea0003c00000 */
        /* <DEDUP_REMOVED lines=8> */
.L_x_3243:
[----:B------:R-:W-:Y:S01]  /*14100*/  IMAD.MOV.U32 R116, RZ, RZ, R5 ;  /* 0x000000ffff747224 */ /* 0x000fe200078e0005 */
[----:B------:R-:W-:Y:S01]  /*14110*/  MOV R2, RZ ;  /* 0x000000ff00027202 */ /* 0x000fe20000000f00 */
[----:B------:R-:W-:Y:S01]  /*14120*/  IMAD.MOV.U32 R204, RZ, RZ, 0x1c1f ;  /* 0x00001c1fffcc7424 */ /* 0x000fe200078e00ff */
[----:B------:R-:W-:Y:S02]  /*14130*/  MOV R3, 0x14150 ;  /* 0x0001415000037802 */ /* 0x000fe40000000f00 */
[----:B------:R-:W-:Y:S05]  /*14140*/  CALL.REL.NOINC `($__internal_47_$__cuda_sm70_shflsync_idx_p) ;  /* 0x00000d3000007944 */ /* 0x000fea0003c00000 */
[----:B------:R-:W-:Y:S01]  /*14150*/  MOV R4, R204 ;  /* 0x000000cc00047202 */ /* 0x000fe20000000f00 */
[----:B------:R-:W-:Y:S05]  /*14160*/  BRA `(.L_x_3331) ;  /* 0xffff9ea000007947 */ /* 0x000fea000383ffff */
.L_x_3244:
[----:B------:R-:W-:Y:S01]  /*14170*/  IMAD.MOV.U32 R116, RZ, RZ, R12 ;  /* 0x000000ffff747224 */ /* 0x000fe200078e000c */
[----:B------:R-:W-:Y:S01]  /*14180*/  MOV R2, RZ ;  /* 0x000000ff00027202 */ /* 0x000fe20000000f00 */
[----:B------:R-:W-:Y:S01]  /*14190*/  IMAD.MOV.U32 R204, RZ, RZ, 0x1c1f ;  /* 0x00001c1fffcc7424 */ /* 0x000fe200078e00ff */
[----:B------:R-:W-:Y:S02]  /*141a0*/  MOV R3, 0x141c0 ;  /* 0x000141c000037802 */ /* 0x000fe40000000f00 */
[----:B-12---:R-:W-:Y:S05]  /*141b0*/  CALL.REL.NOINC `($__internal_47_$__cuda_sm70_shflsync_idx_p) ;  /* 0x00000cc000007944 */ /* 0x006fea0003c00000 */
[----:B------:R-:W-:Y:S01]  /*141c0*/  MOV R0, R204 ;  /* 0x000000cc00007202 */ /* 0x000fe20000000f00 */
[----:B------:R-:W-:Y:S05]  /*141d0*/  BRA `(.L_x_3332) ;  /* 0xffff9e5000007947 */ /* 0x000fea000383ffff */
.L_x_3247:
[----:B------:R-:W-:Y:S01]  /*141e0*/  IMAD.MOV.U32 R116, RZ, RZ, R5 ;  /* 0x000000ffff747224 */ /* 0x000fe200078e0005 */
[----:B----4-:R-:W-:Y:S01]  /*141f0*/  MOV R2, 0x1 ;  /* 0x0000000100027802 */ /* 0x010fe20000000f00 */
[----:B------:R-:W-:Y:S01]  /*14200*/  IMAD.MOV.U32 R204, RZ, RZ, 0x1c1f ;  /* 0x00001c1fffcc7424 */ /* 0x000fe200078e00ff */
[----:B------:R-:W-:-:S02]  /*14210*/  MOV R3, 0x14230 ;  /* 0x0001423000037802 */ /* 0x000fc40000000f00 */
[----:B-123--:R-:W-:Y:S05]  /*14220*/  CALL.REL.NOINC `($__internal_47_$__cuda_sm70_shflsync_idx_p) ;  /* 0x00000c5000007944 */ /* 0x00efea0003c00000 */
        /* <DEDUP_REMOVED lines=8> */
.L_x_3250:
[----:B------:R-:W-:Y:S01]  /*142b0*/  IMAD.MOV.U32 R116, RZ, RZ, R5 ;  /* 0x000000ffff747224 */ /* 0x000fe200078e0005 */
[----:B--2---:R-:W-:Y:S01]  /*142c0*/  MOV R2, 0x2 ;  /* 0x0000000200027802 */ /* 0x004fe20000000f00 */
[----:B------:R-:W-:Y:S01]  /*142d0*/  IMAD.MOV.U32 R204, RZ, RZ, 0x1c1f ;  /* 0x00001c1fffcc7424 */ /* 0x000fe200078e00ff */
[----:B------:R-:W-:Y:S02]  /*142e0*/  MOV R3, 0x14300 ;  /* 0x0001430000037802 */ /* 0x000fe40000000f00 */
[----:B-1-34-:R-:W-:Y:S05]  /*142f0*/  CALL.REL.NOINC `($__internal_47_$__cuda_sm70_shflsync_idx_p) ;  /* 0x00000b8000007944 */ /* 0x01afea0003c00000 */
[----:B------:R-:W-:Y:S01]  /*14300*/  MOV R4, R204 ;  /* 0x000000cc00047202 */ /* 0x000fe20000000f00 */
[----:B------:R-:W-:Y:S05]  /*14310*/  BRA `(.L_x_3334) ;  /* 0xffffa7c000007947 */ /* 0x000fea000383ffff */
.L_x_3251:
[----:B------:R-:W-:Y:S01]  /*14320*/  IMAD.MOV.U32 R116, RZ, RZ, R12 ;  /* 0x000000ffff747224 */ /* 0x000fe200078e000c */
[----:B--2---:R-:W-:Y:S01]  /*14330*/  MOV R2, 0x2 ;  /* 0x0000000200027802 */ /* 0x004fe20000000f00 */
[----:B------:R-:W-:Y:S01]  /*14340*/  IMAD.MOV.U32 R204, RZ, RZ, 0x1c1f ;  /* 0x00001c1fffcc7424 */ /* 0x000fe200078e00ff */
[----:B------:R-:W-:Y:S02]  /*14350*/  MOV R3, 0x14370 ;  /* 0x0001437000037802 */ /* 0x000fe40000000f00 */
[----:B-1-34-:R-:W-:Y:S05]  /*14360*/  CALL.REL.NOINC `($__internal_47_$__cuda_sm70_shflsync_idx_p) ;  /* 0x00000b1000007944 */ /* 0x01afea0003c00000 */
[----:B------:R-:W-:Y:S01]  /*14370*/  MOV R0, R204 ;  /* 0x000000cc00007202 */ /* 0x000fe20000000f00 */
[----:B------:R-:W-:Y:S05]  /*14380*/  BRA `(.L_x_3335) ;  /* 0xffffa77000007947 */ /* 0x000fea000383ffff */
.L_x_3254:
[----:B------:R-:W-:Y:S01]  /*14390*/  IMAD.MOV.U32 R116, RZ, RZ, R5 ;  /* 0x000000ffff747224 */ /* 0x000fe200078e0005 */
[----:B--23--:R-:W-:Y:S01]  /*143a0*/  MOV R2, 0x3 ;  /* 0x0000000300027802 */ /* 0x00cfe20000000f00 */
[----:B------:R-:W-:Y:S01]  /*143b0*/  IMAD.MOV.U32 R204, RZ, RZ, 0x1c1f ;  /* 0x00001c1fffcc7424 */ /* 0x000fe200078e00ff */
[----:B------:R-:W-:-:S02]  /*143c0*/  MOV R3, 0x143e0 ;  /* 0x000143e000037802 */ /* 0x000fc40000000f00 */
[----:B-1--4-:R-:W-:Y:S05]  /*143d0*/  CALL.REL.NOINC `($__internal_47_$__cuda_sm70_shflsync_idx_p) ;  /* 0x00000aa000007944 */ /* 0x012fea0003c00000 */
        /* <DEDUP_REMOVED lines=8> */
.L_x_3258:
[----:B------:R-:W-:Y:S01]  /*14460*/  IMAD.MOV.U32 R116, RZ, RZ, R5 ;  /* 0x000000ffff747224 */ /* 0x000fe200078e0005 */
[----:B------:R-:W-:Y:S01]  /*14470*/  MOV R2, RZ ;  /* 0x000000ff00027202 */ /* 0x000fe20000000f00 */
[----:B------:R-:W-:Y:S01]  /*14480*/  IMAD.MOV.U32 R204, RZ, RZ, 0x1c1f ;  /* 0x00001c1fffcc7424 */ /* 0x000fe200078e00ff */
[----:B------:R-:W-:Y:S02]  /*14490*/  MOV R3, 0x144b0 ;  /* 0x000144b000037802 */ /* 0x000fe40000000f00 */
[----:B------:R-:W-:Y:S05]  /*144a0*/  CALL.REL.NOINC `($__internal_47_$__cuda_sm70_shflsync_idx_p) ;  /* 0x000009d000007944 */ /* 0x000fea0003c00000 */
[----:B------:R-:W-:Y:S01]  /*144b0*/  MOV R4, R204 ;  /* 0x000000cc00047202 */ /* 0x000fe20000000f00 */
[----:B------:R-:W-:Y:S05]  /*144c0*/  BRA `(.L_x_3337) ;  /* 0xffffb7e000007947 */ /* 0x000fea000383ffff */
.L_x_3259:
[----:B------:R-:W-:Y:S01]  /*144d0*/  IMAD.MOV.U32 R116, RZ, RZ, R12 ;  /* 0x000000ffff747224 */ /* 0x000fe200078e000c */
[----:B------:R-:W-:Y:S01]  /*144e0*/  MOV R2, RZ ;  /* 0x000000ff00027202 */ /* 0x000fe20000000f00 */
[----:B------:R-:W-:Y:S01]  /*144f0*/  IMAD.MOV.U32 R204, RZ, RZ, 0x1c1f ;  /* 0x00001c1fffcc7424 */ /* 0x000fe200078e00ff */
[----:B------:R-:W-:Y:S02]  /*14500*/  MOV R3, 0x14520 ;  /* 0x0001452000037802 */ /* 0x000fe40000000f00 */
[----:B-12---:R-:W-:Y:S05]  /*14510*/  CALL.REL.NOINC `($__internal_47_$__cuda_sm70_shflsync_idx_p) ;  /* 0x0000096000007944 */ /* 0x006fea0003c00000 */
[----:B------:R-:W-:Y:S01]  /*14520*/  MOV R0, R204 ;  /* 0x000000cc00007202 */ /* 0x000fe20000000f00 */
[----:B------:R-:W-:Y:S05]  /*14530*/  BRA `(.L_x_3338) ;  /* 0xffffb79000007947 */ /* 0x000fea000383ffff */
.L_x_3262:
        /* <DEDUP_REMOVED lines=13> */
.L_x_3265:
[----:B------:R-:W-:Y:S01]  /*14610*/  IMAD.MOV.U32 R116, RZ, RZ, R5 ;  /* 0x000000ffff747224 */ /* 0x000fe200078e0005 */
[----:B-1----:R-:W-:Y:S01]  /*14620*/  MOV R2, 0x2 ;  /* 0x0000000200027802 */ /* 0x002fe20000000f00 */
[----:B------:R-:W-:Y:S01]  /*14630*/  IMAD.MOV.U32 R204, RZ, RZ, 0x1c1f ;  /* 0x00001c1fffcc7424 */ /* 0x000fe200078e00ff */
[----:B------:R-:W-:Y:S02]  /*14640*/  MOV R3, 0x14660 ;  /* 0x0001466000037802 */ /* 0x000fe40000000f00 */
[----:B--234-:R-:W-:Y:S05]  /*14650*/  CALL.REL.NOINC `($__internal_47_$__cuda_sm70_shflsync_idx_p) ;  /* 0x0000082000007944 */ /* 0x01cfea0003c00000 */
[----:B------:R-:W-:Y:S01]  /*14660*/  MOV R4, R204 ;  /* 0x000000cc00047202 */ /* 0x000fe20000000f00 */
[----:B------:R-:W-:Y:S05]  /*14670*/  BRA `(.L_x_3340) ;  /* 0xffffb93000007947 */ /* 0x000fea000383ffff */
.L_x_3266:
[----:B------:R-:W-:Y:S01]  /*14680*/  IMAD.MOV.U32 R116, RZ, RZ, R12 ;  /* 0x000000ffff747224 */ /* 0x000fe200078e000c */
[----:B------:R-:W-:Y:S01]  /*14690*/  MOV R2, 0x2 ;  /* 0x0000000200027802 */ /* 0x000fe20000000f00 */
[----:B------:R-:W-:Y:S01]  /*146a0*/  IMAD.MOV.U32 R204, RZ, RZ, 0x1c1f ;  /* 0x00001c1fffcc7424 */ /* 0x000fe200078e00ff */
[----:B------:R-:W-:Y:S02]  /*146b0*/  MOV R3, 0x146d0 ;  /* 0x000146d000037802 */ /* 0x000fe40000000f00 */
[----:B-1234-:R-:W-:Y:S05]  /*146c0*/  CALL.REL.NOINC `($__internal_47_$__cuda_sm70_shflsync_idx_p) ;  /* 0x000007b000007944 */ /* 0x01efea0003c00000 */
[----:B------:R-:W-:Y:S01]  /*146d0*/  MOV R0, R204 ;  /* 0x000000cc00007202 */ /* 0x000fe20000000f00 */
[----:B------:R-:W-:Y:S05]  /*146e0*/  BRA `(.L_x_3341) ;  /* 0xffffb8e000007947 */ /* 0x000fea000383ffff */
.L_x_3269:
        /* <DEDUP_REMOVED lines=13> */
.L_x_3271:
[----:B------:R-:W-:Y:S01]  /*147c0*/  IMAD.MOV.U32 R116, RZ, RZ, R74 ;  /* 0x000000ffff747224 */ /* 0x000fe200078e004a */
[----:B------:R-:W-:Y:S01]  /*147d0*/  MOV R2, RZ ;  /* 0x000000ff00027202 */ /* 0x000fe20000000f00 */
[----:B------:R-:W-:Y:S01]  /*147e0*/  IMAD.MOV.U32 R204, RZ, RZ, 0x1f ;  /* 0x0000001fffcc7424 */ /* 0x000fe200078e00ff */
[----:B------:R-:W-:Y:S02]  /*147f0*/  MOV R3, 0x14810 ;  /* 0x0001481000037802 */ /* 0x000fe40000000f00 */
[----:B-1----:R-:W-:Y:S05]  /*14800*/  CALL.REL.NOINC `($__internal_47_$__cuda_sm70_shflsync_idx_p) ;  /* 0x0000067000007944 */ /* 0x002fea0003c00000 */
[----:B------:R-:W-:Y:S01]  /*14810*/  MOV R9, R204 ;  /* 0x000000cc00097202 */ /* 0x000fe20000000f00 */
[----:B------:R-:W-:Y:S05]  /*14820*/  BRA `(.L_x_3343) ;  /* 0xffffbb1000007947 */ /* 0x000fea000383ffff */
.L_x_3272:
[----:B------:R-:W-:Y:S01]  /*14830*/  IMAD.MOV.U32 R116, RZ, RZ, R74 ;  /* 0x000000ffff747224 */ /* 0x000fe200078e004a */
[----:B------:R-:W-:Y:S01]  /*14840*/  MOV R2, 0x1 ;  /* 0x0000000100027802 */ /* 0x000fe20000000f00 */
[----:B------:R-:W-:Y:S01]  /*14850*/  IMAD.MOV.U32 R204, RZ, RZ, 0x1f ;  /* 0x0000001fffcc7424 */ /* 0x000fe200078e00ff */
[----:B------:R-:W-:Y:S02]  /*14860*/  MOV R3, 0x14880 ;  /* 0x0001488000037802 */ /* 0x000fe40000000f00 */
[----:B-123--:R-:W-:Y:S05]  /*14870*/  CALL.REL.NOINC `($__internal_47_$__cuda_sm70_shflsync_idx_p) ;  /* 0x0000060000007944 */ /* 0x00efea0003c00000 */
[----:B------:R-:W-:Y:S01]  /*14880*/  MOV R8, R204 ;  /* 0x000000cc00087202 */ /* 0x000fe20000000f00 */
[----:B------:R-:W-:Y:S05]  /*14890*/  BRA `(.L_x_3344) ;  /* 0xffffbac000007947 */ /* 0x000fea000383ffff */
.L_x_3273:
[----:B------:R-:W-:Y:S02]  /*148a0*/  MOV R2, 0x1 ;  /* 0x0000000100027802 */ /* 0x000fe40000000f00 */
[----:B------:R-:W-:-:S02]  /*148b0*/  MOV R3, 0x148d0 ;  /* 0x000148d000037802 */ /* 0x000fc40000000f00 */
[----:B--234-:R-:W-:Y:S05]  /*148c0*/  CALL.REL.NOINC `($__internal_48_$__cuda_sm70_shflsync_up_p) ;  /* 0x0000061000007944 */ /* 0x01cfea0003c00000 */
[----:B------:R-:W-:Y:S05]  /*148d0*/  BRA `(.L_x_3345) ;  /* 0xffffbba000007947 */ /* 0x000fea000383ffff */
.L_x_3274:
[----:B------:R-:W-:Y:S02]  /*148e0*/  MOV R2, 0x2 ;  /* 0x0000000200027802 */ /* 0x000fe40000000f00 */
[----:B------:R-:W-:-:S02]  /*148f0*/  MOV R3, 0x14910 ;  /* 0x0001491000037802 */ /* 0x000fc40000000f00 */
[----:B--23--:R-:W-:Y:S05]  /*14900*/  CALL.REL.NOINC `($__internal_48_$__cuda_sm70_shflsync_up_p) ;  /* 0x000005d000007944 */ /* 0x00cfea0003c00000 */
        /* <DEDUP_REMOVED lines=24> */
.L_x_3278:
[----:B------:R-:W-:Y:S02]  /*14a90*/  MOV R2, 0x1 ;  /* 0x0000000100027802 */ /* 0x000fe40000000f00 */
[----:B------:R-:W-:Y:S02]  /*14aa0*/  MOV R3, 0x14ac0 ;  /* 0x00014ac000037802 */ /* 0x000fe40000000f00 */
[----:B------:R-:W-:Y:S05]  /*14ab0*/  CALL.REL.NOINC `($__internal_48_$__cuda_sm70_shflsync_up_p) ;  /* 0x0000042000007944 */ /* 0x000fea0003c00000 */
[----:B------:R-:W-:Y:S01]  /*14ac0*/  MOV R2, R4 ;  /* 0x0000000400027202 */ /* 0x000fe20000000f00 */
[----:B------:R-:W-:Y:S05]  /*14ad0*/  BRA `(.L_x_3347) ;  /* 0xffffbbf000007947 */ /* 0x000fea000383ffff */
.L_x_3279:
[----:B------:R-:W-:Y:S02]  /*14ae0*/  MOV R2, 0x2 ;  /* 0x0000000200027802 */ /* 0x000fe40000000f00 */
[----:B------:R-:W-:Y:S02]  /*14af0*/  MOV R3, 0x14b10 ;  /* 0x00014b1000037802 */ /* 0x000fe40000000f00 */
        /* <DEDUP_REMOVED lines=25> */
.L_x_3281:
[----:B------:R-:W-:Y:S02]  /*14c90*/  SEL R0, RZ, 0x1, P0 ;  /* 0x00000001ff007807 */ /* 0x000fe40000000000 */
[----:B------:R-:W-:Y:S02]  /*14ca0*/  MOV R2, 0x14cc0 ;  /* 0x00014cc000027802 */ /* 0x000fe40000000f00 */
[----:B-1----:R-:W-:Y:S05]  /*14cb0*/  CALL.REL.NOINC `($__internal_49_$__cuda_sm70_votesync_ballot) ;  /* 0x0000029000007944 */ /* 0x002fea0003c00000 */
[----:B------:R-:W-:Y:S01]  /*14cc0*/  MOV R10, R0 ;  /* 0x00000000000a7202 */ /* 0x000fe20000000f00 */
[----:B------:R-:W-:Y:S05]  /*14cd0*/  BRA `(.L_x_3349) ;  /* 0xffffbb8000007947 */ /* 0x000fea000383ffff */
.L_x_3282:
[----:B------:R-:W-:Y:S01]  /*14ce0*/  IMAD.MOV.U32 R116, RZ, RZ, R6 ;  /* 0x000000ffff747224 */ /* 0x000fe200078e0006 */
[----:B------:R-:W-:Y:S01]  /*14cf0*/  MOV R2, R0 ;  /* 0x0000000000027202 */ /* 0x000fe20000000f00 */
[----:B------:R-:W-:Y:S01]  /*14d00*/  IMAD.MOV.U32 R204, RZ, RZ, 0x1f ;  /* 0x0000001fffcc7424 */ /* 0x000fe200078e00ff */
[----:B------:R-:W-:Y:S02]  /*14d10*/  MOV R3, 0x14d30 ;  /* 0x00014d3000037802 */ /* 0x000fe40000000f00 */
[----:B-1----:R-:W-:Y:S05]  /*14d20*/  CALL.REL.NOINC `($__internal_47_$__cuda_sm70_shflsync_idx_p) ;  /* 0x0000015000007944 */ /* 0x002fea0003c00000 */
[----:B------:R-:W-:Y:S01]  /*14d30*/  IMAD.MOV.U32 R8, RZ, RZ, R204 ;  /* 0x000000ffff087224 */ /* 0x000fe200078e00cc */
[----:B------:R-:W-:Y:S01]  /*14d40*/  MOV R2, R0 ;  /* 0x0000000000027202 */ /* 0x000fe20000000f00 */
[----:B------:R-:W-:Y:S01]  /*14d50*/  IMAD.MOV.U32 R116, RZ, RZ, R7 ;  /* 0x000000ffff747224 */ /* 0x000fe200078e0007 */
[----:B------:R-:W-:-:S02]  /*14d60*/  MOV R204, 0x1f ;  /* 0x0000001f00cc7802 */ /* 0x000fc40000000f00 */
[----:B------:R-:W-:Y:S02]  /*14d70*/  MOV R3, 0x14d90 ;  /* 0x00014d9000037802 */ /* 0x000fe40000000f00 */
[----:B------:R-:W-:Y:S05]  /*14d80*/  CALL.REL.NOINC `($__internal_47_$__cuda_sm70_shflsync_idx_p) ;  /* 0x000000f000007944 */ /* 0x000fea0003c00000 */
[----:B------:R-:W-:Y:S01]  /*14d90*/  MOV R7, R204 ;  /* 0x000000cc00077202 */ /* 0x000fe20000000f00 */
[----:B------:R-:W-:Y:S05]  /*14da0*/  BRA `(.L_x_3350) ;  /* 0xffffbb0000007947 */ /* 0x000fea000383ffff */
.L_x_3285:
[----:B------:R-:W-:Y:S01]  /*14db0*/  IMAD.MOV.U32 R116, RZ, RZ, R4 ;  /* 0x000000ffff747224 */ /* 0x000fe200078e0004 */
[----:B------:R-:W-:Y:S01]  /*14dc0*/  MOV R2, R0 ;  /* 0x0000000000027202 */ /* 0x000fe20000000f00 */
[----:B------:R-:W-:Y:S01]  /*14dd0*/  IMAD.MOV.U32 R204, RZ, RZ, 0x1f ;  /* 0x0000001fffcc7424 */ /* 0x000fe200078e00ff */
[----:B------:R-:W-:Y:S02]  /*14de0*/  MOV R3, 0x14e00 ;  /* 0x00014e0000037802 */ /* 0x000fe40000000f00 */
[----:B-1-34-:R-:W-:Y:S05]  /*14df0*/  CALL.REL.NOINC `($__internal_47_$__cuda_sm70_shflsync_idx_p) ;  /* 0x0000008000007944 */ /* 0x01afea0003c00000 */
[----:B------:R-:W-:Y:S01]  /*14e00*/  MOV R11, R204 ;  /* 0x000000cc000b7202 */ /* 0x000fe20000000f00 */
[----:B------:R-:W-:Y:S05]  /*14e10*/  BRA `(.L_x_3284) ;  /* 0xffffbaf000007947 */ /* 0x000fea000383ffff */
        .weak           $__internal_46_$__cuda_sm70_shflsync_bfly_p
        .type           $__internal_46_$__cuda_sm70_shflsync_bfly_p,@function
        .size           $__internal_46_$__cuda_sm70_shflsync_bfly_p,($__internal_47_$__cuda_sm70_shflsync_idx_p - $__internal_46_$__cuda_sm70_shflsync_bfly_p)
$__internal_46_$__cuda_sm70_shflsync_bfly_p:
[----:B------:R-:W-:Y:S02]  /*14e20*/  MOV R175, 0xffffffff ;  /* 0xffffffff00af7802 */ /* 0x000fe40000000f00 */
[----:B------:R-:W-:Y:S02]  /*14e30*/  MOV R3, 0x1f ;  /* 0x0000001f00037802 */ /* 0x000fe40000000f00 */
[----:B------:R-:W-:Y:S04]  /*14e40*/  WARPSYNC R175 ;  /* 0x000000af00007348 */ /* 0x000fe80003800000 */
[----:B------:R1:W2:Y:S02]  /*14e50*/  SHFL.BFLY PT, R0, R116, R0, R3 ;  /* 0x0c00000074007389 */ /* 0x0002a400000e0003 */
[----:B-1----:R-:W-:-:S04]  /*14e60*/  MOV R3, 0x0 ;  /* 0x0000000000037802 */ /* 0x002fc80000000f00 */
[----:B--2---:R-:W-:Y:S05]  /*14e70*/  RET.REL.NODEC R2 `(_ZN7cutlass13device_kernelIN5flash19enable_sm80_to_sm89INS1_16FlashAttnFwdSm80INS1_25CollectiveMainloopFwdSm80ILi4ELi1ELb0EN4cute5tupleIJNS5_1CILi128EEENS7_ILi48EEENS7_ILi96EEEEEELi96ENS_6half_tEfNS_4arch4Sm80ELb1ELb0ELb0ELb1ELb1ELb0ELb1ELb1EEENS1_21CollectiveEpilogueFwdINS6_IJS8_SA_S9_EEENS6_IJNS7_ILi1EEESI_SI_EEESC_SE_Li128ELb1ELb1ELb1ELb0EEENS1_36VarlenDynamicPersistentTileSchedulerILi128ELi48ELi128ELi128ELb1ELb1ELb0ELb1ELb1ELb1EEEEEEEEEvNT_6ParamsE) ;  /* 0xfffeb18002007950 */ /* 0x004fea0003c3ffff */
        .weak           $__internal_47_$__cuda_sm70_shflsync_idx_p
        .type           $__internal_47_$__cuda_sm70_shflsync_idx_p,@function
        .size           $__internal_47_$__cuda_sm70_shflsync_idx_p,($__internal_48_$__cuda_sm70_shflsync_up_p - $__internal_47_$__cuda_sm70_shflsync_idx_p)
$__internal_47_$__cuda_sm70_shflsync_idx_p:
[----:B------:R-:W-:-:S04]  /*14e80*/  MOV R205, 0xffffffff ;  /* 0xffffffff00cd7802 */ /* 0x000fc80000000f00 */
[----:B------:R-:W-:Y:S04]  /*14e90*/  WARPSYNC R205 ;  /* 0x000000cd00007348 */ /* 0x000fe80003800000 */
[----:B------:R1:W2:Y:S02]  /*14ea0*/  SHFL.IDX PT, R204, R116, R2, R204 ;  /* 0x0000000274cc7389 */ /* 0x0002a400000e00cc */
[----:B-1----:R-:W-:Y:S02]  /*14eb0*/  MOV R2, R3 ;  /* 0x0000000300027202 */ /* 0x002fe40000000f00 */
[----:B------:R-:W-:-:S04]  /*14ec0*/  MOV R3, 0x0 ;  /* 0x0000000000037802 */ /* 0x000fc80000000f00 */
[----:B--2---:R-:W-:Y:S05]  /*14ed0*/  RET.REL.NODEC R2 `(_ZN7cutlass13device_kernelIN5flash19enable_sm80_to_sm89INS1_16FlashAttnFwdSm80INS1_25CollectiveMainloopFwdSm80ILi4ELi1ELb0EN4cute5tupleIJNS5_1CILi128EEENS7_ILi48EEENS7_ILi96EEEEEELi96ENS_6half_tEfNS_4arch4Sm80ELb1ELb0ELb0ELb1ELb1ELb0ELb1ELb1EEENS1_21CollectiveEpilogueFwdINS6_IJS8_SA_S9_EEENS6_IJNS7_ILi1EEESI_SI_EEESC_SE_Li128ELb1ELb1ELb1ELb0EEENS1_36VarlenDynamicPersistentTileSchedulerILi128ELi48ELi128ELi128ELb1ELb1ELb0ELb1ELb1ELb1EEEEEEEEEvNT_6ParamsE) ;  /* 0xfffeb12002007950 */ /* 0x004fea0003c3ffff */
        .weak           $__internal_48_$__cuda_sm70_shflsync_up_p
        .type           $__internal_48_$__cuda_sm70_shflsync_up_p,@function
        .size           $__internal_48_$__cuda_sm70_shflsync_up_p,($__internal_49_$__cuda_sm70_votesync_ballot - $__internal_48_$__cuda_sm70_shflsync_up_p)
$__internal_48_$__cuda_sm70_shflsync_up_p:
[----:B------:R-:W-:Y:S02]  /*14ee0*/  IMAD.MOV.U32 R4, RZ, RZ, RZ ;  /* 0x000000ffff047224 */ /* 0x000fe400078e00ff */
[----:B------:R-:W-:-:S04]  /*14ef0*/  IMAD.MOV.U32 R10, RZ, RZ, -0x1 ;  /* 0xffffffffff0a7424 */ /* 0x000fc800078e00ff */
[----:B------:R-:W-:Y:S04]  /*14f00*/  WARPSYNC R10 ;  /* 0x0000000a00007348 */ /* 0x000fe80003800000 */
[----:B------:R1:W2:Y:S02]  /*14f10*/  SHFL.UP PT, R4, R0, R2, R4 ;  /* 0x0400000200047389 */ /* 0x0002a400000e0004 */
[----:B-1----:R-:W-:Y:S02]  /*14f20*/  MOV R2, R3 ;  /* 0x0000000300027202 */ /* 0x002fe40000000f00 */
[----:B------:R-:W-:-:S04]  /*14f30*/  MOV R3, 0x0 ;  /* 0x0000000000037802 */ /* 0x000fc80000000f00 */
[----:B--2---:R-:W-:Y:S05]  /*14f40*/  RET.REL.NODEC R2 `(_ZN7cutlass13device_kernelIN5flash19enable_sm80_to_sm89INS1_16FlashAttnFwdSm80INS1_25CollectiveMainloopFwdSm80ILi4ELi1ELb0EN4cute5tupleIJNS5_1CILi128EEENS7_ILi48EEENS7_ILi96EEEEEELi96ENS_6half_tEfNS_4arch4Sm80ELb1ELb0ELb0ELb1ELb1ELb0ELb1ELb1EEENS1_21CollectiveEpilogueFwdINS6_IJS8_SA_S9_EEENS6_IJNS7_ILi1EEESI_SI_EEESC_SE_Li128ELb1ELb1ELb1ELb0EEENS1_36VarlenDynamicPersistentTileSchedulerILi128ELi48ELi128ELi128ELb1ELb1ELb0ELb1ELb1ELb1EEEEEEEEEvNT_6ParamsE) ;  /* 0xfffeb0b002007950 */ /* 0x004fea0003c3ffff */
        .weak           $__internal_49_$__cuda_sm70_votesync_ballot
        .type           $__internal_49_$__cuda_sm70_votesync_ballot,@function
        .size           $__internal_49_$__cuda_sm70_votesync_ballot,(.L_x_3690 - $__internal_49_$__cuda_sm70_votesync_ballot)
$__internal_49_$__cuda_sm70_votesync_ballot:
[----:B------:R-:W-:Y:S01]  /*14f50*/  ISETP.NE.U32.AND P0, PT, R0, 0x1, PT ;  /* 0x000000010000780c */ /* 0x000fe20003f05070 */
[----:B------:R-:W-:-:S04]  /*14f60*/  IMAD.MOV.U32 R3, RZ, RZ, -0x1 ;  /* 0xffffffffff037424 */ /* 0x000fc800078e00ff */
[----:B------:R-:W-:Y:S08]  /*14f70*/  WARPSYNC R3 ;  /* 0x0000000300007348 */ /* 0x000ff00003800000 */
[----:B------:R-:W-:-:S04]  /*14f80*/  VOTE.ANY R0, PT, !P0 ;  /* 0x0000000000007806 */ /* 0x000fc800040e0100 */
[----:B------:R-:W-:Y:S01]  /*14f90*/  LOP3.LUT R0, R0, R3, RZ, 0xc0, !PT ;  /* 0x0000000300007212 */ /* 0x000fe200078ec0ff */
[----:B------:R-:W-:-:S04]  /*14fa0*/  IMAD.MOV.U32 R3, RZ, RZ, 0x0 ;  /* 0x00000000ff037424 */ /* 0x000fc800078e00ff */
[----:B------:R-:W-:Y:S05]  /*14fb0*/  RET.REL.NODEC R2 `(_ZN7cutlass13device_kernelIN5flash19enable_sm80_to_sm89INS1_16FlashAttnFwdSm80INS1_25CollectiveMainloopFwdSm80ILi4ELi1ELb0EN4cute5tupleIJNS5_1CILi128EEENS7_ILi48EEENS7_ILi96EEEEEELi96ENS_6half_tEfNS_4arch4Sm80ELb1ELb0ELb0ELb1ELb1ELb0ELb1ELb1EEENS1_21CollectiveEpilogueFwdINS6_IJS8_SA_S9_EEENS6_IJNS7_ILi1EEESI_SI_EEESC_SE_Li128ELb1ELb1ELb1ELb0EEENS1_36VarlenDynamicPersistentTileSchedulerILi128ELi48ELi128ELi128ELb1ELb1ELb0ELb1ELb1ELb1EEEEEEEEEvNT_6ParamsE) ;  /* 0xfffeb04002007950 */ /* 0x000fea0003c3ffff */
.L_x_3351:
        /* <DEDUP_REMOVED lines=12> */
.L_x_3690:


//--------------------- .text._ZN7cutlass13device_kernelIN5flash19enable_sm80_to_sm89INS1_16FlashAttnFwdSm80INS1_25CollectiveMainloopFwdSm80ILi4ELi1ELb0EN4cute5tupleIJNS5_1CILi128EEENS7_ILi48EEENS7_ILi96EEEEEELi96ENS_6half_tEfNS_4arch4Sm80ELb1ELb0ELb0ELb1ELb1ELb1ELb1ELb1EEENS1_21CollectiveEpilogueFwdINS6_IJS8_SA_S9_EEENS6_IJNS7_ILi1EEESI_SI_EEESC_SE_Li128ELb1ELb1ELb1ELb0EEENS1_36VarlenDynamicPersistentTileSchedulerILi128ELi48ELi128ELi128ELb1ELb1ELb0ELb1ELb1ELb1EEEEEEEEEvNT_6ParamsE --------------------------
	.section	.text._ZN7cutlass13device_kernelIN5flash19enable_sm80_to_sm89INS1_16FlashAttnFwdSm80INS1_25CollectiveMainloopFwdSm80ILi4ELi1ELb0EN4cute5tupleIJNS5_1CILi128EEENS7_ILi48EEENS7_ILi96EEEEEELi96ENS_6half_tEfNS_4arch4Sm80ELb1ELb0ELb0ELb1ELb1ELb1ELb1ELb1EEENS1_21CollectiveEpilogueFwdINS6_IJS8_SA_S9_EEENS6_IJNS7_ILi1EEESI_SI_EEESC_SE_Li128ELb1ELb1ELb1ELb0EEENS1_36VarlenDynamicPersistentTileSchedulerILi128ELi48ELi128ELi128ELb1ELb1ELb0ELb1ELb1ELb1EEEEEEEEEvNT_6ParamsE,"ax",@progbits
	.sectioninfo	@"SHI_REGISTERS=255"
	.align	128
.text._ZN7cutlass13device_kernelIN5flash19enable_sm80_to_sm89INS1_16FlashAttnFwdSm80INS1_25CollectiveMainloopFwdSm80ILi4ELi1ELb0EN4cute5tupleIJNS5_1CILi128EEENS7_ILi48EEENS7_ILi96EEEEEELi96ENS_6half_tEfNS_4arch4Sm80ELb1ELb0ELb0ELb1ELb1ELb1ELb1ELb1EEENS1_21CollectiveEpilogueFwdINS6_IJS8_SA_S9_EEENS6_IJNS7_ILi1EEESI_SI_EEESC_SE_Li128ELb1ELb1ELb1ELb0EEENS1_36VarlenDynamicPersistentTileSchedulerILi128ELi48ELi128ELi128ELb1ELb1ELb0ELb1ELb1ELb1EEEEEEEEEvNT_6ParamsE:
        .type           _ZN7cutlass13device_kernelIN5flash19enable_sm80_to_sm89INS1_16FlashAttnFwdSm80INS1_25CollectiveMainloopFwdSm80ILi4ELi1ELb0EN4cute5tupleIJNS5_1CILi128EEENS7_ILi48EEENS7_ILi96EEEEEELi96ENS_6half_tEfNS_4arch4Sm80ELb1ELb0ELb0ELb1ELb1ELb1ELb1ELb1EEENS1_21CollectiveEpilogueFwdINS6_IJS8_SA_S9_EEENS6_IJNS7_ILi1EEESI_SI_EEESC_SE_Li128ELb1ELb1ELb1ELb0EEENS1_36VarlenDynamicPersistentTileSchedulerILi128ELi48ELi128ELi128ELb1ELb1ELb0ELb1ELb1ELb1EEEEEEEEEvNT_6ParamsE,@function
        .size           _ZN7cutlass13device_kernelIN5flash19enable_sm80_to_sm89INS1_16FlashAttnFwdSm80INS1_25CollectiveMainloopFwdSm80ILi4ELi1ELb0EN4cute5tupleIJNS5_1CILi128EEENS7_ILi48EEENS7_ILi96EEEEEELi96ENS_6half_tEfNS_4arch4Sm80ELb1ELb0ELb0ELb1ELb1ELb1ELb1ELb1EEENS1_21CollectiveEpilogueFwdINS6_IJS8_SA_S9_EEENS6_IJNS7_ILi1EEESI_SI_EEESC_SE_Li128ELb1ELb1ELb1ELb0EEENS1_36VarlenDynamicPersistentTileSchedulerILi128ELi48ELi128ELi128ELb1ELb1ELb0ELb1ELb1ELb1EEEEEEEEEvNT_6ParamsE,(.L_x_3695 - _ZN7cutlass13device_kernelIN5flash19enable_sm80_to_sm89INS1_16FlashAttnFwdSm80INS1_25CollectiveMainloopFwdSm80ILi4ELi1ELb0EN4cute5tupleIJNS5_1CILi128EEENS7_ILi48EEENS7_ILi96EEEEEELi96ENS_6half_tEfNS_4arch4Sm80ELb1ELb0ELb0ELb1ELb1ELb1ELb1ELb1EEENS1_21CollectiveEpilogueFwdINS6_IJS8_SA_S9_EEENS6_IJNS7_ILi1EEESI_SI_EEESC_SE_Li128ELb1ELb1ELb1ELb0EEENS1_36VarlenDynamicPersistentTileSchedulerILi128ELi48ELi128ELi128ELb1ELb1ELb0ELb1ELb1ELb1EEEEEEEEEvNT_6ParamsE)
        .other          _ZN7cutlass13device_kernelIN5flash19enable_sm80_to_sm89INS1_16FlashAttnFwdSm80INS1_25CollectiveMainloopFwdSm80ILi4ELi1ELb0EN4cute5tupleIJNS5_1CILi128EEENS7_ILi48EEENS7_ILi96EEEEEELi96ENS_6half_tEfNS_4arch4Sm80ELb1ELb0ELb0ELb1ELb1ELb1ELb1ELb1EEENS1_21CollectiveEpilogueFwdINS6_IJS8_SA_S9_EEENS6_IJNS7_ILi1EEESI_SI_EEESC_SE_Li128ELb1ELb1ELb1ELb0EEENS1_36VarlenDynamicPersistentTileSchedulerILi128ELi48ELi128ELi128ELb1ELb1ELb0ELb1ELb1ELb1EEEEEEEEEvNT_6ParamsE,@"STO_CUDA_ENTRY STV_DEFAULT"
_ZN7cutlass13device_kernelIN5flash19enable_sm80_to_sm89INS1_16FlashAttnFwdSm80INS1_25CollectiveMainloopFwdSm80ILi4ELi1ELb0EN4cute5tupleIJNS5_1CILi128EEENS7_ILi48EEENS7_ILi96EEEEEELi96ENS_6half_tEfNS_4arch4Sm80ELb1ELb0ELb0ELb1ELb1ELb1ELb1ELb1EEENS1_21CollectiveEpilogueFwdINS6_IJS8_SA_S9_EEENS6_IJNS7_ILi1EEESI_SI_EEESC_SE_Li128ELb1ELb1ELb1ELb0EEENS1_36VarlenDynamicPersistentTileSchedulerILi128ELi48ELi128ELi128ELb1ELb1ELb0ELb1ELb1ELb1EEEEEEEEEvNT_6ParamsE:
        /* <DEDUP_REMOVED lines=54> */
.L_x_3357:
        /* <DEDUP_REMOVED lines=16> */
.L_x_3568:
        /* <DEDUP_REMOVED lines=16> */
.L_x_3569:
[----:B--2---:R-:W-:-:S05]  /*0560*/  IMAD R0, R0, c[0x0][0x538], RZ ;  /* 0x00014e0000007a24 */ /* 0x004fca00078e02ff */
[----:B------:R-:W-:-:S04]  /*0570*/  IADD3 R7, R0, R7, RZ ;  /* 0x0000000700077210 */ /* 0x000fc80007ffe0ff */
[----:B------:R-:W-:-:S13]  /*0580*/  ISETP.GT.AND P0, PT, R7, UR4, PT ;  /* 0x0000000407007c0c */ /* 0x000fda000bf04270 */
[----:B-1----:R-:W-:Y:S05]  /*0590*/  @!P0 BRA `(.L_x_3357) ;  /* 0xfffffdc000008947 */ /* 0x002fea000383ffff */
.L_x_3353:
[----:B------:R-:W-:-:S05]  /*05a0*/  IADD3 R10, -R0, R7, RZ ;  /* 0x00000007000a7210 */ /* 0x000fca0007ffe1ff */
[----:B------:R-:W-:-:S05]  /*05b0*/  IMAD R0, R4, c[0x0][0x538], R10 ;  /* 0x00014e0004007a24 */ /* 0x000fca00078e020a */
[----:B------:R-:W-:Y:S01]  /*05c0*/  ISETP.GT.AND P0, PT, R0, UR4, PT ;  /* 0x0000000400007c0c */ /* 0x000fe2000bf04270 */
[----:B------:R-:W-:-:S12]  /*05d0*/  BRA.DIV ~URZ, `(.L_x_3358) ;  /* 0x0001e2827f007947 */ /* 0x000fd8000b800000 */
[----:B------:R-:W-:-:S04]  /*05e0*/  VOTE.ANY R7, PT, !P0 ;  /* 0x0000000000077806 */ /* 0x000fc800040e0100 */
.L_x_3570:
[----:B------:R-:W1:Y:S02]  /*05f0*/  POPC R0, R7 ;  /* 0x0000000700007309 */ /* 0x000e640000000000 */
[----:B-1----:R-:W-:-:S05]  /*0600*/  IADD3 R2, R0, R6, RZ ;  /* 0x0000000600027210 */ /* 0x002fca0007ffe0ff */
[----:B------:R1:W-:Y:S01]  /*0610*/  STL [R1+0x7c], R2 ;  /* 0x00007c0201007387 */ /* 0x0003e20000100800 */
[----:B------:R-:W-:Y:S05]  /*0620*/  BRA.DIV ~URZ, `(.L_x_3359) ;  /* 0x0001e2827f007947 */ /* 0x000fea000b800000 */
[----:B------:R2:W3:Y:S01]  /*0630*/  SHFL.IDX PT, R12, R9, R0, 0x1f ;  /* 0x00001f00090c7589 */ /* 0x0004e200000e0000 */
[----:B------:R-:W-:-:S03]  /*0640*/  MOV R5, RZ ;  /* 0x000000ff00057202 */ /* 0x000fc60000000f00 */
[----:B------:R2:W4:Y:S04]  /*0650*/  SHFL.IDX PT, R9, R8, R0, 0x1f ;  /* 0x00001f0008097589 */ /* 0x00052800000e0000 */
.L_x_3571:
[----:B------:R-:W-:Y:S01]  /*0660*/  ISETP.NE.AND P0, PT, R7, RZ, PT ;  /* 0x000000ff0700720c */ /* 0x000fe20003f05270 */
[----:B------:R-:W-:-:S12]  /*0670*/  BSSY B0, `(.L_x_3360) ;  /* 0x0000005000007945 */ /* 0x000fd80003800000 */
[----:B------:R-:W-:Y:S05]  /*0680*/  @!P0 BRA `(.L_x_3361) ;  /* 0x0000003000008947 */ /* 0x000fea0003800000 */
[----:B--2---:R-:W-:Y:S01]  /*0690*/  IADD3 R0, R0, -0x1, RZ ;  /* 0xffffffff00007810 */ /* 0x004fe20007ffe0ff */
[----:B------:R-:W-:Y:S05]  /*06a0*/  BRA.DIV ~URZ, `(.L_x_3362) ;  /* 0x0001e2e27f007947 */ /* 0x000fea000b800000 */
[----:B------:R2:W1:Y:S02]  /*06b0*/  SHFL.IDX PT, R5, R4, R0, 0x1f ;  /* 0x00001f0004057589 */ /* 0x00046400000e0000 */
.L_x_3361:
[----:B------:R-:W-:Y:S05]  /*06c0*/  BSYNC B0 ;  /* 0x0000000000007941 */ /* 0x000fea0003800000 */
.L_x_3360:
        /* <DEDUP_REMOVED lines=69> */
.L_x_3364:
        /* <DEDUP_REMOVED lines=70> */
.L_x_3365:
[----:B------:R-:W-:Y:S05]  /*0f80*/  BSYNC B0 ;  /* 0x0000000000007941 */ /* 0x000fea0003800000 */
.L_x_3363:
[----:B------:R-:W-:-:S04]  /*0f90*/  LOP3.LUT R0, RZ, R0, RZ, 0x33, !PT ;  /* 0x00000000ff007212 */ /* 0x000fc800078e33ff */
[----:B------:R-:W-:-:S05]  /*0fa0*/  IADD3 R0, R0, R12, RZ ;  /* 0x0000000c00007210 */ /* 0x000fca0007ffe0ff */
[----:B------:R2:W-:Y:S01]  /*0fb0*/  STL [R1+0x74], R0 ;  /* 0x0000740001007387 */ /* 0x0005e20000100800 */
[----:B------:R-:W-:Y:S05]  /*0fc0*/  BRA `(.L_x_3366) ;  /* 0x0000006000007947 */ /* 0x000fea0003800000 */
.L_x_3354:
[----:B------:R-:W-:Y:S01]  /*0fd0*/  MOV R0, UR4 ;  /* 0x0000000400007c02 */ /* 0x000fe20008000f00 */
[----:B------:R-:W-:Y:S04]  /*0fe0*/  STL [R1+0x74], RZ ;  /* 0x000074ff01007387 */ /* 0x000fe80000100800 */
[----:B------:R-:W-:Y:S04]  /*0ff0*/  STL [R1+0x78], RZ ;  /* 0x000078ff01007387 */ /* 0x000fe80000100800 */
[----:B------:R1:W-:Y:S02]  /*1000*/  STL [R1+0x70], R0 ;  /* 0x0000700001007387 */ /* 0x0003e40000100800 */
[----:B-1----:R-:W-:-:S05]  /*1010*/  MOV R0, c[0x0][0x53c] ;  /* 0x00014f0000007a02 */ /* 0x002fca0000000f00 */
[----:B------:R1:W-:Y:S02]  /*1020*/  STL [R1+0x7c], R0 ;  /* 0x00007c0001007387 */ /* 0x0003e40000100800 */
.L_x_3366:
        /* <DEDUP_REMOVED lines=8> */
.L_x_3352:
        /* <DEDUP_REMOVED lines=86> */
[----:B------:R-:W-:Y:S02]  /*1610*/  IMAD.IADD R12, R6, 0x1, -R5 ;  /* 0x00000001060c7824 */ /* 0x000fe400078e0a05 */
        /* <DEDUP_REMOVED lines=45> */
[----:B------:R-:W-:-:S02]  /*18f0*/  LOP3.LUT R28, R6, 0xc0, RZ, 0xc0, !PT ;  /* 0x000000c0061c7812 */ /* 0x000fc400078ec0ff */
[-C--:B------:R-:W-:Y:S02]  /*1900*/  LEA.HI R0, R3, R113.reuse, RZ, 0x5 ;  /* 0x0000007103007211 */ /* 0x080fe400078f28ff */
        /* <DEDUP_REMOVED lines=48> */
[----:B------:R-:W-:Y:S02]  /*1c10*/  SHF.R.S32.HI R5, RZ, 0x1f, R166 ;  /* 0x0000001fff057819 */ /* 0x000fe400000114a6 */
[----:B------:R-:W-:Y:S01]  /*1c20*/  IADD3 R167, R164, 0x28, RZ ;  /* 0x00000028a4a77810 */ /* 0x000fe20007ffe0ff */
[----:B------:R1:W-:Y:S01]  /*1c30*/  STL [R1+0x8], R3 ;  /* 0x0000080301007387 */ /* 0x0003e20000100800 */
[C---:B------:R-:W-:Y:S02]  /*1c40*/  IADD3 R252, R108.reuse, 0x30, RZ ;  /* 0x000000306cfc7810 */ /* 0x040fe40007ffe0ff */
[----:B------:R-:W-:Y:S01]  /*1c50*/  IADD3 R251, R108, 0x40, RZ ;  /* 0x000000406cfb7810 */ /* 0x000fe20007ffe0ff */
[----:B------:R2:W-:Y:S01]  /*1c60*/  STL [R1+0x128], R8 ;  /* 0x0001280801007387 */ /* 0x0005e20000100800 */
[----:B------:R-:W-:-:S02]  /*1c70*/  SHF.R.S32.HI R13, RZ, 0x1f, R252 ;  /* 0x0000001fff0d7819 */ /* 0x000fc400000114fc */
[----:B------:R-:W-:Y:S01]  /*1c80*/  IADD3 R250, R108, 0x50, RZ ;  /* 0x000000506cfa7810 */ /* 0x000fe20007ffe0ff */
[----:B------:R-:W-:Y:S01]  /*1c90*/  STL.64 [R1], R30 ;  /* 0x0000001e01007387 */ /* 0x000fe20000100a00 */
[----:B------:R-:W-:Y:S02]  /*1ca0*/  SHF.R.S32.HI R15, RZ, 0x1f, R251 ;  /* 0x0000001fff0f7819 */ /* 0x000fe400000114fb */
[----:B------:R-:W-:Y:S01]  /*1cb0*/  LEA R171, R2, 0x3c80, 0x1 ;  /* 0x00003c8002ab7811 */ /* 0x000fe200078e08ff */
[----:B------:R3:W-:Y:S01]  /*1cc0*/  STL [R1+0x124], R5 ;  /* 0x0001240501007387 */ /* 0x0007e20000100800 */
[----:B------:R-:W-:Y:S02]  /*1cd0*/  LEA R2, R17, 0x6080, 0x1 ;  /* 0x0000608011027811 */ /* 0x000fe400078e08ff */
[----:B------:R-:W-:Y:S02]  /*1ce0*/  LEA R198, R0, 0x6080, 0x1 ;  /* 0x0000608000c67811 */ /* 0x000fe400078e08ff */
[----:B------:R-:W-:-:S02]  /*1cf0*/  IADD3 R200, R171, 0x20, RZ ;  /* 0x00000020abc87810 */ /* 0x000fc40007ffe0ff */
[----:B------:R-:W-:Y:S02]  /*1d00*/  LEA R196, R4, 0x1880, 0x1 ;  /* 0x0000188004c47811 */ /* 0x000fe400078e08ff */
[----:B------:R-:W-:Y:S02]  /*1d10*/  @P3 IADD3 R200, R171, -0x20, RZ ;  /* 0xffffffe0abc83810 */ /* 0x000fe40007ffe0ff */
[----:B------:R-:W-:Y:S02]  /*1d20*/  SHF.R.S32.HI R109, RZ, 0x1f, R108 ;  /* 0x0000001fff6d7819 */ /* 0x000fe4000001146c */
[----:B-1----:R-:W-:Y:S02]  /*1d30*/  SHF.R.S32.HI R3, RZ, 0x1f, R168 ;  /* 0x0000001fff037819 */ /* 0x002fe400000114a8 */
[----:B------:R-:W-:Y:S02]  /*1d40*/  IADD3 R208, R200, 0x400, RZ ;  /* 0x00000400c8d07810 */ /* 0x000fe40007ffe0ff */
[----:B--2---:R-:W-:Y:S01]  /*1d50*/  IADD3 R8, R30, 0x20, RZ ;  /* 0x000000201e087810 */ /* 0x004fe20007ffe0ff */
[----:B------:R1:W-:Y:S01]  /*1d60*/  STL [R1+0x120], R3 ;  /* 0x0001200301007387 */ /* 0x0003e20000100800 */
[----:B------:R-:W-:-:S02]  /*1d70*/  IADD3 R207, R200, 0x800, RZ ;  /* 0x00000800c8cf7810 */ /* 0x000fc40007ffe0ff */
[C---:B------:R-:W-:Y:S02]  /*1d80*/  IADD3 R206, R200.reuse, 0xc00, RZ ;  /* 0x00000c00c8ce7810 */ /* 0x040fe40007ffe0ff */
[C---:B------:R-:W-:Y:S02]  /*1d90*/  IADD3 R205, R200.reuse, 0x1000, RZ ;  /* 0x00001000c8cd7810 */ /* 0x040fe40007ffe0ff */
[----:B---3--:R-:W-:Y:S02]  /*1da0*/  SHF.R.S32.HI R5, RZ, 0x1f, R115 ;  /* 0x0000001fff057819 */ /* 0x008fe40000011473 */
[C---:B------:R-:W-:Y:S02]  /*1db0*/  IADD3 R204, R200.reuse, 0x1400, RZ ;  /* 0x00001400c8cc7810 */ /* 0x040fe40007ffe0ff */
[C---:B------:R-:W-:Y:S01]  /*1dc0*/  IADD3 R203, R200.reuse, 0x1800, RZ ;  /* 0x00001800c8cb7810 */ /* 0x040fe20007ffe0ff */
[----:B------:R2:W-:Y:S01]  /*1dd0*/  STL [R1+0x11c], R5 ;  /* 0x00011c0501007387 */ /* 0x0005e20000100800 */
[----:B------:R-:W-:-:S02]  /*1de0*/  IADD3 R202, R200, 0x1c00, RZ ;  /* 0x00001c00c8ca7810 */ /* 0x000fc40007ffe0ff */
[----:B------:R-:W-:Y:S02]  /*1df0*/  IADD3 R201, R200, 0x2000, RZ ;  /* 0x00002000c8c97810 */ /* 0x000fe40007ffe0ff */
[----:B-1----:R-:W-:-:S05]  /*1e00*/  SHF.R.S32.HI R3, RZ, 0x1f, R167 ;  /* 0x0000001fff037819 */ /* 0x002fca00000114a7 */
[----:B------:R1:W-:Y:S04]  /*1e10*/  STL [R1+0x118], R3 ;  /* 0x0001180301007387 */ /* 0x0003e80000100800 */
[----:B------:R3:W-:Y:S01]  /*1e20*/  STL [R1+0xc], R8 ;  /* 0x00000c0801007387 */ /* 0x0007e20000100800 */
[----:B--2---:R-:W-:-:S03]  /*1e30*/  IADD3 R5, R30, 0x40, RZ ;  /* 0x000000401e057810 */ /* 0x004fc60007ffe0ff */
[----:B------:R2:W-:Y:S04]  /*1e40*/  STL [R1+0x5c], R13 ;  /* 0x00005c0d01007387 */ /* 0x0005e80000100800 */
[----:B------:R-:W-:Y:S04]  /*1e50*/  STL [R1+0x10], R5 ;  /* 0x0000100501007387 */ /* 0x000fe80000100800 */
[----:B------:R-:W-:Y:S01]  /*1e60*/  STL [R1+0x58], R15 ;  /* 0x0000580f01007387 */ /* 0x000fe20000100800 */
[----:B-1----:R-:W-:Y:S02]  /*1e70*/  LOP3.LUT R3, R18, 0x7ffffffc, RZ, 0xc0, !PT ;  /* 0x7ffffffc12037812 */ /* 0x002fe400078ec0ff */
[----:B---3--:R-:W-:-:S03]  /*1e80*/  SHF.R.S32.HI R8, RZ, 0x1f, R8 ;  /* 0x0000001fff087819 */ /* 0x008fc60000011408 */
[----:B------:R-:W-:Y:S01]  /*1e90*/  IMAD.IADD R3, R29, 0x1, -R3 ;  /* 0x000000011d037824 */ /* 0x000fe200078e0a03 */
[----:B--2---:R-:W-:-:S05]  /*1ea0*/  SHF.R.S32.HI R13, RZ, 0x1f, R250 ;  /* 0x0000001fff0d7819 */ /* 0x004fca00000114fa */
[----:B------:R1:W-:Y:S04]  /*1eb0*/  STL [R1+0x54], R13 ;  /* 0x0000540d01007387 */ /* 0x0003e80000100800 */
[----:B------:R2:W-:Y:S01]  /*1ec0*/  STL [R1+0x88], R8 ;  /* 0x0000880801007387 */ /* 0x0005e20000100800 */
[----:B-1----:R-:W-:Y:S02]  /*1ed0*/  SHF.R.S32.HI R13, RZ, 0x1f, R5 ;  /* 0x0000001fff0d7819 */ /* 0x002fe40000011405 */
[----:B------:R-:W-:Y:S01]  /*1ee0*/  LOP3.LUT R5, R28, 0x18, R108, 0xf8, !PT ;  /* 0x000000181c057812 */ /* 0x000fe200078ef86c */
[----:B--2---:R-:W-:Y:S02]  /*1ef0*/  IMAD.IADD R8, R27, 0x1, R22 ;  /* 0x000000011b087824 */ /* 0x004fe400078e0216 */
[----:B------:R1:W-:Y:S04]  /*1f00*/  STL [R1+0x84], R13 ;  /* 0x0000840d01007387 */ /* 0x0003e80000100800 */
[----:B------:R2:W-:Y:S01]  /*1f10*/  STL [R1+0x80], R8 ;  /* 0x0000800801007387 */ /* 0x0005e20000100800 */
[----:B-1----:R-:W-:Y:S01]  /*1f20*/  IMAD.SHL.U32 R13, R3, 0x2, RZ ;  /* 0x00000002030d7824 */ /* 0x002fe200078e00ff */
[----:B------:R-:W-:-:S02]  /*1f30*/  SHF.R.S32.HI R3, RZ, 0x3, R9 ;  /* 0x00000003ff037819 */ /* 0x000fc40000011409 */
[C-C-:B------:R-:W-:Y:S02]  /*1f40*/  LOP3.LUT R9, R26.reuse, 0x18, R108.reuse, 0xf8, !PT ;  /* 0x000000181a097812 */ /* 0x140fe400078ef86c */
[----:B--2---:R-:W-:Y:S01]  /*1f50*/  LOP3.LUT R8, R26, 0x8, R108, 0xf8, !PT ;  /* 0x000000081a087812 */ /* 0x004fe200078ef86c */
[----:B------:R1:W-:Y:S01]  /*1f60*/  STL [R1+0x30], R3 ;  /* 0x0000300301007387 */ /* 0x0003e20000100800 */
[C---:B------:R-:W-:Y:S02]  /*1f70*/  IADD3 R27, R13.reuse, 0x8, RZ ;  /* 0x000000080d1b7810 */ /* 0x040fe40007ffe0ff */
[----:B------:R-:W-:Y:S01]  /*1f80*/  IADD3 R26, R13, 0x10, RZ ;  /* 0x000000100d1a7810 */ /* 0x000fe20007ffe0ff */
[----:B------:R2:W-:Y:S01]  /*1f90*/  STL [R1+0x68], R13 ;  /* 0x0000680d01007387 */ /* 0x0005e20000100800 */
[-C--:B------:R-:W-:Y:S02]  /*1fa0*/  LOP3.LUT R8, R8, R24.reuse, RZ, 0x3c, !PT ;  /* 0x0000001808087212 */ /* 0x080fe400078e3cff */
[----:B------:R-:W-:-:S02]  /*1fb0*/  LOP3.LUT R9, R9, R24, RZ, 0x3c, !PT ;  /* 0x0000001809097212 */ /* 0x000fc400078e3cff */
[----:B------:R-:W-:Y:S01]  /*1fc0*/  IADD3 R24, R13, 0x20, RZ ;  /* 0x000000200d187810 */ /* 0x000fe20007ffe0ff */
[----:B------:R-:W-:Y:S01]  /*1fd0*/  IMAD.IADD R8, R7, 0x1, R8 ;  /* 0x0000000107087824 */ /* 0x000fe200078e0208 */
[----:B------:R-:W-:Y:S01]  /*1fe0*/  IADD3 R22, R13, 0x30, RZ ;  /* 0x000000300d167810 */ /* 0x000fe20007ffe0ff */
[----:B------:R-:W-:Y:S01]  /*1ff0*/  IMAD.IADD R9, R7, 0x1, R9 ;  /* 0x0000000107097824 */ /* 0x000fe200078e0209 */
[C---:B------:R-:W-:Y:S02]  /*2000*/  IADD3 R19, R13.reuse, 0x38, RZ ;  /* 0x000000380d137810 */ /* 0x040fe40007ffe0ff */
[C---:B------:R-:W-:Y:S02]  /*2010*/  IADD3 R18, R13.reuse, 0x40, RZ ;  /* 0x000000400d127810 */ /* 0x040fe40007ffe0ff */
[C---:B------:R-:W-:Y:S02]  /*2020*/  IADD3 R16, R13.reuse, 0x48, RZ ;  /* 0x000000480d107810 */ /* 0x040fe40007ffe0ff */
[----:B------:R-:W-:-:S02]  /*2030*/  IADD3 R15, R13, 0x50, RZ ;  /* 0x000000500d0f7810 */ /* 0x000fc40007ffe0ff */
[----:B------:R-:W-:Y:S02]  /*2040*/  LEA R248, R8, 0x1880, 0x1 ;  /* 0x0000188008f87811 */ /* 0x000fe400078e08ff */
[----:B-1----:R-:W-:Y:S02]  /*2050*/  LOP3.LUT R3, R5, R25, RZ, 0x3c, !PT ;  /* 0x0000001905037212 */ /* 0x002fe400078e3cff */
[----:B------:R-:W-:Y:S02]  /*2060*/  SHF.R.S32.HI R5, RZ, 0x3, R6 ;  /* 0x00000003ff057819 */ /* 0x000fe40000011406 */
[----:B------:R-:W-:Y:S01]  /*2070*/  IADD3 R25, R13, 0x18, RZ ;  /* 0x000000180d197810 */ /* 0x000fe20007ffe0ff */
[----:B------:R-:W-:Y:S01]  /*2080*/  IMAD.IADD R6, R23, 0x1, R3 ;  /* 0x0000000117067824 */ /* 0x000fe200078e0203 */
[----:B------:R-:W-:Y:S01]  /*2090*/  SHF.R.S32.HI R3, RZ, 0x1f, R13 ;  /* 0x0000001fff037819 */ /* 0x000fe2000001140d */
[----:B------:R1:W-:Y:S01]  /*20a0*/  STL [R1+0x2c], R5 ;  /* 0x00002c0501007387 */ /* 0x0003e20000100800 */
[----:B------:R-:W-:-:S02]  /*20b0*/  IADD3 R23, R13, 0x28, RZ ;  /* 0x000000280d177810 */ /* 0x000fc40007ffe0ff */
[----:B--2---:R-:W-:Y:S01]  /*20c0*/  IADD3 R13, R13, 0x58, RZ ;  /* 0x000000580d0d7810 */ /* 0x004fe20007ffe0ff */
[----:B------:R2:W-:Y:S01]  /*20d0*/  STL [R1+0x108], R3 ;  /* 0x0001080301007387 */ /* 0x0005e20000100800 */
[----:B------:R-:W-:Y:S02]  /*20e0*/  LEA R28, R6, 0x6080, 0x1 ;  /* 0x00006080061c7811 */ /* 0x000fe400078e08ff */
[----:B------:R-:W-:Y:S01]  /*20f0*/  SHF.R.S32.HI R6, RZ, 0x1f, R26 ;  /* 0x0000001fff067819 */ /* 0x000fe2000001141a */
[----:B------:R-:W-:Y:S01]  /*2100*/  STL [R1+0xc8], R27 ;  /* 0x0000c81b01007387 */ /* 0x000fe20000100800 */
[C---:B------:R-:W-:Y:S02]  /*2110*/  IADD3 R249, R248.reuse, 0x20, RZ ;  /* 0x00000020f8f97810 */ /* 0x040fe40007ffe0ff */
[----:B------:R-:W-:Y:S01]  /*2120*/  @P0 IADD3 R249, R248, -0x20, RZ ;  /* 0xffffffe0f8f90810 */ /* 0x000fe20007ffe0ff */
[----:B------:R-:W-:Y:S04]  /*2130*/  STL [R1+0xc4], R26 ;  /* 0x0000c41a01007387 */ /* 0x000fe80000100800 */
[----:B------:R3:W-:Y:S04]  /*2140*/  STL [R1+0xc0], R25 ;  /* 0x0000c01901007387 */ /* 0x0007e80000100800 */
        /* <DEDUP_REMOVED lines=47> */
.L_x_3567:
        /* <DEDUP_REMOVED lines=47> */
.L_x_3367:
[----:B------:R-:W-:-:S04]  /*2730*/  ISETP.NE.U32.AND P0, PT, RZ, c[0x0][0x368], PT ;  /* 0x0000da00ff007a0c */ /* 0x000fc80003f05070 */
[----:B------:R-:W-:-:S13]  /*2740*/  ISETP.NE.AND.EX P0, PT, RZ, c[0x0][0x36c], PT, P0 ;  /* 0x0000db00ff007a0c */ /* 0x000fda0003f05300 */
[----:B------:R-:W-:Y:S05]  /*2750*/  @!P0 BRA `(.L_x_3368) ;  /* 0x0000004000008947 */ /* 0x000fea0003800000 */
[----:B-1----:R-:W-:-:S04]  /*2760*/  IADD3 R4, P0, R21, c[0x0][0x368], RZ ;  /* 0x0000da0015047a10 */ /* 0x002fc80007f1e0ff */
[----:B------:R-:W-:-:S05]  /*2770*/  IADD3.X R5, R20, c[0x0][0x36c], RZ, P0, !PT ;  /* 0x0000db0014057a10 */ /* 0x000fca00007fe4ff */
[----:B------:R1:W5:Y:S01]  /*2780*/  LDG.E R13, [R4.64] ;  /* 0x00000008040d7981 */ /* 0x000362000c1e1900 */
[----:B------:R-:W-:Y:S05]  /*2790*/  BRA `(.L_x_3369) ;  /* 0x0000005000007947 */ /* 0x000fea0003800000 */
.L_x_3368:
[----:B------:R-:W-:Y:S01]  /*27a0*/  MOV R13, UR6 ;  /* 0x00000006000d7c02 */ /* 0x000fe20008000f00 */
[----:B------:R-:W-:Y:S05]  /*27b0*/  @!P5 BRA `(.L_x_3369) ;  /* 0x000000300000d947 */ /* 0x000fea0003800000 */
[----:B------:R-:W2:Y:S04]  /*27c0*/  LDG.E R6, [R4.64] ;  /* 0x0000000804067981 */ /* 0x000ea8000c1e1900 */
[----:B------:R-:W2:Y:S02]  /*27d0*/  LDG.E R0, [R4.64+0x4] ;  /* 0x0000040804007981 */ /* 0x000ea4000c1e1900 */
[----:B--2---:R-:W-:Y:S02]  /*27e0*/  IADD3 R13, -R6, R0, RZ ;  /* 0x00000000060d7210 */ /* 0x004fe40007ffe1ff */
.L_x_3369:
[----:B------:R-:W2:Y:S04]  /*27f0*/  LDL.LU R0, [R1+0x74] ;  /* 0x0000740001007983 */ /* 0x000ea80000300800 */
[----:B-1----:R1:W3:Y:S04]  /*2800*/  @P6 LDG.E R5, [R2.64] ;  /* 0x0000000802056981 */ /* 0x0022e8000c1e1900 */
[----:B------:R1:W3:Y:S04]  /*2810*/  @P6 LDG.E R4, [R2.64+0x4] ;  /* 0x0000040802046981 */ /* 0x0002e8000c1e1900 */
[----:B------:R-:W4:Y:S01]  /*2820*/  LDL R24, [R1+0x78] ;  /* 0x0000780001187983 */ /* 0x000f220000100800 */
[----:B------:R-:W-:-:S04]  /*2830*/  ISETP.NE.U32.AND P0, PT, RZ, c[0x0][0x378], PT ;  /* 0x0000de00ff007a0c */ /* 0x000fc80003f05070 */
[----:B------:R-:W-:Y:S01]  /*2840*/  ISETP.NE.AND.EX P1, PT, RZ, c[0x0][0x37c], PT, P0 ;  /* 0x0000df00ff007a0c */ /* 0x000fe20003f25300 */
[----:B------:R-:W-:Y:S02]  /*2850*/  IMAD.MOV.U32 R6, RZ, RZ, c[0x0][0x2c4] ;  /* 0x0000b100ff067624 */ /* 0x000fe400078e00ff */
[----:B-----5:R-:W-:-:S03]  /*2860*/  IMAD.MOV.U32 R129, RZ, RZ, R13 ;  /* 0x000000ffff817224 */ /* 0x020fc600078e000d */
[----:B------:R-:W-:-:S07]  /*2870*/  ISETP.NE.AND P2, PT, R6, 0x1, PT ;  /* 0x000000010600780c */ /* 0x000fce0003f45270 */
[----:B-1----:R-:W-:-:S04]  /*2880*/  @P1 IADD3 R2, P0, R21, c[0x0][0x378], RZ ;  /* 0x0000de0015021a10 */ /* 0x002fc80007f1e0ff */
[----:B------:R-:W-:Y:S01]  /*2890*/  @P1 IADD3.X R3, R20, c[0x0][0x37c], RZ, P0, !PT ;  /* 0x0000df0014031a10 */ /* 0x000fe200007fe4ff */
[----:B------:R-:W-:-:S04]  /*28a0*/  IMAD.IADD R8, R13, 0x1, -R10 ;  /* 0x000000010d087824 */ /* 0x000fc800078e0a0a */
[----:B------:R1:W5:Y:S02]  /*28b0*/  @P1 LDG.E R129, [R2.64] ;  /* 0x0000000802811981 */ /* 0x000364000c1e1900 */
[----:B-1----:R-:W-:Y:S01]  /*28c0*/  IMAD.MOV.U32 R2, RZ, RZ, c[0x0][0x228] ;  /* 0x00008a00ff027624 */ /* 0x002fe200078e00ff */
[----:B------:R-:W-:Y:S01]  /*28d0*/  LOP3.LUT R247, R247, 0xffffffdf, RZ, 0xc0, !PT ;  /* 0xffffffdff7f77812 */ /* 0x000fe200078ec0ff */
[----:B------:R-:W-:Y:S03]  /*28e0*/  BSSY B0, `(.L_x_3370) ;  /* 0x000003d000007945 */ /* 0x000fe60003800000 */
[----:B------:R-:W-:Y:S01]  /*28f0*/  @P2 LOP3.LUT R247, R247, 0x20, RZ, 0xfc, !PT ;  /* 0x00000020f7f72812 */ /* 0x000fe200078efcff */
[----:B--2---:R-:W-:-:S05]  /*2900*/  IMAD.SHL.U32 R0, R0, 0x80, RZ ;  /* 0x0000008000007824 */ /* 0x004fca00078e00ff */
[----:B------:R1:W-:Y:S01]  /*2910*/  STL [R1+0x64], R0 ;  /* 0x0000640001007387 */ /* 0x0003e20000100800 */
[----:B---3--:R-:W-:-:S04]  /*2920*/  @P6 IMAD.IADD R2, R4, 0x1, -R5 ;  /* 0x0000000104026824 */ /* 0x008fc800078e0a05 */
[----:B------:R-:W-:-:S05]  /*2930*/  IMAD.IADD R4, R8, 0x1, R2 ;  /* 0x0000000108047824 */ /* 0x000fca00078e0202 */
[----:B------:R-:W-:Y:S02]  /*2940*/  IADD3 R138, R4, 0x30, -R246 ;  /* 0x00000030048a7810 */ /* 0x000fe40007ffe8f6 */
[----:B-1----:R-:W-:-:S05]  /*2950*/  IADD3 R0, R0, 0x7f, RZ ;  /* 0x0000007f00007810 */ /* 0x002fca0007ffe0ff */
[----:B------:R-:W-:Y:S01]  /*2960*/  @P2 IMAD.HI.U32 R3, R0, c[0x0][0x2c8], RZ ;  /* 0x0000b20000032a27 */ /* 0x000fe200078e00ff */
[----:B------:R1:W-:Y:S04]  /*2970*/  STL [R1+0x6c], R4 ;  /* 0x00006c0401007387 */ /* 0x0003e80000100800 */
[----:B------:R-:W-:Y:S02]  /*2980*/  @P2 SHF.R.U32.HI R0, RZ, c[0x0][0x2cc], R3 ;  /* 0x0000b300ff002a19 */ /* 0x000fe40000011603 */
[----:B----4-:R-:W-:-:S03]  /*2990*/  LOP3.LUT R5, R24, 0xff000000, RZ, 0xc0, !PT ;  /* 0xff00000018057812 */ /* 0x010fc600078ec0ff */
        /* <DEDUP_REMOVED lines=49> */
.L_x_3371:
[----:B------:R-:W-:Y:S05]  /*2cb0*/  BSYNC B0 ;  /* 0x0000000000007941 */ /* 0x000fea0003800000 */
.L_x_3370:
        /* <DEDUP_REMOVED lines=20> */
[----:B------:R-:W3:Y:S04]  /*2e00*/  LDL R12, [R1+0x18] ;  /* 0x00001800010c7983 */ /* 0x000ee80000100800 */
        /* <DEDUP_REMOVED lines=18> */
[----:B------:R-:W-:Y:S02]  /*2f30*/  IMAD.IADD R142, R135, 0x1, R142 ;  /* 0x00000001878e7824 */ /* 0x000fe400078e028e */
        /* <DEDUP_REMOVED lines=23> */
[----:B----4-:R-:W-:Y:S01]  /*30b0*/  ISETP.GE.AND P4, PT, R22, c[0x0][0x1d4], PT ;  /* 0x0000750016007a0c */ /* 0x010fe20003f86270 */
[----:B------:R-:W-:Y:S01]  /*30c0*/  IMAD.IADD R3, R9, 0x1, R3 ;  /* 0x0000000109037824 */ /* 0x000fe200078e0203 */
[----:B------:R-:W-:Y:S02]  /*30d0*/  ISETP.GT.AND P0, PT, R0, 0x20, PT ;  /* 0x000000200000780c */ /* 0x000fe40003f04270 */
[----:B------:R-:W-:Y:S01]  /*30e0*/  @P1 LEA R4, P2, R8, c[0x0][0x220], 0x1 ;  /* 0x0000880008041a11 */ /* 0x000fe200078408ff */
[----:B------:R-:W-:-:S03]  /*30f0*/  @P1 IMAD.SHL.U32 R0, R12, 0x2, RZ ;  /* 0x000000020c001824 */ /* 0x000fc600078e00ff */
        /* <DEDUP_REMOVED lines=140> */
.L_x_3399:
        /* <DEDUP_REMOVED lines=107> */
.L_x_3377:
[----:B------:R-:W-:Y:S05]  /*4070*/  BSYNC B0 ;  /* 0x0000000000007941 */ /* 0x000fea0003800000 */
.L_x_3376:
        /* <DEDUP_REMOVED lines=93> */
.L_x_3380:
[----:B------:R-:W-:Y:S05]  /*4650*/  BSYNC B0 ;  /* 0x0000000000007941 */ /* 0x000fea0003800000 */
.L_x_3379:
        /* <DEDUP_REMOVED lines=60> */
.L_x_3382:
[----:B------:R-:W-:Y:S05]  /*4a20*/  BSYNC B0 ;  /* 0x0000000000007941 */ /* 0x000fea0003800000 */
.L_x_3381:
        /* <DEDUP_REMOVED lines=62> */
.L_x_3384:
[----:B------:R-:W-:Y:S05]  /*4e10*/  BSYNC B0 ;  /* 0x0000000000007941 */ /* 0x000fea0003800000 */
.L_x_3383:
        /* <DEDUP_REMOVED lines=59> */
.L_x_3386:
[----:B------:R-:W-:Y:S05]  /*51d0*/  BSYNC B0 ;  /* 0x0000000000007941 */ /* 0x000fea0003800000 */
.L_x_3385:
        /* <DEDUP_REMOVED lines=59> */
.L_x_3388:
[----:B------:R-:W-:Y:S05]  /*5590*/  BSYNC B0 ;  /* 0x0000000000007941 */ /* 0x000fea0003800000 */
.L_x_3387:
        /* <DEDUP_REMOVED lines=59> */
.L_x_3375:
        /* <DEDUP_REMOVED lines=47> */
.L_x_3390:
[----:B------:R-:W-:Y:S05]  /*5c40*/  BSYNC B0 ;  /* 0x0000000000007941 */ /* 0x000fea0003800000 */
.L_x_3389:
        /* <DEDUP_REMOVED lines=159> */
.L_x_3392:
[----:B------:R-:W-:Y:S05]  /*6640*/  BSYNC B0 ;  /* 0x0000000000007941 */ /* 0x000fea0003800000 */
.L_x_3391:
        /* <DEDUP_REMOVED lines=122> */
.L_x_3394:
[----:B------:R-:W-:Y:S05]  /*6df0*/  BSYNC B0 ;  /* 0x0000000000007941 */ /* 0x000fea0003800000 */
.L_x_3393:
        /* <DEDUP_REMOVED lines=125> */
.L_x_3374:
        /* <DEDUP_REMOVED lines=45> */
.L_x_3378:
[----:B------:R-:W-:Y:S05]  /*78a0*/  BSYNC B1 ;  /* 0x0000000000017941 */ /* 0x000fea0003800000 */
.L_x_3373:
        /* <DEDUP_REMOVED lines=103> */
.L_x_3396:
[----:B-123--:R-:W-:Y:S05]  /*7f20*/  BSYNC B0 ;  /* 0x0000000000007941 */ /* 0x00efea0003800000 */
.L_x_3395:
        /* <DEDUP_REMOVED lines=43> */
.L_x_3398:
[----:B------:R-:W-:Y:S05]  /*81e0*/  BSYNC B0 ;  /* 0x0000000000007941 */ /* 0x000fea0003800000 */
.L_x_3397:
[----:B------:R-:W0:Y:S01]  /*81f0*/  LDGDEPBAR ;  /* 0x00000000000079af */ /* 0x000e220000000000 */
[----:B------:R-:W-:Y:S01]  /*8200*/  IADD3 R33, R33, -0x1, RZ ;  /* 0xffffffff21217810 */ /* 0x000fe20007ffe0ff */
[----:B------:R-:W-:-:S05]  /*8210*/  @P5 BRA `(.L_x_3399) ;  /* 0xffffb7a000005947 */ /* 0x000fca000383ffff */
[----:B------:R-:W-:Y:S01]  /*8220*/  WARPSYNC 0xffffffff ;  /* 0xffffffff00007948 */ /* 0x000fe20003800000 */
[----:B------:R-:W-:Y:S06]  /*8230*/  BAR.SYNC.DEFER_BLOCKING 0x0 ;  /* 0x0000000000007b1d */ /* 0x000fec0000010000 */
.L_x_3372:
        /* <DEDUP_REMOVED lines=43> */
.L_x_3401:
[----:B------:R-:W-:Y:S05]  /*84f0*/  BSYNC B0 ;  /* 0x0000000000007941 */ /* 0x000fea0003800000 */
.L_x_3400:
        /* <DEDUP_REMOVED lines=61> */
[----:B------:R-:W4:Y:S01]  /*88d0*/  LDL R4, [R1+0x8] ;  /* 0x0000080001047983 */ /* 0x000f220000100800 */
[----:B------:R-:W-:-:S03]  /*88e0*/  ISETP.NE.U32.AND P0, PT, RZ, c[0x0][0x340], PT ;  /* 0x0000d000ff007a0c */ /* 0x000fc60003f05070 */
[----:B------:R-:W4:Y:S01]  /*88f0*/  LDL R5, [R1+0xd4] ;  /* 0x0000d40001057983 */ /* 0x000f220000100800 */
[----:B------:R-:W-:-:S03]  /*8900*/  ISETP.NE.AND.EX P1, PT, RZ, c[0x0][0x344], PT, P0 ;  /* 0x0000d100ff007a0c */ /* 0x000fc60003f25300 */
[----:B------:R-:W4:Y:S04]  /*8910*/  LDL R9, [R1+0x94] ;  /* 0x0000940001097983 */ /* 0x000f280000100800 */
[----:B------:R-:W4:Y:S04]  /*8920*/  LDL.64 R16, [R1] ;  /* 0x0000000001107983 */ /* 0x000f280000100a00 */
[----:B------:R-:W4:Y:S01]  /*8930*/  LDL R14, [R1+0x10] ;  /* 0x00001000010e7983 */ /* 0x000f220000100800 */
[----:B------:R-:W-:Y:S02]  /*8940*/  SHF.R.S32.HI R0, RZ, 0x1f, R136 ;  /* 0x0000001fff007819 */ /* 0x000fe40000011488 */
[----:B--2---:R-:W-:-:S04]  /*8950*/  @P1 IADD3 R2, P0, R3, c[0x0][0x340], RZ ;  /* 0x0000d00003021a10 */ /* 0x004fc80007f1e0ff */
[----:B---3--:R-:W-:Y:S02]  /*8960*/  @P1 IADD3.X R3, R10, c[0x0][0x344], RZ, P0, !PT ;  /* 0x0000d1000a031a10 */ /* 0x008fe400007fe4ff */
[----:B------:R-:W2:Y:S04]  /*8970*/  LDL R10, [R1+0xc] ;  /* 0x00000c00010a7983 */ /* 0x000ea80000100800 */
[----:B------:R1:W5:Y:S01]  /*8980*/  @P1 LDG.E R13, [R2.64] ;  /* 0x00000008020d1981 */ /* 0x000362000c1e1900 */
[----:B------:R-:W-:Y:S01]  /*8990*/  IMAD R0, R0, c[0x0][0x178], RZ ;  /* 0x00005e0000007a24 */ /* 0x000fe200078e02ff */
[----:B------:R-:W-:Y:S02]  /*89a0*/  ISETP.NE.U32.AND P0, PT, RZ, c[0x0][0x348], PT ;  /* 0x0000d200ff007a0c */ /* 0x000fe40003f05070 */
[----:B----4-:R-:W-:Y:S01]  /*89b0*/  LOP3.LUT R95, R8, 0xffff, RZ, 0xc0, !PT ;  /* 0x0000ffff085f7812 */ /* 0x010fe200078ec0ff */
[----:B------:R-:W-:Y:S01]  /*89c0*/  IMAD R0, R136, c[0x0][0x17c], R0 ;  /* 0x00005f0088007a24 */ /* 0x000fe200078e0200 */
[----:B------:R-:W-:Y:S01]  /*89d0*/  ISETP.NE.AND.EX P0, PT, RZ, c[0x0][0x34c], PT, P0 ;  /* 0x0000d300ff007a0c */ /* 0x000fe20003f05300 */
[----:B------:R-:W-:Y:S01]  /*89e0*/  IMAD.IADD R4, R4, 0x1, R11 ;  /* 0x0000000104047824 */ /* 0x000fe200078e020b */
[----:B------:R-:W3:Y:S02]  /*89f0*/  S2R R15, SR_TID.X ;  /* 0x00000000000f7919 */ /* 0x000ee40000002100 */
[----:B------:R-:W-:Y:S01]  /*8a00*/  SEL R6, R5, RZ, !P0 ;  /* 0x000000ff05067207 */ /* 0x000fe20004000000 */
[----:B------:R-:W-:Y:S01]  /*8a10*/  @P3 IMAD.HI.U32 R8, R4, c[0x0][0x2c8], RZ ;  /* 0x0000b20004083a27 */ /* 0x000fe200078e00ff */
[----:B------:R-:W-:-:S03]  /*8a20*/  SEL R5, R9, RZ, !P0 ;  /* 0x000000ff09057207 */ /* 0x000fc60004000000 */
        /* <DEDUP_REMOVED lines=23> */
[----:B------:R-:W-:Y:S02]  /*8ba0*/  LEA R12, P0, R2, c[0x0][0x160], 0x1 ;  /* 0x00005800020c7a11 */ /* 0x000fe400078008ff */
[----:B------:R-:W-:Y:S02]  /*8bb0*/  ISETP.GE.AND P3, PT, R14, c[0x0][0x198], PT ;  /* 0x000066000e007a0c */ /* 0x000fe40003f66270 */
[----:B------:R-:W-:Y:S02]  /*8bc0*/  LEA.HI.X R6, R2, c[0x0][0x164], R0, 0x1, P0 ;  /* 0x0000590002067a11 */ /* 0x000fe400000f0c00 */
[----:B------:R-:W-:Y:S02]  /*8bd0*/  IADD3 R128, R212, -0x1, RZ ;  /* 0xffffffffd4807810 */ /* 0x000fe40007ffe0ff */
[----:B--2---:R-:W-:-:S02]  /*8be0*/  ISETP.GE.AND P4, PT, R10, c[0x0][0x198], PT ;  /* 0x000066000a007a0c */ /* 0x004fc40003f86270 */
[----:B---3--:R-:W-:-:S04]  /*8bf0*/  SHF.R.S32.HI R10, RZ, 0x1f, R15 ;  /* 0x0000001fff0a7819 */ /* 0x008fc8000001140f */
[----:B------:R-:W-:-:S04]  /*8c00*/  LEA.HI R10, R10, R15, RZ, 0x2 ;  /* 0x0000000f0a0a7211 */ /* 0x000fc800078f10ff */
[----:B------:R-:W-:Y:S02]  /*8c10*/  SHF.R.S32.HI R10, RZ, 0x2, R10 ;  /* 0x00000002ff0a7819 */ /* 0x000fe4000001140a */
[----:B------:R-:W-:-:S03]  /*8c20*/  @!P1 MOV R13, R9 ;  /* 0x00000009000d9202 */ /* 0x000fc60000000f00 */
[----:B------:R-:W-:Y:S01]  /*8c30*/  IMAD.IADD R5, R10, 0x1, R11 ;  /* 0x000000010a057824 */ /* 0x000fe200078e020b */
[----:B------:R-:W-:Y:S05]  /*8c40*/  BRA.DIV ~URZ, `(.L_x_3403) ;  /* 0x00015db27f007947 */ /* 0x000fea000b800000 */
[----:B------:R1:W2:Y:S02]  /*8c50*/  SHFL.IDX PT, R4, R6, RZ, 0x1c1f ;  /* 0x001c1fff06047589 */ /* 0x0002a400000e0000 */
.L_x_3572:
[----:B------:R-:W-:Y:S05]  /*8c60*/  BRA.DIV ~URZ, `(.L_x_3404) ;  /* 0x00015e027f007947 */ /* 0x000fea000b800000 */
[----:B------:R3:W4:Y:S02]  /*8c70*/  SHFL.IDX PT, R0, R12, RZ, 0x1c1f ;  /* 0x001c1fff0c007589 */ /* 0x00072400000e0000 */
.L_x_3573:
        /* <DEDUP_REMOVED lines=8> */
[----:B------:R-:W2:Y:S04]  /*8d00*/  LDL R18, [R1+0x88] ;  /* 0x0000880001127983 */ /* 0x000ea80000100800 */
[----:B------:R-:W2:Y:S01]  /*8d10*/  LDL R16, [R1+0x84] ;  /* 0x0000840001107983 */ /* 0x000ea20000100800 */
[----:B---3--:R-:W-:-:S02]  /*8d20*/  LEA R10, P2, R20, R0, 0x1 ;  /* 0x00000000140a7211 */ /* 0x008fc400078408ff */
[----:B----4-:R-:W-:Y:S02]  /*8d30*/  LEA R8, P1, R17, R0, 0x1 ;  /* 0x0000000011087211 */ /* 0x010fe400078208ff */
[----:B------:R-:W-:Y:S02]  /*8d40*/  LEA.HI.X R11, R20, R4, R21, 0x1, P2 ;  /* 0x00000004140b7211 */ /* 0x000fe400010f0c15 */
[----:B--2---:R-:W-:Y:S01]  /*8d50*/  LEA R2, P0, R15, R0, 0x1 ;  /* 0x000000000f027211 */ /* 0x004fe200078008ff */
[----:B------:R-:W-:Y:S01]  /*8d60*/  IMAD.SHL.U32 R0, R14, 0x2, RZ ;  /* 0x000000020e007824 */ /* 0x000fe200078e00ff */
        /* <DEDUP_REMOVED lines=8> */
.L_x_3406:
[----:B------:R-:W-:Y:S05]  /*8df0*/  BSYNC B0 ;  /* 0x0000000000007941 */ /* 0x000fea0003800000 */
.L_x_3405:
[----:B------:R-:W-:Y:S05]  /*8e00*/  BRA.DIV ~URZ, `(.L_x_3407) ;  /* 0x00015cd27f007947 */ /* 0x000fea000b800000 */
[----:B--2---:R2:W1:Y:S04]  /*8e10*/  SHFL.IDX PT, R4, R6, 0x1, 0x1c1f ;  /* 0x003c1f0006047f89 */ /* 0x00446800000e0000 */
[----:B----4-:R2:W4:Y:S02]  /*8e20*/  SHFL.IDX PT, R0, R12, 0x1, 0x1c1f ;  /* 0x003c1f000c007f89 */ /* 0x01052400000e0000 */
.L_x_3574:
        /* <DEDUP_REMOVED lines=8> */
[----:B------:R-:W4:Y:S04]  /*8eb0*/  LDL R18, [R1+0x88] ;  /* 0x0000880001127983 */ /* 0x000f280000100800 */
[----:B------:R-:W4:Y:S01]  /*8ec0*/  LDL R16, [R1+0x84] ;  /* 0x0000840001107983 */ /* 0x000f220000100800 */
[----:B--2---:R-:W-:-:S02]  /*8ed0*/  LEA R10, P2, R20, R0, 0x1 ;  /* 0x00000000140a7211 */ /* 0x004fc400078408ff */
[----:B---3--:R-:W-:Y:S02]  /*8ee0*/  LEA R8, P1, R17, R0, 0x1 ;  /* 0x0000000011087211 */ /* 0x008fe400078208ff */
[----:B-1----:R-:W-:Y:S02]  /*8ef0*/  LEA.HI.X R11, R20, R4, R21, 0x1, P2 ;  /* 0x00000004140b7211 */ /* 0x002fe400010f0c15 */
[----:B----4-:R-:W-:Y:S01]  /*8f00*/  LEA R2, P0, R15, R0, 0x1 ;  /* 0x000000000f027211 */ /* 0x010fe200078008ff */
        /* <DEDUP_REMOVED lines=9> */
.L_x_3409:
[----:B------:R-:W-:Y:S05]  /*8fa0*/  BSYNC B0 ;  /* 0x0000000000007941 */ /* 0x000fea0003800000 */
.L_x_3408:
[----:B------:R-:W-:Y:S05]  /*8fb0*/  BRA.DIV ~URZ, `(.L_x_3410) ;  /* 0x00015bf27f007947 */ /* 0x000fea000b800000 */
[----:B-1----:R1:W2:Y:S02]  /*8fc0*/  SHFL.IDX PT, R4, R6, 0x2, 0x1c1f ;  /* 0x005c1f0006047f89 */ /* 0x0022a400000e0000 */
.L_x_3575:
[----:B------:R-:W-:Y:S05]  /*8fd0*/  BRA.DIV ~URZ, `(.L_x_3411) ;  /* 0x00015c427f007947 */ /* 0x000fea000b800000 */
[----:B----4-:R4:W1:Y:S02]  /*8fe0*/  SHFL.IDX PT, R0, R12, 0x2, 0x1c1f ;  /* 0x005c1f000c007f89 */ /* 0x01086400000e0000 */
.L_x_3576:
        /* <DEDUP_REMOVED lines=10> */
[----:B-1-3--:R-:W-:-:S02]  /*9090*/  LEA R10, P2, R20, R0, 0x1 ;  /* 0x00000000140a7211 */ /* 0x00afc400078408ff */
        /* <DEDUP_REMOVED lines=12> */
.L_x_3413:
[----:B------:R-:W-:Y:S05]  /*9160*/  BSYNC B0 ;  /* 0x0000000000007941 */ /* 0x000fea0003800000 */
.L_x_3412:
[----:B------:R-:W-:Y:S05]  /*9170*/  BRA.DIV ~URZ, `(.L_x_3414) ;  /* 0x00015b127f007947 */ /* 0x000fea000b800000 */
[----:B--2---:R2:W3:Y:S04]  /*9180*/  SHFL.IDX PT, R4, R6, 0x3, 0x1c1f ;  /* 0x007c1f0006047f89 */ /* 0x0044e800000e0000 */
[----:B-1----:R2:W1:Y:S02]  /*9190*/  SHFL.IDX PT, R0, R12, 0x3, 0x1c1f ;  /* 0x007c1f000c007f89 */ /* 0x00246400000e0000 */
.L_x_3577:
[----:B--2---:R-:W2:Y:S04]  /*91a0*/  LDL.64 R122, [R1] ;  /* 0x00000000017a7983 */ /* 0x004ea80000100a00 */
[----:B----4-:R-:W4:Y:S04]  /*91b0*/  LDL R118, [R1+0xc] ;  /* 0x00000c0001767983 */ /* 0x010f280000100800 */
[----:B---3--:R-:W3:Y:S04]  /*91c0*/  LDL R116, [R1+0x10] ;  /* 0x0000100001747983 */ /* 0x008ee80000100800 */
[----:B------:R-:W3:Y:S04]  /*91d0*/  LDL R121, [R1+0x18] ;  /* 0x0000180001797983 */ /* 0x000ee80000100800 */
[----:B------:R-:W3:Y:S04]  /*91e0*/  LDL R119, [R1+0x88] ;  /* 0x0000880001777983 */ /* 0x000ee80000100800 */
[----:B------:R-:W3:Y:S01]  /*91f0*/  LDL R117, [R1+0x84] ;  /* 0x0000840001757983 */ /* 0x000ee20000100800 */
[----:B------:R-:W-:-:S04]  /*9200*/  IADD3 R2, R5, 0x60, RZ ;  /* 0x0000006005027810 */ /* 0x000fc80007ffe0ff */
[----:B------:R-:W-:Y:S01]  /*9210*/  ISETP.GE.AND P0, PT, R2, R38, PT ;  /* 0x000000260200720c */ /* 0x000fe20003f06270 */
[----:B-----5:R-:W-:-:S05]  /*9220*/  IMAD.WIDE.U32 R16, R13, c[0x0][0x2b0], RZ ;  /* 0x0000ac000d107a25 */ /* 0x020fca00078e00ff */
[----:B------:R1:W-:Y:S07]  /*9230*/  STL.64 [R1+0x48], R16 ;  /* 0x0000481001007387 */ /* 0x0003ee0000100a00 */
[-C--:B-12---:R-:W-:Y:S02]  /*9240*/  @!P0 LEA R10, P1, R122, R0.reuse, 0x1 ;  /* 0x000000007a0a8211 */ /* 0x086fe400078208ff */
[----:B----4-:R-:W-:Y:S02]  /*9250*/  @!P0 LEA R8, P2, R118, R0, 0x1 ;  /* 0x0000000076088211 */ /* 0x010fe400078408ff */
[----:B------:R-:W-:-:S02]  /*9260*/  @!P0 LEA.HI.X R11, R122, R4, R123, 0x1, P1 ;  /* 0x000000047a0b8211 */ /* 0x000fc400008f0c7b */
[----:B---3--:R-:W-:Y:S01]  /*9270*/  @!P0 LEA R2, P1, R116, R0, 0x1 ;  /* 0x0000000074028211 */ /* 0x008fe200078208ff */
[----:B------:R-:W-:Y:S01]  /*9280*/  @!P0 IMAD.SHL.U32 R0, R121, 0x2, RZ ;  /* 0x0000000279008824 */ /* 0x000fe200078e00ff */
        /* <DEDUP_REMOVED lines=16> */
[----:B------:R-:W3:Y:S04]  /*9390*/  LDL R14, [R1+0x6c] ;  /* 0x00006c00010e7983 */ /* 0x000ee80000100800 */
[----:B------:R-:W4:Y:S01]  /*93a0*/  LDL R15, [R1+0x60] ;  /* 0x00006000010f7983 */ /* 0x000f220000100800 */
[----:B------:R-:W-:-:S02]  /*93b0*/  IMAD.MOV.U32 R111, RZ, RZ, 0x30 ;  /* 0x00000030ff6f7424 */ /* 0x000fc400078e00ff */
[----:B------:R-:W-:Y:S02]  /*93c0*/  IMAD.MOV.U32 R0, RZ, RZ, c[0x0][0x2b8] ;  /* 0x0000ae00ff007624 */ /* 0x000fe400078e00ff */
[----:B------:R-:W-:Y:S01]  /*93d0*/  IMAD R111, R212, R111, -0x30 ;  /* 0xffffffd0d46f7424 */ /* 0x000fe200078e026f */
[----:B------:R-:W-:Y:S02]  /*93e0*/  BAR.SYNC.DEFER_BLOCKING 0x0 ;  /* 0x0000000000007b1d */ /* 0x000fe40000010000 */
[----:B------:R-:W-:Y:S02]  /*93f0*/  ISETP.NE.AND P1, PT, R0, 0x1, PT ;  /* 0x000000010000780c */ /* 0x000fe40003f25270 */
[----:B------:R-:W-:Y:S01]  /*9400*/  LOP3.LUT R247, R247, 0xfffffffe, RZ, 0xc0, !PT ;  /* 0xfffffffef7f77812 */ /* 0x000fe200078ec0ff */
[----:B------:R-:W-:-:S10]  /*9410*/  IMAD.MOV.U32 R210, RZ, RZ, RZ ;  /* 0x000000ffffd27224 */ /* 0x000fd400078e00ff */
[----:B------:R-:W-:Y:S01]  /*9420*/  @P1 LOP3.LUT R247, R247, 0x1, RZ, 0xfc, !PT ;  /* 0x00000001f7f71812 */ /* 0x000fe200078efcff */
[----:B--2---:R-:W-:-:S05]  /*9430*/  IMAD.IADD R2, R12, 0x1, R111 ;  /* 0x000000010c027824 */ /* 0x004fca00078e026f */
[C---:B---3--:R-:W-:Y:S01]  /*9440*/  ISETP.GE.AND P0, PT, R2.reuse, R14, PT ;  /* 0x0000000e0200720c */ /* 0x048fe20003f06270 */
[----:B----4-:R-:W-:-:S03]  /*9450*/  IMAD.IADD R2, R2, 0x1, R15 ;  /* 0x0000000102027824 */ /* 0x010fc600078e020f */
        /* <DEDUP_REMOVED lines=30> */
[----:B------:R-:W-:Y:S02]  /*9640*/  ISETP.GT.AND P6, PT, R12, 0x2f, PT ;  /* 0x0000002f0c00780c */ /* 0x000fe40003fc4270 */
        /* <DEDUP_REMOVED lines=38> */
[----:B------:R-:W0:Y:S10]  /*98b0*/  LDGDEPBAR ;  /* 0x00000000000079af */ /* 0x000e340000000000 */
[----:B------:R-:W-:Y:S05]  /*98c0*/  @P0 BRA `(.L_x_3415) ;  /* 0x0000002000000947 */ /* 0x000fea0003800000 */
[----:B------:R-:W-:-:S04]  /*98d0*/  DEPBAR.LE SB0, 0x1 ;  /* 0x000080400000791a */ /* 0x000fc80000000000 */
[----:B------:R-:W-:Y:S05]  /*98e0*/  BRA `(.L_x_3416) ;  /* 0x000068c000007947 */ /* 0x000fea0003800000 */
.L_x_3415:
        /* <DEDUP_REMOVED lines=123> */
.L_x_3419:
[----:B--2---:R-:W-:Y:S05]  /*a0a0*/  BSYNC B0 ;  /* 0x0000000000007941 */ /* 0x004fea0003800000 */
.L_x_3418:
        /* <DEDUP_REMOVED lines=118> */
.L_x_3421:
[----:B---34-:R-:W-:Y:S05]  /*a810*/  BSYNC B0 ;  /* 0x0000000000007941 */ /* 0x018fea0003800000 */
.L_x_3420:
        /* <DEDUP_REMOVED lines=93> */
.L_x_3425:
[----:B------:R-:W-:Y:S05]  /*adf0*/  BSYNC B0 ;  /* 0x0000000000007941 */ /* 0x000fea0003800000 */
.L_x_3424:
        /* <DEDUP_REMOVED lines=45> */
.L_x_3427:
[----:B------:R-:W-:Y:S05]  /*b0d0*/  BSYNC B0 ;  /* 0x0000000000007941 */ /* 0x000fea0003800000 */
.L_x_3426:
        /* <DEDUP_REMOVED lines=45> */
.L_x_3429:
[----:B------:R-:W-:Y:S05]  /*b3b0*/  BSYNC B0 ;  /* 0x0000000000007941 */ /* 0x000fea0003800000 */
.L_x_3428:
        /* <DEDUP_REMOVED lines=45> */
.L_x_3431:
[----:B------:R-:W-:Y:S05]  /*b690*/  BSYNC B0 ;  /* 0x0000000000007941 */ /* 0x000fea0003800000 */
.L_x_3430:
        /* <DEDUP_REMOVED lines=45> */
.L_x_3433:
[----:B------:R-:W-:Y:S05]  /*b970*/  BSYNC B0 ;  /* 0x0000000000007941 */ /* 0x000fea0003800000 */
.L_x_3432:
        /* <DEDUP_REMOVED lines=44> */
.L_x_3423:
[----:B------:R-:W-:Y:S05]  /*bc40*/  BSYNC B1 ;  /* 0x0000000000017941 */ /* 0x000fea0003800000 */
.L_x_3422:
        /* <DEDUP_REMOVED lines=48> */
.L_x_3436:
[----:B------:R-:W-:Y:S05]  /*bf50*/  BSYNC B0 ;  /* 0x0000000000007941 */ /* 0x000fea0003800000 */
.L_x_3435:
        /* <DEDUP_REMOVED lines=45> */
.L_x_3438:
[----:B------:R-:W-:Y:S05]  /*c230*/  BSYNC B0 ;  /* 0x0000000000007941 */ /* 0x000fea0003800000 */
.L_x_3437:
        /* <DEDUP_REMOVED lines=45> */
.L_x_3440:
[----:B------:R-:W-:Y:S05]  /*c510*/  BSYNC B0 ;  /* 0x0000000000007941 */ /* 0x000fea0003800000 */
.L_x_3439:
        /* <DEDUP_REMOVED lines=45> */
.L_x_3442:
[----:B------:R-:W-:Y:S05]  /*c7f0*/  BSYNC B0 ;  /* 0x0000000000007941 */ /* 0x000fea0003800000 */
.L_x_3441:
        /* <DEDUP_REMOVED lines=45> */
.L_x_3444:
[----:B------:R-:W-:Y:S05]  /*cad0*/  BSYNC B0 ;  /* 0x0000000000007941 */ /* 0x000fea0003800000 */
.L_x_3443:
        /* <DEDUP_REMOVED lines=45> */
.L_x_3417:
        /* <DEDUP_REMOVED lines=75> */
.L_x_3446:
[----:B--2---:R-:W-:Y:S05]  /*d260*/  BSYNC B0 ;  /* 0x0000000000007941 */ /* 0x004fea0003800000 */
.L_x_3445:
        /* <DEDUP_REMOVED lines=94> */
.L_x_3448:
[----:B--2---:R-:W-:Y:S05]  /*d850*/  BSYNC B0 ;  /* 0x0000000000007941 */ /* 0x004fea0003800000 */
.L_x_3447:
        /* <DEDUP_REMOVED lines=152> */
.L_x_3452:
[----:B------:R-:W-:Y:S05]  /*e1e0*/  BSYNC B0 ;  /* 0x0000000000007941 */ /* 0x000fea0003800000 */
.L_x_3451:
        /* <DEDUP_REMOVED lines=100> */
.L_x_3454:
[----:B------:R-:W-:Y:S05]  /*e830*/  BSYNC B0 ;  /* 0x0000000000007941 */ /* 0x000fea0003800000 */
.L_x_3453:
        /* <DEDUP_REMOVED lines=99> */
.L_x_3450:
[----:B------:R-:W-:Y:S05]  /*ee70*/  BSYNC B1 ;  /* 0x0000000000017941 */ /* 0x000fea0003800000 */
.L_x_3449:
        /* <DEDUP_REMOVED lines=105> */
.L_x_3456:
[----:B------:R-:W-:Y:S05]  /*f510*/  BSYNC B0 ;  /* 0x0000000000007941 */ /* 0x000fea0003800000 */
.L_x_3455:
        /* <DEDUP_REMOVED lines=100> */
.L_x_3458:
[----:B------:R-:W-:Y:S05]  /*fb60*/  BSYNC B0 ;  /* 0x0000000000007941 */ /* 0x000fea0003800000 */
.L_x_3457:
        /* <DEDUP_REMOVED lines=99> */
.L_x_3434:
[----:B------:R-:W-:Y:S05]  /*101a0*/  BSYNC B2 ;  /* 0x0000000000027941 */ /* 0x000fea0003800000 */
.L_x_3416:
        /* <DEDUP_REMOVED lines=16> */
[----:B------:R-:W-:Y:S03]  /*102b0*/  BSSY B0, `(.L_x_3459) ;  /* 0x000003d000007945 */ /* 0x000fe60003800000 */
[----:B------:R-:W-:Y:S01]  /*102c0*/  IMAD R4, R210, c[0x0][0x21c], R0 ;  /* 0x00008700d2047a24 */ /* 0x000fe200078e0200 */
[----:B------:R-:W-:Y:S01]  /*102d0*/  IADD3 R0, P0, R2, R8, RZ ;  /* 0x0000000802007210 */ /* 0x000fe20007f1e0ff */
[----:B------:R-:W-:-:S02]  /*102e0*/  IMAD R5, R95, c[0x0][0x214], R9 ;  /* 0x000085005f057a24 */ /* 0x000fc400078e0209 */
[----:B------:R-:W-:Y:S02]  /*102f0*/  IMAD.SHL.U32 R229, R122, 0x2, RZ ;  /* 0x000000027ae57824 */ /* 0x000fe400078e00ff */
[----:B------:R-:W-:Y:S01]  /*10300*/  IMAD.SHL.U32 R209, R121, 0x2, RZ ;  /* 0x0000000279d17824 */ /* 0x000fe200078e00ff */
[----:B------:R-:W-:Y:S01]  /*10310*/  IADD3.X R2, R5, R3, R4, P0, !PT ;  /* 0x0000000305027210 */ /* 0x000fe200007fe404 */
[----:B------:R-:W-:Y:S01]  /*10320*/  STL [R1+0x28], R5 ;  /* 0x0000280501007387 */ /* 0x000fe20000100800 */
[----:B------:R-:W-:Y:S01]  /*10330*/  LEA R24, P0, R0, c[0x0][0x1f8], 0x1 ;  /* 0x00007e0000187a11 */ /* 0x000fe200078008ff */
[----:B------:R-:W-:Y:S02]  /*10340*/  IMAD.SHL.U32 R230, R118, 0x2, RZ ;  /* 0x0000000276e67824 */ /* 0x000fe400078e00ff */
[----:B------:R-:W-:Y:S01]  /*10350*/  LDSM.16.M88.4 R16, [R198] ;  /* 0x00000000c610783b */ /* 0x000fe20000000200 */
[----:B------:R-:W-:Y:S01]  /*10360*/  LEA.HI.X R6, R0, c[0x0][0x1fc], R2, 0x1, P0 ;  /* 0x00007f0000067a11 */ /* 0x000fe200000f0c02 */
[----:B------:R-:W-:-:S02]  /*10370*/  IMAD.IADD R0, R110, 0x1, -R120 ;  /* 0x000000016e007824 */ /* 0x000fc400078e0a78 */
[----:B------:R-:W2:Y:S01]  /*10380*/  SHFL.IDX PT, R2, R24, RZ, 0x1c1f ;  /* 0x001c1fff18027589 */ /* 0x000ea200000e0000 */
[----:B------:R-:W-:Y:S02]  /*10390*/  IMAD.SHL.U32 R227, R116, 0x2, RZ ;  /* 0x0000000274e37824 */ /* 0x000fe400078e00ff */
[C---:B------:R-:W-:Y:S01]  /*103a0*/  ISETP.LT.OR P1, PT, R0.reuse, 0x1, P3 ;  /* 0x000000010000780c */ /* 0x040fe20001f21670 */
[----:B------:R-:W4:Y:S01]  /*103b0*/  SHFL.IDX PT, R3, R6, RZ, 0x1c1f ;  /* 0x001c1fff06037589 */ /* 0x000f2200000e0000 */
[----:B------:R-:W-:-:S03]  /*103c0*/  ISETP.LT.OR P2, PT, R0, 0x1, P4 ;  /* 0x000000010000780c */ /* 0x000fc60002741670 */
[----:B------:R3:W1:Y:S04]  /*103d0*/  LDSM.16.M88.4 R12, [R198+0x1000] ;  /* 0x00100000c60c783b */ /* 0x0006680000000200 */
[----:B------:R3:W1:Y:S04]  /*103e0*/  LDSM.16.M88.4 R36, [R171] ;  /* 0x00000000ab24783b */ /* 0x0006680000000200 */
[----:B------:R3:W1:Y:S04]  /*103f0*/  LDSM.16.M88.4 R32, [R171+0x400] ;  /* 0x00040000ab20783b */ /* 0x0006680000000200 */
[----:B------:R3:W1:Y:S01]  /*10400*/  LDSM.16.M88.4 R28, [R171+0x800] ;  /* 0x00080000ab1c783b */ /* 0x0006620000000200 */
[----:B--2---:R-:W-:-:S03]  /*10410*/  IADD3 R4, P0, R2, R229, RZ ;  /* 0x000000e502047210 */ /* 0x004fc60007f1e0ff */
[----:B------:R3:W2:Y:S02]  /*10420*/  LDSM.16.M88.4 R20, [R199] ;  /* 0x00000000c714783b */ /* 0x0006a40000000200 */
[----:B----4-:R-:W-:Y:S02]  /*10430*/  IMAD.X R5, R3, 0x1, R228, P0 ;  /* 0x0000000103057824 */ /* 0x010fe400000e06e4 */
[----:B------:R3:W4:Y:S04]  /*10440*/  LDSM.16.M88.4 R8, [R199+0x1000] ;  /* 0x00100000c708783b */ /* 0x0007280000000200 */
[----:B-----5:R3:W1:Y:S04]  /*10450*/  LDSM.16.M88.4 R40, [R200] ;  /* 0x00000000c828783b */ /* 0x0206680000000200 */
[----:B------:R3:W1:Y:S04]  /*10460*/  LDSM.16.M88.4 R48, [R208] ;  /* 0x00000000d030783b */ /* 0x0006680000000200 */
[----:B------:R3:W1:Y:S04]  /*10470*/  LDSM.16.M88.4 R64, [R207] ;  /* 0x00000000cf40783b */ /* 0x0006680000000200 */
[----:B------:R-:W-:Y:S01]  /*10480*/  @!PT LDS RZ, [RZ] ;  /* 0x00000000fffff984 */ /* 0x000fe20000000800 */
[----:B------:R-:W-:Y:S01]  /*10490*/  @!PT LDS RZ, [RZ] ;  /* 0x00000000fffff984 */ /* 0x000fe20000000800 */
[----:B------:R-:W-:Y:S01]  /*104a0*/  @!PT LDS RZ, [RZ] ;  /* 0x00000000fffff984 */ /* 0x000fe20000000800 */
[----:B------:R2:W-:Y:S01]  /*104b0*/  LDGSTS.E.BYPASS.LTC128B.128 [R209+0x1880], [R4.64], !P1 ;  /* 0x0188000004d17fae */ /* 0x0005e2000c901d48 */
[----:B------:R-:W-:-:S02]  /*104c0*/  ISETP.GE.AND P1, PT, R116, c[0x0][0x1d4], PT ;  /* 0x0000750074007a0c */ /* 0x000fc40003f26270 */
[----:B--2---:R-:W-:-:S05]  /*104d0*/  IADD3 R4, P0, R2, R230, RZ ;  /* 0x000000e602047210 */ /* 0x004fca0007f1e0ff */
[----:B------:R-:W-:Y:S01]  /*104e0*/  IMAD.X R5, R3, 0x1, R225, P0 ;  /* 0x0000000103057824 */ /* 0x000fe200000e06e1 */
[----:B------:R-:W-:-:S04]  /*104f0*/  IADD3 R2, P0, R2, R227, RZ ;  /* 0x000000e302027210 */ /* 0x000fc80007f1e0ff */
[----:B------:R3:W-:Y:S01]  /*10500*/  LDGSTS.E.BYPASS.LTC128B.128 [R209+0x2480], [R4.64], !P2 ;  /* 0x0248000004d17fae */ /* 0x0007e2000d101d48 */
[----:B------:R-:W-:Y:S01]  /*10510*/  IMAD.X R3, R3, 0x1, R226, P0 ;  /* 0x0000000103037824 */ /* 0x000fe200000e06e2 */
[----:B------:R-:W-:-:S13]  /*10520*/  ISETP.LT.OR P0, PT, R0, 0x1, P1 ;  /* 0x000000010000780c */ /* 0x000fda0000f01670 */
[----:B------:R3:W-:Y:S01]  /*10530*/  LDGSTS.E.BYPASS.LTC128B.128 [R209+0x3080], [R2.64], !P0 ;  /* 0x0308000002d17fae */ /* 0x0007e2000c101d48 */
[----:B-1----:R-:W-:-:S13]  /*10540*/  ISETP.GT.AND P0, PT, R25, 0x3f, PT ;  /* 0x0000003f1900780c */ /* 0x002fda0003f04270 */
[----:B------:R-:W-:Y:S05]  /*10550*/  @P0 BRA `(.L_x_3460) ;  /* 0x0000012000000947 */ /* 0x000fea0003800000 */
[----:B----4-:R-:W-:Y:S05]  /*10560*/  BRA.DIV ~URZ, `(.L_x_3461) ;  /* 0x0000e7f27f007947 */ /* 0x010fea000b800000 */
[----:B---3--:R1:W2:Y:S04]  /*10570*/  SHFL.IDX PT, R4, R6, 0x1, 0x1c1f ;  /* 0x003c1f0006047f89 */ /* 0x0082a800000e0000 */
[----:B------:R1:W3:Y:S02]  /*10580*/  SHFL.IDX PT, R2, R24, 0x1, 0x1c1f ;  /* 0x003c1f0018027f89 */ /* 0x0002e400000e0000 */
.L_x_3578:
[----:B---3--:R-:W-:Y:S02]  /*10590*/  IADD3 R26, P0, R2, R229, RZ ;  /* 0x000000e5021a7210 */ /* 0x008fe40007f1e0ff */
[C---:B------:R-:W-:Y:S02]  /*105a0*/  ISETP.LT.OR P3, PT, R0.reuse, 0x21, P3 ;  /* 0x000000210000780c */ /* 0x040fe40001f61670 */
[----:B------:R-:W-:Y:S01]  /*105b0*/  ISETP.LT.OR P2, PT, R0, 0x21, P4 ;  /* 0x000000210000780c */ /* 0x000fe20002741670 */
[----:B--2---:R-:W-:Y:S01]  /*105c0*/  IMAD.X R27, R4, 0x1, R228, P0 ;  /* 0x00000001041b7824 */ /* 0x004fe200000e06e4 */
[----:B-1----:R-:W-:-:S02]  /*105d0*/  IADD3 R24, P0, R2, R230, RZ ;  /* 0x000000e602187210 */ /* 0x002fc40007f1e0ff */
[----:B------:R-:W-:-:S03]  /*105e0*/  ISETP.LT.OR P1, PT, R0, 0x21, P1 ;  /* 0x000000210000780c */ /* 0x000fc60000f21670 */
[----:B------:R-:W-:Y:S01]  /*105f0*/  IMAD.X R25, R4, 0x1, R225, P0 ;  /* 0x0000000104197824 */ /* 0x000fe200000e06e1 */
[----:B------:R-:W-:-:S03]  /*10600*/  IADD3 R2, P0, R2, R227, RZ ;  /* 0x000000e302027210 */ /* 0x000fc60007f1e0ff */
[----:B------:R-:W-:Y:S01]  /*10610*/  @!PT LDS RZ, [RZ] ;  /* 0x00000000fffff984 */ /* 0x000fe20000000800 */
[----:B------:R-:W-:Y:S01]  /*10620*/  @!PT LDS RZ, [RZ] ;  /* 0x00000000fffff984 */ /* 0x000fe20000000800 */
[----:B------:R-:W-:Y:S01]  /*10630*/  @!PT LDS RZ, [RZ] ;  /* 0x00000000fffff984 */ /* 0x000fe20000000800 */
[----:B------:R1:W-:Y:S02]  /*10640*/  LDGSTS.E.BYPASS.LTC128B.128 [R209+0x2080], [R26.64], !P3 ;  /* 0x020800001ad17fae */ /* 0x0003e4000d901d48 */
[----:B------:R-:W-:Y:S02]  /*10650*/  IMAD.X R3, R4, 0x1, R226, P0 ;  /* 0x0000000104037824 */ /* 0x000fe400000e06e2 */
[----:B------:R1:W-:Y:S04]  /*10660*/  LDGSTS.E.BYPASS.LTC128B.128 [R209+0x2c80], [R24.64], !P2 ;  /* 0x02c8000018d17fae */ /* 0x0003e8000d101d48 */
[----:B------:R1:W-:Y:S02]  /*10670*/  LDGSTS.E.BYPASS.LTC128B.128 [R209+0x3880], [R2.64], !P1 ;  /* 0x0388000002d17fae */ /* 0x0003e4000c901d48 */
.L_x_3460:
[----:B----4-:R-:W-:Y:S05]  /*10680*/  BSYNC B0 ;  /* 0x0000000000007941 */ /* 0x010fea0003800000 */
.L_x_3459:
[----:B------:R-:W2:Y:S04]  /*10690*/  LDL R0, [R1+0x14] ;  /* 0x0000140001007983 */ /* 0x000ea80000100800 */
[----:B------:R-:W0:Y:S01]  /*106a0*/  LDGDEPBAR ;  /* 0x00000000000079af */ /* 0x000e220000000000 */
[----:B------:R-:W-:Y:S01]  /*106b0*/  WARPSYNC 0xffffffff ;  /* 0xffffffff00007948 */ /* 0x000fe20003800000 */
[C---:B------:R-:W-:Y:S01]  /*106c0*/  HMMA.16816.F32 R60, R12.reuse, R36, RZ ;  /* 0x000000240c3c723c */ /* 0x040fe200000018ff */
[----:B------:R-:W-:Y:S07]  /*106d0*/  BSSY B1, `(.L_x_3462) ;  /* 0x00000b9000017945 */ /* 0x000fee0003800000 */
[C---:B------:R-:W-:Y:S08]  /*106e0*/  HMMA.16816.F32 R52, R12.reuse, R32, RZ ;  /* 0x000000200c34723c */ /* 0x040ff000000018ff */
[C---:B-1----:R-:W-:Y:S08]  /*106f0*/  HMMA.16816.F32 R24, R12.reuse, R28, RZ ;  /* 0x0000001c0c18723c */ /* 0x042ff000000018ff */
        /* <DEDUP_REMOVED lines=13> */
[----:B------:R-:W-:Y:S07]  /*107d0*/  LDSM.16.M88.4 R60, [R204] ;  /* 0x00000000cc3c783b */ /* 0x000fee0000000200 */
        /* <DEDUP_REMOVED lines=9> */
[----:B------:R-:W4:Y:S03]  /*10870*/  LDSM.16.M88.4 R12, [R198+0x2000] ;  /* 0x00200000c60c783b */ /* 0x000f260000000200 */
[C---:B------:R-:W-:Y:S08]  /*10880*/  HMMA.16816.F32 R72, R20.reuse, R40, R68 ;  /* 0x000000281448723c */ /* 0x040ff00000001844 */
[C---:B------:R-:W-:Y:S08]  /*10890*/  HMMA.16816.F32 R40, R20.reuse, R42, R88 ;  /* 0x0000002a1428723c */ /* 0x040ff00000001858 */
[C---:B------:R-:W-:Y:S08]  /*108a0*/  HMMA.16816.F32 R44, R20.reuse, R48, R76 ;  /* 0x00000030142c723c */ /* 0x040ff0000000184c */
[C---:B------:R-:W-:Y:S08]  /*108b0*/  HMMA.16816.F32 R68, R20.reuse, R64, R84 ;  /* 0x000000401444723c */ /* 0x040ff00000001854 */
[C---:B------:R-:W-:Y:S08]  /*108c0*/  HMMA.16816.F32 R48, R20.reuse, R50, R92 ;  /* 0x000000321430723c */ /* 0x040ff0000000185c */
[----:B------:R-:W-:Y:S01]  /*108d0*/  HMMA.16816.F32 R20, R20, R66, R28 ;  /* 0x000000421414723c */ /* 0x000fe2000000181c */
[----:B------:R-:W5:Y:S07]  /*108e0*/  LDSM.16.M88.4 R28, [R199+0x2000] ;  /* 0x00200000c71c783b */ /* 0x000f6e0000000200 */
[C---:B-1----:R-:W-:Y:S08]  /*108f0*/  HMMA.16816.F32 R64, R8.reuse, R36, R120 ;  /* 0x000000240840723c */ /* 0x042ff00000001878 */
[C---:B------:R-:W-:Y:S08]  /*10900*/  HMMA.16816.F32 R116, R8.reuse, R32, R116 ;  /* 0x000000200874723c */ /* 0x040ff00000001874 */
[----:B------:R-:W-:Y:S08]  /*10910*/  HMMA.16816.F32 R100, R8, R38, R100 ;  /* 0x000000260864723c */ /* 0x000ff00000001864 */
[----:B----4-:R-:W-:Y:S08]  /*10920*/  HMMA.16816.F32 R76, R12, R36, R72 ;  /* 0x000000240c4c723c */ /* 0x010ff00000001848 */
[C---:B------:R-:W-:Y:S08]  /*10930*/  HMMA.16816.F32 R104, R8.reuse, R16, R104 ;  /* 0x000000100868723c */ /* 0x040ff00000001868 */
[----:B------:R-:W-:Y:S08]  /*10940*/  HMMA.16816.F32 R96, R8, R34, R96 ;  /* 0x000000220860723c */ /* 0x000ff00000001860 */
[----:B------:R-:W-:Y:S01]  /*10950*/  HMMA.16816.F32 R72, R12, R38, R40 ;  /* 0x000000260c48723c */ /* 0x000fe20000001828 */
[----:B------:R-:W-:Y:S07]  /*10960*/  LDSM.16.M88.4 R40, [R171+0x2000] ;  /* 0x00200000ab28783b */ /* 0x000fee0000000200 */
        /* <DEDUP_REMOVED lines=8> */
[----:B------:R-:W4:Y:S03]  /*109f0*/  LDSM.16.M88.4 R20, [R198+0x4000] ;  /* 0x00400000c614783b */ /* 0x000f260000000200 */
[----:B------:R-:W-:Y:S01]  /*10a00*/  HMMA.16816.F32 R68, R24, R56, R64 ;  /* 0x000000381844723c */ /* 0x000fe20000001840 */
[----:B--2---:R-:W-:-:S07]  /*10a10*/  ISETP.GT.AND P0, PT, R128, R0, PT ;  /* 0x000000008000720c */ /* 0x004fce0003f04270 */
[C---:B------:R-:W-:Y:S08]  /*10a20*/  HMMA.16816.F32 R64, R24.reuse, R58, R100 ;  /* 0x0000003a1840723c */ /* 0x040ff00000001864 */
[C---:B------:R-:W-:Y:S08]  /*10a30*/  HMMA.16816.F32 R120, R24.reuse, R52, R116 ;  /* 0x000000341878723c */ /* 0x040ff00000001874 */
[C---:B------:R-:W-:Y:S08]  /*10a40*/  HMMA.16816.F32 R116, R24.reuse, R54, R96 ;  /* 0x000000361874723c */ /* 0x040ff00000001860 */
[----:B------:R-:W-:Y:S08]  /*10a50*/  HMMA.16816.F32 R124, R24, R60, R104 ;  /* 0x0000003c187c723c */ /* 0x000ff00000001868 */
[----:B-----5:R-:W-:Y:S08]  /*10a60*/  HMMA.16816.F32 R100, R28, R56, R76 ;  /* 0x000000381c64723c */ /* 0x020ff0000000184c */
[----:B------:R-:W-:Y:S01]  /*10a70*/  HMMA.16816.F32 R104, R24, R62, R80 ;  /* 0x0000003e1868723c */ /* 0x000fe20000001850 */
[----:B------:R-:W-:Y:S07]  /*10a80*/  LDSM.16.M88.4 R24, [R201] ;  /* 0x00000000c918783b */ /* 0x000fee0000000200 */
[C---:B------:R-:W-:Y:S08]  /*10a90*/  HMMA.16816.F32 R96, R28.reuse, R58, R72 ;  /* 0x0000003a1c60723c */ /* 0x040ff00000001848 */
[C---:B------:R-:W-:Y:S01]  /*10aa0*/  HMMA.16816.F32 R92, R28.reuse, R52, R36 ;  /* 0x000000341c5c723c */ /* 0x040fe20000001824 */
[----:B------:R-:W-:Y:S07]  /*10ab0*/  LDSM.16.M88.4 R36, [R203] ;  /* 0x00000000cb24783b */ /* 0x000fee0000000200 */
[C---:B------:R-:W-:Y:S01]  /*10ac0*/  HMMA.16816.F32 R88, R28.reuse, R54, R32 ;  /* 0x000000361c58723c */ /* 0x040fe20000001820 */
[----:B------:R-:W-:Y:S07]  /*10ad0*/  LDSM.16.M88.4 R32, [R202] ;  /* 0x00000000ca20783b */ /* 0x000fee0000000200 */
[C---:B------:R-:W-:Y:S01]  /*10ae0*/  HMMA.16816.F32 R84, R28.reuse, R60, R8 ;  /* 0x0000003c1c54723c */ /* 0x040fe20000001808 */
[----:B------:R-:W2:Y:S07]  /*10af0*/  LDSM.16.M88.4 R8, [R199+0x5000] ;  /* 0x00500000c708783b */ /* 0x000eae0000000200 */
[----:B------:R-:W-:Y:S01]  /*10b00*/  HMMA.16816.F32 R80, R28, R62, R12 ;  /* 0x0000003e1c50723c */ /* 0x000fe2000000180c */
[----:B------:R-:W5:Y:S01]  /*10b10*/  LDSM.16.M88.4 R12, [R199+0x4000] ;  /* 0x00400000c70c783b */ /* 0x000f620000000200 */
[----:B------:R-:W-:-:S06]  /*10b20*/  DEPBAR.LE SB0, 0x0 ;  /* 0x000080000000791a */ /* 0x000fcc0000000000 */
[C---:B-1----:R-:W-:Y:S08]  /*10b30*/  HMMA.16816.F32 R76, R16.reuse, R48, R68 ;  /* 0x00000030104c723c */ /* 0x042ff00000001844 */
        /* <DEDUP_REMOVED lines=10> */
[----:B------:R-:W-:Y:S08]  /*10be0*/  HMMA.16816.F32 R20, R20, R42, R80 ;  /* 0x0000002a1414723c */ /* 0x000ff00000001850 */
[C---:B--2---:R-:W-:Y:S08]  /*10bf0*/  HMMA.16816.F32 R76, R8.reuse, R36, R76 ;  /* 0x00000024084c723c */ /* 0x044ff0000000184c */
[----:B------:R-:W-:Y:S08]  /*10c00*/  HMMA.16816.F32 R72, R8, R38, R72 ;  /* 0x000000260848723c */ /* 0x000ff00000001848 */
[C---:B-----5:R-:W-:Y:S08]  /*10c10*/  HMMA.16816.F32 R52, R12.reuse, R36, R52 ;  /* 0x000000240c34723c */ /* 0x060ff00000001834 */
        /* <DEDUP_REMOVED lines=12> */
[----:B---3--:R-:W2:Y:S04]  /*10ce0*/  LDL R2, [R1+0x60] ;  /* 0x0000600001027983 */ /* 0x008ea80000100800 */
        /* <DEDUP_REMOVED lines=41> */
.L_x_3579:
[----:B------:R-:W-:Y:S05]  /*10f80*/  BRA.DIV ~URZ, `(.L_x_3465) ;  /* 0x0000df127f007947 */ /* 0x000fea000b800000 */
[----:B------:R3:W4:Y:S02]  /*10f90*/  SHFL.IDX PT, R0, R6, RZ, 0x1c1f ;  /* 0x001c1fff06007589 */ /* 0x00072400000e0000 */
.L_x_3580:
[----:B------:R-:W-:Y:S01]  /*10fa0*/  BSSY B0, `(.L_x_3466) ;  /* 0x0000014000007945 */ /* 0x000fe20003800000 */
[----:B------:R-:W-:Y:S05]  /*10fb0*/  @!P0 BRA `(.L_x_3467) ;  /* 0x0000012000008947 */ /* 0x000fea0003800000 */
[----:B------:R-:W5:Y:S04]  /*10fc0*/  LDL.64 R8, [R1] ;  /* 0x0000000001087983 */ /* 0x000f680000100a00 */
[----:B---3--:R-:W3:Y:S04]  /*10fd0*/  LDL R3, [R1+0xc] ;  /* 0x00000c0001037983 */ /* 0x008ee80000100800 */
[----:B----4-:R-:W4:Y:S01]  /*10fe0*/  LDL R2, [R1+0x10] ;  /* 0x0000100001027983 */ /* 0x010f220000100800 */
[----:B------:R-:W-:-:S05]  /*10ff0*/  IADD3 R10, P0, R0, R229, RZ ;  /* 0x000000e5000a7210 */ /* 0x000fca0007f1e0ff */
[----:B--2---:R-:W-:Y:S01]  /*11000*/  IMAD.X R11, R4, 0x1, R228, P0 ;  /* 0x00000001040b7824 */ /* 0x004fe200000e06e4 */
[----:B-----5:R-:W-:Y:S02]  /*11010*/  ISETP.GE.AND P3, PT, R8, c[0x0][0x1d4], PT ;  /* 0x0000750008007a0c */ /* 0x020fe40003f66270 */
[----:B------:R-:W-:Y:S02]  /*11020*/  IADD3 R8, P1, R0, R230, RZ ;  /* 0x000000e600087210 */ /* 0x000fe40007f3e0ff */
[----:B---3--:R-:W-:-:S03]  /*11030*/  ISETP.GE.AND P2, PT, R3, c[0x0][0x1d4], PT ;  /* 0x0000750003007a0c */ /* 0x008fc60003f46270 */
[----:B------:R-:W-:Y:S01]  /*11040*/  IMAD.X R9, R4, 0x1, R225, P1 ;  /* 0x0000000104097824 */ /* 0x000fe200008e06e1 */
[----:B----4-:R-:W-:Y:S02]  /*11050*/  ISETP.GE.AND P0, PT, R2, c[0x0][0x1d4], PT ;  /* 0x0000750002007a0c */ /* 0x010fe40003f06270 */
        /* <DEDUP_REMOVED lines=8> */
.L_x_3467:
[----:B------:R-:W-:Y:S05]  /*110e0*/  BSYNC B0 ;  /* 0x0000000000007941 */ /* 0x000fea0003800000 */
.L_x_3466:
[----:B------:R-:W-:Y:S01]  /*110f0*/  ISETP.GE.AND P0, PT, R12, 0x21, PT ;  /* 0x000000210c00780c */ /* 0x000fe20003f06270 */
[----:B------:R-:W-:Y:S06]  /*11100*/  BRA.DIV ~URZ, `(.L_x_3468) ;  /* 0x0000de027f007947 */ /* 0x000fec000b800000 */
[----:B--2---:R2:W1:Y:S04]  /*11110*/  SHFL.IDX PT, R4, R5, 0x1, 0x1c1f ;  /* 0x003c1f0005047f89 */ /* 0x00446800000e0000 */
[----:B----4-:R2:W4:Y:S02]  /*11120*/  SHFL.IDX PT, R0, R6, 0x1, 0x1c1f ;  /* 0x003c1f0006007f89 */ /* 0x01052400000e0000 */
.L_x_3581:
[----:B------:R-:W-:Y:S05]  /*11130*/  @!P0 BRA `(.L_x_3463) ;  /* 0x0000012000008947 */ /* 0x000fea0003800000 */
[----:B------:R-:W5:Y:S04]  /*11140*/  LDL.64 R8, [R1] ;  /* 0x0000000001087983 */ /* 0x000f680000100a00 */
[----:B--2---:R-:W2:Y:S04]  /*11150*/  LDL R3, [R1+0xc] ;  /* 0x00000c0001037983 */ /* 0x004ea80000100800 */
[----:B---3--:R-:W3:Y:S01]  /*11160*/  LDL R2, [R1+0x10] ;  /* 0x0000100001027983 */ /* 0x008ee20000100800 */
[----:B----4-:R-:W-:-:S05]  /*11170*/  IADD3 R10, P0, R0, R229, RZ ;  /* 0x000000e5000a7210 */ /* 0x010fca0007f1e0ff */
[----:B-1----:R-:W-:Y:S01]  /*11180*/  IMAD.X R11, R4, 0x1, R228, P0 ;  /* 0x00000001040b7824 */ /* 0x002fe200000e06e4 */
[----:B-----5:R-:W-:Y:S02]  /*11190*/  ISETP.GE.AND P3, PT, R8, c[0x0][0x1d4], PT ;  /* 0x0000750008007a0c */ /* 0x020fe40003f66270 */
[----:B------:R-:W-:Y:S02]  /*111a0*/  IADD3 R8, P1, R0, R230, RZ ;  /* 0x000000e600087210 */ /* 0x000fe40007f3e0ff */
[----:B--2---:R-:W-:-:S03]  /*111b0*/  ISETP.GE.AND P2, PT, R3, c[0x0][0x1d4], PT ;  /* 0x0000750003007a0c */ /* 0x004fc60003f46270 */
[----:B------:R-:W-:Y:S01]  /*111c0*/  IMAD.X R9, R4, 0x1, R225, P1 ;  /* 0x0000000104097824 */ /* 0x000fe200008e06e1 */
[----:B---3--:R-:W-:Y:S02]  /*111d0*/  ISETP.GE.AND P0, PT, R2, c[0x0][0x1d4], PT ;  /* 0x0000750002007a0c */ /* 0x008fe40003f06270 */
        /* <DEDUP_REMOVED lines=8> */
.L_x_3463:
[----:B------:R-:W-:Y:S05]  /*11260*/  BSYNC B1 ;  /* 0x0000000000017941 */ /* 0x000fea0003800000 */
.L_x_3462:
[----:B-1-3--:R-:W3:Y:S01]  /*11270*/  LDL R2, [R1+0x64] ;  /* 0x0000640001027983 */ /* 0x00aee20000100800 */
[----:B------:R-:W-:-:S03]  /*11280*/  IMAD.MOV.U32 R3, RZ, RZ, c[0x0][0x2c4] ;  /* 0x0000b100ff037624 */ /* 0x000fc600078e00ff */
[----:B----4-:R-:W3:Y:S04]  /*11290*/  LDL R0, [R1+0x80] ;  /* 0x0000800001007983 */ /* 0x010ee80000100800 */
[----:B------:R-:W4:Y:S01]  /*112a0*/  LDL R4, [R1+0x68] ;  /* 0x0000680001047983 */ /* 0x000f220000100800 */
[----:B------:R-:W-:-:S03]  /*112b0*/  ISETP.NE.AND P0, PT, R3, 0x1, PT ;  /* 0x000000010300780c */ /* 0x000fc60003f05270 */
[----:B------:R-:W0:Y:S01]  /*112c0*/  LDGDEPBAR ;  /* 0x00000000000079af */ /* 0x000e220000000000 */
[----:B---3--:R-:W-:-:S09]  /*112d0*/  IMAD.IADD R0, R0, 0x1, R2 ;  /* 0x0000000100007824 */ /* 0x008fd200078e0202 */
[----:B------:R-:W-:Y:S01]  /*112e0*/  @P0 IMAD.HI.U32 R3, R0, c[0x0][0x2c8], RZ ;  /* 0x0000b20000030a27 */ /* 0x000fe200078e00ff */
[C---:B----4-:R-:W-:Y:S02]  /*112f0*/  IADD3 R2, -R4.reuse, 0x1, R110 ;  /* 0x0000000104027810 */ /* 0x050fe40007ffe16e */
[----:B--2---:R-:W-:Y:S02]  /*11300*/  IADD3 R5, -R4, R110, RZ ;  /* 0x0000006e04057210 */ /* 0x004fe40007ffe1ff */
[----:B------:R-:W-:Y:S01]  /*11310*/  @P0 SHF.R.U32.HI R0, RZ, c[0x0][0x2cc], R3 ;  /* 0x0000b300ff000a19 */ /* 0x000fe20000011603 */
[----:B------:R-:W-:Y:S01]  /*11320*/  IMAD.IADD R4, R2, 0x1, -R246 ;  /* 0x0000000102047824 */ /* 0x000fe200078e0af6 */
[----:B------:R-:W-:Y:S05]  /*11330*/  BRA.DIV ~URZ, `(.L_x_3469) ;  /* 0x0000dca27f007947 */ /* 0x000fea000b800000 */
[----:B------:R1:W2:Y:S02]  /*11340*/  SHFL.IDX PT, R2, R0, RZ, 0x1c1f ;  /* 0x001c1fff00027589 */ /* 0x0002a400000e0000 */
.L_x_3582:
        /* <DEDUP_REMOVED lines=37> */
[C---:B------:R-:W-:Y:S02]  /*115a0*/  ISETP.GT.AND P0, PT, R3.reuse, 0x19, PT ;  /* 0x000000190300780c */ /* 0x040fe40003f04270 */
[----:B------:R-:W-:Y:S02]  /*115b0*/  ISETP.GT.AND P2, PT, R3, 0x1, PT ;  /* 0x000000010300780c */ /* 0x000fe40003f44270 */
[----:B------:R-:W-:-:S02]  /*115c0*/  FSEL R28, R47, -INF , P0 ;  /* 0xff8000002f1c7808 */ /* 0x000fc40000000000 */
[----:B------:R-:W-:Y:S02]  /*115d0*/  ISETP.GT.AND P0, PT, R3, 0x21, PT ;  /* 0x000000210300780c */ /* 0x000fe40003f04270 */
[----:B------:R-:W-:Y:S02]  /*115e0*/  IMNMX R2, R5, R2, PT ;  /* 0x0000000205027217 */ /* 0x000fe40003800200 */
[----:B------:R-:W-:Y:S02]  /*115f0*/  FSEL R18, R50, -INF , P1 ;  /* 0xff80000032127808 */ /* 0x000fe40000800000 */
[----:B------:R-:W-:Y:S02]  /*11600*/  FSEL R14, R55, -INF , P2 ;  /* 0xff800000370e7808 */ /* 0x000fe40001000000 */
[----:B------:R-:W-:Y:S02]  /*11610*/  ISETP.GT.AND P1, PT, R3, 0x18, PT ;  /* 0x000000180300780c */ /* 0x000fe40003f24270 */
[----:B------:R-:W-:-:S02]  /*11620*/  FSEL R82, R35, -INF , P0 ;  /* 0xff80000023527808 */ /* 0x000fc40000000000 */
[----:B------:R-:W-:Y:S02]  /*11630*/  ISETP.GT.AND P2, PT, R3, 0x11, PT ;  /* 0x000000110300780c */ /* 0x000fe40003f44270 */
[----:B------:R-:W-:Y:S02]  /*11640*/  ISETP.GT.AND P0, PT, R2, RZ, PT ;  /* 0x000000ff0200720c */ /* 0x000fe40003f04270 */
[----:B------:R-:W-:Y:S02]  /*11650*/  IMNMX R0, R5, R0, PT ;  /* 0x0000000005007217 */ /* 0x000fe40003800200 */
[----:B------:R-:W-:Y:S02]  /*11660*/  FSEL R27, R46, -INF , P1 ;  /* 0xff8000002e1b7808 */ /* 0x000fe40000800000 */
[----:B------:R-:W-:Y:S02]  /*11670*/  ISETP.GT.AND P3, PT, R3, RZ, PT ;  /* 0x000000ff0300720c */ /* 0x000fe40003f64270 */
[----:B------:R-:W-:-:S02]  /*11680*/  FSEL R23, R39, -INF , P2 ;  /* 0xff80000027177808 */ /* 0x000fc40001000000 */
[C---:B------:R-:W-:Y:S02]  /*11690*/  ISETP.GT.AND P1, PT, R3.reuse, 0x20, PT ;  /* 0x000000200300780c */ /* 0x040fe40003f24270 */
[----:B------:R-:W-:Y:S02]  /*116a0*/  FSEL R24, R76, -INF , P0 ;  /* 0xff8000004c187808 */ /* 0x000fe40000000000 */
[----:B------:R-:W-:Y:S02]  /*116b0*/  ISETP.GT.AND P2, PT, R3, 0x29, PT ;  /* 0x000000290300780c */ /* 0x000fe40003f44270 */
[----:B------:R-:W-:Y:S02]  /*116c0*/  ISETP.GT.AND P0, PT, R0, 0x1, PT ;  /* 0x000000010000780c */ /* 0x000fe40003f04270 */
[----:B------:R-:W-:Y:S02]  /*116d0*/  FSEL R13, R54, -INF , P3 ;  /* 0xff800000360d7808 */ /* 0x000fe40001800000 */
[----:B------:R-:W-:-:S02]  /*116e0*/  FSEL R83, R34, -INF , P1 ;  /* 0xff80000022537808 */ /* 0x000fc40000800000 */
[----:B------:R-:W-:Y:S02]  /*116f0*/  ISETP.GT.AND P3, PT, R3, 0x10, PT ;  /* 0x000000100300780c */ /* 0x000fe40003f64270 */
[----:B------:R-:W-:Y:S02]  /*11700*/  FSEL R80, R31, -INF , P2 ;  /* 0xff8000001f507808 */ /* 0x000fe40001000000 */
[----:B------:R-:W-:Y:S02]  /*11710*/  FSEL R34, R79, -INF , P0 ;  /* 0xff8000004f227808 */ /* 0x000fe40000000000 */
[----:B------:R-:W-:Y:S02]  /*11720*/  ISETP.GT.AND P2, PT, R2, 0x1, PT ;  /* 0x000000010200780c */ /* 0x000fe40003f44270 */
[----:B------:R-:W-:Y:S02]  /*11730*/  ISETP.GT.AND P1, PT, R0, RZ, PT ;  /* 0x000000ff0000720c */ /* 0x000fe40003f24270 */
[----:B------:R-:W-:-:S02]  /*11740*/  ISETP.GT.AND P0, PT, R2, 0x10, PT ;  /* 0x000000100200780c */ /* 0x000fc40003f04270 */
[----:B------:R-:W-:Y:S02]  /*11750*/  FSEL R21, R38, -INF , P3 ;  /* 0xff80000026157808 */ /* 0x000fe40001800000 */
[----:B------:R-:W-:Y:S02]  /*11760*/  ISETP.GT.AND P3, PT, R3, 0x28, PT ;  /* 0x000000280300780c */ /* 0x000fe40003f64270 */
[----:B------:R-:W-:Y:S02]  /*11770*/  FSEL R26, R77, -INF , P2 ;  /* 0xff8000004d1a7808 */ /* 0x000fe40001000000 */
[----:B------:R-:W-:Y:S02]  /*11780*/  FSEL R33, R78, -INF , P1 ;  /* 0xff8000004e217808 */ /* 0x000fe40000800000 */
[----:B------:R-:W-:Y:S02]  /*11790*/  FSEL R31, R40, -INF , P0 ;  /* 0xff800000281f7808 */ /* 0x000fe40000000000 */
[----:B------:R-:W-:-:S02]  /*117a0*/  ISETP.GT.AND P2, PT, R2, 0x8, PT ;  /* 0x000000080200780c */ /* 0x000fc40003f44270 */
[----:B------:R-:W-:Y:S02]  /*117b0*/  ISETP.GT.AND P1, PT, R2, 0x9, PT ;  /* 0x000000090200780c */ /* 0x000fe40003f24270 */
[----:B------:R-:W-:Y:S02]  /*117c0*/  ISETP.GT.AND P0, PT, R0, 0x11, PT ;  /* 0x000000110000780c */ /* 0x000fe40003f04270 */
[----:B------:R-:W-:Y:S02]  /*117d0*/  FSEL R81, R30, -INF , P3 ;  /* 0xff8000001e517808 */ /* 0x000fe40001800000 */
[----:B------:R-:W-:Y:S02]  /*117e0*/  FSEL R29, R72, -INF , P2 ;  /* 0xff800000481d7808 */ /* 0x000fe40001000000 */
[----:B------:R-:W-:Y:S02]  /*117f0*/  FSEL R30, R73, -INF , P1 ;  /* 0xff800000491e7808 */ /* 0x000fe40000800000 */
[----:B------:R-:W-:-:S02]  /*11800*/  FSEL R40, R43, -INF , P0 ;  /* 0xff8000002b287808 */ /* 0x000fc40000000000 */
[C---:B------:R-:W-:Y:S02]  /*11810*/  ISETP.GT.AND P2, PT, R0.reuse, 0x9, PT ;  /* 0x000000090000780c */ /* 0x040fe40003f44270 */
[----:B------:R-:W-:Y:S02]  /*11820*/  ISETP.GT.AND P1, PT, R0, 0x10, PT ;  /* 0x000000100000780c */ /* 0x000fe40003f24270 */
[----:B------:R-:W-:Y:S02]  /*11830*/  ISETP.GT.AND P0, PT, R2, 0x19, PT ;  /* 0x000000190200780c */ /* 0x000fe40003f04270 */
[----:B------:R-:W-:Y:S02]  /*11840*/  FSEL R38, R75, -INF , P2 ;  /* 0xff8000004b267808 */ /* 0x000fe40001000000 */
[----:B------:R-:W-:Y:S02]  /*11850*/  FSEL R39, R42, -INF , P1 ;  /* 0xff8000002a277808 */ /* 0x000fe40000800000 */
[----:B------:R-:W-:-:S02]  /*11860*/  FSEL R37, R65, -INF , P0 ;  /* 0xff80000041257808 */ /* 0x000fc40000000000 */
[C---:B------:R-:W-:Y:S02]  /*11870*/  ISETP.GT.AND P1, PT, R2.reuse, 0x18, PT ;  /* 0x000000180200780c */ /* 0x040fe40003f24270 */
[----:B------:R-:W-:Y:S02]  /*11880*/  ISETP.GT.AND P2, PT, R2, 0x20, PT ;  /* 0x000000200200780c */ /* 0x000fe40003f44270 */
[----:B------:R-:W-:Y:S02]  /*11890*/  ISETP.GT.AND P0, PT, R0, 0x19, PT ;  /* 0x000000190000780c */ /* 0x000fe40003f04270 */
[----:B------:R-:W-:Y:S02]  /*118a0*/  ISETP.GT.AND P4, PT, R2, 0x11, PT ;  /* 0x000000110200780c */ /* 0x000fe40003f84270 */
[----:B------:R-:W-:Y:S02]  /*118b0*/  ISETP.GT.AND P3, PT, R0, 0x8, PT ;  /* 0x000000080000780c */ /* 0x000fe40003f64270 */
[----:B------:R-:W-:-:S02]  /*118c0*/  FMNMX.FTZ R3, R11, R12, !PT ;  /* 0x0000000c0b037209 */ /* 0x000fc40007810000 */
[----:B------:R-:W-:Y:S02]  /*118d0*/  FSEL R35, R64, -INF , P1 ;  /* 0xff80000040237808 */ /* 0x000fe40000800000 */
[----:B------:R-:W-:Y:S02]  /*118e0*/  FSEL R71, R60, -INF , P2 ;  /* 0xff8000003c477808 */ /* 0x000fe40001000000 */
[----:B------:R-:W-:Y:S02]  /*118f0*/  FSEL R49, R67, -INF , P0 ;  /* 0xff80000043317808 */ /* 0x000fe40000000000 */
[----:B------:R-:W-:Y:S02]  /*11900*/  FSEL R36, R74, -INF , P3 ;  /* 0xff8000004a247808 */ /* 0x000fe40001800000 */
[----:B------:R-:W-:Y:S02]  /*11910*/  FSEL R32, R41, -INF , P4 ;  /* 0xff80000029207808 */ /* 0x000fe40002000000 */
[----:B------:R-:W-:-:S02]  /*11920*/  ISETP.GT.AND P1, PT, R0, 0x18, PT ;  /* 0x000000180000780c */ /* 0x000fc40003f24270 */
[----:B------:R-:W-:Y:S02]  /*11930*/  ISETP.GT.AND P2, PT, R2, 0x28, PT ;  /* 0x000000280200780c */ /* 0x000fe40003f44270 */
[----:B------:R-:W-:Y:S02]  /*11940*/  ISETP.GT.AND P0, PT, R0, 0x20, PT ;  /* 0x000000200000780c */ /* 0x000fe40003f04270 */
[C---:B------:R-:W-:Y:S02]  /*11950*/  ISETP.GT.AND P3, PT, R2.reuse, 0x21, PT ;  /* 0x000000210200780c */ /* 0x040fe40003f64270 */
[----:B------:R-:W-:Y:S02]  /*11960*/  ISETP.GT.AND P4, PT, R2, 0x29, PT ;  /* 0x000000290200780c */ /* 0x000fe40003f84270 */
[----:B------:R-:W-:Y:S02]  /*11970*/  FMNMX.FTZ R2, R15, R3, !PT ;  /* 0x000000030f027209 */ /* 0x000fe40007810000 */
[----:B------:R-:W-:-:S02]  /*11980*/  FSEL R48, R66, -INF , P1 ;  /* 0xff80000042307808 */ /* 0x000fc40000800000 */
[----:B------:R-:W-:Y:S02]  /*11990*/  FSEL R70, R56, -INF , P2 ;  /* 0xff80000038467808 */ /* 0x000fe40001000000 */
[----:B------:R-:W-:Y:S02]  /*119a0*/  FSEL R67, R62, -INF , P0 ;  /* 0xff8000003e437808 */ /* 0x000fe40000000000 */
[C---:B------:R-:W-:Y:S02]  /*119b0*/  ISETP.GT.AND P2, PT, R0.reuse, 0x21, PT ;  /* 0x000000210000780c */ /* 0x040fe40003f44270 */
[C---:B------:R-:W-:Y:S02]  /*119c0*/  ISETP.GT.AND P1, PT, R0.reuse, 0x28, PT ;  /* 0x000000280000780c */ /* 0x040fe40003f24270 */
[----:B------:R-:W-:Y:S02]  /*119d0*/  ISETP.GT.AND P0, PT, R0, 0x29, PT ;  /* 0x000000290000780c */ /* 0x000fe40003f04270 */
        /* <DEDUP_REMOVED lines=62> */
.L_x_3583:
[C---:B------:R-:W-:Y:S01]  /*11dc0*/  FMUL.FTZ R0, R106.reuse, c[0x0][0x2d0] ;  /* 0x0000b4006a007a20 */ /* 0x040fe20000410000 */
[----:B------:R-:W-:Y:S01]  /*11dd0*/  FSETP.NEU.FTZ.AND P0, PT, R106, -INF , PT ;  /* 0xff8000006a00780b */ /* 0x000fe20003f1d000 */
[----:B------:R-:W2:Y:S03]  /*11de0*/  LDL R221, [R1+0x64] ;  /* 0x0000640001dd7983 */ /* 0x000ea60000100800 */
[----:B------:R-:W-:Y:S01]  /*11df0*/  FSEL R4, R0, RZ, P0 ;  /* 0x000000ff00047208 */ /* 0x000fe20000000000 */
[----:B------:R-:W3:Y:S04]  /*11e00*/  LDL R220, [R1+0x6c] ;  /* 0x00006c0001dc7983 */ /* 0x000ee80000100800 */
[--C-:B------:R-:W-:Y:S01]  /*11e10*/  FFMA.FTZ R0, R11, c[0x0][0x2d0], -R4.reuse ;  /* 0x0000b4000b007a23 */ /* 0x100fe20000010804 */
[----:B------:R-:W5:Y:S01]  /*11e20*/  LDL R215, [R1+0x14] ;  /* 0x0000140001d77983 */ /* 0x000f620000100800 */
[C---:B------:R-:W-:Y:S01]  /*11e30*/  FMUL.FTZ R3, R105.reuse, c[0x0][0x2d0] ;  /* 0x0000b40069037a20 */ /* 0x040fe20000410000 */
[----:B------:R-:W-:Y:S01]  /*11e40*/  FSETP.NEU.FTZ.AND P0, PT, R105, -INF , PT ;  /* 0xff8000006900780b */ /* 0x000fe20003f1d000 */
[----:B------:R1:W-:Y:S01]  /*11e50*/  MUFU.EX2 R102, R0 ;  /* 0x0000000000667308 */ /* 0x0003e20000000800 */
[----:B------:R-:W-:Y:S01]  /*11e60*/  FFMA.FTZ R2, R22, c[0x0][0x2d0], -R4 ;  /* 0x0000b40016027a23 */ /* 0x000fe20000010804 */
[----:B------:R-:W-:Y:S01]  /*11e70*/  WARPSYNC 0xffffffff ;  /* 0xffffffff00007948 */ /* 0x000fe20003800000 */
[----:B------:R-:W-:Y:S01]  /*11e80*/  FSEL R3, R3, RZ, P0 ;  /* 0x000000ff03037208 */ /* 0x000fe20000000000 */
[----:B------:R-:W-:Y:S01]  /*11e90*/  LDSM.16.MT88.4 R56, [R197] ;  /* 0x00000000c538783b */ /* 0x000fe20000004200 */
[----:B------:R-:W-:-:S02]  /*11ea0*/  FSETP.NEU.FTZ.AND P0, PT, R104, -INF , PT ;  /* 0xff8000006800780b */ /* 0x000fc40003f1d000 */
[----:B------:R-:W-:Y:S01]  /*11eb0*/  MOV R222, c[0x0][0x2c4] ;  /* 0x0000b10000de7a02 */ /* 0x000fe20000000f00 */
[----:B------:R4:W-:Y:S01]  /*11ec0*/  MUFU.EX2 R135, R2 ;  /* 0x0000000200877308 */ /* 0x0009e20000000800 */
[----:B------:R-:W-:Y:S01]  /*11ed0*/  FFMA.FTZ R5, R27, c[0x0][0x2d0], -R3 ;  /* 0x0000b4001b057a23 */ /* 0x000fe20000010803 */
[----:B------:R-:W4:Y:S01]  /*11ee0*/  LDSM.16.MT88.4 R60, [R196] ;  /* 0x00000000c43c783b */ /* 0x000f220000004200 */
[----:B------:R-:W-:Y:S02]  /*11ef0*/  ISETP.NE.AND P1, PT, R222, 0x1, PT ;  /* 0x00000001de00780c */ /* 0x000fe40003f25270 */
[----:B------:R-:W-:Y:S01]  /*11f00*/  IADD3 R212, R212, -0x2, RZ ;  /* 0xfffffffed4d47810 */ /* 0x000fe20007ffe0ff */
[----:B------:R-:W-:Y:S01]  /*11f10*/  LDSM.16.MT88.4 R52, [R196+0xc00] ;  /* 0x000c0000c434783b */ /* 0x000fe20000004200 */
[----:B-1----:R-:W-:Y:S01]  /*11f20*/  FFMA.FTZ R0, R12, c[0x0][0x2d0], -R4 ;  /* 0x0000b4000c007a23 */ /* 0x002fe20000010804 */
[----:B------:R1:W-:Y:S02]  /*11f30*/  MUFU.EX2 R133, R5 ;  /* 0x0000000500857308 */ /* 0x0003e40000000800 */
[----:B------:R-:W-:Y:S04]  /*11f40*/  LDSM.16.MT88.4 R72, [R197+0x400] ;  /* 0x00040000c548783b */ /* 0x000fe80000004200 */
[----:B------:R-:W2:Y:S01]  /*11f50*/  LDSM.16.MT88.4 R44, [R196+0x400] ;  /* 0x00040000c42c783b */ /* 0x000ea20000004200 */
[----:B----4-:R-:W-:Y:S01]  /*11f60*/  FMUL.FTZ R2, R104, c[0x0][0x2d0] ;  /* 0x0000b40068027a20 */ /* 0x010fe20000410000 */
[----:B------:R4:W-:Y:S02]  /*11f70*/  MUFU.EX2 R101, R0 ;  /* 0x0000000000657308 */ /* 0x0009e40000000800 */
[----:B------:R-:W2:Y:S02]  /*11f80*/  LDSM.16.MT88.4 R76, [R196+0x1000] ;  /* 0x00100000c44c783b */ /* 0x000ea40000004200 */
[----:B------:R-:W-:-:S02]  /*11f90*/  FSEL R2, R2, RZ, P0 ;  /* 0x000000ff02027208 */ /* 0x000fc40000000000 */
[----:B-1----:R-:W-:-:S03]  /*11fa0*/  FMNMX.FTZ R5, R10, R9, !PT ;  /* 0x000000090a057209 */ /* 0x002fc60007810000 */
[----:B------:R-:W-:Y:S01]  /*11fb0*/  FFMA.FTZ R6, R35, c[0x0][0x2d0], -R2 ;  /* 0x0000b40023067a23 */ /* 0x000fe20000010802 */
[----:B------:R-:W-:-:S03]  /*11fc0*/  FSETP.NEU.FTZ.AND P0, PT, R5, -INF , PT ;  /* 0xff8000000500780b */ /* 0x000fc60003f1d000 */
[----:B------:R1:W-:Y:S01]  /*11fd0*/  MUFU.EX2 R126, R6 ;  /* 0x00000006007e7308 */ /* 0x0003e20000000800 */
[----:B----4-:R-:W-:-:S07]  /*11fe0*/  FFMA.FTZ R0, R15, c[0x0][0x2d0], -R4 ;  /* 0x0000b4000f007a23 */ /* 0x010fce0000010804 */
[----:B------:R4:W-:Y:S01]  /*11ff0*/  MUFU.EX2 R107, R0 ;  /* 0x00000000006b7308 */ /* 0x0009e20000000800 */
[----:B-1----:R-:W-:-:S07]  /*12000*/  FFMA.FTZ R6, R37, c[0x0][0x2d0], -R2 ;  /* 0x0000b40025067a23 */ /* 0x002fce0000010802 */
[----:B------:R-:W-:Y:S01]  /*12010*/  MUFU.EX2 R127, R6 ;  /* 0x00000006007f7308 */ /* 0x000fe20000000800 */
[----:B----4-:R-:W-:-:S07]  /*12020*/  FFMA.FTZ R0, R16, c[0x0][0x2d0], -R4 ;  /* 0x0000b40010007a23 */ /* 0x010fce0000010804 */
        /* <DEDUP_REMOVED lines=8> */
[----:B------:R1:W4:Y:S02]  /*120b0*/  MUFU.EX2 R144, R0 ;  /* 0x0000000000907308 */ /* 0x0003240000000800 */
[----:B-1----:R-:W-:-:S06]  /*120c0*/  FFMA.FTZ R0, R13, c[0x0][0x2d0], -R3 ;  /* 0x0000b4000d007a23 */ /* 0x002fcc0000010803 */
[----:B------:R1:W-:Y:S02]  /*120d0*/  MUFU.EX2 R97, R0 ;  /* 0x0000000000617308 */ /* 0x0003e40000000800 */
[----:B-1----:R-:W-:Y:S01]  /*120e0*/  FFMA.FTZ R0, R14, c[0x0][0x2d0], -R3 ;  /* 0x0000b4000e007a23 */ /* 0x002fe20000010803 */
[----:B----4-:R-:W-:-:S05]  /*120f0*/  F2FP.PACK_AB R14, R144, R135 ;  /* 0x00000087900e723e */ /* 0x010fca00000000ff */
[----:B------:R1:W4:Y:S02]  /*12100*/  MUFU.EX2 R96, R0 ;  /* 0x0000000000607308 */ /* 0x0003240000000800 */
[----:B-1----:R-:W-:-:S06]  /*12110*/  FFMA.FTZ R0, R18, c[0x0][0x2d0], -R3 ;  /* 0x0000b40012007a23 */ /* 0x002fcc0000010803 */
[----:B------:R1:W-:Y:S02]  /*12120*/  MUFU.EX2 R99, R0 ;  /* 0x0000000000637308 */ /* 0x0003e40000000800 */
[----:B-1----:R-:W-:Y:S01]  /*12130*/  FFMA.FTZ R0, R20, c[0x0][0x2d0], -R3 ;  /* 0x0000b40014007a23 */ /* 0x002fe20000010803 */
[----:B------:R-:W-:-:S05]  /*12140*/  F2FP.PACK_AB R20, R101, R102 ;  /* 0x000000666514723e */ /* 0x000fca00000000ff */
[----:B------:R1:W1:Y:S02]  /*12150*/  MUFU.EX2 R110, R0 ;  /* 0x00000000006e7308 */ /* 0x0002640000000800 */
[----:B-1----:R-:W-:Y:S01]  /*12160*/  FFMA.FTZ R0, R21, c[0x0][0x2d0], -R3 ;  /* 0x0000b40015007a23 */ /* 0x002fe20000010803 */
[----:B----4-:R-:W-:-:S05]  /*12170*/  F2FP.PACK_AB R21, R96, R97 ;  /* 0x000000616015723e */ /* 0x010fca00000000ff */
        /* <DEDUP_REMOVED lines=51> */
[----:B------:R-:W-:Y:S02]  /*124b0*/  FFMA.FTZ R56, R84, c[0x0][0x2d0], -R4 ;  /* 0x0000b40054387a23 */ /* 0x000fe40000010804 */
[----:B------:R-:W-:Y:S01]  /*124c0*/  FADD.FTZ R4, R89, R88 ;  /* 0x0000005859047221 */ /* 0x000fe20000010000 */
[----:B------:R-:W-:Y:S01]  /*124d0*/  MUFU.EX2 R57, R57 ;  /* 0x0000003900397308 */ /* 0x000fe20000000800 */
[----:B-1----:R-:W-:Y:S01]  /*124e0*/  FFMA.FTZ R6, R48, c[0x0][0x2d0], -R0 ;  /* 0x0000b40030067a23 */ /* 0x002fe20000010800 */
[----:B--2---:R-:W-:Y:S01]  /*124f0*/  F2FP.PACK_AB R9, R117, R95 ;  /* 0x0000005f7509723e */ /* 0x004fe200000000ff */
[----:B------:R-:W-:Y:S01]  /*12500*/  HMMA.16816.F32 R24, R16, R52, RZ ;  /* 0x000000341018723c */ /* 0x000fe200000018ff */
[----:B------:R-:W-:-:S04]  /*12510*/  FADD.FTZ R4, R90, R4 ;  /* 0x000000045a047221 */ /* 0x000fc80000010000 */
[----:B------:R1:W-:Y:S02]  /*12520*/  MUFU.EX2 R116, R6 ;  /* 0x0000000600747308 */ /* 0x0003e40000000800 */
[--C-:B------:R-:W-:Y:S01]  /*12530*/  FFMA.FTZ R53, R83, c[0x0][0x2d0], -R3.reuse ;  /* 0x0000b40053357a23 */ /* 0x100fe20000010803 */
[----:B------:R-:W-:Y:S01]  /*12540*/  HMMA.16816.F32 R148, R12, R72, R40 ;  /* 0x000000480c94723c */ /* 0x000fe20000001828 */
[----:B------:R-:W-:Y:S01]  /*12550*/  LDSM.16.MT88.4 R40, [R197+0x1000] ;  /* 0x00100000c528783b */ /* 0x000fe20000004200 */
[----:B------:R-:W-:-:S03]  /*12560*/  FFMA.FTZ R52, R82, c[0x0][0x2d0], -R3 ;  /* 0x0000b40052347a23 */ /* 0x000fc60000010803 */
[----:B------:R-:W-:Y:S03]  /*12570*/  MUFU.EX2 R56, R56 ;  /* 0x0000003800387308 */ /* 0x000fe60000000800 */
[----:B------:R-:W-:Y:S01]  /*12580*/  HMMA.16816.F32 R84, R16, R58, RZ ;  /* 0x0000003a1054723c */ /* 0x000fe200000018ff */
[----:B-1----:R-:W-:Y:S02]  /*12590*/  FFMA.FTZ R6, R49, c[0x0][0x2d0], -R0 ;  /* 0x0000b40031067a23 */ /* 0x002fe40000010800 */
[----:B------:R-:W1:Y:S02]  /*125a0*/  LDSM.16.MT88.4 R48, [R197+0xc00] ;  /* 0x000c0000c530783b */ /* 0x000e640000004200 */
[----:B------:R-:W2:Y:S02]  /*125b0*/  MUFU.EX2 R118, R6 ;  /* 0x0000000600767308 */ /* 0x000ea40000000800 */
[----:B--2---:R-:W-:-:S07]  /*125c0*/  F2FP.PACK_AB R11, R118, R116 ;  /* 0x00000074760b723e */ /* 0x004fce00000000ff */
[C---:B------:R-:W-:Y:S07]  /*125d0*/  HMMA.16816.F32 R128, R8.reuse, R72, R28 ;  /* 0x000000480880723c */ /* 0x040fee000000181c */
[--C-:B------:R-:W-:Y:S01]  /*125e0*/  FFMA.FTZ R72, R67, c[0x0][0x2d0], -R0.reuse ;  /* 0x0000b40043487a23 */ /* 0x100fe20000010800 */
[----:B------:R-:W-:Y:S01]  /*125f0*/  HMMA.16816.F32 R136, R8, R44, R32 ;  /* 0x0000002c0888723c */ /* 0x000fe20000001820 */
[----:B------:R-:W-:-:S06]  /*12600*/  FFMA.FTZ R73, R66, c[0x0][0x2d0], -R0 ;  /* 0x0000b40042497a23 */ /* 0x000fcc0000010800 */
[--C-:B------:R-:W-:Y:S01]  /*12610*/  FFMA.FTZ R45, R71, c[0x0][0x2d0], -R2.reuse ;  /* 0x0000b400472d7a23 */ /* 0x100fe20000010802 */
[----:B-1----:R-:W-:Y:S01]  /*12620*/  HMMA.16816.F32 R28, R20, R48, RZ ;  /* 0x00000030141c723c */ /* 0x002fe200000018ff */
[----:B------:R-:W-:-:S04]  /*12630*/  FFMA.FTZ R44, R69, c[0x0][0x2d0], -R2 ;  /* 0x0000b400452c7a23 */ /* 0x000fc80000010802 */
[----:B------:R-:W-:Y:S03]  /*12640*/  MUFU.EX2 R45, R45 ;  /* 0x0000002d002d7308 */ /* 0x000fe60000000800 */
[----:B------:R-:W-:Y:S05]  /*12650*/  HMMA.16816.F32 R120, R8, R76, R24 ;  /* 0x0000004c0878723c */ /* 0x000fea0000001818 */
[----:B------:R-:W1:Y:S02]  /*12660*/  MUFU.EX2 R44, R44 ;  /* 0x0000002c002c7308 */ /* 0x000e640000000800 */
[--C-:B------:R-:W-:Y:S01]  /*12670*/  FFMA.FTZ R76, R65, c[0x0][0x2d0], -R0.reuse ;  /* 0x0000b400414c7a23 */ /* 0x100fe20000010800 */
[----:B------:R-:W-:Y:S01]  /*12680*/  HMMA.16816.F32 R24, R16, R48, RZ ;  /* 0x000000301018723c */ /* 0x000fe200000018ff */
[----:B------:R-:W-:-:S02]  /*12690*/  FFMA.FTZ R77, R64, c[0x0][0x2d0], -R0 ;  /* 0x0000b400404d7a23 */ /* 0x000fc40000010800 */
[----:B------:R-:W-:-:S04]  /*126a0*/  FADD.FTZ R0, R92, R91 ;  /* 0x0000005b5c007221 */ /* 0x000fc80000010000 */
[--C-:B------:R-:W-:Y:S01]  /*126b0*/  FFMA.FTZ R49, R81, c[0x0][0x2d0], -R3.reuse ;  /* 0x0000b40051317a23 */ /* 0x100fe20000010803 */
[----:B------:R-:W-:Y:S01]  /*126c0*/  HMMA.16816.F32 R216, R12, R40, R28 ;  /* 0x000000280cd8723c */ /* 0x000fe2000000181c */
[----:B------:R-:W2:Y:S01]  /*126d0*/  LDSM.16.MT88.4 R28, [R196+0x1c00] ;  /* 0x001c0000c41c783b */ /* 0x000ea20000004200 */
[----:B------:R-:W-:Y:S02]  /*126e0*/  FFMA.FTZ R48, R80, c[0x0][0x2d0], -R3 ;  /* 0x0000b40050307a23 */ /* 0x000fe40000010803 */
[----:B------:R-:W-:Y:S01]  /*126f0*/  FADD.FTZ R3, R102, R101 ;  /* 0x0000006566037221 */ /* 0x000fe20000010000 */
[----:B------:R-:W-:Y:S01]  /*12700*/  MUFU.EX2 R49, R49 ;  /* 0x0000003100317308 */ /* 0x000fe20000000800 */
[----:B------:R-:W-:Y:S01]  /*12710*/  FADD.FTZ R0, R94, R0 ;  /* 0x000000005e007221 */ /* 0x000fe20000010000 */
[----:B------:R-:W-:Y:S01]  /*12720*/  F2FP.PACK_AB R102, R56, R57 ;  /* 0x000000393866723e */ /* 0x000fe200000000ff */
[----:B------:R-:W-:Y:S01]  /*12730*/  HMMA.16816.F32 R32, R20, R36, RZ ;  /* 0x000000241420723c */ /* 0x000fe200000018ff */
[----:B------:R-:W-:-:S02]  /*12740*/  FADD.FTZ R3, R107, R3 ;  /* 0x000000036b037221 */ /* 0x000fc40000010000 */
[----:B------:R-:W-:Y:S02]  /*12750*/  FADD.FTZ R0, R98, R0 ;  /* 0x0000000062007221 */ /* 0x000fe40000010000 */
[----:B------:R-:W-:Y:S01]  /*12760*/  FADD.FTZ R3, R124, R3 ;  /* 0x000000037c037221 */ /* 0x000fe20000010000 */
[----:B------:R-:W4:Y:S01]  /*12770*/  MUFU.EX2 R48, R48 ;  /* 0x0000003000307308 */ /* 0x000f220000000800 */
[----:B------:R-:W-:Y:S01]  /*12780*/  FADD.FTZ R0, R100, R0 ;  /* 0x0000000064007221 */ /* 0x000fe20000010000 */
[----:B------:R-:W-:Y:S01]  /*12790*/  HMMA.16816.F32 R192, R8, R40, R24 ;  /* 0x0000002808c0723c */ /* 0x000fe20000001818 */
[----:B------:R-:W-:-:S04]  /*127a0*/  FADD.FTZ R3, R125, R3 ;  /* 0x000000037d037221 */ /* 0x000fc80000010000 */
[----:B------:R-:W-:Y:S02]  /*127b0*/  FADD.FTZ R6, R132, R3 ;  /* 0x0000000384067221 */ /* 0x000fe40000010000 */
[--C-:B------:R-:W-:Y:S01]  /*127c0*/  FFMA.FTZ R41, R70, c[0x0][0x2d0], -R2.reuse ;  /* 0x0000b40046297a23 */ /* 0x100fe20000010802 */
[C---:B------:R-:W-:Y:S01]  /*127d0*/  HMMA.16816.F32 R24, R16.reuse, R36, RZ ;  /* 0x000000241018723c */ /* 0x040fe200000018ff */
[----:B------:R-:W-:Y:S01]  /*127e0*/  FFMA.FTZ R40, R68, c[0x0][0x2d0], -R2 ;  /* 0x0000b40044287a23 */ /* 0x000fe20000010802 */
[----:B------:R-:W2:Y:S01]  /*127f0*/  MUFU.EX2 R37, R61 ;  /* 0x0000003d00257308 */ /* 0x000ea20000000800 */
[----:B------:R-:W-:Y:S01]  /*12800*/  FADD.FTZ R2, R97, R96 ;  /* 0x0000006061027221 */ /* 0x000fe20000010000 */
[----:B-1----:R-:W-:Y:S01]  /*12810*/  F2FP.PACK_AB R96, R44, R45 ;  /* 0x0000002d2c60723e */ /* 0x002fe200000000ff */
[----:B------:R-:W-:Y:S01]  /*12820*/  FADD.FTZ R3, R103, R0 ;  /* 0x0000000067037221 */ /* 0x000fe20000010000 */
[----:B----4-:R-:W-:Y:S01]  /*12830*/  F2FP.PACK_AB R103, R48, R49 ;  /* 0x000000313067723e */ /* 0x010fe200000000ff */
[----:B------:R-:W-:Y:S01]  /*12840*/  FADD.FTZ R2, R99, R2 ;  /* 0x0000000263027221 */ /* 0x000fe20000010000 */
[----:B------:R-:W-:Y:S01]  /*12850*/  HMMA.16816.F32 R80, R16, R54, RZ ;  /* 0x000000361050723c */ /* 0x000fe200000018ff */
[----:B------:R-:W-:Y:S01]  /*12860*/  FADD.FTZ R0, R135, R6 ;  /* 0x0000000687007221 */ /* 0x000fe20000010000 */
[----:B------:R-:W1:Y:S01]  /*12870*/  MUFU.EX2 R36, R60 ;  /* 0x0000003c00247308 */ /* 0x000e620000000800 */
[----:B------:R-:W-:-:S02]  /*12880*/  FADD.FTZ R2, R110, R2 ;  /* 0x000000026e027221 */ /* 0x000fc40000010000 */
[----:B------:R-:W-:Y:S02]  /*12890*/  FADD.FTZ R6, R126, R3 ;  /* 0x000000037e067221 */ /* 0x000fe40000010000 */
[----:B------:R-:W-:Y:S01]  /*128a0*/  FADD.FTZ R2, R111, R2 ;  /* 0x000000026f027221 */ /* 0x000fe20000010000 */
[----:B------:R-:W-:Y:S01]  /*128b0*/  HMMA.16816.F32 R88, R16, R62, RZ ;  /* 0x0000003e1058723c */ /* 0x000fe200000018ff */
[----:B------:R-:W-:Y:S01]  /*128c0*/  FADD.FTZ R0, R144, R0 ;  /* 0x0000000090007221 */ /* 0x000fe20000010000 */
[----:B------:R-:W-:Y:S01]  /*128d0*/  MUFU.EX2 R41, R41 ;  /* 0x0000002900297308 */ /* 0x000fe20000000800 */
[----:B------:R-:W-:Y:S02]  /*128e0*/  FADD.FTZ R6, R127, R6 ;  /* 0x000000067f067221 */ /* 0x000fe40000010000 */
[----:B--2---:R-:W-:Y:S01]  /*128f0*/  FADD.FTZ R0, R37, R0 ;  /* 0x0000000025007221 */ /* 0x004fe20000010000 */
[----:B------:R-:W-:Y:S02]  /*12900*/  LDSM.16.MT88.4 R124, [R197+0x800] ;  /* 0x00080000c57c783b */ /* 0x000fe40000004200 */
[----:B------:R-:W-:Y:S02]  /*12910*/  HMMA.16816.F32 R184, R12, R28, R32 ;  /* 0x0000001c0cb8723c */ /* 0x000fe40000001820 */
[----:B------:R-:W2:Y:S01]  /*12920*/  LDSM.16.MT88.4 R32, [R197+0x1800] ;  /* 0x00180000c520783b */ /* 0x000ea20000004200 */
[C---:B-1----:R-:W-:Y:S01]  /*12930*/  FADD.FTZ R0, R36.reuse, R0 ;  /* 0x0000000024007221 */ /* 0x042fe20000010000 */
[----:B------:R-:W-:-:S03]  /*12940*/  F2FP.PACK_AB R100, R36, R37 ;  /* 0x000000252464723e */ /* 0x000fc600000000ff */
[----:B------:R-:W-:Y:S01]  /*12950*/  FADD.FTZ R0, R57, R0 ;  /* 0x0000000039007221 */ /* 0x000fe20000010000 */
[C---:B------:R-:W-:Y:S01]  /*12960*/  HMMA.16816.F32 R188, R8.reuse, R28, R24 ;  /* 0x0000001c08bc723c */ /* 0x040fe20000001818 */
[----:B------:R-:W1:Y:S01]  /*12970*/  LDSM.16.MT88.4 R24, [R197+0x1c00] ;  /* 0x001c0000c518783b */ /* 0x000e620000004200 */
[----:B------:R-:W4:Y:S01]  /*12980*/  MUFU.EX2 R29, R40 ;  /* 0x00000028001d7308 */ /* 0x000f220000000800 */
[----:B------:R-:W-:Y:S02]  /*12990*/  FADD.FTZ R214, R56, R0 ;  /* 0x0000000038d67221 */ /* 0x000fe40000010000 */
[----:B------:R-:W-:Y:S02]  /*129a0*/  FADD.FTZ R0, R45, R6 ;  /* 0x000000062d007221 */ /* 0x000fe40000010000 */
[----:B------:R-:W-:Y:S01]  /*129b0*/  FADD.FTZ R28, R93, R4 ;  /* 0x000000045d1c7221 */ /* 0x000fe20000010000 */
[----:B------:R-:W-:Y:S01]  /*129c0*/  HMMA.16816.F32 R80, R8, R78, R80 ;  /* 0x0000004e0850723c */ /* 0x000fe20000001850 */
[----:B------:R-:W-:-:S02]  /*129d0*/  FADD.FTZ R4, R119, R2 ;  /* 0x0000000277047221 */ /* 0x000fc40000010000 */
[----:B------:R-:W-:Y:S02]  /*129e0*/  FADD.FTZ R2, R95, R28 ;  /* 0x0000001c5f027221 */ /* 0x000fe40000010000 */
[----:B------:R-:W-:Y:S01]  /*129f0*/  FADD.FTZ R4, R133, R4 ;  /* 0x0000000485047221 */ /* 0x000fe20000010000 */
[----:B------:R-:W-:Y:S01]  /*12a00*/  MUFU.EX2 R28, R72 ;  /* 0x00000048001c7308 */ /* 0x000fe20000000800 */
[----:B------:R-:W-:Y:S01]  /*12a10*/  FADD.FTZ R2, R117, R2 ;  /* 0x0000000275027221 */ /* 0x000fe20000010000 */
[----:B------:R-:W-:Y:S01]  /*12a20*/  HMMA.16816.F32 R60, R20, R62, RZ ;  /* 0x0000003e143c723c */ /* 0x000fe200000018ff */
[----:B------:R-:W-:Y:S01]  /*12a30*/  FADD.FTZ R0, R44, R0 ;  /* 0x000000002c007221 */ /* 0x000fe20000010000 */
[----:B----4-:R-:W-:Y:S01]  /*12a40*/  F2FP.PACK_AB R98, R29, R41 ;  /* 0x000000291d62723e */ /* 0x010fe200000000ff */
[----:B------:R-:W-:Y:S02]  /*12a50*/  FADD.FTZ R3, R116, R2 ;  /* 0x0000000274037221 */ /* 0x000fe40000010000 */
[----:B------:R-:W-:-:S02]  /*12a60*/  FADD.FTZ R2, R134, R4 ;  /* 0x0000000486027221 */ /* 0x000fc40000010000 */
[----:B------:R-:W-:Y:S01]  /*12a70*/  FADD.FTZ R3, R118, R3 ;  /* 0x0000000376037221 */ /* 0x000fe20000010000 */
[----:B------:R-:W-:Y:S01]  /*12a80*/  MUFU.EX2 R4, R77 ;  /* 0x0000004d00047308 */ /* 0x000fe20000000800 */
[----:B------:R-:W4:Y:S01]  /*12a90*/  LDSM.16.MT88.4 R116, [R196+0x1400] ;  /* 0x00140000c474783b */ /* 0x000f220000004200 */
[----:B------:R-:W-:Y:S01]  /*12aa0*/  HMMA.16816.F32 R56, R20, R58, RZ ;  /* 0x0000003a1438723c */ /* 0x000fe200000018ff */
[----:B------:R-:W-:Y:S02]  /*12ab0*/  FADD.FTZ R0, R41, R0 ;  /* 0x0000000029007221 */ /* 0x000fe40000010000 */
[----:B------:R-:W3:Y:S02]  /*12ac0*/  LDSM.16.MT88.4 R132, [R196+0x800] ;  /* 0x00080000c484783b */ /* 0x000ee40000004200 */
[----:B------:R-:W-:-:S03]  /*12ad0*/  FADD.FTZ R231, R29, R0 ;  /* 0x000000001de77221 */ /* 0x000fc60000010000 */
[-C--:B--2---:R-:W-:Y:S08]  /*12ae0*/  HMMA.16816.F32 R68, R20, R32.reuse, RZ ;  /* 0x000000201444723c */ /* 0x084ff000000018ff */
[----:B------:R-:W-:Y:S01]  /*12af0*/  HMMA.16816.F32 R64, R16, R32, RZ ;  /* 0x000000201040723c */ /* 0x000fe200000018ff */
[----:B------:R-:W2:Y:S07]  /*12b00*/  MUFU.EX2 R33, R53 ;  /* 0x0000003500217308 */ /* 0x000eae0000000800 */
[----:B------:R-:W-:Y:S01]  /*12b10*/  HMMA.16816.F32 R88, R8, R46, R88 ;  /* 0x0000002e0858723c */ /* 0x000fe20000001858 */
[----:B------:R-:W4:Y:S07]  /*12b20*/  MUFU.EX2 R32, R52 ;  /* 0x0000003400207308 */ /* 0x000f2e0000000800 */
[----:B-1----:R-:W-:Y:S01]  /*12b30*/  HMMA.16816.F32 R176, R12, R24, R68 ;  /* 0x000000180cb0723c */ /* 0x002fe20000001844 */
[----:B--2---:R-:W-:-:S07]  /*12b40*/  FADD.FTZ R2, R33, R2 ;  /* 0x0000000221027221 */ /* 0x004fce0000010000 */
[----:B------:R-:W-:Y:S01]  /*12b50*/  HMMA.16816.F32 R180, R8, R24, R64 ;  /* 0x0000001808b4723c */ /* 0x000fe20000001840 */
[----:B------:R-:W1:Y:S01]  /*12b60*/  MUFU.EX2 R25, R73 ;  /* 0x0000004900197308 */ /* 0x000e620000000800 */
[C---:B----4-:R-:W-:Y:S01]  /*12b70*/  FADD.FTZ R2, R32.reuse, R2 ;  /* 0x0000000220027221 */ /* 0x050fe20000010000 */
[----:B------:R-:W-:-:S03]  /*12b80*/  F2FP.PACK_AB R101, R32, R33 ;  /* 0x000000212065723e */ /* 0x000fc600000000ff */
[----:B------:R-:W-:Y:S02]  /*12b90*/  FADD.FTZ R2, R49, R2 ;  /* 0x0000000231027221 */ /* 0x000fe40000010000 */
[----:B------:R-:W-:Y:S01]  /*12ba0*/  HMMA.16816.F32 R52, R20, R54, RZ ;  /* 0x000000361434723c */ /* 0x000fe200000018ff */
[----:B------:R-:W2:Y:S01]  /*12bb0*/  MUFU.EX2 R24, R76 ;  /* 0x0000004c00187308 */ /* 0x000ea20000000800 */
[----:B------:R-:W-:Y:S02]  /*12bc0*/  FADD.FTZ R213, R48, R2 ;  /* 0x0000000230d57221 */ /* 0x000fe40000010000 */
[----:B------:R-:W-:-:S04]  /*12bd0*/  FADD.FTZ R2, R28, R3 ;  /* 0x000000031c027221 */ /* 0x000fc80000010000 */
[----:B------:R-:W-:Y:S01]  /*12be0*/  HMMA.16816.F32 R64, R16, R38, RZ ;  /* 0x000000261040723c */ /* 0x000fe200000018ff */
[C---:B-1----:R-:W-:Y:S01]  /*12bf0*/  F2FP.PACK_AB R97, R25.reuse, R28 ;  /* 0x0000001c1961723e */ /* 0x042fe200000000ff */
[----:B------:R-:W-:-:S06]  /*12c00*/  FADD.FTZ R2, R25, R2 ;  /* 0x0000000219027221 */ /* 0x000fcc0000010000 */
[----:B------:R-:W-:Y:S01]  /*12c10*/  HMMA.16816.F32 R68, R16, R50, RZ ;  /* 0x000000321044723c */ /* 0x000fe200000018ff */
[----:B--2---:R-:W-:Y:S01]  /*12c20*/  F2FP.PACK_AB R99, R4, R24 ;  /* 0x000000180463723e */ /* 0x004fe200000000ff */
[----:B------:R-:W-:Y:S02]  /*12c30*/  FADD.FTZ R0, R24, R2 ;  /* 0x0000000218007221 */ /* 0x000fe40000010000 */
[----:B------:R-:W-:-:S04]  /*12c40*/  @P1 IMAD.HI.U32 R2, R221, c[0x0][0x2c8], RZ ;  /* 0x0000b200dd021a27 */ /* 0x000fc800078e00ff */
[----:B------:R-:W-:Y:S01]  /*12c50*/  HMMA.16816.F32 R52, R12, R78, R52 ;  /* 0x0000004e0c34723c */ /* 0x000fe20000001834 */
[----:B------:R-:W-:Y:S01]  /*12c60*/  FADD.FTZ R232, R4, R0 ;  /* 0x0000000004e87221 */ /* 0x000fe20000010000 */
[----:B------:R-:W-:Y:S02]  /*12c70*/  MOV R0, R221 ;  /* 0x000000dd00007202 */ /* 0x000fe40000000f00 */
[----:B------:R-:W-:-:S04]  /*12c80*/  @P1 SHF.R.U32.HI R0, RZ, c[0x0][0x2cc], R2 ;  /* 0x0000b300ff001a19 */ /* 0x000fc80000011602 */
[----:B------:R-:W-:Y:S01]  /*12c90*/  HMMA.16816.F32 R16, R16, R34, RZ ;  /* 0x000000221010723c */ /* 0x000fe200000018ff */
[----:B---3--:R-:W-:-:S05]  /*12ca0*/  IADD3 R0, R0, R220, -R246 ;  /* 0x000000dc00007210 */ /* 0x008fca0007ffe8f6 */
[----:B------:R-:W-:Y:S02]  /*12cb0*/  IMAD.HI R0, R0, 0x2aaaaaab, RZ ;  /* 0x2aaaaaab00007827 */ /* 0x000fe400078e02ff */
[----:B------:R-:W-:Y:S03]  /*12cc0*/  HMMA.16816.F32 R48, R20, R50, RZ ;  /* 0x000000321430723c */ /* 0x000fe600000018ff */
[----:B------:R-:W-:-:S04]  /*12cd0*/  SHF.R.U32.HI R2, RZ, 0x1f, R0 ;  /* 0x0000001fff027819 */ /* 0x000fc80000011600 */
[----:B------:R-:W-:Y:S01]  /*12ce0*/  LEA.HI.SX32 R0, R0, R2, 0x1d ;  /* 0x0000000200007211 */ /* 0x000fe200078feaff */
[----:B------:R-:W-:Y:S03]  /*12cf0*/  HMMA.16816.F32 R36, R20, R38, RZ ;  /* 0x000000261424723c */ /* 0x000fe600000018ff */
[----:B-----5:R-:W-:-:S04]  /*12d00*/  IMNMX R245, R215, R0, !PT ;  /* 0x00000000d7f57217 */ /* 0x020fc80007800200 */
[----:B------:R-:W-:Y:S01]  /*12d10*/  ISETP.GE.AND P0, PT, R212, R245, PT ;  /* 0x000000f5d400720c */ /* 0x000fe20003f06270 */
[----:B------:R-:W-:Y:S08]  /*12d20*/  HMMA.16816.F32 R20, R20, R34, RZ ;  /* 0x000000221414723c */ /* 0x000ff000000018ff */
[----:B------:R-:W-:Y:S01]  /*12d30*/  HMMA.16816.F32 R172, R8, R30, R64 ;  /* 0x0000001e08ac723c */ /* 0x000fe20000001840 */
        /* <DEDUP_REMOVED lines=8> */
[----:B------:R-:W-:Y:S01]  /*12dc0*/  HMMA.16816.F32 R16, R8, R26, R16 ;  /* 0x0000001a0810723c */ /* 0x000fe20000001810 */
[----:B------:R-:W3:Y:S07]  /*12dd0*/  LDSM.16.MT88.4 R8, [R197+0x2000] ;  /* 0x00200000c508783b */ /* 0x000eee0000004200 */
[C---:B------:R-:W-:Y:S08]  /*12de0*/  HMMA.16816.F32 R60, R12.reuse, R46, R60 ;  /* 0x0000002e0c3c723c */ /* 0x040ff0000000183c */
[C---:B------:R-:W-:Y:S08]  /*12df0*/  HMMA.16816.F32 R56, R12.reuse, R74, R56 ;  /* 0x0000004a0c38723c */ /* 0x040ff00000001838 */
[C---:B------:R-:W-:Y:S08]  /*12e00*/  HMMA.16816.F32 R48, R12.reuse, R42, R48 ;  /* 0x0000002a0c30723c */ /* 0x040ff00000001830 */
[C---:B------:R-:W-:Y:S08]  /*12e10*/  HMMA.16816.F32 R36, R12.reuse, R30, R36 ;  /* 0x0000001e0c24723c */ /* 0x040ff00000001824 */
[----:B------:R-:W-:Y:S08]  /*12e20*/  HMMA.16816.F32 R20, R12, R26, R20 ;  /* 0x0000001a0c14723c */ /* 0x000ff00000001814 */
[C---:B------:R-:W-:Y:S08]  /*12e30*/  HMMA.16816.F32 R144, R100.reuse, R134, R60 ;  /* 0x000000866490723c */ /* 0x040ff0000000183c */
[-C--:B------:R-:W-:Y:S08]  /*12e40*/  HMMA.16816.F32 R148, R100, R124.reuse, R148 ;  /* 0x0000007c6494723c */ /* 0x080ff00000001894 */
[----:B------:R-:W-:Y:S08]  /*12e50*/  HMMA.16816.F32 R128, R96, R124, R128 ;  /* 0x0000007c6080723c */ /* 0x000ff00000001880 */
[C---:B------:R-:W-:Y:S08]  /*12e60*/  HMMA.16816.F32 R152, R100.reuse, R126, R56 ;  /* 0x0000007e6498723c */ /* 0x040ff00000001838 */
[-C--:B------:R-:W-:Y:S08]  /*12e70*/  HMMA.16816.F32 R140, R100, R132.reuse, R140 ;  /* 0x00000084648c723c */ /* 0x080ff0000000188c */
[C---:B------:R-:W-:Y:S08]  /*12e80*/  HMMA.16816.F32 R136, R96.reuse, R132, R136 ;  /* 0x000000846088723c */ /* 0x040ff00000001888 */
[----:B------:R-:W-:Y:S08]  /*12e90*/  HMMA.16816.F32 R124, R96, R126, R84 ;  /* 0x0000007e607c723c */ /* 0x000ff00000001854 */
[-C--:B-1----:R-:W-:Y:S08]  /*12ea0*/  HMMA.16816.F32 R56, R100, R64.reuse, R216 ;  /* 0x000000406438723c */ /* 0x082ff000000018d8 */
[----:B------:R-:W-:Y:S08]  /*12eb0*/  HMMA.16816.F32 R60, R96, R64, R192 ;  /* 0x00000040603c723c */ /* 0x000ff000000018c0 */
[----:B------:R-:W-:Y:S08]  /*12ec0*/  HMMA.16816.F32 R68, R100, R66, R48 ;  /* 0x000000426444723c */ /* 0x000ff00000001830 */
[C---:B------:R-:W-:Y:S08]  /*12ed0*/  HMMA.16816.F32 R132, R96.reuse, R134, R88 ;  /* 0x000000866084723c */ /* 0x040ff00000001858 */
[----:B------:R-:W-:Y:S08]  /*12ee0*/  HMMA.16816.F32 R64, R96, R66, R92 ;  /* 0x000000426040723c */ /* 0x000ff0000000185c */
[C---:B--2---:R-:W-:Y:S08]  /*12ef0*/  HMMA.16816.F32 R72, R100.reuse, R80, R184 ;  /* 0x000000506448723c */ /* 0x044ff000000018b8 */
[----:B------:R-:W-:Y:S08]  /*12f00*/  HMMA.16816.F32 R84, R100, R82, R36 ;  /* 0x000000526454723c */ /* 0x000ff00000001824 */
[----:B------:R-:W-:Y:S08]  /*12f10*/  HMMA.16816.F32 R76, R96, R80, R188 ;  /* 0x00000050604c723c */ /* 0x000ff000000018bc */
[----:B---3--:R-:W-:Y:S08]  /*12f20*/  HMMA.16816.F32 R88, R100, R8, R176 ;  /* 0x000000086458723c */ /* 0x008ff000000018b0 */
        /* <DEDUP_REMOVED lines=10> */
.L_x_3484:
        /* <DEDUP_REMOVED lines=35> */
.L_x_3584:
[----:B------:R-:W-:-:S05]  /*13200*/  BRA.DIV ~URZ, `(.L_x_3475) ;  /* 0x0000c9d27f007947 */ /* 0x000fca000b800000 */
[----:B------:R3:W4:Y:S02]  /*13210*/  SHFL.IDX PT, R0, R10, RZ, 0x1c1f ;  /* 0x001c1fff0a007589 */ /* 0x00072400000e0000 */
.L_x_3585:
[----:B------:R-:W5:Y:S04]  /*13220*/  LDL.64 R2, [R1] ;  /* 0x0000000001027983 */ /* 0x000f680000100a00 */
[----:B---3--:R-:W3:Y:S04]  /*13230*/  LDL R11, [R1+0x10] ;  /* 0x00001000010b7983 */ /* 0x008ee80000100800 */
[----:B----4-:R-:W4:Y:S02]  /*13240*/  LDL R8, [R1+0xc] ;  /* 0x00000c0001087983 */ /* 0x010f240000100800 */
[----:B----4-:R-:W-:Y:S02]  /*13250*/  ISETP.GE.AND P3, PT, R8, c[0x0][0x1d4], PT ;  /* 0x0000750008007a0c */ /* 0x010fe40003f66270 */
[----:B-----5:R-:W-:Y:S02]  /*13260*/  ISETP.GE.AND P1, PT, R2, c[0x0][0x1d4], PT ;  /* 0x0000750002007a0c */ /* 0x020fe40003f26270 */
[----:B------:R-:W-:Y:S02]  /*13270*/  IADD3 R2, P0, R0, R229, RZ ;  /* 0x000000e500027210 */ /* 0x000fe40007f1e0ff */
[----:B---3--:R-:W-:Y:S02]  /*13280*/  ISETP.GE.AND P2, PT, R11, c[0x0][0x1d4], PT ;  /* 0x000075000b007a0c */ /* 0x008fe40003f46270 */
[----:B------:R-:W3:Y:S01]  /*13290*/  S2R R11, SR_TID.X ;  /* 0x00000000000b7919 */ /* 0x000ee20000002100 */
        /* <DEDUP_REMOVED lines=16> */
.L_x_3586:
        /* <DEDUP_REMOVED lines=12> */
.L_x_3473:
[----:B-1-34-:R-:W-:Y:S05]  /*13460*/  BSYNC B0 ;  /* 0x0000000000007941 */ /* 0x01afea0003800000 */
.L_x_3472:
        /* <DEDUP_REMOVED lines=109> */
[----:B------:R-:W5:Y:S04]  /*13b40*/  LDL R104, [R1+0x3c] ;  /* 0x00003c0001687983 */ /* 0x000f680000100800 */
[----:B------:R-:W1:Y:S01]  /*13b50*/  S2R R105, SR_TID.X ;  /* 0x0000000000697919 */ /* 0x000e620000002100 */
[----:B--2---:R-:W-:Y:S05]  /*13b60*/  IMAD R2, R212, 0x30, R2 ;  /* 0x00000030d4027824 */ /* 0x004fea00078e0202 */
[----:B---3--:R-:W-:Y:S05]  /*13b70*/  IADD3 R2, R2, -0x30, R0 ;  /* 0xffffffd002027810 */ /* 0x008fea0007ffe000 */
        /* <DEDUP_REMOVED lines=15> */
[----:B------:R-:W-:Y:S01]  /*13c70*/  IMAD R0, R211, c[0x0][0x1e4], R0 ;  /* 0x00007900d3007a24 */ /* 0x000fe200078e0200 */
        /* <DEDUP_REMOVED lines=14> */
.L_x_3587:
[----:B------:R-:W-:-:S05]  /*13d60*/  BRA.DIV ~URZ, `(.L_x_3480) ;  /* 0x0000c0227f007947 */ /* 0x000fca000b800000 */
[----:B------:R3:W4:Y:S02]  /*13d70*/  SHFL.IDX PT, R0, R172, RZ, 0x1c1f ;  /* 0x001c1fffac007589 */ /* 0x00072400000e0000 */
.L_x_3588:
[----:B------:R-:W5:Y:S04]  /*13d80*/  LDL.64 R2, [R1] ;  /* 0x0000000001027983 */ /* 0x000f680000100a00 */
[----:B---3--:R-:W3:Y:S04]  /*13d90*/  LDL R104, [R1+0xc] ;  /* 0x00000c0001687983 */ /* 0x008ee80000100800 */
[----:B----4-:R-:W4:Y:S01]  /*13da0*/  LDL R173, [R1+0x10] ;  /* 0x0000100001ad7983 */ /* 0x010f220000100800 */
[----:B-----5:R-:W-:Y:S02]  /*13db0*/  @P0 ISETP.GE.AND P1, PT, R2, c[0x0][0x1d4], PT ;  /* 0x0000750002000a0c */ /* 0x020fe40003f26270 */
[----:B------:R-:W-:Y:S02]  /*13dc0*/  @P0 IADD3 R2, P2, R0, R229, RZ ;  /* 0x000000e500020210 */ /* 0x000fe40007f5e0ff */
[----:B---3--:R-:W-:Y:S03]  /*13dd0*/  @P0 ISETP.GE.AND P3, PT, R104, c[0x0][0x1d4], PT ;  /* 0x0000750068000a0c */ /* 0x008fe60003f66270 */
[----:B--2---:R-:W-:Y:S01]  /*13de0*/  @P0 IMAD.X R3, R4, 0x1, R228, P2 ;  /* 0x0000000104030824 */ /* 0x004fe200010e06e4 */
[----:B----4-:R-:W-:Y:S05]  /*13df0*/  @P0 ISETP.GE.AND P2, PT, R173, c[0x0][0x1d4], PT ;  /* 0x00007500ad000a0c */ /* 0x010fea0003f46270 */
        /* <DEDUP_REMOVED lines=14> */
.L_x_3589:
[----:B---3--:R-:W3:Y:S04]  /*13ee0*/  LDL.64 R2, [R1] ;  /* 0x0000000001027983 */ /* 0x008ee80000100a00 */
[----:B------:R-:W5:Y:S04]  /*13ef0*/  LDL R104, [R1+0xc] ;  /* 0x00000c0001687983 */ /* 0x000f680000100800 */
[----:B--2---:R-:W2:Y:S01]  /*13f00*/  LDL R5, [R1+0x10] ;  /* 0x0000100001057983 */ /* 0x004ea20000100800 */
[----:B---3--:R-:W-:Y:S02]  /*13f10*/  @P0 ISETP.GE.AND P1, PT, R2, c[0x0][0x1d4], PT ;  /* 0x0000750002000a0c */ /* 0x008fe40003f26270 */
[----:B-1----:R-:W-:Y:S02]  /*13f20*/  @P0 IADD3 R2, P2, R0, R229, RZ ;  /* 0x000000e500020210 */ /* 0x002fe40007f5e0ff */
[----:B-----5:R-:W-:Y:S03]  /*13f30*/  @P0 ISETP.GE.AND P3, PT, R104, c[0x0][0x1d4], PT ;  /* 0x0000750068000a0c */ /* 0x020fe60003f66270 */
[----:B----4-:R-:W-:Y:S01]  /*13f40*/  @P0 IMAD.X R3, R4, 0x1, R228, P2 ;  /* 0x0000000104030824 */ /* 0x010fe200010e06e4 */
[----:B--2---:R-:W-:Y:S05]  /*13f50*/  @P0 ISETP.GE.AND P2, PT, R5, c[0x0][0x1d4], PT ;  /* 0x0000750005000a0c */ /* 0x004fea0003f46270 */
        /* <DEDUP_REMOVED lines=10> */
.L_x_3478:
[----:B------:R-:W-:Y:S05]  /*14000*/  BSYNC B0 ;  /* 0x0000000000007941 */ /* 0x000fea0003800000 */
.L_x_3477:
[----:B------:R-:W3:Y:S01]  /*14010*/  LDL R4, [R1+0x64] ;  /* 0x0000640001047983 */ /* 0x000ee20000100800 */
[----:B------:R-:W-:Y:S03]  /*14020*/  IMAD.MOV.U32 R5, RZ, RZ, c[0x0][0x2c4] ;  /* 0x0000b100ff057624 */ /* 0x000fe600078e00ff */
[----:B------:R-:W3:Y:S02]  /*14030*/  LDL R0, [R1+0x80] ;  /* 0x0000800001007983 */ /* 0x000ee40000100800 */
[----:B------:R-:W-:Y:S02]  /*14040*/  ISETP.NE.AND P0, PT, R5, 0x1, PT ;  /* 0x000000010500780c */ /* 0x000fe40003f05270 */
[----:B--2---:R-:W2:Y:S04]  /*14050*/  LDL R3, [R1+0x68] ;  /* 0x0000680001037983 */ /* 0x004ea80000100800 */
[----:B------:R-:W4:Y:S04]  /*14060*/  LDL R2, [R1+0x6c] ;  /* 0x00006c0001027983 */ /* 0x000f280000100800 */
[----:B------:R-:W0:Y:S01]  /*14070*/  LDGDEPBAR ;  /* 0x00000000000079af */ /* 0x000e220000000000 */
[----:B---3--:R-:W-:Y:S04]  /*14080*/  IMAD.IADD R4, R0, 0x1, R4 ;  /* 0x0000000100047824 */ /* 0x008fe800078e0204 */
[----:B------:R-:W-:Y:S05]  /*14090*/  @P0 IMAD.HI.U32 R0, R4, c[0x0][0x2c8], RZ ;  /* 0x0000b20004000a27 */ /* 0x000fea00078e00ff */
[----:B------:R-:W-:Y:S01]  /*140a0*/  @P0 SHF.R.U32.HI R4, RZ, c[0x0][0x2cc], R0 ;  /* 0x0000b300ff040a19 */ /* 0x000fe20000011600 */
[----:B------:R-:W-:Y:S05]  /*140b0*/  IMAD R0, R212, -0x30, RZ ;  /* 0xffffffd0d4007824 */ /* 0x000fea00078e02ff */
[----:B--2---:R-:W-:Y:S04]  /*140c0*/  IADD3 R0, -R3, 0x1, R0 ;  /* 0x0000000103007810 */ /* 0x004fe80007ffe100 */
[----:B----4-:R-:W-:Y:S01]  /*140d0*/  IADD3 R5, -R246, R0, R2 ;  /* 0x00000000f6057210 */ /* 0x010fe20007ffe102 */
[----:B------:R-:W-:-:S05]  /*140e0*/  BRA.DIV ~URZ, `(.L_x_3482) ;  /* 0x0000bde27f007947 */ /* 0x000fca000b800000 */
[----:B------:R1:W2:Y:S02]  /*140f0*/  SHFL.IDX PT, R0, R4, RZ, 0x1c1f ;  /* 0x001c1fff04007589 */ /* 0x0002a400000e0000 */
.L_x_3590:
        /* <DEDUP_REMOVED lines=9> */
[----:B------:R-:W-:Y:S02]  /*14190*/  ISETP.GT.AND P0, PT, R0, 0x18, PT ;  /* 0x000000180000780c */ /* 0x000fe40003f04270 */
[----:B------:R-:W-:Y:S02]  /*141a0*/  FSEL R186, R20, -INF , P3 ;  /* 0xff80000014ba7808 */ /* 0x000fe40001800000 */
        /* <DEDUP_REMOVED lines=20> */
[----:B------:R-:W-:Y:S01]  /*142f0*/  IMAD.IADD R0, R5, 0x1, R0 ;  /* 0x0000000105007824 */ /* 0x000fe200078e0200 */
[----:B------:R-:W-:Y:S02]  /*14300*/  ISETP.GT.AND P4, PT, R2, 0x20, PT ;  /* 0x000000200200780c */ /* 0x000fe40003f84270 */
[C---:B------:R-:W-:Y:S02]  /*14310*/  ISETP.GT.AND P3, PT, R3.reuse, RZ, PT ;  /* 0x000000ff0300720c */ /* 0x040fe40003f64270 */
[C---:B------:R-:W-:Y:S02]  /*14320*/  ISETP.GT.AND P1, PT, R3.reuse, 0x8, PT ;  /* 0x000000080300780c */ /* 0x040fe40003f24270 */
[C---:B------:R-:W-:Y:S02]  /*14330*/  ISETP.GT.AND P0, PT, R3.reuse, 0x9, PT ;  /* 0x000000090300780c */ /* 0x040fe40003f04270 */
[----:B------:R-:W-:Y:S02]  /*14340*/  ISETP.GT.AND P2, PT, R3, 0x1, PT ;  /* 0x000000010300780c */ /* 0x000fe40003f44270 */
[----:B------:R-:W-:Y:S02]  /*14350*/  FSEL R37, R10, -INF , P3 ;  /* 0xff8000000a257808 */ /* 0x000fe40001800000 */
[----:B------:R-:W-:Y:S02]  /*14360*/  FSEL R179, R22, -INF , P1 ;  /* 0xff80000016b37808 */ /* 0x000fe40000800000 */
[----:B------:R-:W-:Y:S02]  /*14370*/  FSEL R178, R23, -INF , P0 ;  /* 0xff80000017b27808 */ /* 0x000fe40000000000 */
[C---:B------:R-:W-:Y:S02]  /*14380*/  ISETP.GT.AND P3, PT, R3.reuse, 0x10, PT ;  /* 0x000000100300780c */ /* 0x040fe40003f64270 */
[C---:B------:R-:W-:Y:S02]  /*14390*/  ISETP.GT.AND P1, PT, R3.reuse, 0x18, PT ;  /* 0x000000180300780c */ /* 0x040fe40003f24270 */
[----:B------:R-:W-:Y:S02]  /*143a0*/  ISETP.GT.AND P0, PT, R3, 0x19, PT ;  /* 0x000000190300780c */ /* 0x000fe40003f04270 */
[----:B------:R-:W-:Y:S02]  /*143b0*/  FSEL R180, R11, -INF , P2 ;  /* 0xff8000000bb47808 */ /* 0x000fe40001000000 */
        /* <DEDUP_REMOVED lines=12> */
[----:B------:R-:W-:Y:S02]  /*14480*/  ISETP.GT.AND P3, PT, R0, RZ, PT ;  /* 0x000000ff0000720c */ /* 0x000fe40003f64270 */
[C---:B------:R-:W-:Y:S02]  /*14490*/  ISETP.GT.AND P1, PT, R2.reuse, RZ, PT ;  /* 0x000000ff0200720c */ /* 0x040fe40003f24270 */
[----:B------:R-:W-:Y:S02]  /*144a0*/  ISETP.GT.AND P0, PT, R2, 0x1, PT ;  /* 0x000000010200780c */ /* 0x000fe40003f04270 */
[----:B------:R-:W-:Y:S02]  /*144b0*/  FSEL R25, R43, -INF , P2 ;  /* 0xff8000002b197808 */ /* 0x000fe40001000000 */
[----:B------:R-:W-:Y:S02]  /*144c0*/  ISETP.GT.AND P2, PT, R0, 0x1, PT ;  /* 0x000000010000780c */ /* 0x000fe40003f44270 */
[----:B------:R-:W-:Y:S02]  /*144d0*/  FSEL R12, R12, -INF , P3 ;  /* 0xff8000000c0c7808 */ /* 0x000fe40001800000 */
[----:B------:R-:W-:Y:S02]  /*144e0*/  FSEL R26, R14, -INF , P1 ;  /* 0xff8000000e1a7808 */ /* 0x000fe40000800000 */
[----:B------:R-:W-:Y:S02]  /*144f0*/  FSEL R54, R15, -INF , P0 ;  /* 0xff8000000f367808 */ /* 0x000fe40000000000 */
[----:B------:R-:W-:Y:S02]  /*14500*/  ISETP.GT.AND P3, PT, R0, 0x8, PT ;  /* 0x000000080000780c */ /* 0x000fe40003f64270 */
[C---:B------:R-:W-:Y:S02]  /*14510*/  ISETP.GT.AND P1, PT, R2.reuse, 0x8, PT ;  /* 0x000000080200780c */ /* 0x040fe40003f24270 */
        /* <DEDUP_REMOVED lines=101> */
.L_x_3591:
        /* <DEDUP_REMOVED lines=61> */
[----:B------:R-:W3:Y:S01]  /*14f40*/  MUFU.EX2 R25, R32 ;  /* 0x0000002000197308 */ /* 0x000ee20000000800 */
[C---:B------:R-:W-:Y:S02]  /*14f50*/  FMUL.FTZ R88, R4.reuse, R88 ;  /* 0x0000005804587220 */ /* 0x040fe40000410000 */
[----:B------:R-:W-:Y:S02]  /*14f60*/  FMUL.FTZ R89, R4, R89 ;  /* 0x0000005904597220 */ /* 0x000fe40000410000 */
[C---:B-1----:R-:W-:Y:S02]  /*14f70*/  FFMA.FTZ R0, R3.reuse, R213, R22 ;  /* 0x000000d503007223 */ /* 0x042fe40000010016 */
        /* <DEDUP_REMOVED lines=16> */
[----:B---3--:R-:W-:Y:S01]  /*15080*/  F2FP.PACK_AB R174, R25, R31 ;  /* 0x0000001f19ae723e */ /* 0x008fe200000000ff */
        /* <DEDUP_REMOVED lines=15> */
[----:B------:R-:W-:Y:S01]  /*15180*/  MUFU.EX2 R24, R12 ;  /* 0x0000000c00187308 */ /* 0x000fe20000000800 */
[----:B------:R-:W-:Y:S02]  /*15190*/  FMUL.FTZ R53, R4, R161 ;  /* 0x000000a104357220 */ /* 0x000fe40000410000 */
[C---:B------:R-:W-:Y:S02]  /*151a0*/  FMUL.FTZ R75, R3.reuse, R75 ;  /* 0x0000004b034b7220 */ /* 0x040fe40000410000 */
[----:B------:R-:W-:Y:S02]  /*151b0*/  FADD.FTZ R2, -R2, R111 ;  /* 0x0000006f02027221 */ /* 0x000fe40000010100 */
[C---:B------:R-:W-:Y:S02]  /*151c0*/  FMUL.FTZ R86, R3.reuse, R86 ;  /* 0x0000005603567220 */ /* 0x040fe40000410000 */
[----:B------:R-:W-:Y:S01]  /*151d0*/  FMUL.FTZ R2, R2, c[0x0][0x2d0] ;  /* 0x0000b40002027a20 */ /* 0x000fe20000410000 */
[----:B------:R-:W2:Y:S01]  /*151e0*/  MUFU.EX2 R0, R0 ;  /* 0x0000000000007308 */ /* 0x000ea20000000800 */
[----:B------:R-:W-:Y:S02]  /*151f0*/  FMUL.FTZ R87, R3, R87 ;  /* 0x0000005703577220 */ /* 0x000fe40000410000 */
[----:B-1----:R-:W-:Y:S02]  /*15200*/  FMUL.FTZ R6, R5, c[0x0][0x2d0] ;  /* 0x0000b40005067a20 */ /* 0x002fe40000410000 */
[C---:B------:R-:W-:Y:S02]  /*15210*/  FMUL.FTZ R90, R3.reuse, R90 ;  /* 0x0000005a035a7220 */ /* 0x040fe40000410000 */
[C---:B------:R-:W-:Y:S01]  /*15220*/  FMUL.FTZ R91, R3.reuse, R91 ;  /* 0x0000005b035b7220 */ /* 0x040fe20000410000 */
[----:B------:R-:W-:Y:S01]  /*15230*/  FSEL R6, R6, RZ, P0 ;  /* 0x000000ff06067208 */ /* 0x000fe20000000000 */
[C---:B------:R-:W-:Y:S01]  /*15240*/  FMUL.FTZ R102, R3.reuse, R102 ;  /* 0x0000006603667220 */ /* 0x040fe20000410000 */
[----:B------:R-:W-:Y:S01]  /*15250*/  MUFU.EX2 R2, R2 ;  /* 0x0000000200027308 */ /* 0x000fe20000000800 */
[----:B------:R-:W-:Y:S01]  /*15260*/  FMUL.FTZ R103, R3, R103 ;  /* 0x0000006703677220 */ /* 0x000fe20000410000 */
[----:B------:R-:W-:Y:S01]  /*15270*/  ISETP.GT.AND P0, PT, R212, R245, PT ;  /* 0x000000f5d400720c */ /* 0x000fe20003f04270 */
[--C-:B------:R-:W-:Y:S01]  /*15280*/  FFMA.FTZ R22, R38, c[0x0][0x2d0], -R6.reuse ;  /* 0x0000b40026167a23 */ /* 0x100fe20000010806 */
[----:B------:R-:W-:Y:S01]  /*15290*/  IADD3 R212, R212, -0x1, RZ ;  /* 0xffffffffd4d47810 */ /* 0x000fe20007ffe0ff */
        /* <DEDUP_REMOVED lines=15> */
[----:B------:R-:W-:Y:S01]  /*15390*/  MUFU.EX2 R243, R37 ;  /* 0x0000002500f37308 */ /* 0x000fe20000000800 */
[--C-:B------:R-:W-:Y:S02]  /*153a0*/  FFMA.FTZ R183, R18, c[0x0][0x2d0], -R6.reuse ;  /* 0x0000b40012b77a23 */ /* 0x100fe40000010806 */
[----:B------:R-:W-:Y:S01]  /*153b0*/  FMUL.FTZ R12, R0, R136 ;  /* 0x00000088000c7220 */ /* 0x000fe20000410000 */
[----:B-1----:R-:W-:Y:S01]  /*153c0*/  F2FP.PACK_AB R175, R234, R38 ;  /* 0x00000026eaaf723e */ /* 0x002fe200000000ff */
[----:B------:R-:W-:Y:S01]  /*153d0*/  FMUL.FTZ R48, R0, R116 ;  /* 0x0000007400307220 */ /* 0x000fe20000410000 */
[----:B------:R-:W-:Y:S01]  /*153e0*/  F2FP.PACK_AB R116, R24, R27 ;  /* 0x0000001b1874723e */ /* 0x000fe200000000ff */
        /* <DEDUP_REMOVED lines=11> */
[--C-:B------:R-:W-:Y:S02]  /*154a0*/  FFMA.FTZ R184, R15, c[0x0][0x2d0], -R6.reuse ;  /* 0x0000b4000fb87a23 */ /* 0x100fe40000010806 */
[--C-:B------:R-:W-:Y:S02]  /*154b0*/  FFMA.FTZ R194, R11, c[0x0][0x2d0], -R6.reuse ;  /* 0x0000b4000bc27a23 */ /* 0x100fe40000010806 */
[--C-:B------:R-:W-:Y:S01]  /*154c0*/  FFMA.FTZ R214, R10, c[0x0][0x2d0], -R6.reuse ;  /* 0x0000b4000ad67a23 */ /* 0x100fe20000010806 */
[----:B------:R-:W-:Y:S01]  /*154d0*/  MUFU.EX2 R240, R186 ;  /* 0x000000ba00f07308 */ /* 0x000fe20000000800 */
[--C-:B------:R-:W-:Y:S02]  /*154e0*/  FFMA.FTZ R216, R9, c[0x0][0x2d0], -R6.reuse ;  /* 0x0000b40009d87a23 */ /* 0x100fe40000010806 */
[----:B------:R-:W-:Y:S02]  /*154f0*/  FFMA.FTZ R6, R8, c[0x0][0x2d0], -R6 ;  /* 0x0000b40008067a23 */ /* 0x000fe40000010806 */
[C---:B------:R-:W-:Y:S02]  /*15500*/  FFMA.FTZ R8, R0.reuse, R231, R27 ;  /* 0x000000e700087223 */ /* 0x040fe4000001001b */
[C---:B------:R-:W-:Y:S02]  /*15510*/  FMUL.FTZ R13, R0.reuse, R137 ;  /* 0x00000089000d7220 */ /* 0x040fe40000410000 */
[C---:B------:R-:W-:Y:S01]  /*15520*/  FMUL.FTZ R92, R0.reuse, R92 ;  /* 0x0000005c005c7220 */ /* 0x040fe20000410000 */
[----:B------:R-:W-:Y:S01]  /*15530*/  MUFU.EX2 R231, R36 ;  /* 0x0000002400e77308 */ /* 0x000fe20000000800 */
[C---:B------:R-:W-:Y:S02]  /*15540*/  FMUL.FTZ R93, R0.reuse, R93 ;  /* 0x0000005d005d7220 */ /* 0x040fe40000410000 */
[C---:B------:R-:W-:Y:S02]  /*15550*/  FMUL.FTZ R96, R0.reuse, R96 ;  /* 0x0000006000607220 */ /* 0x040fe40000410000 */
[----:B------:R-:W-:Y:S02]  /*15560*/  FMUL.FTZ R97, R0, R97 ;  /* 0x0000006100617220 */ /* 0x000fe40000410000 */
[----:B------:R-:W-:Y:S02]  /*15570*/  FADD.FTZ R10, R31, R30 ;  /* 0x0000001e1f0a7221 */ /* 0x000fe40000010000 */
[----:B------:R-:W-:Y:S01]  /*15580*/  FMUL.FTZ R14, R2, R138 ;  /* 0x0000008a020e7220 */ /* 0x000fe20000410000 */
[----:B------:R-:W3:Y:S01]  /*15590*/  MUFU.EX2 R0, R20 ;  /* 0x0000001400007308 */ /* 0x000ee20000000800 */
[----:B------:R-:W-:Y:S02]  /*155a0*/  FADD.FTZ R181, R25, R10 ;  /* 0x0000000a19b57221 */ /* 0x000fe40000010000 */
[----:B------:R-:W-:Y:S02]  /*155b0*/  FADD.FTZ R138, R24, R8 ;  /* 0x00000008188a7221 */ /* 0x000fe40000010000 */
[----:B------:R-:W4:Y:S01]  /*155c0*/  LDSM.16.MT88.4 R24, [R196] ;  /* 0x00000000c418783b */ /* 0x000f220000004200 */
[C---:B------:R-:W-:Y:S02]  /*155d0*/  FMUL.FTZ R9, R4.reuse, R141 ;  /* 0x0000008d04097220 */ /* 0x040fe40000410000 */
[C---:B------:R-:W-:Y:S02]  /*155e0*/  FMUL.FTZ R10, R3.reuse, R142 ;  /* 0x0000008e030a7220 */ /* 0x040fe40000410000 */
[C---:B------:R-:W-:Y:S01]  /*155f0*/  FMUL.FTZ R11, R3.reuse, R143 ;  /* 0x0000008f030b7220 */ /* 0x040fe20000410000 */
[----:B------:R-:W-:Y:S01]  /*15600*/  MUFU.EX2 R241, R185 ;  /* 0x000000b900f17308 */ /* 0x000fe20000000800 */
[----:B------:R-:W-:Y:S02]  /*15610*/  FMUL.FTZ R8, R4, R140 ;  /* 0x0000008c04087220 */ /* 0x000fe40000410000 */
[----:B------:R-:W-:Y:S02]  /*15620*/  FADD.FTZ R136, R38, R40 ;  /* 0x0000002826887221 */ /* 0x000fe40000010000 */
[----:B--2---:R-:W2:Y:S01]  /*15630*/  LDSM.16.MT88.4 R40, [R197] ;  /* 0x00000000c528783b */ /* 0x004ea20000004200 */
[C---:B------:R-:W-:Y:S02]  /*15640*/  FMUL.FTZ R18, R2.reuse, R134 ;  /* 0x0000008602127220 */ /* 0x040fe40000410000 */
[----:B------:R-:W-:Y:S02]  /*15650*/  FMUL.FTZ R19, R2, R135 ;  /* 0x0000008702137220 */ /* 0x000fe40000410000 */
[----:B------:R-:W-:Y:S01]  /*15660*/  FMUL.FTZ R21, R4, R145 ;  /* 0x0000009104157220 */ /* 0x000fe20000410000 */
[----:B------:R-:W-:Y:S01]  /*15670*/  MUFU.EX2 R140, R188 ;  /* 0x000000bc008c7308 */ /* 0x000fe20000000800 */
[----:B-1----:R-:W-:Y:S01]  /*15680*/  FMUL.FTZ R22, R3, R146 ;  /* 0x0000009203167220 */ /* 0x002fe20000410000 */
[----:B------:R-:W-:Y:S01]  /*15690*/  LDSM.16.MT88.4 R132, [R196+0x1000] ;  /* 0x00100000c484783b */ /* 0x000fe20000004200 */
[----:B---3--:R-:W-:Y:S01]  /*156a0*/  FFMA.FTZ R137, R2, R232, R0 ;  /* 0x000000e802897223 */ /* 0x008fe20000010000 */
[----:B------:R-:W-:Y:S01]  /*156b0*/  F2FP.PACK_AB R117, R231, R0 ;  /* 0x00000000e775723e */ /* 0x000fe200000000ff */
[----:B------:R-:W-:Y:S02]  /*156c0*/  FMUL.FTZ R20, R4, R144 ;  /* 0x0000009004147220 */ /* 0x000fe40000410000 */
[C---:B------:R-:W-:Y:S02]  /*156d0*/  FMUL.FTZ R46, R2.reuse, R122 ;  /* 0x0000007a022e7220 */ /* 0x040fe40000410000 */
[C---:B------:R-:W-:Y:S01]  /*156e0*/  FMUL.FTZ R47, R2.reuse, R123 ;  /* 0x0000007b022f7220 */ /* 0x040fe20000410000 */
[----:B------:R-:W1:Y:S01]  /*156f0*/  MUFU.EX2 R232, R23 ;  /* 0x0000001700e87308 */ /* 0x000e620000000800 */
        /* <DEDUP_REMOVED lines=9> */
[-C--:B----4-:R-:W-:Y:S04]  /*15790*/  HMMA.16816.F32 R8, R172, R24.reuse, R8 ;  /* 0x00000018ac08723c */ /* 0x090fe80000001808 */
[----:B------:R-:W-:Y:S01]  /*157a0*/  LDSM.16.MT88.4 R124, [R196+0x400] ;  /* 0x00040000c47c783b */ /* 0x000fe20000004200 */
[C---:B------:R-:W-:Y:S01]  /*157b0*/  FMUL.FTZ R50, R2.reuse, R118 ;  /* 0x0000007602327220 */ /* 0x040fe20000410000 */
[----:B------:R-:W-:Y:S01]  /*157c0*/  F2FP.PACK_AB R118, R243, R233 ;  /* 0x000000e9f376723e */ /* 0x000fe200000000ff */
[C---:B------:R-:W-:Y:S01]  /*157d0*/  FMUL.FTZ R51, R2.reuse, R119 ;  /* 0x0000007702337220 */ /* 0x040fe20000410000 */
[----:B------:R-:W-:Y:S01]  /*157e0*/  MUFU.EX2 R239, R179 ;  /* 0x000000b300ef7308 */ /* 0x000fe20000000800 */
[----:B------:R-:W-:Y:S03]  /*157f0*/  FMUL.FTZ R15, R2, R139 ;  /* 0x0000008b020f7220 */ /* 0x000fe60000410000 */
[----:B-1----:R-:W-:Y:S01]  /*15800*/  F2FP.PACK_AB R119, R244, R232 ;  /* 0x000000e8f477723e */ /* 0x002fe200000000ff */
[C---:B------:R-:W-:Y:S02]  /*15810*/  FMUL.FTZ R23, R3.reuse, R147 ;  /* 0x0000009303177220 */ /* 0x040fe40000410000 */
[----:B------:R-:W-:Y:S01]  /*15820*/  LDSM.16.MT88.4 R144, [R196+0x800] ;  /* 0x00080000c490783b */ /* 0x000fe20000004200 */
[C---:B------:R-:W-:Y:S02]  /*15830*/  FMUL.FTZ R38, R3.reuse, R154 ;  /* 0x0000009a03267220 */ /* 0x040fe40000410000 */
[C---:B------:R-:W-:Y:S01]  /*15840*/  FMUL.FTZ R39, R3.reuse, R155 ;  /* 0x0000009b03277220 */ /* 0x040fe20000410000 */
[C---:B------:R-:W-:Y:S01]  /*15850*/  HMMA.16816.F32 R12, R116.reuse, R24, R12 ;  /* 0x00000018740c723c */ /* 0x040fe2000000180c */
[----:B------:R-:W-:Y:S03]  /*15860*/  MUFU.EX2 R139, R182 ;  /* 0x000000b6008b7308 */ /* 0x000fe60000000800 */
[----:B------:R-:W-:Y:S01]  /*15870*/  LDSM.16.MT88.4 R152, [R197+0x800] ;  /* 0x00080000c598783b */ /* 0x000fe20000004200 */
[C---:B------:R-:W-:Y:S02]  /*15880*/  FMUL.FTZ R54, R3.reuse, R162 ;  /* 0x000000a203367220 */ /* 0x040fe40000410000 */
[C---:B------:R-:W-:Y:S01]  /*15890*/  FMUL.FTZ R62, R2.reuse, R62 ;  /* 0x0000003e023e7220 */ /* 0x040fe20000410000 */
[-C--:B------:R-:W-:Y:S03]  /*158a0*/  HMMA.16816.F32 R16, R116, R26.reuse, R16 ;  /* 0x0000001a7410723c */ /* 0x080fe60000001810 */
[----:B------:R-:W-:Y:S01]  /*158b0*/  MUFU.EX2 R242, R177 ;  /* 0x000000b100f27308 */ /* 0x000fe20000000800 */
[----:B------:R-:W-:Y:S01]  /*158c0*/  LDSM.16.MT88.4 R160, [R196+0x1400] ;  /* 0x00140000c4a0783b */ /* 0x000fe20000004200 */
[C---:B------:R-:W-:Y:S02]  /*158d0*/  FMUL.FTZ R63, R2.reuse, R63 ;  /* 0x0000003f023f7220 */ /* 0x040fe40000410000 */
[----:B------:R-:W-:Y:S01]  /*158e0*/  FMUL.FTZ R66, R2, R66 ;  /* 0x0000004202427220 */ /* 0x000fe20000410000 */
[C---:B------:R-:W-:Y:S04]  /*158f0*/  HMMA.16816.F32 R20, R172.reuse, R26, R20 ;  /* 0x0000001aac14723c */ /* 0x040fe80000001814 */
        /* <DEDUP_REMOVED lines=9> */
[-C--:B--2---:R-:W-:Y:S03]  /*15990*/  HMMA.16816.F32 R24, R172, R40.reuse, R24 ;  /* 0x00000028ac18723c */ /* 0x084fe60000001818 */
        /* <DEDUP_REMOVED lines=13> */
[----:B------:R-:W-:Y:S02]  /*15a70*/  FADD.FTZ R4, R234, R136 ;  /* 0x00000088ea047221 */ /* 0x000fe40000010000 */
[----:B------:R-:W-:Y:S02]  /*15a80*/  FMUL.FTZ R99, R2, R99 ;  /* 0x0000006302637220 */ /* 0x000fe40000410000 */
[C---:B------:R-:W-:Y:S04]  /*15a90*/  FMUL.FTZ R42, R3.reuse, R158 ;  /* 0x0000009e032a7220 */ /* 0x040fe80000410000 */
[----:B------:R-:W-:Y:S01]  /*15aa0*/  FMUL.FTZ R43, R3, R159 ;  /* 0x0000009f032b7220 */ /* 0x000fe20000410000 */
[----:B------:R-:W-:Y:S01]  /*15ab0*/  MUFU.EX2 R136, R221 ;  /* 0x000000dd00887308 */ /* 0x000fe20000000800 */
[----:B------:R-:W-:Y:S02]  /*15ac0*/  FADD.FTZ R3, R233, R138 ;  /* 0x0000008ae9037221 */ /* 0x000fe40000010000 */
[----:B------:R-:W-:Y:S03]  /*15ad0*/  FADD.FTZ R0, R107, R181 ;  /* 0x000000b56b007221 */ /* 0x000fe60000010000 */
[-C--:B---3--:R-:W-:Y:S04]  /*15ae0*/  HMMA.16816.F32 R40, R172, R120.reuse, R40 ;  /* 0x00000078ac28723c */ /* 0x088fe80000001828 */
[----:B------:R-:W1:Y:S04]  /*15af0*/  MUFU.EX2 R2, R191 ;  /* 0x000000bf00027308 */ /* 0x000e680000000800 */
[C---:B------:R-:W-:Y:S06]  /*15b00*/  HMMA.16816.F32 R44, R116.reuse, R120, R44 ;  /* 0x00000078742c723c */ /* 0x040fec000000182c */
[----:B------:R-:W-:Y:S02]  /*15b10*/  MUFU.EX2 R191, R184 ;  /* 0x000000b800bf7308 */ /* 0x000fe40000000800 */
[-C--:B------:R-:W-:Y:S08]  /*15b20*/  HMMA.16816.F32 R48, R116, R122.reuse, R48 ;  /* 0x0000007a7430723c */ /* 0x080ff00000001830 */
[C---:B------:R-:W-:Y:S01]  /*15b30*/  HMMA.16816.F32 R52, R172.reuse, R122, R52 ;  /* 0x0000007aac34723c */ /* 0x040fe20000001834 */
[----:B------:R-:W2:Y:S01]  /*15b40*/  LDSM.16.MT88.4 R120, [R197+0xc00] ;  /* 0x000c0000c578783b */ /* 0x000ea20000004200 */
[----:B------:R-:W-:Y:S02]  /*15b50*/  MUFU.EX2 R189, R218 ;  /* 0x000000da00bd7308 */ /* 0x000fe40000000800 */
[----:B-1----:R-:W-:Y:S04]  /*15b60*/  FADD.FTZ R0, R2, R0 ;  /* 0x0000000002007221 */ /* 0x002fe80000010000 */
[----:B------:R-:W-:Y:S04]  /*15b70*/  FADD.FTZ R0, R111, R0 ;  /* 0x000000006f007221 */ /* 0x000fe80000010000 */
[----:B------:R-:W-:Y:S10]  /*15b80*/  MUFU.EX2 R190, R217 ;  /* 0x000000d900be7308 */ /* 0x000ff40000000800 */
[----:B------:R-:W-:Y:S10]  /*15b90*/  MUFU.EX2 R181, R214 ;  /* 0x000000d600b57308 */ /* 0x000ff40000000800 */
[----:B------:R-:W-:Y:S01]  /*15ba0*/  MUFU.EX2 R184, R213 ;  /* 0x000000d500b87308 */ /* 0x000fe20000000800 */
[-C--:B--2---:R-:W-:Y:S09]  /*15bb0*/  HMMA.16816.F32 R56, R172, R120.reuse, R56 ;  /* 0x00000078ac38723c */ /* 0x084ff20000001838 */
[----:B------:R-:W1:Y:S01]  /*15bc0*/  MUFU.EX2 R187, R195 ;  /* 0x000000c300bb7308 */ /* 0x000e620000000800 */
[C---:B------:R-:W-:Y:S09]  /*15bd0*/  HMMA.16816.F32 R60, R116.reuse, R120, R60 ;  /* 0x00000078743c723c */ /* 0x040ff2000000183c */
[----:B------:R-:W-:Y:S01]  /*15be0*/  MUFU.EX2 R188, R193 ;  /* 0x000000c100bc7308 */ /* 0x000fe20000000800 */
[-C--:B------:R-:W-:Y:S09]  /*15bf0*/  HMMA.16816.F32 R64, R116, R122.reuse, R64 ;  /* 0x0000007a7440723c */ /* 0x080ff20000001840 */
[----:B------:R-:W2:Y:S01]  /*15c00*/  MUFU.EX2 R183, R215 ;  /* 0x000000d700b77308 */ /* 0x000ea20000000800 */
[C---:B------:R-:W-:Y:S01]  /*15c10*/  HMMA.16816.F32 R68, R172.reuse, R122, R68 ;  /* 0x0000007aac44723c */ /* 0x040fe20000001844 */
[----:B------:R-:W3:Y:S03]  /*15c20*/  LDSM.16.MT88.4 R120, [R196+0x1800] ;  /* 0x00180000c478783b */ /* 0x000ee60000004200 */
[----:B-1----:R-:W-:Y:S05]  /*15c30*/  F2FP.PACK_AB R176, R187, R184 ;  /* 0x000000b8bbb0723e */ /* 0x002fea00000000ff */
[----:B------:R-:W1:Y:S10]  /*15c40*/  MUFU.EX2 R182, R194 ;  /* 0x000000c200b67308 */ /* 0x000e740000000800 */
[----:B------:R-:W-:Y:S01]  /*15c50*/  MUFU.EX2 R180, R216 ;  /* 0x000000d800b47308 */ /* 0x000fe20000000800 */
[----:B--2---:R-:W-:Y:S09]  /*15c60*/  F2FP.PACK_AB R178, R183, R188 ;  /* 0x000000bcb7b2723e */ /* 0x004ff200000000ff */
[----:B------:R-:W2:Y:S01]  /*15c70*/  MUFU.EX2 R6, R6 ;  /* 0x0000000600067308 */ /* 0x000ea20000000800 */
[----:B-1----:R-:W-:Y:S01]  /*15c80*/  F2FP.PACK_AB R177, R181, R182 ;  /* 0x000000b6b5b1723e */ /* 0x002fe200000000ff */
[-C--:B---3--:R-:W-:Y:S08]  /*15c90*/  HMMA.16816.F32 R72, R172, R120.reuse, R72 ;  /* 0x00000078ac48723c */ /* 0x088ff00000001848 */
        /* <DEDUP_REMOVED lines=116> */
.L_x_3471:
[----:B------:R-:W2:Y:S02]  /*163e0*/  LDL R0, [R1+0x14] ;  /* 0x0000140001007983 */ /* 0x000ea40000100800 */
[----:B--2---:R-:W-:-:S13]  /*163f0*/  ISETP.GE.AND P0, PT, R212, R0, PT ;  /* 0x00000000d400720c */ /* 0x004fda0003f06270 */
[----:B------:R-:W-:Y:S05]  /*16400*/  @!P0 BRA `(.L_x_3485) ;  /* 0x00002b2000008947 */ /* 0x000fea0003800000 */
.L_x_3497:
        /* <DEDUP_REMOVED lines=33> */
.L_x_3592:
[----:B------:R-:W3:Y:S01]  /*16620*/  LDL.64 R8, [R1] ;  /* 0x0000000001087983 */ /* 0x000ee20000100a00 */
[----:B------:R-:W-:Y:S03]  /*16630*/  BSSY B0, `(.L_x_3487) ;  /* 0x0000024000007945 */ /* 0x000fe60003800000 */
[----:B------:R-:W4:Y:S04]  /*16640*/  LDL R10, [R1+0xc] ;  /* 0x00000c00010a7983 */ /* 0x000f280000100800 */
[----:B------:R-:W5:Y:S04]  /*16650*/  LDL R3, [R1+0x10] ;  /* 0x0000100001037983 */ /* 0x000f680000100800 */
[----:B------:R-:W1:Y:S01]  /*16660*/  SHFL.IDX PT, R2, R6, RZ, 0x1c1f ;  /* 0x001c1fff06027589 */ /* 0x000e6200000e0000 */
[----:B-----5:R-:W-:Y:S02]  /*16670*/  ISETP.GE.AND P3, PT, R3, c[0x0][0x1d4], PT ;  /* 0x0000750003007a0c */ /* 0x020fe40003f66270 */
[----:B---3--:R-:W-:Y:S02]  /*16680*/  ISETP.GE.AND P2, PT, R8, c[0x0][0x1d4], PT ;  /* 0x0000750008007a0c */ /* 0x008fe40003f46270 */
[----:B-1----:R-:W-:Y:S02]  /*16690*/  IADD3 R8, P0, R2, R229, RZ ;  /* 0x000000e502087210 */ /* 0x002fe40007f1e0ff */
[----:B----4-:R-:W-:Y:S02]  /*166a0*/  ISETP.GE.AND P4, PT, R10, c[0x0][0x1d4], PT ;  /* 0x000075000a007a0c */ /* 0x010fe40003f86270 */
[----:B------:R-:W1:Y:S01]  /*166b0*/  S2R R10, SR_TID.X ;  /* 0x00000000000a7919 */ /* 0x000e620000002100 */
        /* <DEDUP_REMOVED lines=15> */
.L_x_3593:
        /* <DEDUP_REMOVED lines=12> */
.L_x_3488:
[----:B------:R-:W-:Y:S05]  /*16870*/  BSYNC B0 ;  /* 0x0000000000007941 */ /* 0x000fea0003800000 */
.L_x_3487:
        /* <DEDUP_REMOVED lines=51> */
[----:B--2---:R-:W-:Y:S03]  /*16bb0*/  ISETP.GT.AND P0, PT, R212, R0, PT ;  /* 0x00000000d400720c */ /* 0x004fe60003f04270 */
        /* <DEDUP_REMOVED lines=31> */
[----:B------:R-:W4:Y:S07]  /*16db0*/  LDSM.16.M88.4 R172, [R202] ;  /* 0x00000000caac783b */ /* 0x000f2e0000000200 */
[-C--:B-1----:R-:W-:Y:S01]  /*16dc0*/  HMMA.16816.F32 R8, R176, R180.reuse, R8 ;  /* 0x000000b4b008723c */ /* 0x082fe20000001808 */
[----:B------:R-:W1:Y:S01]  /*16dd0*/  LDSM.16.M88.4 R188, [R201] ;  /* 0x00000000c9bc783b */ /* 0x000e620000000200 */
[----:B------:R-:W-:Y:S07]  /*16de0*/  DEPBAR.LE SB0, 0x0 ;  /* 0x000080000000791a */ /* 0x000fee0000000000 */
[----:B------:R-:W-:Y:S01]  /*16df0*/  BAR.SYNC.DEFER_BLOCKING 0x0 ;  /* 0x0000000000007b1d */ /* 0x000fe20000010000 */
[C---:B--2---:R-:W-:Y:S08]  /*16e00*/  HMMA.16816.F32 R12, R184.reuse, R180, R12 ;  /* 0x000000b4b80c723c */ /* 0x044ff0000000180c */
        /* <DEDUP_REMOVED lines=15> */
[----:B------:R-:W4:Y:S02]  /*16f00*/  LDL R0, [R1+0x8] ;  /* 0x0000080001007983 */ /* 0x000f240000100800 */
[----:B------:R-:W-:Y:S02]  /*16f10*/  ISETP.NE.AND P1, PT, R3, 0x1, PT ;  /* 0x000000010300780c */ /* 0x000fe40003f25270 */
[----:B------:R-:W5:Y:S04]  /*16f20*/  LDL.64 R218, [R1+0x48] ;  /* 0x0000480001da7983 */ /* 0x000f680000100a00 */
[----:B---3--:R-:W3:Y:S04]  /*16f30*/  LDL R6, [R1+0x50] ;  /* 0x0000500001067983 */ /* 0x008ee80000100800 */
[----:B------:R-:W3:Y:S04]  /*16f40*/  LDL.64 R216, [R1+0x40] ;  /* 0x0000400001d87983 */ /* 0x000ee80000100a00 */
[----:B------:R-:W3:Y:S04]  /*16f50*/  LDL R172, [R1+0x3c] ;  /* 0x00003c0001ac7983 */ /* 0x000ee80000100800 */
[----:B------:R-:W1:Y:S01]  /*16f60*/  S2R R215, SR_TID.X ;  /* 0x0000000000d77919 */ /* 0x000e620000002100 */
[----:B--2---:R-:W-:Y:S05]  /*16f70*/  IMAD R2, R212, 0x30, R2 ;  /* 0x00000030d4027824 */ /* 0x004fea00078e0202 */
[----:B----4-:R-:W-:Y:S05]  /*16f80*/  IADD3 R2, R2, -0x30, R0 ;  /* 0xffffffd002027810 */ /* 0x010fea0007ffe000 */
[----:B------:R-:W-:Y:S04]  /*16f90*/  @P1 IMAD.HI.U32 R3, R2, c[0x0][0x2bc], RZ ;  /* 0x0000af0002031a27 */ /* 0x000fe800078e00ff */
[----:B------:R-:W-:Y:S01]  /*16fa0*/  IMAD.MOV.U32 R0, RZ, RZ, R2 ;  /* 0x000000ffff007224 */ /* 0x000fe200078e0002 */
[----:B------:R-:W-:Y:S04]  /*16fb0*/  @P1 SHF.R.U32.HI R0, RZ, c[0x0][0x2c0], R3 ;  /* 0x0000b000ff001a19 */ /* 0x000fe80000011603 */
[C---:B-----5:R-:W-:Y:S01]  /*16fc0*/  @!P6 IADD3 R3, P0, R0.reuse, R218, RZ ;  /* 0x000000da0003e210 */ /* 0x060fe20007f1e0ff */
[----:B------:R-:W-:Y:S03]  /*16fd0*/  IMAD.MOV R4, RZ, RZ, -R0 ;  /* 0x000000ffff047224 */ /* 0x000fe600078e0a00 */
[----:B---3--:R-:W-:Y:S01]  /*16fe0*/  @!P6 LEA.HI.X.SX32 R0, R0, R6, 0x1, P0 ;  /* 0x000000060000e211 */ /* 0x008fe200000f0eff */
        /* <DEDUP_REMOVED lines=24> */
.L_x_3594:
[----:B------:R-:W-:-:S05]  /*17170*/  BRA.DIV ~URZ, `(.L_x_3493) ;  /* 0x00009a427f007947 */ /* 0x000fca000b800000 */
[----:B------:R3:W4:Y:S02]  /*17180*/  SHFL.IDX PT, R0, R175, RZ, 0x1c1f ;  /* 0x001c1fffaf007589 */ /* 0x00072400000e0000 */
.L_x_3595:
        /* <DEDUP_REMOVED lines=16> */
.L_x_3596:
        /* <DEDUP_REMOVED lines=12> */
.L_x_3491:
[----:B------:R-:W-:Y:S05]  /*17350*/  BSYNC B0 ;  /* 0x0000000000007941 */ /* 0x000fea0003800000 */
.L_x_3490:
        /* <DEDUP_REMOVED lines=51> */
.L_x_3597:
        /* <DEDUP_REMOVED lines=15> */
.L_x_3598:
        /* <DEDUP_REMOVED lines=62> */
[----:B---3--:R-:W-:Y:S02]  /*17b60*/  FFMA.FTZ R0, R3, R213, R10 ;  /* 0x000000d503007223 */ /* 0x008fe4000001000a */
[----:B------:R-:W-:Y:S02]  /*17b70*/  FFMA.FTZ R213, R49, c[0x0][0x2d0], -R8 ;  /* 0x0000b40031d57a23 */ /* 0x000fe40000010808 */
[C---:B------:R-:W-:Y:S02]  /*17b80*/  FMUL.FTZ R56, R4.reuse, R56 ;  /* 0x0000003804387220 */ /* 0x040fe40000410000 */
[----:B------:R-:W3:Y:S01]  /*17b90*/  MUFU.EX2 R27, R20 ;  /* 0x00000014001b7308 */ /* 0x000ee20000000800 */
[----:B------:R-:W-:Y:S02]  /*17ba0*/  FMUL.FTZ R57, R4, R57 ;  /* 0x0000003904397220 */ /* 0x000fe40000410000 */
[C---:B------:R-:W-:Y:S01]  /*17bb0*/  FMUL.FTZ R58, R3.reuse, R58 ;  /* 0x0000003a033a7220 */ /* 0x040fe20000410000 */
[C---:B----4-:R-:W-:Y:S01]  /*17bc0*/  F2FP.PACK_AB R173, R2.reuse, R10 ;  /* 0x0000000a02ad723e */ /* 0x050fe200000000ff */
        /* <DEDUP_REMOVED lines=23> */
[--C-:B------:R-:W-:Y:S02]  /*17d40*/  FFMA.FTZ R220, R51, c[0x0][0x2d0], -R8.reuse ;  /* 0x0000b40033dc7a23 */ /* 0x100fe40000010808 */
        /* <DEDUP_REMOVED lines=92> */
[C---:B------:R-:W-:Y:S01]  /*18310*/  FMUL.FTZ R75, R3.reuse, R75 ;  /* 0x0000004b034b7220 */ /* 0x040fe20000410000 */
[----:B-1----:R-:W1:Y:S01]  /*18320*/  LDSM.16.MT88.4 R24, [R196] ;  /* 0x00000000c418783b */ /* 0x002e620000004200 */
[----:B--2---:R-:W-:Y:S01]  /*18330*/  F2FP.PACK_AB R175, R234, R0 ;  /* 0x00000000eaaf723e */ /* 0x004fe200000000ff */
[----:B------:R-:W-:Y:S02]  /*18340*/  FADD.FTZ R136, R0, R37 ;  /* 0x0000002500887221 */ /* 0x000fe40000010000 */
[C---:B------:R-:W-:Y:S02]  /*18350*/  FMUL.FTZ R37, R4.reuse, R153 ;  /* 0x0000009904257220 */ /* 0x040fe40000410000 */
[C---:B------:R-:W-:Y:S01]  /*18360*/  FMUL.FTZ R84, R4.reuse, R84 ;  /* 0x0000005404547220 */ /* 0x040fe20000410000 */
[----:B------:R-:W2:Y:S01]  /*18370*/  MUFU.EX2 R2, R190 ;  /* 0x000000be00027308 */ /* 0x000ea20000000800 */
[----:B------:R-:W-:Y:S01]  /*18380*/  LDSM.16.MT88.4 R152, [R197+0x800] ;  /* 0x00080000c598783b */ /* 0x000fe20000004200 */
[----:B------:R-:W-:Y:S01]  /*18390*/  FMUL.FTZ R85, R4, R85 ;  /* 0x0000005504557220 */ /* 0x000fe20000410000 */
        /* <DEDUP_REMOVED lines=185> */
.L_x_3485:
[----:B------:R-:W-:Y:S05]  /*18f30*/  BRA.DIV ~URZ, `(.L_x_3498) ;  /* 0x00007ff27f007947 */ /* 0x000fea000b800000 */
[----:B------:R1:W2:Y:S02]  /*18f40*/  SHFL.BFLY PT, R0, R214, 0x2, 0x1f ;  /* 0x0c401f00d6007f89 */ /* 0x0002a400000e0000 */
.L_x_3599:
        /* <DEDUP_REMOVED lines=15> */
.L_x_3600:
        /* <DEDUP_REMOVED lines=134> */
.L_x_3402:
        /* <DEDUP_REMOVED lines=19> */
.L_x_3501:
[----:B--2---:R-:W-:Y:S05]  /*199d0*/  BSYNC B0 ;  /* 0x0000000000007941 */ /* 0x004fea0003800000 */
.L_x_3500:
        /* <DEDUP_REMOVED lines=130> */
.L_x_3504:
        /* <DEDUP_REMOVED lines=25> */
[----:B------:R-:W-:Y:S02]  /*1a390*/  IMAD R14, R8, R6, R0 ;  /* 0x00000006080e7224 */ /* 0x000fe400078e0200 */
        /* <DEDUP_REMOVED lines=100> */
[----:B------:R1:W1:Y:S01]  /*1a9e0*/  LDS.128 R32, [R9+0x2880] ;  /* 0x0028800009207984 */ /* 0x0002620000000c00 */
[----:B------:R-:W-:Y:S02]  /*1a9f0*/  IADD3 R5, R13, R77, RZ ;  /* 0x0000004d0d057210 */ /* 0x000fe40007ffe0ff */
[----:B------:R-:W-:Y:S01]  /*1aa00*/  IADD3 R3, R3, R8, RZ ;  /* 0x0000000803037210 */ /* 0x000fe20007ffe0ff */
[----:B------:R1:W1:Y:S01]  /*1aa10*/  LDS.128 R44, [R9+0x3080] ;  /* 0x00308000092c7984 */ /* 0x0002620000000c00 */
[----:B------:R-:W-:-:S03]  /*1aa20*/  IMAD R4, R4, c[0x0][0x3d8], RZ ;  /* 0x0000f60004047a24 */ /* 0x000fc600078e02ff */
[----:B------:R1:W1:Y:S01]  /*1aa30*/  LDS.128 R56, [R9+0x3880] ;  /* 0x0038800009387984 */ /* 0x0002620000000c00 */
[----:B------:R-:W-:-:S03]  /*1aa40*/  IMAD.WIDE.U32 R2, R6, c[0x0][0x3d8], R2 ;  /* 0x0000f60006027a25 */ /* 0x000fc600078e0002 */
[----:B------:R1:W1:Y:S01]  /*1aa50*/  LDS.128 R16, [R9+0x4080] ;  /* 0x0040800009107984 */ /* 0x0002620000000c00 */
[----:B------:R-:W-:Y:S01]  /*1aa60*/  IMAD R6, R6, c[0x0][0x3dc], R4 ;  /* 0x0000f70006067a24 */ /* 0x000fe200078e0204 */
[C---:B------:R-:W-:Y:S02]  /*1aa70*/  LEA R12, P0, R2.reuse, c[0x0][0x380], 0x1 ;  /* 0x0000e000020c7a11 */ /* 0x040fe400078008ff */
[----:B------:R1:W1:Y:S02]  /*1aa80*/  LDS.128 R28, [R9+0x4880] ;  /* 0x00488000091c7984 */ /* 0x0002640000000c00 */
[----:B------:R-:W-:Y:S02]  /*1aa90*/  IADD3 R3, R3, R6, RZ ;  /* 0x0000000603037210 */ /* 0x000fe40007ffe0ff */
[----:B------:R1:W1:Y:S02]  /*1aaa0*/  LDS.128 R40, [R9+0x5080] ;  /* 0x0050800009287984 */ /* 0x0002640000000c00 */
[----:B------:R-:W-:-:S02]  /*1aab0*/  LEA.HI.X R6, R2, c[0x0][0x384], R3, 0x1, P0 ;  /* 0x0000e10002067a11 */ /* 0x000fc400000f0c03 */
[----:B------:R1:W1:Y:S01]  /*1aac0*/  LDS.128 R52, [R9+0x5880] ;  /* 0x0058800009347984 */ /* 0x0002620000000c00 */
[----:B------:R-:W-:Y:S05]  /*1aad0*/  BRA.DIV ~URZ, `(.L_x_3506) ;  /* 0x000066d27f007947 */ /* 0x000fea000b800000 */
[----:B--23--:R2:W3:Y:S02]  /*1aae0*/  SHFL.IDX PT, R4, R6, RZ, 0x1c1f ;  /* 0x001c1fff06047589 */ /* 0x00c4e400000e0000 */
.L_x_3601:
[----:B------:R-:W-:Y:S05]  /*1aaf0*/  BRA.DIV ~URZ, `(.L_x_3507) ;  /* 0x000067227f007947 */ /* 0x000fea000b800000 */
[----:B------:R2:W4:Y:S02]  /*1ab00*/  SHFL.IDX PT, R2, R12, RZ, 0x1c1f ;  /* 0x001c1fff0c027589 */ /* 0x00052400000e0000 */
.L_x_3602:
[----:B------:R-:W-:Y:S01]  /*1ab10*/  ISETP.GE.AND P0, PT, R5, R0, PT ;  /* 0x000000000500720c */ /* 0x000fe20003f06270 */
[----:B------:R-:W-:-:S12]  /*1ab20*/  BSSY B0, `(.L_x_3508) ;  /* 0x0000013000007945 */ /* 0x000fd80003800000 */
[----:B------:R-:W-:Y:S05]  /*1ab30*/  @P0 BRA `(.L_x_3509) ;  /* 0x0000011000000947 */ /* 0x000fea0003800000 */
[----:B------:R-:W5:Y:S04]  /*1ab40*/  LDL.64 R66, [R1] ;  /* 0x0000000001427983 */ /* 0x000f680000100a00 */
[----:B--2---:R-:W2:Y:S04]  /*1ab50*/  LDL R15, [R1+0xc] ;  /* 0x00000c00010f7983 */ /* 0x004ea80000100800 */
[----:B----4-:R-:W4:Y:S04]  /*1ab60*/  LDL R13, [R1+0x10] ;  /* 0x00001000010d7983 */ /* 0x010f280000100800 */
[----:B---3--:R-:W3:Y:S04]  /*1ab70*/  LDL R64, [R1+0x88] ;  /* 0x0000880001407983 */ /* 0x008ee80000100800 */
[----:B------:R-:W3:Y:S01]  /*1ab80*/  LDL R14, [R1+0x84] ;  /* 0x00008400010e7983 */ /* 0x000ee20000100800 */
[----:B-----5:R-:W-:-:S02]  /*1ab90*/  ISETP.GE.AND P2, PT, R66, c[0x0][0x3c8], PT ;  /* 0x0000f20042007a0c */ /* 0x020fc40003f46270 */
[----:B--2---:R-:W-:Y:S02]  /*1aba0*/  ISETP.GE.AND P1, PT, R15, c[0x0][0x3c8], PT ;  /* 0x0000f2000f007a0c */ /* 0x004fe40003f26270 */
[----:B----4-:R-:W-:-:S09]  /*1abb0*/  ISETP.GE.AND P0, PT, R13, c[0x0][0x3c8], PT ;  /* 0x0000f2000d007a0c */ /* 0x010fd20003f06270 */
[CC--:B------:R-:W-:Y:S02]  /*1abc0*/  @!P2 LEA R10, P5, R66.reuse, R2.reuse, 0x1 ;  /* 0x00000002420aa211 */ /* 0x0c0fe400078a08ff */
[----:B------:R-:W-:Y:S02]  /*1abd0*/  @!P1 LEA R8, P4, R15, R2, 0x1 ;  /* 0x000000020f089211 */ /* 0x000fe400078808ff */
[----:B------:R-:W-:Y:S02]  /*1abe0*/  @!P2 LEA.HI.X R11, R66, R4, R67, 0x1, P5 ;  /* 0x00000004420ba211 */ /* 0x000fe400028f0c43 */
[----:B------:R-:W-:Y:S02]  /*1abf0*/  @!P0 LEA R2, P3, R13, R2, 0x1 ;  /* 0x000000020d028211 */ /* 0x000fe400078608ff */
[-C--:B-1-3--:R-:W-:Y:S02]  /*1ac00*/  @!P1 LEA.HI.X R9, R15, R4.reuse, R64, 0x1, P4 ;  /* 0x000000040f099211 */ /* 0x08afe400020f0c40 */
[----:B------:R-:W-:Y:S01]  /*1ac10*/  @!P0 LEA.HI.X R3, R13, R4, R14, 0x1, P3 ;  /* 0x000000040d038211 */ /* 0x000fe200018f0c0e */
[----:B------:R1:W-:Y:S04]  /*1ac20*/  @!P2 ST.E.128 [R10.64], R24 ;  /* 0x000000180a00a985 */ /* 0x0003e8000c101d08 */
[----:B------:R1:W-:Y:S04]  /*1ac30*/  @!P1 ST.E.128 [R8.64], R20 ;  /* 0x0000001408009985 */ /* 0x0003e8000c101d08 */
[----:B------:R1:W-:Y:S02]  /*1ac40*/  @!P0 ST.E.128 [R2.64], R16 ;  /* 0x0000001002008985 */ /* 0x0003e4000c101d08 */
.L_x_3509:
[----:B------:R-:W-:Y:S05]  /*1ac50*/  BSYNC B0 ;  /* 0x0000000000007941 */ /* 0x000fea0003800000 */
.L_x_3508:
[----:B------:R-:W-:Y:S05]  /*1ac60*/  BRA.DIV ~URZ, `(.L_x_3510) ;  /* 0x000066227f007947 */ /* 0x000fea000b800000 */
[----:B---3--:R3:W2:Y:S04]  /*1ac70*/  SHFL.IDX PT, R4, R6, 0x1, 0x1c1f ;  /* 0x003c1f0006047f89 */ /* 0x0086a800000e0000 */
[----:B-1--4-:R3:W1:Y:S02]  /*1ac80*/  SHFL.IDX PT, R2, R12, 0x1, 0x1c1f ;  /* 0x003c1f000c027f89 */ /* 0x01266400000e0000 */
.L_x_3603:
[----:B------:R-:W-:Y:S01]  /*1ac90*/  IADD3 R3, R5, 0x20, RZ ;  /* 0x0000002005037810 */ /* 0x000fe20007ffe0ff */
[----:B------:R-:W-:Y:S03]  /*1aca0*/  BSSY B0, `(.L_x_3511) ;  /* 0x0000014000007945 */ /* 0x000fe60003800000 */
[----:B------:R-:W-:-:S13]  /*1acb0*/  ISETP.GE.AND P0, PT, R3, R0, PT ;  /* 0x000000000300720c */ /* 0x000fda0003f06270 */
[----:B------:R-:W-:Y:S05]  /*1acc0*/  @P0 BRA `(.L_x_3512) ;  /* 0x0000011000000947 */ /* 0x000fea0003800000 */
[----:B------:R-:W4:Y:S04]  /*1acd0*/  LDL.64 R18, [R1] ;  /* 0x0000000001127983 */ /* 0x000f280000100a00 */
[----:B------:R-:W5:Y:S04]  /*1ace0*/  LDL R15, [R1+0xc] ;  /* 0x00000c00010f7983 */ /* 0x000f680000100800 */
[----:B---3--:R-:W3:Y:S04]  /*1acf0*/  LDL R13, [R1+0x10] ;  /* 0x00001000010d7983 */ /* 0x008ee80000100800 */
[----:B--2---:R-:W2:Y:S04]  /*1ad00*/  LDL R16, [R1+0x88] ;  /* 0x0000880001107983 */ /* 0x004ea80000100800 */
[----:B------:R-:W2:Y:S01]  /*1ad10*/  LDL R14, [R1+0x84] ;  /* 0x00008400010e7983 */ /* 0x000ea20000100800 */
[----:B----4-:R-:W-:-:S02]  /*1ad20*/  ISETP.GE.AND P2, PT, R18, c[0x0][0x3c8], PT ;  /* 0x0000f20012007a0c */ /* 0x010fc40003f46270 */
[----:B-----5:R-:W-:Y:S02]  /*1ad30*/  ISETP.GE.AND P1, PT, R15, c[0x0][0x3c8], PT ;  /* 0x0000f2000f007a0c */ /* 0x020fe40003f26270 */
[----:B---3--:R-:W-:-:S09]  /*1ad40*/  ISETP.GE.AND P0, PT, R13, c[0x0][0x3c8], PT ;  /* 0x0000f2000d007a0c */ /* 0x008fd20003f06270 */
[CC--:B-1----:R-:W-:Y:S02]  /*1ad50*/  @!P2 LEA R10, P5, R18.reuse, R2.reuse, 0x1 ;  /* 0x00000002120aa211 */ /* 0x0c2fe400078a08ff */
[----:B------:R-:W-:Y:S02]  /*1ad60*/  @!P1 LEA R8, P4, R15, R2, 0x1 ;  /* 0x000000020f089211 */ /* 0x000fe400078808ff */
[----:B------:R-:W-:Y:S02]  /*1ad70*/  @!P2 LEA.HI.X R11, R18, R4, R19, 0x1, P5 ;  /* 0x00000004120ba211 */ /* 0x000fe400028f0c13 */
[----:B------:R-:W-:Y:S02]  /*1ad80*/  @!P0 LEA R2, P3, R13, R2, 0x1 ;  /* 0x000000020d028211 */ /* 0x000fe400078608ff */
[-C--:B--2---:R-:W-:Y:S02]  /*1ad90*/  @!P1 LEA.HI.X R9, R15, R4.reuse, R16, 0x1, P4 ;  /* 0x000000040f099211 */ /* 0x084fe400020f0c10 */
[----:B------:R-:W-:Y:S01]  /*1ada0*/  @!P0 LEA.HI.X R3, R13, R4, R14, 0x1, P3 ;  /* 0x000000040d038211 */ /* 0x000fe200018f0c0e */
[----:B------:R1:W-:Y:S04]  /*1adb0*/  @!P2 ST.E.128 [R10.64], R36 ;  /* 0x000000240a00a985 */ /* 0x0003e8000c101d08 */
[----:B------:R1:W-:Y:S04]  /*1adc0*/  @!P1 ST.E.128 [R8.64], R32 ;  /* 0x0000002008009985 */ /* 0x0003e8000c101d08 */
[----:B------:R1:W-:Y:S02]  /*1add0*/  @!P0 ST.E.128 [R2.64], R28 ;  /* 0x0000001c02008985 */ /* 0x0003e4000c101d08 */
.L_x_3512:
[----:B------:R-:W-:Y:S05]  /*1ade0*/  BSYNC B0 ;  /* 0x0000000000007941 */ /* 0x000fea0003800000 */
.L_x_3511:
[----:B------:R-:W-:Y:S05]  /*1adf0*/  BRA.DIV ~URZ, `(.L_x_3513) ;  /* 0x000065627f007947 */ /* 0x000fea000b800000 */
[----:B--2---:R2:W4:Y:S02]  /*1ae00*/  SHFL.IDX PT, R4, R6, 0x2, 0x1c1f ;  /* 0x005c1f0006047f89 */ /* 0x00452400000e0000 */
.L_x_3604:
[----:B------:R-:W-:Y:S05]  /*1ae10*/  BRA.DIV ~URZ, `(.L_x_3514) ;  /* 0x000065b27f007947 */ /* 0x000fea000b800000 */
[----:B-1----:R1:W2:Y:S02]  /*1ae20*/  SHFL.IDX PT, R2, R12, 0x2, 0x1c1f ;  /* 0x005c1f000c027f89 */ /* 0x0022a400000e0000 */
.L_x_3605:
[----:B------:R-:W-:Y:S01]  /*1ae30*/  IADD3 R3, R5, 0x40, RZ ;  /* 0x0000004005037810 */ /* 0x000fe20007ffe0ff */
[----:B------:R-:W-:Y:S03]  /*1ae40*/  BSSY B0, `(.L_x_3515) ;  /* 0x0000014000007945 */ /* 0x000fe60003800000 */
[----:B------:R-:W-:-:S13]  /*1ae50*/  ISETP.GE.AND P0, PT, R3, R0, PT ;  /* 0x000000000300720c */ /* 0x000fda0003f06270 */
[----:B------:R-:W-:Y:S05]  /*1ae60*/  @P0 BRA `(.L_x_3516) ;  /* 0x0000011000000947 */ /* 0x000fea0003800000 */
[----:B------:R-:W5:Y:S04]  /*1ae70*/  LDL.64 R18, [R1] ;  /* 0x0000000001127983 */ /* 0x000f680000100a00 */
[----:B---3--:R-:W3:Y:S04]  /*1ae80*/  LDL R15, [R1+0xc] ;  /* 0x00000c00010f7983 */ /* 0x008ee80000100800 */
[----:B----4-:R-:W4:Y:S04]  /*1ae90*/  LDL R13, [R1+0x10] ;  /* 0x00001000010d7983 */ /* 0x010f280000100800 */
[----:B--2---:R-:W2:Y:S04]  /*1aea0*/  LDL R16, [R1+0x88] ;  /* 0x0000880001107983 */ /* 0x004ea80000100800 */
[----:B------:R-:W2:Y:S01]  /*1aeb0*/  LDL R14, [R1+0x84] ;  /* 0x00008400010e7983 */ /* 0x000ea20000100800 */
[----:B-----5:R-:W-:-:S02]  /*1aec0*/  ISETP.GE.AND P2, PT, R18, c[0x0][0x3c8], PT ;  /* 0x0000f20012007a0c */ /* 0x020fc40003f46270 */
[----:B---3--:R-:W-:Y:S02]  /*1aed0*/  ISETP.GE.AND P1, PT, R15, c[0x0][0x3c8], PT ;  /* 0x0000f2000f007a0c */ /* 0x008fe40003f26270 */
[----:B----4-:R-:W-:-:S09]  /*1aee0*/  ISETP.GE.AND P0, PT, R13, c[0x0][0x3c8], PT ;  /* 0x0000f2000d007a0c */ /* 0x010fd20003f06270 */
[CC--:B------:R-:W-:Y:S02]  /*1aef0*/  @!P2 LEA R10, P5, R18.reuse, R2.reuse, 0x1 ;  /* 0x00000002120aa211 */ /* 0x0c0fe400078a08ff */
        /* <DEDUP_REMOVED lines=8> */
.L_x_3516:
[----:B------:R-:W-:Y:S05]  /*1af80*/  BSYNC B0 ;  /* 0x0000000000007941 */ /* 0x000fea0003800000 */
.L_x_3515:
[----:B------:R-:W-:Y:S05]  /*1af90*/  BRA.DIV ~URZ, `(.L_x_3517) ;  /* 0x000064a27f007947 */ /* 0x000fea000b800000 */
[----:B----4-:R4:W1:Y:S04]  /*1afa0*/  SHFL.IDX PT, R4, R6, 0x3, 0x1c1f ;  /* 0x007c1f0006047f89 */ /* 0x01086800000e0000 */
[----:B--2---:R4:W2:Y:S02]  /*1afb0*/  SHFL.IDX PT, R2, R12, 0x3, 0x1c1f ;  /* 0x007c1f000c027f89 */ /* 0x0048a400000e0000 */
.L_x_3606:
[----:B------:R-:W-:-:S04]  /*1afc0*/  IADD3 R3, R5, 0x60, RZ ;  /* 0x0000006005037810 */ /* 0x000fc80007ffe0ff */
[----:B------:R-:W-:-:S13]  /*1afd0*/  ISETP.GE.AND P0, PT, R3, R0, PT ;  /* 0x000000000300720c */ /* 0x000fda0003f06270 */
[----:B------:R-:W-:Y:S05]  /*1afe0*/  @P0 BRA `(.L_x_3518) ;  /* 0x0000251000000947 */ /* 0x000fea0003800000 */
[----:B------:R-:W5:Y:S04]  /*1aff0*/  LDL.64 R14, [R1] ;  /* 0x00000000010e7983 */ /* 0x000f680000100a00 */
[----:B-1-34-:R-:W3:Y:S04]  /*1b000*/  LDL R12, [R1+0xc] ;  /* 0x00000c00010c7983 */ /* 0x01aee80000100800 */
[----:B------:R-:W4:Y:S04]  /*1b010*/  LDL R13, [R1+0x88] ;  /* 0x00008800010d7983 */ /* 0x000f280000100800 */
[----:B--2---:R-:W2:Y:S01]  /*1b020*/  LDL R6, [R1+0x10] ;  /* 0x0000100001067983 */ /* 0x004ea20000100800 */
[----:B-----5:R-:W-:-:S02]  /*1b030*/  ISETP.GE.AND P1, PT, R14, c[0x0][0x3c8], PT ;  /* 0x0000f2000e007a0c */ /* 0x020fc40003f26270 */
[----:B---3--:R-:W-:-:S11]  /*1b040*/  ISETP.GE.AND P0, PT, R12, c[0x0][0x3c8], PT ;  /* 0x0000f2000c007a0c */ /* 0x008fd60003f06270 */
[-C--:B------:R-:W-:Y:S02]  /*1b050*/  @!P1 LEA R10, P3, R14, R2.reuse, 0x1 ;  /* 0x000000020e0a9211 */ /* 0x080fe400078608ff */
[----:B------:R-:W-:Y:S02]  /*1b060*/  @!P0 LEA R8, P2, R12, R2, 0x1 ;  /* 0x000000020c088211 */ /* 0x000fe400078408ff */
[-C--:B------:R-:W-:Y:S02]  /*1b070*/  @!P1 LEA.HI.X R11, R14, R4.reuse, R15, 0x1, P3 ;  /* 0x000000040e0b9211 */ /* 0x080fe400018f0c0f */
[----:B----4-:R-:W-:-:S03]  /*1b080*/  @!P0 LEA.HI.X R9, R12, R4, R13, 0x1, P2 ;  /* 0x000000040c098211 */ /* 0x010fc600010f0c0d */
[----:B------:R1:W-:Y:S04]  /*1b090*/  @!P1 ST.E.128 [R10.64], R60 ;  /* 0x0000003c0a009985 */ /* 0x0003e8000c101d08 */
[----:B------:R1:W-:Y:S01]  /*1b0a0*/  @!P0 ST.E.128 [R8.64], R56 ;  /* 0x0000003808008985 */ /* 0x0003e2000c101d08 */
[----:B--2---:R-:W-:-:S13]  /*1b0b0*/  ISETP.GE.AND P0, PT, R6, c[0x0][0x3c8], PT ;  /* 0x0000f20006007a0c */ /* 0x004fda0003f06270 */
[----:B------:R-:W-:Y:S05]  /*1b0c0*/  @P0 BRA `(.L_x_3518) ;  /* 0x0000243000000947 */ /* 0x000fea0003800000 */
[----:B------:R-:W2:Y:S01]  /*1b0d0*/  LDL R12, [R1+0x84] ;  /* 0x00008400010c7983 */ /* 0x000ea20000100800 */
[----:B------:R-:W-:-:S04]  /*1b0e0*/  LEA R2, P0, R6, R2, 0x1 ;  /* 0x0000000206027211 */ /* 0x000fc800078008ff */
[----:B--2---:R-:W-:-:S05]  /*1b0f0*/  LEA.HI.X R3, R6, R4, R12, 0x1, P0 ;  /* 0x0000000406037211 */ /* 0x004fca00000f0c0c */
[----:B------:R2:W-:Y:S01]  /*1b100*/  ST.E.128 [R2.64], R52 ;  /* 0x0000003402007985 */ /* 0x0005e2000c101d08 */
[----:B------:R-:W-:Y:S05]  /*1b110*/  BRA `(.L_x_3518) ;  /* 0x000023e000007947 */ /* 0x000fea0003800000 */
.L_x_3505:
        /* <DEDUP_REMOVED lines=33> */
.L_x_3607:
[----:B------:R-:W-:Y:S05]  /*1b330*/  BRA.DIV ~URZ, `(.L_x_3520) ;  /* 0x000062427f007947 */ /* 0x000fea000b800000 */
[----:B------:R3:W4:Y:S02]  /*1b340*/  SHFL.IDX PT, R0, R6, RZ, 0x1c1f ;  /* 0x001c1fff06007589 */ /* 0x00072400000e0000 */
.L_x_3608:
        /* <DEDUP_REMOVED lines=74> */
.L_x_3522:
[----:B------:R-:W-:Y:S05]  /*1b7f0*/  BSYNC B0 ;  /* 0x0000000000007941 */ /* 0x000fea0003800000 */
.L_x_3521:
[----:B------:R-:W-:Y:S05]  /*1b800*/  BRA.DIV ~URZ, `(.L_x_3523) ;  /* 0x00005de27f007947 */ /* 0x000fea000b800000 */
[----:B--2---:R2:W1:Y:S04]  /*1b810*/  SHFL.IDX PT, R4, R5, 0x1, 0x1c1f ;  /* 0x003c1f0005047f89 */ /* 0x00446800000e0000 */
[----:B----4-:R2:W4:Y:S02]  /*1b820*/  SHFL.IDX PT, R0, R6, 0x1, 0x1c1f ;  /* 0x003c1f0006007f89 */ /* 0x01052400000e0000 */
.L_x_3609:
        /* <DEDUP_REMOVED lines=74> */
.L_x_3525:
[----:B------:R-:W-:Y:S05]  /*1bcd0*/  BSYNC B0 ;  /* 0x0000000000007941 */ /* 0x000fea0003800000 */
.L_x_3524:
[----:B------:R-:W-:Y:S05]  /*1bce0*/  BRA.DIV ~URZ, `(.L_x_3526) ;  /* 0x000059d27f007947 */ /* 0x000fea000b800000 */
[----:B-1----:R1:W2:Y:S02]  /*1bcf0*/  SHFL.IDX PT, R4, R5, 0x2, 0x1c1f ;  /* 0x005c1f0005047f89 */ /* 0x0022a400000e0000 */
.L_x_3610:
[----:B------:R-:W-:Y:S05]  /*1bd00*/  BRA.DIV ~URZ, `(.L_x_3527) ;  /* 0x00005a227f007947 */ /* 0x000fea000b800000 */
[----:B----4-:R4:W1:Y:S02]  /*1bd10*/  SHFL.IDX PT, R0, R6, 0x2, 0x1c1f ;  /* 0x005c1f0006007f89 */ /* 0x01086400000e0000 */
.L_x_3611:
        /* <DEDUP_REMOVED lines=75> */
.L_x_3529:
[----:B------:R-:W-:Y:S05]  /*1c1d0*/  BSYNC B0 ;  /* 0x0000000000007941 */ /* 0x000fea0003800000 */
.L_x_3528:
[----:B------:R-:W-:Y:S05]  /*1c1e0*/  BRA.DIV ~URZ, `(.L_x_3530) ;  /* 0x000055b27f007947 */ /* 0x000fea000b800000 */
[----:B--2---:R2:W3:Y:S04]  /*1c1f0*/  SHFL.IDX PT, R4, R5, 0x3, 0x1c1f ;  /* 0x007c1f0005047f89 */ /* 0x0044e800000e0000 */
[----:B-1----:R2:W1:Y:S02]  /*1c200*/  SHFL.IDX PT, R0, R6, 0x3, 0x1c1f ;  /* 0x007c1f0006007f89 */ /* 0x00246400000e0000 */
.L_x_3612:
        /* <DEDUP_REMOVED lines=25> */
[-C--:B-1----:R-:W-:Y:S02]  /*1c3a0*/  @!P4 LEA R8, P6, R14, R0.reuse, 0x2 ;  /* 0x000000000e08c211 */ /* 0x082fe400078c10ff */
[----:B------:R-:W-:Y:S02]  /*1c3b0*/  @!P3 LEA R2, P5, R10, R0, 0x2 ;  /* 0x000000000a02b211 */ /* 0x000fe400078a10ff */
[-C--:B---3--:R-:W-:Y:S02]  /*1c3c0*/  @!P4 LEA.HI.X R9, R14, R4.reuse, R16, 0x2, P6 ;  /* 0x000000040e09c211 */ /* 0x088fe400030f1410 */
        /* <DEDUP_REMOVED lines=52> */
.L_x_3503:
        /* <DEDUP_REMOVED lines=22> */
.L_x_3531:
        /* <DEDUP_REMOVED lines=60> */
.L_x_3533:
[----:B------:R-:W-:Y:S05]  /*1cc30*/  BSYNC B0 ;  /* 0x0000000000007941 */ /* 0x000fea0003800000 */
.L_x_3532:
[----:B------:R-:W-:-:S13]  /*1cc40*/  ISETP.GT.AND P0, PT, R20, 0x1, PT ;  /* 0x000000011400780c */ /* 0x000fda0003f04270 */
[----:B------:R-:W-:Y:S05]  /*1cc50*/  @P0 BRA `(.L_x_3518) ;  /* 0x000008a000000947 */ /* 0x000fea0003800000 */
[----:B-1----:R-:W2:Y:S04]  /*1cc60*/  LDL.LU R2, [R1+0x64] ;  /* 0x0000640001027983 */ /* 0x002ea80000300800 */
[----:B------:R-:W3:Y:S01]  /*1cc70*/  LDL R5, [R1+0x8] ;  /* 0x0000080001057983 */ /* 0x000ee20000100800 */
[----:B------:R-:W-:-:S03]  /*1cc80*/  IMAD R4, R18, c[0x0][0x3a0], RZ ;  /* 0x0000e80012047a24 */ /* 0x000fc600078e02ff */
[----:B------:R-:W1:Y:S02]  /*1cc90*/  S2R R12, SR_TID.X ;  /* 0x00000000000c7919 */ /* 0x000e640000002100 */
[----:B-1----:R-:W-:-:S04]  /*1cca0*/  SHF.R.S32.HI R9, RZ, 0x1f, R12 ;  /* 0x0000001fff097819 */ /* 0x002fc8000001140c */
[----:B------:R-:W-:-:S04]  /*1ccb0*/  LEA.HI R9, R9, R12, RZ, 0x2 ;  /* 0x0000000c09097211 */ /* 0x000fc800078f10ff */
[----:B------:R-:W-:Y:S02]  /*1ccc0*/  SHF.R.S32.HI R9, RZ, 0x2, R9 ;  /* 0x00000002ff097819 */ /* 0x000fe40000011409 */
[----:B--2---:R-:W-:Y:S02]  /*1ccd0*/  MOV R11, R2 ;  /* 0x00000002000b7202 */ /* 0x004fe40000000f00 */
[----:B------:R-:W-:Y:S02]  /*1cce0*/  MOV R2, c[0x0][0x4e8] ;  /* 0x00013a0000027a02 */ /* 0x000fe40000000f00 */
[----:B------:R-:W-:Y:S02]  /*1ccf0*/  IADD3 R12, R9, R11, RZ ;  /* 0x0000000b090c7210 */ /* 0x000fe40007ffe0ff */
[----:B------:R-:W-:Y:S01]  /*1cd00*/  ISETP.NE.AND P0, PT, R2, 0x1, PT ;  /* 0x000000010200780c */ /* 0x000fe20003f05270 */
[----:B------:R-:W-:-:S04]  /*1cd10*/  IMAD.WIDE.U32 R2, R0, c[0x0][0x3a0], RZ ;  /* 0x0000e80000027a25 */ /* 0x000fc800078e00ff */
[----:B------:R-:W-:Y:S01]  /*1cd20*/  IMAD R0, R0, c[0x0][0x3a4], R4 ;  /* 0x0000e90000007a24 */ /* 0x000fe200078e0204 */
[----:B---3--:R-:W-:Y:S01]  /*1cd30*/  IADD3 R4, R5, R11, RZ ;  /* 0x0000000b05047210 */ /* 0x008fe20007ffe0ff */
[----:B------:R-:W-:-:S03]  /*1cd40*/  IMAD R5, R22, c[0x0][0x3f0], RZ ;  /* 0x0000fc0016057a24 */ /* 0x000fc600078e02ff */
[----:B------:R-:W-:Y:S02]  /*1cd50*/  IADD3 R3, R3, R0, RZ ;  /* 0x0000000003037210 */ /* 0x000fe40007ffe0ff */
[----:B------:R-:W-:Y:S01]  /*1cd60*/  MOV R0, R4 ;  /* 0x0000000400007202 */ /* 0x000fe20000000f00 */
[----:B------:R-:W-:-:S04]  /*1cd70*/  @P0 IMAD.HI.U32 R8, R4, c[0x0][0x4ec], RZ ;  /* 0x00013b0004080a27 */ /* 0x000fc800078e00ff */
[----:B------:R-:W-:Y:S01]  /*1cd80*/  IMAD.WIDE.U32 R2, R6, c[0x0][0x3e8], R2 ;  /* 0x0000fa0006027a25 */ /* 0x000fe200078e0002 */
[----:B------:R-:W-:-:S03]  /*1cd90*/  @P0 SHF.R.U32.HI R0, RZ, c[0x0][0x4f0], R8 ;  /* 0x00013c00ff000a19 */ /* 0x000fc60000011608 */
[----:B------:R-:W-:Y:S01]  /*1cda0*/  IMAD R3, R6, c[0x0][0x3ec], R3 ;  /* 0x0000fb0006037a24 */ /* 0x000fe200078e0203 */
[----:B------:R-:W-:Y:S01]  /*1cdb0*/  SHF.R.S32.HI R6, RZ, 0x1f, R0 ;  /* 0x0000001fff067819 */ /* 0x000fe20000011400 */
[----:B------:R-:W-:Y:S01]  /*1cdc0*/  IMAD R8, R10, c[0x0][0x3f4], R5 ;  /* 0x0000fd000a087a24 */ /* 0x000fe200078e0205 */
        /* <DEDUP_REMOVED lines=17> */
.L_x_3613:
[----:B------:R-:W-:Y:S05]  /*1cee0*/  BRA.DIV ~URZ, `(.L_x_3535) ;  /* 0x000049f27f007947 */ /* 0x000fea000b800000 */
[----:B------:R3:W4:Y:S02]  /*1cef0*/  SHFL.IDX PT, R0, R13, RZ, 0x1c1f ;  /* 0x001c1fff0d007589 */ /* 0x00072400000e0000 */
.L_x_3614:
[----:B------:R-:W-:Y:S01]  /*1cf00*/  IMAD R6, R19, c[0x0][0x4e8], RZ ;  /* 0x00013a0013067a24 */ /* 0x000fe200078e02ff */
[----:B------:R-:W-:Y:S04]  /*1cf10*/  BSSY B0, `(.L_x_3536) ;  /* 0x0000014000007945 */ /* 0x000fe80003800000 */
        /* <DEDUP_REMOVED lines=10> */
[-C--:B------:R-:W-:Y:S02]  /*1cfc0*/  @!P2 LEA R10, P5, R20, R0.reuse, 0x1 ;  /* 0x00000000140aa211 */ /* 0x080fe400078a08ff */
[----:B------:R-:W-:Y:S02]  /*1cfd0*/  @!P1 LEA R8, P4, R16, R0, 0x1 ;  /* 0x0000000010089211 */ /* 0x000fe400078808ff */
[----:B------:R-:W-:Y:S02]  /*1cfe0*/  @!P2 LEA.HI.X R11, R20, R4, R21, 0x1, P5 ;  /* 0x00000004140ba211 */ /* 0x000fe400028f0c15 */
[----:B------:R-:W-:Y:S02]  /*1cff0*/  @!P0 LEA R2, P3, R14, R0, 0x1 ;  /* 0x000000000e028211 */ /* 0x000fe400078608ff */
[-C--:B--2---:R-:W-:Y:S02]  /*1d000*/  @!P1 LEA.HI.X R9, R16, R4.reuse, R17, 0x1, P4 ;  /* 0x0000000410099211 */ /* 0x084fe400020f0c11 */
[----:B------:R-:W-:Y:S01]  /*1d010*/  @!P0 LEA.HI.X R3, R14, R4, R15, 0x1, P3 ;  /* 0x000000040e038211 */ /* 0x000fe200018f0c0f */
[----:B------:R2:W-:Y:S04]  /*1d020*/  @!P2 ST.E.128 [R10.64], RZ ;  /* 0x000000ff0a00a985 */ /* 0x0005e8000c101d08 */
[----:B------:R2:W-:Y:S04]  /*1d030*/  @!P1 ST.E.128 [R8.64], RZ ;  /* 0x000000ff08009985 */ /* 0x0005e8000c101d08 */
[----:B------:R2:W-:Y:S02]  /*1d040*/  @!P0 ST.E.128 [R2.64], RZ ;  /* 0x000000ff02008985 */ /* 0x0005e4000c101d08 */
.L_x_3537:
[----:B------:R-:W-:Y:S05]  /*1d050*/  BSYNC B0 ;  /* 0x0000000000007941 */ /* 0x000fea0003800000 */
.L_x_3536:
[----:B------:R-:W-:Y:S05]  /*1d060*/  BRA.DIV ~URZ, `(.L_x_3538) ;  /* 0x000048e27f007947 */ /* 0x000fea000b800000 */
[----:B--2---:R2:W1:Y:S04]  /*1d070*/  SHFL.IDX PT, R4, R5, 0x1, 0x1c1f ;  /* 0x003c1f0005047f89 */ /* 0x00446800000e0000 */
[----:B----4-:R2:W4:Y:S02]  /*1d080*/  SHFL.IDX PT, R0, R13, 0x1, 0x1c1f ;  /* 0x003c1f000d007f89 */ /* 0x01052400000e0000 */
.L_x_3615:
[----:B------:R-:W-:Y:S01]  /*1d090*/  IADD3 R2, R12, 0x20, RZ ;  /* 0x000000200c027810 */ /* 0x000fe20007ffe0ff */
[----:B------:R-:W-:Y:S03]  /*1d0a0*/  BSSY B0, `(.L_x_3539) ;  /* 0x0000014000007945 */ /* 0x000fe60003800000 */
[----:B------:R-:W-:-:S13]  /*1d0b0*/  ISETP.GE.AND P0, PT, R2, R6, PT ;  /* 0x000000060200720c */ /* 0x000fda0003f06270 */
[----:B------:R-:W-:Y:S05]  /*1d0c0*/  @P0 BRA `(.L_x_3540) ;  /* 0x0000011000000947 */ /* 0x000fea0003800000 */
[----:B------:R-:W5:Y:S04]  /*1d0d0*/  LDL.64 R18, [R1] ;  /* 0x0000000001127983 */ /* 0x000f680000100a00 */
[----:B--2---:R-:W2:Y:S04]  /*1d0e0*/  LDL R16, [R1+0xc] ;  /* 0x00000c0001107983 */ /* 0x004ea80000100800 */
[----:B---3--:R-:W3:Y:S04]  /*1d0f0*/  LDL R14, [R1+0x10] ;  /* 0x00001000010e7983 */ /* 0x008ee80000100800 */
[----:B----4-:R-:W4:Y:S04]  /*1d100*/  LDL R17, [R1+0x88] ;  /* 0x0000880001117983 */ /* 0x010f280000100800 */
[----:B------:R-:W4:Y:S01]  /*1d110*/  LDL R15, [R1+0x84] ;  /* 0x00008400010f7983 */ /* 0x000f220000100800 */
[----:B-----5:R-:W-:-:S02]  /*1d120*/  ISETP.GE.AND P2, PT, R18, c[0x0][0x3c8], PT ;  /* 0x0000f20012007a0c */ /* 0x020fc40003f46270 */
[----:B--2---:R-:W-:Y:S02]  /*1d130*/  ISETP.GE.AND P1, PT, R16, c[0x0][0x3c8], PT ;  /* 0x0000f20010007a0c */ /* 0x004fe40003f26270 */
[----:B---3--:R-:W-:-:S09]  /*1d140*/  ISETP.GE.AND P0, PT, R14, c[0x0][0x3c8], PT ;  /* 0x0000f2000e007a0c */ /* 0x008fd20003f06270 */
[-C--:B------:R-:W-:Y:S02]  /*1d150*/  @!P2 LEA R10, P5, R18, R0.reuse, 0x1 ;  /* 0x00000000120aa211 */ /* 0x080fe400078a08ff */
[----:B------:R-:W-:Y:S02]  /*1d160*/  @!P1 LEA R8, P4, R16, R0, 0x1 ;  /* 0x0000000010089211 */ /* 0x000fe400078808ff */
[----:B-1----:R-:W-:Y:S02]  /*1d170*/  @!P2 LEA.HI.X R11, R18, R4, R19, 0x1, P5 ;  /* 0x00000004120ba211 */ /* 0x002fe400028f0c13 */
[----:B------:R-:W-:Y:S02]  /*1d180*/  @!P0 LEA R2, P3, R14, R0, 0x1 ;  /* 0x000000000e028211 */ /* 0x000fe400078608ff */
[-C--:B----4-:R-:W-:Y:S02]  /*1d190*/  @!P1 LEA.HI.X R9, R16, R4.reuse, R17, 0x1, P4 ;  /* 0x0000000410099211 */ /* 0x090fe400020f0c11 */
[----:B------:R-:W-:Y:S01]  /*1d1a0*/  @!P0 LEA.HI.X R3, R14, R4, R15, 0x1, P3 ;  /* 0x000000040e038211 */ /* 0x000fe200018f0c0f */
[----:B------:R1:W-:Y:S04]  /*1d1b0*/  @!P2 ST.E.128 [R10.64], RZ ;  /* 0x000000ff0a00a985 */ /* 0x0003e8000c101d08 */
[----:B------:R1:W-:Y:S04]  /*1d1c0*/  @!P1 ST.E.128 [R8.64], RZ ;  /* 0x000000ff08009985 */ /* 0x0003e8000c101d08 */
[----:B------:R1:W-:Y:S02]  /*1d1d0*/  @!P0 ST.E.128 [R2.64], RZ ;  /* 0x000000ff02008985 */ /* 0x0003e4000c101d08 */
.L_x_3540:
[----:B------:R-:W-:Y:S05]  /*1d1e0*/  BSYNC B0 ;  /* 0x0000000000007941 */ /* 0x000fea0003800000 */
.L_x_3539:
[----:B------:R-:W-:Y:S05]  /*1d1f0*/  BRA.DIV ~URZ, `(.L_x_3541) ;  /* 0x000048227f007947 */ /* 0x000fea000b800000 */
[----:B-1----:R1:W2:Y:S02]  /*1d200*/  SHFL.IDX PT, R4, R5, 0x2, 0x1c1f ;  /* 0x005c1f0005047f89 */ /* 0x0022a400000e0000 */
.L_x_3616:
[----:B------:R-:W-:Y:S05]  /*1d210*/  BRA.DIV ~URZ, `(.L_x_3542) ;  /* 0x000048727f007947 */ /* 0x000fea000b800000 */
[----:B----4-:R4:W1:Y:S02]  /*1d220*/  SHFL.IDX PT, R0, R13, 0x2, 0x1c1f ;  /* 0x005c1f000d007f89 */ /* 0x01086400000e0000 */
.L_x_3617:
        /* <DEDUP_REMOVED lines=12> */
[-C--:B-1----:R-:W-:Y:S02]  /*1d2f0*/  @!P2 LEA R10, P5, R18, R0.reuse, 0x1 ;  /* 0x00000000120aa211 */ /* 0x082fe400078a08ff */
        /* <DEDUP_REMOVED lines=8> */
.L_x_3544:
[----:B------:R-:W-:Y:S05]  /*1d380*/  BSYNC B0 ;  /* 0x0000000000007941 */ /* 0x000fea0003800000 */
.L_x_3543:
[----:B------:R-:W-:Y:S05]  /*1d390*/  BRA.DIV ~URZ, `(.L_x_3545) ;  /* 0x000047627f007947 */ /* 0x000fea000b800000 */
[----:B--2---:R2:W3:Y:S04]  /*1d3a0*/  SHFL.IDX PT, R4, R5, 0x3, 0x1c1f ;  /* 0x007c1f0005047f89 */ /* 0x0044e800000e0000 */
[----:B-1----:R2:W1:Y:S02]  /*1d3b0*/  SHFL.IDX PT, R0, R13, 0x3, 0x1c1f ;  /* 0x007c1f000d007f89 */ /* 0x00246400000e0000 */
.L_x_3618:
[----:B------:R-:W-:-:S04]  /*1d3c0*/  IADD3 R12, R12, 0x60, RZ ;  /* 0x000000600c0c7810 */ /* 0x000fc80007ffe0ff */
[----:B------:R-:W-:-:S13]  /*1d3d0*/  ISETP.GE.AND P0, PT, R12, R6, PT ;  /* 0x000000060c00720c */ /* 0x000fda0003f06270 */
        /* <DEDUP_REMOVED lines=9> */
[-C--:B-1----:R-:W-:Y:S02]  /*1d470*/  @!P2 LEA R10, P5, R16, R0.reuse, 0x1 ;  /* 0x00000000100aa211 */ /* 0x082fe400078a08ff */
[----:B------:R-:W-:Y:S02]  /*1d480*/  @!P1 LEA R8, P4, R14, R0, 0x1 ;  /* 0x000000000e089211 */ /* 0x000fe400078808ff */
[----:B------:R-:W-:Y:S02]  /*1d490*/  @!P2 LEA.HI.X R11, R16, R4, R17, 0x1, P5 ;  /* 0x00000004100ba211 */ /* 0x000fe400028f0c11 */
[C---:B------:R-:W-:Y:S02]  /*1d4a0*/  @!P0 LEA R2, P3, R5.reuse, R0, 0x1 ;  /* 0x0000000005028211 */ /* 0x040fe400078608ff */
[-C--:B---3--:R-:W-:Y:S02]  /*1d4b0*/  @!P1 LEA.HI.X R9, R14, R4.reuse, R15, 0x1, P4 ;  /* 0x000000040e099211 */ /* 0x088fe400020f0c0f */
[----:B------:R-:W-:Y:S01]  /*1d4c0*/  @!P0 LEA.HI.X R3, R5, R4, R13, 0x1, P3 ;  /* 0x0000000405038211 */ /* 0x000fe200018f0c0d */
[----:B------:R1:W-:Y:S04]  /*1d4d0*/  @!P2 ST.E.128 [R10.64], RZ ;  /* 0x000000ff0a00a985 */ /* 0x0003e8000c101d08 */
[----:B------:R1:W-:Y:S04]  /*1d4e0*/  @!P1 ST.E.128 [R8.64], RZ ;  /* 0x000000ff08009985 */ /* 0x0003e8000c101d08 */
[----:B------:R1:W-:Y:S02]  /*1d4f0*/  @!P0 ST.E.128 [R2.64], RZ ;  /* 0x000000ff02008985 */ /* 0x0003e4000c101d08 */
.L_x_3518:
[----:B------:R-:W-:Y:S05]  /*1d500*/  BSYNC B1 ;  /* 0x0000000000017941 */ /* 0x000fea0003800000 */
.L_x_3502:
        /* <DEDUP_REMOVED lines=11> */
[----:B--2345:R-:W-:-:S04]  /*1d5c0*/  LOP3.LUT R13, R0, 0x1f, RZ, 0xc0, !PT ;  /* 0x0000001f000d7812 */ /* 0x03cfc800078ec0ff */
[----:B------:R-:W-:Y:S01]  /*1d5d0*/  ISETP.NE.AND P6, PT, R13, 0x1f, PT ;  /* 0x0000001f0d00780c */ /* 0x000fe20003fc5270 */
[----:B------:R-:W-:Y:S10]  /*1d5e0*/  BRA.DIV ~URZ, `(.L_x_3547) ;  /* 0x000045e27f007947 */ /* 0x000ff4000b800000 */
[----:B------:R1:W2:Y:S02]  /*1d5f0*/  SHFL.IDX PT, R10, R76, RZ, 0x1f ;  /* 0x00001fff4c0a7589 */ /* 0x0002a400000e0000 */
.L_x_3619:
[----:B------:R-:W-:Y:S05]  /*1d600*/  BRA.DIV ~URZ, `(.L_x_3548) ;  /* 0x000046327f007947 */ /* 0x000fea000b800000 */
[----:B------:R3:W4:Y:S02]  /*1d610*/  SHFL.IDX PT, R9, R76, 0x1, 0x1f ;  /* 0x00201f004c097f89 */ /* 0x00072400000e0000 */
.L_x_3620:
        /* <DEDUP_REMOVED lines=19> */
.L_x_3621:
        /* <DEDUP_REMOVED lines=16> */
.L_x_3622:
[----:B---3--:R-:W-:Y:S01]  /*1d850*/  IMAD R0, R0, c[0x0][0x538], RZ ;  /* 0x00014e0000007a24 */ /* 0x008fe200078e02ff */
[----:B------:R-:W-:Y:S04]  /*1d860*/  BSSY B1, `(.L_x_3551) ;  /* 0x00000cf000017945 */ /* 0x000fe80003800000 */
[----:B----4-:R-:W-:-:S04]  /*1d870*/  IADD3 R9, R0, R9, RZ ;  /* 0x0000000900097210 */ /* 0x010fc80007ffe0ff */
[----:B--2---:R-:W-:-:S13]  /*1d880*/  ISETP.GT.AND P0, PT, R9, R10, PT ;  /* 0x0000000a0900720c */ /* 0x004fda0003f04270 */
[----:B------:R-:W-:Y:S05]  /*1d890*/  @P0 BRA `(.L_x_3552) ;  /* 0x0000026000000947 */ /* 0x000fea0003800000 */
.L_x_3556:
        /* <DEDUP_REMOVED lines=18> */
.L_x_3623:
        /* <DEDUP_REMOVED lines=16> */
.L_x_3624:
[----:B--2---:R-:W-:-:S05]  /*1dac0*/  IMAD R0, R0, c[0x0][0x538], RZ ;  /* 0x00014e0000007a24 */ /* 0x004fca00078e02ff */
[----:B------:R-:W-:-:S04]  /*1dad0*/  IADD3 R9, R0, R9, RZ ;  /* 0x0000000900097210 */ /* 0x000fc80007ffe0ff */
[----:B------:R-:W-:-:S13]  /*1dae0*/  ISETP.GT.AND P0, PT, R9, R10, PT ;  /* 0x0000000a0900720c */ /* 0x000fda0003f04270 */
[----:B-1----:R-:W-:Y:S05]  /*1daf0*/  @!P0 BRA `(.L_x_3556) ;  /* 0xfffffda000008947 */ /* 0x002fea000383ffff */
.L_x_3552:
[----:B------:R-:W-:-:S05]  /*1db00*/  IADD3 R9, -R0, R9, RZ ;  /* 0x0000000900097210 */ /* 0x000fca0007ffe1ff */
[----:B------:R-:W-:-:S05]  /*1db10*/  IMAD R0, R4, c[0x0][0x538], R9 ;  /* 0x00014e0004007a24 */ /* 0x000fca00078e0209 */
[----:B------:R-:W-:Y:S01]  /*1db20*/  ISETP.GT.AND P0, PT, R0, R10, PT ;  /* 0x0000000a0000720c */ /* 0x000fe20003f04270 */
[----:B------:R-:W-:-:S12]  /*1db30*/  BRA.DIV ~URZ, `(.L_x_3557) ;  /* 0x000045627f007947 */ /* 0x000fd8000b800000 */
[----:B------:R-:W-:-:S03]  /*1db40*/  VOTE.ANY R11, PT, !P0 ;  /* 0x00000000000b7806 */ /* 0x000fc600040e0100 */
.L_x_3625:
[----:B------:R-:W2:Y:S01]  /*1db50*/  LDL.LU R0, [R1+0x7c] ;  /* 0x00007c0001007983 */ /* 0x000ea20000300800 */
[----:B------:R-:W2:Y:S02]  /*1db60*/  POPC R5, R11 ;  /* 0x0000000b00057309 */ /* 0x000ea40000000000 */
[----:B--2---:R-:W-:-:S05]  /*1db70*/  IADD3 R0, R5, R0, RZ ;  /* 0x0000000005007210 */ /* 0x004fca0007ffe0ff */
[----:B------:R2:W-:Y:S01]  /*1db80*/  STL [R1+0x7c], R0 ;  /* 0x00007c0001007387 */ /* 0x0005e20000100800 */
[----:B------:R-:W-:Y:S05]  /*1db90*/  BRA.DIV ~URZ, `(.L_x_3558) ;  /* 0x000045527f007947 */ /* 0x000fea000b800000 */
[----:B------:R3:W4:Y:S04]  /*1dba0*/  SHFL.IDX PT, R6, R6, R5, 0x1f ;  /* 0x00001f0506067589 */ /* 0x00072800000e0000 */
[----:B--2---:R3:W2:Y:S02]  /*1dbb0*/  SHFL.IDX PT, R0, R8, R5, 0x1f ;  /* 0x00001f0508007589 */ /* 0x0046a400000e0000 */
.L_x_3626:
[----:B------:R-:W-:Y:S01]  /*1dbc0*/  ISETP.NE.AND P0, PT, R11, RZ, PT ;  /* 0x000000ff0b00720c */ /* 0x000fe20003f05270 */
[----:B------:R-:W-:-:S12]  /*1dbd0*/  BSSY B0, `(.L_x_3559) ;  /* 0x0000005000007945 */ /* 0x000fd80003800000 */
[----:B------:R-:W-:Y:S05]  /*1dbe0*/  @!P0 BRA `(.L_x_3560) ;  /* 0x0000003000008947 */ /* 0x000fea0003800000 */
[----:B---3--:R-:W-:Y:S01]  /*1dbf0*/  IADD3 R5, R5, -0x1, RZ ;  /* 0xffffffff05057810 */ /* 0x008fe20007ffe0ff */
[----:B------:R-:W-:Y:S05]  /*1dc00*/  BRA.DIV ~URZ, `(.L_x_3561) ;  /* 0x000045b27f007947 */ /* 0x000fea000b800000 */
[----:B------:R3:W1:Y:S02]  /*1dc10*/  SHFL.IDX PT, R12, R4, R5, 0x1f ;  /* 0x00001f05040c7589 */ /* 0x00066400000e0000 */
.L_x_3560:
[----:B------:R-:W-:Y:S05]  /*1dc20*/  BSYNC B0 ;  /* 0x0000000000007941 */ /* 0x000fea0003800000 */
.L_x_3559:
        /* <DEDUP_REMOVED lines=68> */
.L_x_3563:
        /* <DEDUP_REMOVED lines=68> */
.L_x_3564:
[----:B------:R-:W-:Y:S05]  /*1e4b0*/  BSYNC B0 ;  /* 0x0000000000007941 */ /* 0x000fea0003800000 */
.L_x_3562:
[----:B------:R-:W-:-:S04]  /*1e4c0*/  LOP3.LUT R2, RZ, R2, RZ, 0x33, !PT ;  /* 0x00000002ff027212 */ /* 0x000fc800078e33ff */
[----:B-1----:R-:W-:-:S05]  /*1e4d0*/  IADD3 R0, R2, R6, RZ ;  /* 0x0000000602007210 */ /* 0x002fca0007ffe0ff */
[----:B------:R1:W-:Y:S01]  /*1e4e0*/  STL [R1+0x74], R0 ;  /* 0x0000740001007387 */ /* 0x0003e20000100800 */
[----:B------:R-:W-:Y:S05]  /*1e4f0*/  BRA `(.L_x_3565) ;  /* 0x0000005000007947 */ /* 0x000fea0003800000 */
.L_x_3553:
[----:B------:R-:W-:Y:S01]  /*1e500*/  MOV R0, c[0x0][0x53c] ;  /* 0x00014f0000007a02 */ /* 0x000fe20000000f00 */
[----:B------:R2:W-:Y:S04]  /*1e510*/  STL [R1+0x70], R10 ;  /* 0x0000700a01007387 */ /* 0x0005e80000100800 */
[----:B------:R2:W-:Y:S04]  /*1e520*/  STL [R1+0x74], RZ ;  /* 0x000074ff01007387 */ /* 0x0005e80000100800 */
[----:B------:R2:W-:Y:S04]  /*1e530*/  STL [R1+0x78], RZ ;  /* 0x000078ff01007387 */ /* 0x0005e80000100800 */
[----:B------:R2:W-:Y:S02]  /*1e540*/  STL [R1+0x7c], R0 ;  /* 0x00007c0001007387 */ /* 0x0005e40000100800 */
.L_x_3565:
[----:B------:R-:W-:Y:S05]  /*1e550*/  BSYNC B1 ;  /* 0x0000000000017941 */ /* 0x000fea0003800000 */
.L_x_3551:
        /* <DEDUP_REMOVED lines=9> */
.L_x_3546:
[----:B-1----:R-:W5:Y:S02]  /*1e5f0*/  LDL R0, [R1+0x7c] ;  /* 0x00007c0001007983 */ /* 0x002f640000100800 */
[----:B-----5:R-:W-:-:S13]  /*1e600*/  ISETP.GE.AND P0, PT, R0, c[0x0][0x53c], PT ;  /* 0x00014f0000007a0c */ /* 0x020fda0003f06270 */
[----:B--234-:R-:W-:Y:S01]  /*1e610*/  @P0 CALL.REL.NOINC `(.L_x_3566) ;  /* 0x0000001000000944 */ /* 0x01cfe20003c00000 */
[----:B------:R-:W-:Y:S05]  /*1e620*/  BRA `(.L_x_3567) ;  /* 0xfffe3e1000007947 */ /* 0x000fea000383ffff */
.L_x_3566:
[----:B------:R-:W-:Y:S05]  /*1e630*/  EXIT ;  /* 0x000000000000794d */ /* 0x000fea0003800000 */
.L_x_3355:
[----:B------:R-:W-:Y:S01]  /*1e640*/  IMAD.MOV.U32 R0, RZ, RZ, R5 ;  /* 0x000000ffff007224 */ /* 0x000fe200078e0005 */
[----:B------:R-:W-:Y:S02]  /*1e650*/  MOV R3, 0x1 ;  /* 0x0000000100037802 */ /* 0x000fe40000000f00 */
[----:B------:R-:W-:Y:S02]  /*1e660*/  MOV R2, 0x1e680 ;  /* 0x0001e68000027802 */ /* 0x000fe40000000f00 */
[----:B------:R-:W-:Y:S05]  /*1e670*/  CALL.REL.NOINC `($__internal_52_$__cuda_sm70_shflsync_up_p) ;  /* 0x00003c7000007944 */ /* 0x000fea0003c00000 */
[----:B------:R-:W-:Y:S01]  /*1e680*/  MOV R0, R4 ;  /* 0x0000000400007202 */ /* 0x000fe20000000f00 */
[----:B------:R-:W-:Y:S05]  /*1e690*/  BRA `(.L_x_3568) ;  /* 0xfffe1dc000007947 */ /* 0x000fea000383ffff */
.L_x_3356:
[----:B------:R-:W-:Y:S01]  /*1e6a0*/  IMAD.MOV.U32 R0, RZ, RZ, R5 ;  /* 0x000000ffff007224 */ /* 0x000fe200078e0005 */
[----:B------:R-:W-:Y:S02]  /*1e6b0*/  MOV R3, 0x2 ;  /* 0x0000000200037802 */ /* 0x000fe40000000f00 */
[----:B------:R-:W-:Y:S02]  /*1e6c0*/  MOV R2, 0x1e6e0 ;  /* 0x0001e6e000027802 */ /* 0x000fe40000000f00 */
[----:B------:R-:W-:Y:S05]  /*1e6d0*/  CALL.REL.NOINC `($__internal_52_$__cuda_sm70_shflsync_up_p) ;  /* 0x00003c1000007944 */ /* 0x000fea0003c00000 */
[----:B------:R-:W-:Y:S01]  /*1e6e0*/  SEL R4, R4, RZ, P4 ;  /* 0x000000ff04047207 */ /* 0x000fe20002000000 */
[----:B------:R-:W-:Y:S01]  /*1e6f0*/  IMAD.MOV.U32 R3, RZ, RZ, 0x4 ;  /* 0x00000004ff037424 */ /* 0x000fe200078e00ff */
[----:B------:R-:W-:-:S03]  /*1e700*/  MOV R2, 0x1e730 ;  /* 0x0001e73000027802 */ /* 0x000fc60000000f00 */
[----:B------:R-:W-:Y:S02]  /*1e710*/  IMAD.IADD R0, R5, 0x1, R4 ;  /* 0x0000000105007824 */ /* 0x000fe400078e0204 */
        /* <DEDUP_REMOVED lines=13> */
[----:B------:R-:W-:Y:S02]  /*1e7f0*/  MOV R216, 0x1f ;  /* 0x0000001f00d87802 */ /* 0x000fe40000000f00 */
[----:B------:R-:W-:Y:S01]  /*1e800*/  MOV R3, 0x1e840 ;  /* 0x0001e84000037802 */ /* 0x000fe20000000f00 */
[----:B------:R-:W-:-:S04]  /*1e810*/  IMAD.IADD R4, R0, 0x1, R4 ;  /* 0x0000000100047824 */ /* 0x000fc800078e0204 */
[----:B------:R-:W-:Y:S02]  /*1e820*/  IMAD.MOV.U32 R215, RZ, RZ, R4 ;  /* 0x000000ffffd77224 */ /* 0x000fe400078e0004 */
[----:B------:R-:W-:Y:S05]  /*1e830*/  CALL.REL.NOINC `($__internal_51_$__cuda_sm70_shflsync_idx_p) ;  /* 0x00003a5000007944 */ /* 0x000fea0003c00000 */
[----:B------:R-:W-:Y:S01]  /*1e840*/  MOV R0, R215 ;  /* 0x000000d700007202 */ /* 0x000fe20000000f00 */
[----:B------:R-:W-:Y:S05]  /*1e850*/  BRA `(.L_x_3569) ;  /* 0xfffe1d0000007947 */ /* 0x000fea000383ffff */
.L_x_3358:
[----:B------:R-:W-:Y:S02]  /*1e860*/  SEL R0, RZ, 0x1, P0 ;  /* 0x00000001ff007807 */ /* 0x000fe40000000000 */
[----:B------:R-:W-:Y:S02]  /*1e870*/  MOV R2, 0x1e890 ;  /* 0x0001e89000027802 */ /* 0x000fe40000000f00 */
[----:B------:R-:W-:Y:S05]  /*1e880*/  CALL.REL.NOINC `($__internal_53_$__cuda_sm70_votesync_ballot) ;  /* 0x00003ac000007944 */ /* 0x000fea0003c00000 */
[----:B------:R-:W-:Y:S01]  /*1e890*/  MOV R7, R0 ;  /* 0x0000000000077202 */ /* 0x000fe20000000f00 */
[----:B------:R-:W-:Y:S05]  /*1e8a0*/  BRA `(.L_x_3570) ;  /* 0xfffe1d4000007947 */ /* 0x000fea000383ffff */
.L_x_3359:
[----:B------:R-:W-:Y:S01]  /*1e8b0*/  IMAD.MOV.U32 R215, RZ, RZ, R9 ;  /* 0x000000ffffd77224 */ /* 0x000fe200078e0009 */
[----:B-1----:R-:W-:Y:S01]  /*1e8c0*/  MOV R2, R0 ;  /* 0x0000000000027202 */ /* 0x002fe20000000f00 */
[----:B------:R-:W-:Y:S01]  /*1e8d0*/  IMAD.MOV.U32 R216, RZ, RZ, 0x1f ;  /* 0x0000001fffd87424 */ /* 0x000fe200078e00ff */
[----:B------:R-:W-:Y:S02]  /*1e8e0*/  MOV R3, 0x1e900 ;  /* 0x0001e90000037802 */ /* 0x000fe40000000f00 */
[----:B------:R-:W-:Y:S05]  /*1e8f0*/  CALL.REL.NOINC `($__internal_51_$__cuda_sm70_shflsync_idx_p) ;  /* 0x0000399000007944 */ /* 0x000fea0003c00000 */
[----:B------:R-:W-:Y:S01]  /*1e900*/  IMAD.MOV.U32 R12, RZ, RZ, R215 ;  /* 0x000000ffff0c7224 */ /* 0x000fe200078e00d7 */
[----:B------:R-:W-:Y:S01]  /*1e910*/  MOV R215, R8 ;  /* 0x0000000800d77202 */ /* 0x000fe20000000f00 */
[----:B------:R-:W-:Y:S01]  /*1e920*/  IMAD.MOV.U32 R5, RZ, RZ, RZ ;  /* 0x000000ffff057224 */ /* 0x000fe200078e00ff */
[----:B------:R-:W-:Y:S01]  /*1e930*/  MOV R2, R0 ;  /* 0x0000000000027202 */ /* 0x000fe20000000f00 */
[----:B------:R-:W-:Y:S01]  /*1e940*/  IMAD.MOV.U32 R216, RZ, RZ, 0x1f ;  /* 0x0000001fffd87424 */ /* 0x000fe200078e00ff */
[----:B------:R-:W-:-:S02]  /*1e950*/  MOV R3, 0x1e970 ;  /* 0x0001e97000037802 */ /* 0x000fc40000000f00 */
[----:B------:R-:W-:Y:S05]  /*1e960*/  CALL.REL.NOINC `($__internal_51_$__cuda_sm70_shflsync_idx_p) ;  /* 0x0000392000007944 */ /* 0x000fea0003c00000 */
[----:B------:R-:W-:Y:S01]  /*1e970*/  MOV R9, R215 ;  /* 0x000000d700097202 */ /* 0x000fe20000000f00 */
[----:B------:R-:W-:Y:S05]  /*1e980*/  BRA `(.L_x_3571) ;  /* 0xfffe1cd000007947 */ /* 0x000fea000383ffff */
.L_x_3362:
[----:B------:R-:W-:Y:S01]  /*1e990*/  IMAD.MOV.U32 R215, RZ, RZ, R4 ;  /* 0x000000ffffd77224 */ /* 0x000fe200078e0004 */
[----:B-1----:R-:W-:Y:S01]  /*1e9a0*/  MOV R2, R0 ;  /* 0x0000000000027202 */ /* 0x002fe20000000f00 */
[----:B------:R-:W-:Y:S01]  /*1e9b0*/  IMAD.MOV.U32 R216, RZ, RZ, 0x1f ;  /* 0x0000001fffd87424 */ /* 0x000fe200078e00ff */
[----:B------:R-:W-:-:S02]  /*1e9c0*/  MOV R3, 0x1e9e0 ;  /* 0x0001e9e000037802 */ /* 0x000fc40000000f00 */
[----:B---34-:R-:W-:Y:S05]  /*1e9d0*/  CALL.REL.NOINC `($__internal_51_$__cuda_sm70_shflsync_idx_p) ;  /* 0x000038b000007944 */ /* 0x018fea0003c00000 */
[----:B------:R-:W-:Y:S01]  /*1e9e0*/  MOV R5, R215 ;  /* 0x000000d700057202 */ /* 0x000fe20000000f00 */
[----:B------:R-:W-:Y:S05]  /*1e9f0*/  BRA `(.L_x_3361) ;  /* 0xfffe1cc000007947 */ /* 0x000fea000383ffff */
.L_x_3403:
[----:B------:R-:W-:Y:S01]  /*1ea00*/  IMAD.MOV.U32 R215, RZ, RZ, R6 ;  /* 0x000000ffffd77224 */ /* 0x000fe200078e0006 */
[----:B------:R-:W-:Y:S01]  /*1ea10*/  MOV R2, RZ ;  /* 0x000000ff00027202 */ /* 0x000fe20000000f00 */
[----:B------:R-:W-:Y:S01]  /*1ea20*/  IMAD.MOV.U32 R216, RZ, RZ, 0x1c1f ;  /* 0x00001c1fffd87424 */ /* 0x000fe200078e00ff */
[----:B------:R-:W-:-:S02]  /*1ea30*/  MOV R3, 0x1ea50 ;  /* 0x0001ea5000037802 */ /* 0x000fc40000000f00 */
[----:B-----5:R-:W-:Y:S05]  /*1ea40*/  CALL.REL.NOINC `($__internal_51_$__cuda_sm70_shflsync_idx_p) ;  /* 0x0000384000007944 */ /* 0x020fea0003c00000 */
[----:B------:R-:W-:Y:S01]  /*1ea50*/  MOV R4, R215 ;  /* 0x000000d700047202 */ /* 0x000fe20000000f00 */
[----:B------:R-:W-:Y:S05]  /*1ea60*/  BRA `(.L_x_3572) ;  /* 0xfffea1f000007947 */ /* 0x000fea000383ffff */
.L_x_3404:
[----:B------:R-:W-:Y:S01]  /*1ea70*/  IMAD.MOV.U32 R215, RZ, RZ, R12 ;  /* 0x000000ffffd77224 */ /* 0x000fe200078e000c */
[----:B------:R-:W-:Y:S01]  /*1ea80*/  MOV R2, RZ ;  /* 0x000000ff00027202 */ /* 0x000fe20000000f00 */
[----:B------:R-:W-:Y:S01]  /*1ea90*/  IMAD.MOV.U32 R216, RZ, RZ, 0x1c1f ;  /* 0x00001c1fffd87424 */ /* 0x000fe200078e00ff */
[----:B------:R-:W-:-:S02]  /*1eaa0*/  MOV R3, 0x1eac0 ;  /* 0x0001eac000037802 */ /* 0x000fc40000000f00 */
[----:B-12--5:R-:W-:Y:S05]  /*1eab0*/  CALL.REL.NOINC `($__internal_51_$__cuda_sm70_shflsync_idx_p) ;  /* 0x000037d000007944 */ /* 0x026fea0003c00000 */
[----:B------:R-:W-:Y:S01]  /*1eac0*/  MOV R0, R215 ;  /* 0x000000d700007202 */ /* 0x000fe20000000f00 */
[----:B------:R-:W-:Y:S05]  /*1ead0*/  BRA `(.L_x_3573) ;  /* 0xfffea1a000007947 */ /* 0x000fea000383ffff */
.L_x_3407:
[----:B------:R-:W-:Y:S01]  /*1eae0*/  IMAD.MOV.U32 R215, RZ, RZ, R6 ;  /* 0x000000ffffd77224 */ /* 0x000fe200078e0006 */
[----:B--2---:R-:W-:Y:S01]  /*1eaf0*/  MOV R2, 0x1 ;  /* 0x0000000100027802 */ /* 0x004fe20000000f00 */
[----:B------:R-:W-:Y:S01]  /*1eb00*/  IMAD.MOV.U32 R216, RZ, RZ, 0x1c1f ;  /* 0x00001c1fffd87424 */ /* 0x000fe200078e00ff */
[----:B------:R-:W-:-:S02]  /*1eb10*/  MOV R3, 0x1eb30 ;  /* 0x0001eb3000037802 */ /* 0x000fc40000000f00 */
[----:B-1-345:R-:W-:Y:S05]  /*1eb20*/  CALL.REL.NOINC `($__internal_51_$__cuda_sm70_shflsync_idx_p) ;  /* 0x0000376000007944 */ /* 0x03afea0003c00000 */
[----:B------:R-:W-:Y:S01]  /*1eb30*/  IMAD.MOV.U32 R4, RZ, RZ, R215 ;  /* 0x000000ffff047224 */ /* 0x000fe200078e00d7 */
[----:B------:R-:W-:Y:S01]  /*1eb40*/  MOV R2, 0x1 ;  /* 0x0000000100027802 */ /* 0x000fe20000000f00 */
[----:B------:R-:W-:Y:S01]  /*1eb50*/  IMAD.MOV.U32 R215, RZ, RZ, R12 ;  /* 0x000000ffffd77224 */ /* 0x000fe200078e000c */
[----:B------:R-:W-:-:S02]  /*1eb60*/  MOV R216, 0x1c1f ;  /* 0x00001c1f00d87802 */ /* 0x000fc40000000f00 */
[----:B------:R-:W-:Y:S02]  /*1eb70*/  MOV R3, 0x1eb90 ;  /* 0x0001eb9000037802 */ /* 0x000fe40000000f00 */
[----:B------:R-:W-:Y:S05]  /*1eb80*/  CALL.REL.NOINC `($__internal_51_$__cuda_sm70_shflsync_idx_p) ;  /* 0x0000370000007944 */ /* 0x000fea0003c00000 */
[----:B------:R-:W-:Y:S01]  /*1eb90*/  MOV R0, R215 ;  /* 0x000000d700007202 */ /* 0x000fe20000000f00 */
[----:B------:R-:W-:Y:S05]  /*1eba0*/  BRA `(.L_x_3574) ;  /* 0xfffea28000007947 */ /* 0x000fea000383ffff */
.L_x_3410:
[----:B------:R-:W-:Y:S01]  /*1ebb0*/  IMAD.MOV.U32 R215, RZ, RZ, R6 ;  /* 0x000000ffffd77224 */ /* 0x000fe200078e0006 */
[----:B-1----:R-:W-:Y:S01]  /*1ebc0*/  MOV R2, 0x2 ;  /* 0x0000000200027802 */ /* 0x002fe20000000f00 */
[----:B------:R-:W-:Y:S01]  /*1ebd0*/  IMAD.MOV.U32 R216, RZ, RZ, 0x1c1f ;  /* 0x00001c1fffd87424 */ /* 0x000fe200078e00ff */
[----:B------:R-:W-:Y:S02]  /*1ebe0*/  MOV R3, 0x1ec00 ;  /* 0x0001ec0000037802 */ /* 0x000fe40000000f00 */
[----:B--2345:R-:W-:Y:S05]  /*1ebf0*/  CALL.REL.NOINC `($__internal_51_$__cuda_sm70_shflsync_idx_p) ;  /* 0x0000369000007944 */ /* 0x03cfea0003c00000 */
[----:B------:R-:W-:Y:S01]  /*1ec00*/  MOV R4, R215 ;  /* 0x000000d700047202 */ /* 0x000fe20000000f00 */
[----:B------:R-:W-:Y:S05]  /*1ec10*/  BRA `(.L_x_3575) ;  /* 0xfffea3b000007947 */ /* 0x000fea000383ffff */
.L_x_3411:
[----:B------:R-:W-:Y:S01]  /*1ec20*/  IMAD.MOV.U32 R215, RZ, RZ, R12 ;  /* 0x000000ffffd77224 */ /* 0x000fe200078e000c */
[----:B------:R-:W-:Y:S01]  /*1ec30*/  MOV R2, 0x2 ;  /* 0x0000000200027802 */ /* 0x000fe20000000f00 */
[----:B------:R-:W-:Y:S01]  /*1ec40*/  IMAD.MOV.U32 R216, RZ, RZ, 0x1c1f ;  /* 0x00001c1fffd87424 */ /* 0x000fe200078e00ff */
[----:B------:R-:W-:Y:S02]  /*1ec50*/  MOV R3, 0x1ec70 ;  /* 0x0001ec7000037802 */ /* 0x000fe40000000f00 */
[----:B-12345:R-:W-:Y:S05]  /*1ec60*/  CALL.REL.NOINC `($__internal_51_$__cuda_sm70_shflsync_idx_p) ;  /* 0x0000362000007944 */ /* 0x03efea0003c00000 */
[----:B------:R-:W-:Y:S01]  /*1ec70*/  MOV R0, R215 ;  /* 0x000000d700007202 */ /* 0x000fe20000000f00 */
[----:B------:R-:W-:Y:S05]  /*1ec80*/  BRA `(.L_x_3576) ;  /* 0xfffea36000007947 */ /* 0x000fea000383ffff */
.L_x_3414:
[----:B------:R-:W-:Y:S01]  /*1ec90*/  IMAD.MOV.U32 R215, RZ, RZ, R6 ;  /* 0x000000ffffd77224 */ /* 0x000fe200078e0006 */
[----:B-1----:R-:W-:Y:S01]  /*1eca0*/  MOV R2, 0x3 ;  /* 0x0000000300027802 */ /* 0x002fe20000000f00 */
[----:B------:R-:W-:Y:S01]  /*1ecb0*/  IMAD.MOV.U32 R216, RZ, RZ, 0x1c1f ;  /* 0x00001c1fffd87424 */ /* 0x000fe200078e00ff */
[----:B------:R-:W-:-:S02]  /*1ecc0*/  MOV R3, 0x1ece0 ;  /* 0x0001ece000037802 */ /* 0x000fc40000000f00 */
[----:B--2345:R-:W-:Y:S05]  /*1ecd0*/  CALL.REL.NOINC `($__internal_51_$__cuda_sm70_shflsync_idx_p) ;  /* 0x000035b000007944 */ /* 0x03cfea0003c00000 */
        /* <DEDUP_REMOVED lines=8> */
.L_x_3461:
[----:B------:R-:W-:Y:S01]  /*1ed60*/  IMAD.MOV.U32 R215, RZ, RZ, R6 ;  /* 0x000000ffffd77224 */ /* 0x000fe200078e0006 */
[----:B---3--:R-:W-:Y:S01]  /*1ed70*/  MOV R2, 0x1 ;  /* 0x0000000100027802 */ /* 0x008fe20000000f00 */
[----:B------:R-:W-:Y:S01]  /*1ed80*/  IMAD.MOV.U32 R216, RZ, RZ, 0x1c1f ;  /* 0x00001c1fffd87424 */ /* 0x000fe200078e00ff */
[----:B------:R-:W-:Y:S02]  /*1ed90*/  MOV R3, 0x1edb0 ;  /* 0x0001edb000037802 */ /* 0x000fe40000000f00 */
[----:B------:R-:W-:Y:S05]  /*1eda0*/  CALL.REL.NOINC `($__internal_51_$__cuda_sm70_shflsync_idx_p) ;  /* 0x000034e000007944 */ /* 0x000fea0003c00000 */
[----:B------:R-:W-:Y:S01]  /*1edb0*/  IMAD.MOV.U32 R4, RZ, RZ, R215 ;  /* 0x000000ffff047224 */ /* 0x000fe200078e00d7 */
[----:B------:R-:W-:Y:S01]  /*1edc0*/  MOV R2, 0x1 ;  /* 0x0000000100027802 */ /* 0x000fe20000000f00 */
[----:B------:R-:W-:Y:S01]  /*1edd0*/  IMAD.MOV.U32 R215, RZ, RZ, R24 ;  /* 0x000000ffffd77224 */ /* 0x000fe200078e0018 */
[----:B------:R-:W-:Y:S02]  /*1ede0*/  MOV R216, 0x1c1f ;  /* 0x00001c1f00d87802 */ /* 0x000fe40000000f00 */
[----:B------:R-:W-:Y:S02]  /*1edf0*/  MOV R3, 0x1ee10 ;  /* 0x0001ee1000037802 */ /* 0x000fe40000000f00 */
[----:B------:R-:W-:Y:S05]  /*1ee00*/  CALL.REL.NOINC `($__internal_51_$__cuda_sm70_shflsync_idx_p) ;  /* 0x0000348000007944 */ /* 0x000fea0003c00000 */
[----:B------:R-:W-:Y:S01]  /*1ee10*/  MOV R2, R215 ;  /* 0x000000d700027202 */ /* 0x000fe20000000f00 */
[----:B------:R-:W-:Y:S05]  /*1ee20*/  BRA `(.L_x_3578) ;  /* 0xffff176000007947 */ /* 0x000fea000383ffff */
.L_x_3464:
[----:B------:R-:W-:Y:S01]  /*1ee30*/  IMAD.MOV.U32 R215, RZ, RZ, R5 ;  /* 0x000000ffffd77224 */ /* 0x000fe200078e0005 */
[----:B------:R-:W-:Y:S01]  /*1ee40*/  MOV R2, RZ ;  /* 0x000000ff00027202 */ /* 0x000fe20000000f00 */
[----:B------:R-:W-:Y:S01]  /*1ee50*/  IMAD.MOV.U32 R216, RZ, RZ, 0x1c1f ;  /* 0x00001c1fffd87424 */ /* 0x000fe200078e00ff */
[----:B------:R-:W-:-:S02]  /*1ee60*/  MOV R3, 0x1ee80 ;  /* 0x0001ee8000037802 */ /* 0x000fc40000000f00 */
[----:B------:R-:W-:Y:S05]  /*1ee70*/  CALL.REL.NOINC `($__internal_51_$__cuda_sm70_shflsync_idx_p) ;  /* 0x0000341000007944 */ /* 0x000fea0003c00000 */
[----:B------:R-:W-:Y:S01]  /*1ee80*/  MOV R4, R215 ;  /* 0x000000d700047202 */ /* 0x000fe20000000f00 */
[----:B------:R-:W-:Y:S05]  /*1ee90*/  BRA `(.L_x_3579) ;  /* 0xffff20e000007947 */ /* 0x000fea000383ffff */
.L_x_3465:
[----:B------:R-:W-:Y:S01]  /*1eea0*/  IMAD.MOV.U32 R215, RZ, RZ, R6 ;  /* 0x000000ffffd77224 */ /* 0x000fe200078e0006 */
[----:B------:R-:W-:Y:S01]  /*1eeb0*/  MOV R2, RZ ;  /* 0x000000ff00027202 */ /* 0x000fe20000000f00 */
[----:B------:R-:W-:Y:S01]  /*1eec0*/  IMAD.MOV.U32 R216, RZ, RZ, 0x1c1f ;  /* 0x00001c1fffd87424 */ /* 0x000fe200078e00ff */
[----:B------:R-:W-:-:S02]  /*1eed0*/  MOV R3, 0x1eef0 ;  /* 0x0001eef000037802 */ /* 0x000fc40000000f00 */
[----:B-12---:R-:W-:Y:S05]  /*1eee0*/  CALL.REL.NOINC `($__internal_51_$__cuda_sm70_shflsync_idx_p) ;  /* 0x000033a000007944 */ /* 0x006fea0003c00000 */
[----:B------:R-:W-:Y:S01]  /*1eef0*/  MOV R0, R215 ;  /* 0x000000d700007202 */ /* 0x000fe20000000f00 */
[----:B------:R-:W-:Y:S05]  /*1ef00*/  BRA `(.L_x_3580) ;  /* 0xffff209000007947 */ /* 0x000fea000383ffff */
.L_x_3468:
[----:B------:R-:W-:Y:S01]  /*1ef10*/  IMAD.MOV.U32 R215, RZ, RZ, R5 ;  /* 0x000000ffffd77224 */ /* 0x000fe200078e0005 */
[----:B--2---:R-:W-:Y:S01]  /*1ef20*/  MOV R2, 0x1 ;  /* 0x0000000100027802 */ /* 0x004fe20000000f00 */
[----:B------:R-:W-:Y:S01]  /*1ef30*/  IMAD.MOV.U32 R216, RZ, RZ, 0x1c1f ;  /* 0x00001c1fffd87424 */ /* 0x000fe200078e00ff */
[----:B------:R-:W-:-:S03]  /*1ef40*/  MOV R3, 0x1ef60 ;  /* 0x0001ef6000037802 */ /* 0x000fc60000000f00 */
[----:B-1-34-:R-:W-:Y:S05]  /*1ef50*/  CALL.REL.NOINC `($__internal_51_$__cuda_sm70_shflsync_idx_p) ;  /* 0x0000333000007944 */ /* 0x01afea0003c00000 */
        /* <DEDUP_REMOVED lines=8> */
.L_x_3469:
[----:B------:R-:W-:Y:S01]  /*1efe0*/  IMAD.MOV.U32 R215, RZ, RZ, R0 ;  /* 0x000000ffffd77224 */ /* 0x000fe200078e0000 */
[----:B------:R-:W-:Y:S01]  /*1eff0*/  MOV R2, RZ ;  /* 0x000000ff00027202 */ /* 0x000fe20000000f00 */
[----:B------:R-:W-:Y:S01]  /*1f000*/  IMAD.MOV.U32 R216, RZ, RZ, 0x1c1f ;  /* 0x00001c1fffd87424 */ /* 0x000fe200078e00ff */
[----:B------:R-:W-:Y:S02]  /*1f010*/  MOV R3, 0x1f030 ;  /* 0x0001f03000037802 */ /* 0x000fe40000000f00 */
[----:B------:R-:W-:Y:S05]  /*1f020*/  CALL.REL.NOINC `($__internal_51_$__cuda_sm70_shflsync_idx_p) ;  /* 0x0000326000007944 */ /* 0x000fea0003c00000 */
[----:B------:R-:W-:Y:S01]  /*1f030*/  MOV R2, R215 ;  /* 0x000000d700027202 */ /* 0x000fe20000000f00 */
[----:B------:R-:W-:Y:S05]  /*1f040*/  BRA `(.L_x_3582) ;  /* 0xffff230000007947 */ /* 0x000fea000383ffff */
.L_x_3470:
[----:B------:R-:W-:Y:S01]  /*1f050*/  IMAD.MOV.U32 R215, RZ, RZ, R0 ;  /* 0x000000ffffd77224 */ /* 0x000fe200078e0000 */
[----:B------:R-:W-:Y:S01]  /*1f060*/  MOV R2, 0x1 ;  /* 0x0000000100027802 */ /* 0x000fe20000000f00 */
[----:B------:R-:W-:Y:S01]  /*1f070*/  IMAD.MOV.U32 R216, RZ, RZ, 0x1c1f ;  /* 0x00001c1fffd87424 */ /* 0x000fe200078e00ff */
[----:B------:R-:W-:Y:S02]  /*1f080*/  MOV R3, 0x1f0a0 ;  /* 0x0001f0a000037802 */ /* 0x000fe40000000f00 */
[----:B-1----:R-:W-:Y:S05]  /*1f090*/  CALL.REL.NOINC `($__internal_51_$__cuda_sm70_shflsync_idx_p) ;  /* 0x000031f000007944 */ /* 0x002fea0003c00000 */
        /* <DEDUP_REMOVED lines=30> */
[----:B------:R-:W-:Y:S05]  /*1f280*/  CALL.REL.NOINC `($__internal_51_$__cuda_sm70_shflsync_idx_p) ;  /* 0x0000300000007944 */ /* 0x000fea0003c00000 */
[----:B------:R-:W-:Y:S01]  /*1f290*/  IMAD.IADD R2, R4, 0x1, R215 ;  /* 0x0000000104027824 */ /* 0x000fe200078e02d7 */
[----:B------:R-:W-:Y:S01]  /*1f2a0*/  MOV R3, 0x1f480 ;  /* 0x0001f48000037802 */ /* 0x000fe20000000f00 */
[----:B------:R-:W-:-:S02]  /*1f2b0*/  IMAD.MOV.U32 R215, RZ, RZ, R0 ;  /* 0x000000ffffd77224 */ /* 0x000fc400078e0000 */
        /* <DEDUP_REMOVED lines=27> */
[----:B------:R-:W-:Y:S05]  /*1f470*/  CALL.REL.NOINC `($__internal_51_$__cuda_sm70_shflsync_idx_p) ;  /* 0x00002e1000007944 */ /* 0x000fea0003c00000 */
        /* <DEDUP_REMOVED lines=73> */
[----:B------:R-:W-:Y:S05]  /*1f910*/  CALL.REL.NOINC `($__internal_50_$__cuda_sm70_shflsync_bfly_p) ;  /* 0x0000291000007944 */ /* 0x000fea0003c00000 */
[----:B------:R-:W-:Y:S01]  /*1f920*/  FMNMX.FTZ R106, R106, R0, !PT ;  /* 0x000000006a6a7209 */ /* 0x000fe20007810000 */
[----:B------:R-:W-:Y:S01]  /*1f930*/  IMAD.MOV.U32 R0, RZ, RZ, 0x1 ;  /* 0x00000001ff007424 */ /* 0x000fe200078e00ff */
[----:B------:R-:W-:-:S03]  /*1f940*/  MOV R2, 0x1f970 ;  /* 0x0001f97000027802 */ /* 0x000fc60000000f00 */
[----:B------:R-:W-:Y:S02]  /*1f950*/  IMAD.MOV.U32 R4, RZ, RZ, R106 ;  /* 0x000000ffff047224 */ /* 0x000fe400078e006a */
[----:B------:R-:W-:Y:S05]  /*1f960*/  CALL.REL.NOINC `($__internal_50_$__cuda_sm70_shflsync_bfly_p) ;  /* 0x000028c000007944 */ /* 0x000fea0003c00000 */
[----:B------:R-:W-:Y:S01]  /*1f970*/  FMNMX.FTZ R106, R106, R0, !PT ;  /* 0x000000006a6a7209 */ /* 0x000fe20007810000 */
[----:B------:R-:W-:Y:S01]  /*1f980*/  IMAD.MOV.U32 R4, RZ, RZ, R105 ;  /* 0x000000ffff047224 */ /* 0x000fe200078e0069 */
[----:B------:R-:W-:Y:S01]  /*1f990*/  MOV R2, 0x1f9c0 ;  /* 0x0001f9c000027802 */ /* 0x000fe20000000f00 */
[----:B------:R-:W-:Y:S02]  /*1f9a0*/  IMAD.MOV.U32 R0, RZ, RZ, 0x2 ;  /* 0x00000002ff007424 */ /* 0x000fe400078e00ff */
        /* <DEDUP_REMOVED lines=26> */
[----:B------:R-:W-:Y:S01]  /*1fb50*/  MOV R10, R0 ;  /* 0x00000000000a7202 */ /* 0x000fe20000000f00 */
[----:B------:R-:W-:Y:S05]  /*1fb60*/  BRA `(.L_x_3583) ;  /* 0xffff225000007947 */ /* 0x000fea000383ffff */
.L_x_3474:
[----:B------:R-:W-:Y:S01]  /*1fb70*/  MOV R2, RZ ;  /* 0x000000ff00027202 */ /* 0x000fe20000000f00 */
[----:B------:R-:W-:Y:S01]  /*1fb80*/  IMAD.MOV.U32 R215, RZ, RZ, R5 ;  /* 0x000000ffffd77224 */ /* 0x000fe200078e0005 */
[----:B------:R-:W-:Y:S01]  /*1fb90*/  MOV R3, 0x1fbc0 ;  /* 0x0001fbc000037802 */ /* 0x000fe20000000f00 */
[----:B------:R-:W-:Y:S02]  /*1fba0*/  IMAD.MOV.U32 R216, RZ, RZ, 0x1c1f ;  /* 0x00001c1fffd87424 */ /* 0x000fe400078e00ff */
[----:B------:R-:W-:Y:S05]  /*1fbb0*/  CALL.REL.NOINC `($__internal_51_$__cuda_sm70_shflsync_idx_p) ;  /* 0x000026d000007944 */ /* 0x000fea0003c00000 */
[----:B------:R-:W-:Y:S01]  /*1fbc0*/  MOV R4, R215 ;  /* 0x000000d700047202 */ /* 0x000fe20000000f00 */
[----:B------:R-:W-:-:S05]  /*1fbd0*/  BRA `(.L_x_3584) ;  /* 0xffff362000007947 */ /* 0x000fca000383ffff */
.L_x_3475:
[----:B------:R-:W-:Y:S01]  /*1fbe0*/  MOV R2, RZ ;  /* 0x000000ff00027202 */ /* 0x000fe20000000f00 */
[----:B------:R-:W-:Y:S01]  /*1fbf0*/  IMAD.MOV.U32 R215, RZ, RZ, R10 ;  /* 0x000000ffffd77224 */ /* 0x000fe200078e000a */
[----:B------:R-:W-:Y:S01]  /*1fc00*/  MOV R3, 0x1fc30 ;  /* 0x0001fc3000037802 */ /* 0x000fe20000000f00 */
[----:B------:R-:W-:Y:S02]  /*1fc10*/  IMAD.MOV.U32 R216, RZ, RZ, 0x1c1f ;  /* 0x00001c1fffd87424 */ /* 0x000fe400078e00ff */
[----:B-12---:R-:W-:Y:S05]  /*1fc20*/  CALL.REL.NOINC `($__internal_51_$__cuda_sm70_shflsync_idx_p) ;  /* 0x0000266000007944 */ /* 0x006fea0003c00000 */
[----:B------:R-:W-:Y:S01]  /*1fc30*/  MOV R0, R215 ;  /* 0x000000d700007202 */ /* 0x000fe20000000f00 */
[----:B------:R-:W-:-:S05]  /*1fc40*/  BRA `(.L_x_3585) ;  /* 0xffff35d000007947 */ /* 0x000fca000383ffff */
.L_x_3476:
[----:B----4-:R-:W-:Y:S01]  /*1fc50*/  MOV R2, 0x1 ;  /* 0x0000000100027802 */ /* 0x010fe20000000f00 */
[----:B------:R-:W-:Y:S01]  /*1fc60*/  IMAD.MOV.U32 R215, RZ, RZ, R5 ;  /* 0x000000ffffd77224 */ /* 0x000fe200078e0005 */
[----:B------:R-:W-:Y:S01]  /*1fc70*/  MOV R3, 0x1fca0 ;  /* 0x0001fca000037802 */ /* 0x000fe20000000f00 */
[----:B------:R-:W-:Y:S02]  /*1fc80*/  IMAD.MOV.U32 R216, RZ, RZ, 0x1c1f ;  /* 0x00001c1fffd87424 */ /* 0x000fe400078e00ff */
[----:B-1----:R-:W-:Y:S05]  /*1fc90*/  CALL.REL.NOINC `($__internal_51_$__cuda_sm70_shflsync_idx_p) ;  /* 0x000025f000007944 */ /* 0x002fea0003c00000 */
[----:B------:R-:W-:Y:S01]  /*1fca0*/  MOV R2, 0x1 ;  /* 0x0000000100027802 */ /* 0x000fe20000000f00 */
[----:B------:R-:W-:Y:S01]  /*1fcb0*/  IMAD.MOV.U32 R4, RZ, RZ, R215 ;  /* 0x000000ffff047224 */ /* 0x000fe200078e00d7 */
[----:B------:R-:W-:Y:S01]  /*1fcc0*/  MOV R216, 0x1c1f ;  /* 0x00001c1f00d87802 */ /* 0x000fe20000000f00 */
[----:B------:R-:W-:Y:S01]  /*1fcd0*/  IMAD.MOV.U32 R215, RZ, RZ, R10 ;  /* 0x000000ffffd77224 */ /* 0x000fe200078e000a */
[----:B------:R-:W-:Y:S02]  /*1fce0*/  MOV R3, 0x1fd00 ;  /* 0x0001fd0000037802 */ /* 0x000fe40000000f00 */
[----:B------:R-:W-:Y:S05]  /*1fcf0*/  CALL.REL.NOINC `($__internal_51_$__cuda_sm70_shflsync_idx_p) ;  /* 0x0000259000007944 */ /* 0x000fea0003c00000 */
[----:B------:R-:W-:Y:S01]  /*1fd00*/  MOV R0, R215 ;  /* 0x000000d700007202 */ /* 0x000fe20000000f00 */
[----:B------:R-:W-:-:S05]  /*1fd10*/  BRA `(.L_x_3586) ;  /* 0xffff368000007947 */ /* 0x000fca000383ffff */
.L_x_3479:
[----:B------:R-:W-:Y:S01]  /*1fd20*/  MOV R2, RZ ;  /* 0x000000ff00027202 */ /* 0x000fe20000000f00 */
[----:B------:R-:W-:Y:S01]  /*1fd30*/  IMAD.MOV.U32 R215, RZ, RZ, R106 ;  /* 0x000000ffffd77224 */ /* 0x000fe200078e006a */
[----:B------:R-:W-:Y:S01]  /*1fd40*/  MOV R3, 0x1fd70 ;  /* 0x0001fd7000037802 */ /* 0x000fe20000000f00 */
[----:B------:R-:W-:Y:S02]  /*1fd50*/  IMAD.MOV.U32 R216, RZ, RZ, 0x1c1f ;  /* 0x00001c1fffd87424 */ /* 0x000fe400078e00ff */
[----:B------:R-:W-:Y:S05]  /*1fd60*/  CALL.REL.NOINC `($__internal_51_$__cuda_sm70_shflsync_idx_p) ;  /* 0x0000252000007944 */ /* 0x000fea0003c00000 */
[----:B------:R-:W-:Y:S01]  /*1fd70*/  MOV R4, R215 ;  /* 0x000000d700047202 */ /* 0x000fe20000000f00 */
[----:B------:R-:W-:-:S05]  /*1fd80*/  BRA `(.L_x_3587) ;  /* 0xffff3fd000007947 */ /* 0x000fca000383ffff */
.L_x_3480:
[----:B------:R-:W-:Y:S01]  /*1fd90*/  MOV R2, RZ ;  /* 0x000000ff00027202 */ /* 0x000fe20000000f00 */
[----:B------:R-:W-:Y:S01]  /*1fda0*/  IMAD.MOV.U32 R215, RZ, RZ, R172 ;  /* 0x000000ffffd77224 */ /* 0x000fe200078e00ac */
[----:B------:R-:W-:Y:S01]  /*1fdb0*/  MOV R3, 0x1fde0 ;  /* 0x0001fde000037802 */ /* 0x000fe20000000f00 */
[----:B------:R-:W-:Y:S02]  /*1fdc0*/  IMAD.MOV.U32 R216, RZ, RZ, 0x1c1f ;  /* 0x00001c1fffd87424 */ /* 0x000fe400078e00ff */
[----:B-12---:R-:W-:Y:S05]  /*1fdd0*/  CALL.REL.NOINC `($__internal_51_$__cuda_sm70_shflsync_idx_p) ;  /* 0x000024b000007944 */ /* 0x006fea0003c00000 */
[----:B------:R-:W-:Y:S01]  /*1fde0*/  MOV R0, R215 ;  /* 0x000000d700007202 */ /* 0x000fe20000000f00 */
[----:B------:R-:W-:-:S05]  /*1fdf0*/  BRA `(.L_x_3588) ;  /* 0xffff3f8000007947 */ /* 0x000fca000383ffff */
.L_x_3481:
[----:B---3--:R-:W-:Y:S01]  /*1fe00*/  MOV R2, 0x1 ;  /* 0x0000000100027802 */ /* 0x008fe20000000f00 */
[----:B------:R-:W-:Y:S01]  /*1fe10*/  IMAD.MOV.U32 R215, RZ, RZ, R106 ;  /* 0x000000ffffd77224 */ /* 0x000fe200078e006a */
[----:B------:R-:W-:Y:S01]  /*1fe20*/  MOV R3, 0x1fe50 ;  /* 0x0001fe5000037802 */ /* 0x000fe20000000f00 */
[----:B------:R-:W-:Y:S03]  /*1fe30*/  IMAD.MOV.U32 R216, RZ, RZ, 0x1c1f ;  /* 0x00001c1fffd87424 */ /* 0x000fe600078e00ff */
        /* <DEDUP_REMOVED lines=9> */
.L_x_3482:
[----:B------:R-:W-:Y:S01]  /*1fed0*/  MOV R2, RZ ;  /* 0x000000ff00027202 */ /* 0x000fe20000000f00 */
[----:B------:R-:W-:Y:S01]  /*1fee0*/  IMAD.MOV.U32 R215, RZ, RZ, R4 ;  /* 0x000000ffffd77224 */ /* 0x000fe200078e0004 */
[----:B------:R-:W-:Y:S01]  /*1fef0*/  MOV R3, 0x1ff20 ;  /* 0x0001ff2000037802 */ /* 0x000fe20000000f00 */
[----:B------:R-:W-:Y:S02]  /*1ff00*/  IMAD.MOV.U32 R216, RZ, RZ, 0x1c1f ;  /* 0x00001c1fffd87424 */ /* 0x000fe400078e00ff */
[----:B------:R-:W-:Y:S05]  /*1ff10*/  CALL.REL.NOINC `($__internal_51_$__cuda_sm70_shflsync_idx_p) ;  /* 0x0000237000007944 */ /* 0x000fea0003c00000 */
[----:B------:R-:W-:Y:S01]  /*1ff20*/  MOV R0, R215 ;  /* 0x000000d700007202 */ /* 0x000fe20000000f00 */
[----:B------:R-:W-:-:S05]  /*1ff30*/  BRA `(.L_x_3590) ;  /* 0xffff41c000007947 */ /* 0x000fca000383ffff */
.L_x_3483:
[----:B------:R-:W-:Y:S01]  /*1ff40*/  MOV R2, 0x1 ;  /* 0x0000000100027802 */ /* 0x000fe20000000f00 */
[----:B------:R-:W-:Y:S01]  /*1ff50*/  IMAD.MOV.U32 R215, RZ, RZ, R4 ;  /* 0x000000ffffd77224 */ /* 0x000fe200078e0004 */
[----:B------:R-:W-:Y:S01]  /*1ff60*/  MOV R3, 0x1ff90 ;  /* 0x0001ff9000037802 */ /* 0x000fe20000000f00 */
[----:B------:R-:W-:Y:S02]  /*1ff70*/  IMAD.MOV.U32 R216, RZ, RZ, 0x1c1f ;  /* 0x00001c1fffd87424 */ /* 0x000fe400078e00ff */
[----:B-1----:R-:W-:Y:S05]  /*1ff80*/  CALL.REL.NOINC `($__internal_51_$__cuda_sm70_shflsync_idx_p) ;  /* 0x0000230000007944 */ /* 0x002fea0003c00000 */
        /* <DEDUP_REMOVED lines=29> */
[----:B------:R-:W-:Y:S05]  /*20160*/  CALL.REL.NOINC `($__internal_51_$__cuda_sm70_shflsync_idx_p) ;  /* 0x0000212000007944 */ /* 0x000fea0003c00000 */
[----:B------:R-:W-:Y:S01]  /*20170*/  MOV R3, 0x20350 ;  /* 0x0002035000037802 */ /* 0x000fe20000000f00 */
[----:B------:R-:W-:Y:S02]  /*20180*/  IMAD.IADD R215, R5, 0x1, R215 ;  /* 0x0000000105d77824 */ /* 0x000fe400078e02d7 */
[----:B------:R-:W-:Y:S02]  /*20190*/  IMAD.MOV.U32 R2, RZ, RZ, 0x3 ;  /* 0x00000003ff027424 */ /* 0x000fe400078e00ff */
        /* <DEDUP_REMOVED lines=19> */
[----:B------:R-:W-:Y:S01]  /*202d0*/  ISETP.GT.AND P0, PT, R215, 0x29, PT ;  /* 0x00000029d700780c */ /* 0x000fe20003f04270 */
[----:B------:R-:W-:Y:S01]  /*202e0*/  IMAD.MOV.U32 R215, RZ, RZ, R4 ;  /* 0x000000ffffd77224 */ /* 0x000fe200078e0004 */
[----:B------:R-:W-:Y:S02]  /*202f0*/  FSEL R24, R33, -INF , P4 ;  /* 0xff80000021187808 */ /* 0x000fe40002000000 */
[----:B------:R-:W-:Y:S02]  /*20300*/  FSEL R20, R44, -INF , P3 ;  /* 0xff8000002c147808 */ /* 0x000fe40001800000 */
[----:B------:R-:W-:Y:S02]  /*20310*/  FSEL R17, R45, -INF , P2 ;  /* 0xff8000002d117808 */ /* 0x000fe40001000000 */
[----:B------:R-:W-:Y:S02]  /*20320*/  FSEL R16, R48, -INF , P1 ;  /* 0xff80000030107808 */ /* 0x000fe40000800000 */
[----:B------:R-:W-:Y:S02]  /*20330*/  FSEL R13, R49, -INF , P0 ;  /* 0xff800000310d7808 */ /* 0x000fe40000000000 */
[----:B------:R-:W-:Y:S05]  /*20340*/  CALL.REL.NOINC `($__internal_51_$__cuda_sm70_shflsync_idx_p) ;  /* 0x00001f4000007944 */ /* 0x000fea0003c00000 */
[----:B------:R-:W-:Y:S01]  /*20350*/  FMNMX.FTZ R4, R176, R6, !PT ;  /* 0x00000006b0047209 */ /* 0x000fe20007810000 */
[----:B------:R-:W-:Y:S01]  /*20360*/  IMAD.IADD R5, R5, 0x1, R215 ;  /* 0x0000000105057824 */ /* 0x000fe200078e02d7 */
[----:B------:R-:W-:Y:S01]  /*20370*/  MOV R2, 0x20810 ;  /* 0x0002081000027802 */ /* 0x000fe20000000f00 */
[----:B------:R-:W-:Y:S01]  /*20380*/  IMAD.MOV.U32 R0, RZ, RZ, 0x2 ;  /* 0x00000002ff007424 */ /* 0x000fe200078e00ff */
[----:B------:R-:W-:Y:S02]  /*20390*/  FMNMX.FTZ R4, R187, R4, !PT ;  /* 0x00000004bb047209 */ /* 0x000fe40007810000 */
        /* <DEDUP_REMOVED lines=70> */
[----:B------:R-:W-:Y:S05]  /*20800*/  CALL.REL.NOINC `($__internal_50_$__cuda_sm70_shflsync_bfly_p) ;  /* 0x00001a2000007944 */ /* 0x000fea0003c00000 */
[----:B------:R-:W-:Y:S01]  /*20810*/  FMNMX.FTZ R4, R4, R0, !PT ;  /* 0x0000000004047209 */ /* 0x000fe20007810000 */
[----:B------:R-:W-:Y:S01]  /*20820*/  IMAD.MOV.U32 R0, RZ, RZ, 0x1 ;  /* 0x00000001ff007424 */ /* 0x000fe200078e00ff */
[----:B------:R-:W-:Y:S02]  /*20830*/  MOV R2, 0x20850 ;  /* 0x0002085000027802 */ /* 0x000fe40000000f00 */
        /* <DEDUP_REMOVED lines=28> */
[----:B------:R-:W-:-:S05]  /*20a00*/  BRA `(.L_x_3591) ;  /* 0xffff416000007947 */ /* 0x000fca000383ffff */
.L_x_3486:
[----:B-1--4-:R-:W-:Y:S01]  /*20a10*/  MOV R2, RZ ;  /* 0x000000ff00027202 */ /* 0x012fe20000000f00 */
[----:B------:R-:W-:Y:S01]  /*20a20*/  IMAD.MOV.U32 R215, RZ, RZ, R4 ;  /* 0x000000ffffd77224 */ /* 0x000fe200078e0004 */
[----:B------:R-:W-:Y:S01]  /*20a30*/  MOV R3, 0x20a60 ;  /* 0x00020a6000037802 */ /* 0x000fe20000000f00 */
[----:B------:R-:W-:Y:S02]  /*20a40*/  IMAD.MOV.U32 R216, RZ, RZ, 0x1c1f ;  /* 0x00001c1fffd87424 */ /* 0x000fe400078e00ff */
[----:B------:R-:W-:Y:S05]  /*20a50*/  CALL.REL.NOINC `($__internal_51_$__cuda_sm70_shflsync_idx_p) ;  /* 0x0000183000007944 */ /* 0x000fea0003c00000 */
[----:B------:R-:W-:Y:S01]  /*20a60*/  MOV R0, R215 ;  /* 0x000000d700007202 */ /* 0x000fe20000000f00 */
[----:B------:R-:W-:-:S05]  /*20a70*/  BRA `(.L_x_3592) ;  /* 0xffff5ba000007947 */ /* 0x000fca000383ffff */
.L_x_3489:
[----:B--2---:R-:W-:Y:S01]  /*20a80*/  MOV R2, 0x1 ;  /* 0x0000000100027802 */ /* 0x004fe20000000f00 */
[----:B------:R-:W-:Y:S01]  /*20a90*/  IMAD.MOV.U32 R215, RZ, RZ, R4 ;  /* 0x000000ffffd77224 */ /* 0x000fe200078e0004 */
[----:B------:R-:W-:Y:S01]  /*20aa0*/  MOV R3, 0x20ad0 ;  /* 0x00020ad000037802 */ /* 0x000fe20000000f00 */
[----:B------:R-:W-:Y:S02]  /*20ab0*/  IMAD.MOV.U32 R216, RZ, RZ, 0x1c1f ;  /* 0x00001c1fffd87424 */ /* 0x000fe400078e00ff */
[----:B------:R-:W-:Y:S05]  /*20ac0*/  CALL.REL.NOINC `($__internal_51_$__cuda_sm70_shflsync_idx_p) ;  /* 0x000017c000007944 */ /* 0x000fea0003c00000 */
        /* <DEDUP_REMOVED lines=8> */
.L_x_3492:
[----:B------:R-:W-:Y:S01]  /*20b50*/  MOV R2, RZ ;  /* 0x000000ff00027202 */ /* 0x000fe20000000f00 */
[----:B------:R-:W-:Y:S01]  /*20b60*/  IMAD.MOV.U32 R215, RZ, RZ, R174 ;  /* 0x000000ffffd77224 */ /* 0x000fe200078e00ae */
[----:B------:R-:W-:Y:S01]  /*20b70*/  MOV R3, 0x20ba0 ;  /* 0x00020ba000037802 */ /* 0x000fe20000000f00 */
[----:B------:R-:W-:Y:S02]  /*20b80*/  IMAD.MOV.U32 R216, RZ, RZ, 0x1c1f ;  /* 0x00001c1fffd87424 */ /* 0x000fe400078e00ff */
[----:B------:R-:W-:Y:S05]  /*20b90*/  CALL.REL.NOINC `($__internal_51_$__cuda_sm70_shflsync_idx_p) ;  /* 0x000016f000007944 */ /* 0x000fea0003c00000 */
[----:B------:R-:W-:Y:S01]  /*20ba0*/  MOV R4, R215 ;  /* 0x000000d700047202 */ /* 0x000fe20000000f00 */
[----:B------:R-:W-:-:S05]  /*20bb0*/  BRA `(.L_x_3594) ;  /* 0xffff65b000007947 */ /* 0x000fca000383ffff */
.L_x_3493:
[----:B------:R-:W-:Y:S01]  /*20bc0*/  MOV R2, RZ ;  /* 0x000000ff00027202 */ /* 0x000fe20000000f00 */
[----:B------:R-:W-:Y:S01]  /*20bd0*/  IMAD.MOV.U32 R215, RZ, RZ, R175 ;  /* 0x000000ffffd77224 */ /* 0x000fe200078e00af */
[----:B------:R-:W-:Y:S01]  /*20be0*/  MOV R3, 0x20c10 ;  /* 0x00020c1000037802 */ /* 0x000fe20000000f00 */
[----:B------:R-:W-:Y:S02]  /*20bf0*/  IMAD.MOV.U32 R216, RZ, RZ, 0x1c1f ;  /* 0x00001c1fffd87424 */ /* 0x000fe400078e00ff */
[----:B-12---:R-:W-:Y:S05]  /*20c00*/  CALL.REL.NOINC `($__internal_51_$__cuda_sm70_shflsync_idx_p) ;  /* 0x0000168000007944 */ /* 0x006fea0003c00000 */
[----:B------:R-:W-:Y:S01]  /*20c10*/  MOV R0, R215 ;  /* 0x000000d700007202 */ /* 0x000fe20000000f00 */
[----:B------:R-:W-:-:S05]  /*20c20*/  BRA `(.L_x_3595) ;  /* 0xffff656000007947 */ /* 0x000fca000383ffff */
.L_x_3494:
[----:B----4-:R-:W-:Y:S01]  /*20c30*/  MOV R2, 0x1 ;  /* 0x0000000100027802 */ /* 0x010fe20000000f00 */
[----:B------:R-:W-:Y:S01]  /*20c40*/  IMAD.MOV.U32 R215, RZ, RZ, R174 ;  /* 0x000000ffffd77224 */ /* 0x000fe200078e00ae */
[----:B------:R-:W-:Y:S01]  /*20c50*/  MOV R3, 0x20c80 ;  /* 0x00020c8000037802 */ /* 0x000fe20000000f00 */
[----:B------:R-:W-:Y:S03]  /*20c60*/  IMAD.MOV.U32 R216, RZ, RZ, 0x1c1f ;  /* 0x00001c1fffd87424 */ /* 0x000fe600078e00ff */
[----:B-1-3--:R-:W-:Y:S05]  /*20c70*/  CALL.REL.NOINC `($__internal_51_$__cuda_sm70_shflsync_idx_p) ;  /* 0x0000161000007944 */ /* 0x00afea0003c00000 */
        /* <DEDUP_REMOVED lines=8> */
.L_x_3495:
[----:B------:R-:W-:Y:S02]  /*20d00*/  MOV R0, 0x2 ;  /* 0x0000000200007802 */ /* 0x000fe40000000f00 */
[----:B------:R-:W-:Y:S02]  /*20d10*/  MOV R2, 0x20d30 ;  /* 0x00020d3000027802 */ /* 0x000fe40000000f00 */
[----:B--2---:R-:W-:Y:S05]  /*20d20*/  CALL.REL.NOINC `($__internal_50_$__cuda_sm70_shflsync_bfly_p) ;  /* 0x0000150000007944 */ /* 0x004fea0003c00000 */
[----:B------:R-:W-:-:S05]  /*20d30*/  BRA `(.L_x_3597) ;  /* 0xffff695000007947 */ /* 0x000fca000383ffff */
.L_x_3496:
[----:B------:R-:W-:Y:S02]  /*20d40*/  MOV R0, 0x1 ;  /* 0x0000000100007802 */ /* 0x000fe40000000f00 */
[----:B------:R-:W-:Y:S02]  /*20d50*/  MOV R2, 0x20d70 ;  /* 0x00020d7000027802 */ /* 0x000fe40000000f00 */
[----:B--2---:R-:W-:Y:S05]  /*20d60*/  CALL.REL.NOINC `($__internal_50_$__cuda_sm70_shflsync_bfly_p) ;  /* 0x000014c000007944 */ /* 0x004fea0003c00000 */
        /* <DEDUP_REMOVED lines=28> */
.L_x_3498:
[----:B------:R-:W-:Y:S01]  /*20f30*/  IMAD.MOV.U32 R4, RZ, RZ, R214 ;  /* 0x000000ffff047224 */ /* 0x000fe200078e00d6 */
[----:B------:R-:W-:-:S02]  /*20f40*/  MOV R0, 0x2 ;  /* 0x0000000200007802 */ /* 0x000fc40000000f00 */
[----:B------:R-:W-:Y:S02]  /*20f50*/  MOV R2, 0x20f70 ;  /* 0x00020f7000027802 */ /* 0x000fe40000000f00 */
[----:B------:R-:W-:Y:S05]  /*20f60*/  CALL.REL.NOINC `($__internal_50_$__cuda_sm70_shflsync_bfly_p) ;  /* 0x000012c000007944 */ /* 0x000fea0003c00000 */
[----:B------:R-:W-:Y:S05]  /*20f70*/  BRA `(.L_x_3599) ;  /* 0xffff7fd000007947 */ /* 0x000fea000383ffff */
.L_x_3499:
[----:B------:R-:W-:Y:S02]  /*20f80*/  MOV R0, 0x1 ;  /* 0x0000000100007802 */ /* 0x000fe40000000f00 */
[----:B------:R-:W-:Y:S02]  /*20f90*/  MOV R2, 0x20fb0 ;  /* 0x00020fb000027802 */ /* 0x000fe40000000f00 */
[----:B-1----:R-:W-:Y:S05]  /*20fa0*/  CALL.REL.NOINC `($__internal_50_$__cuda_sm70_shflsync_bfly_p) ;  /* 0x0000128000007944 */ /* 0x002fea0003c00000 */
[----:B------:R-:W-:Y:S01]  /*20fb0*/  FADD.FTZ R9, R4, R0 ;  /* 0x0000000004097221 */ /* 0x000fe20000010000 */
[----:B------:R-:W-:Y:S02]  /*20fc0*/  MOV R4, R213 ;  /* 0x000000d500047202 */ /* 0x000fe40000000f00 */
[----:B------:R-:W-:Y:S02]  /*20fd0*/  MOV R0, 0x2 ;  /* 0x0000000200007802 */ /* 0x000fe40000000f00 */
[----:B------:R-:W-:Y:S02]  /*20fe0*/  MOV R2, 0x21000 ;  /* 0x0002100000027802 */ /* 0x000fe40000000f00 */
[----:B------:R-:W-:Y:S05]  /*20ff0*/  CALL.REL.NOINC `($__internal_50_$__cuda_sm70_shflsync_bfly_p) ;  /* 0x0000123000007944 */ /* 0x000fea0003c00000 */
[----:B------:R-:W-:Y:S01]  /*21000*/  FADD.FTZ R8, R213, R0 ;  /* 0x00000000d5087221 */ /* 0x000fe20000010000 */
[----:B------:R-:W-:Y:S02]  /*21010*/  MOV R0, 0x1 ;  /* 0x0000000100007802 */ /* 0x000fe40000000f00 */
[----:B------:R-:W-:-:S02]  /*21020*/  MOV R2, 0x21050 ;  /* 0x0002105000027802 */ /* 0x000fc40000000f00 */
[----:B------:R-:W-:Y:S02]  /*21030*/  MOV R4, R8 ;  /* 0x0000000800047202 */ /* 0x000fe40000000f00 */
[----:B------:R-:W-:Y:S05]  /*21040*/  CALL.REL.NOINC `($__internal_50_$__cuda_sm70_shflsync_bfly_p) ;  /* 0x000011e000007944 */ /* 0x000fea0003c00000 */
[----:B------:R-:W-:Y:S01]  /*21050*/  FADD.FTZ R8, R8, R0 ;  /* 0x0000000008087221 */ /* 0x000fe20000010000 */
[----:B------:R-:W-:Y:S02]  /*21060*/  MOV R4, R231 ;  /* 0x000000e700047202 */ /* 0x000fe40000000f00 */
[----:B------:R-:W-:Y:S02]  /*21070*/  MOV R0, 0x2 ;  /* 0x0000000200007802 */ /* 0x000fe40000000f00 */
[----:B------:R-:W-:Y:S02]  /*21080*/  MOV R2, 0x210a0 ;  /* 0x000210a000027802 */ /* 0x000fe40000000f00 */
[----:B------:R-:W-:Y:S05]  /*21090*/  CALL.REL.NOINC `($__internal_50_$__cuda_sm70_shflsync_bfly_p) ;  /* 0x0000119000007944 */ /* 0x000fea0003c00000 */
[----:B------:R-:W-:Y:S01]  /*210a0*/  FADD.FTZ R6, R231, R0 ;  /* 0x00000000e7067221 */ /* 0x000fe20000010000 */
[----:B------:R-:W-:Y:S02]  /*210b0*/  MOV R0, 0x1 ;  /* 0x0000000100007802 */ /* 0x000fe40000000f00 */
[----:B------:R-:W-:Y:S02]  /*210c0*/  MOV R2, 0x210f0 ;  /* 0x000210f000027802 */ /* 0x000fe40000000f00 */
[----:B------:R-:W-:-:S02]  /*210d0*/  MOV R4, R6 ;  /* 0x0000000600047202 */ /* 0x000fc40000000f00 */
[----:B------:R-:W-:Y:S05]  /*210e0*/  CALL.REL.NOINC `($__internal_50_$__cuda_sm70_shflsync_bfly_p) ;  /* 0x0000114000007944 */ /* 0x000fea0003c00000 */
[----:B------:R-:W-:Y:S01]  /*210f0*/  FADD.FTZ R6, R6, R0 ;  /* 0x0000000006067221 */ /* 0x000fe20000010000 */
[----:B------:R-:W-:-:S02]  /*21100*/  MOV R4, R232 ;  /* 0x000000e800047202 */ /* 0x000fc40000000f00 */
[----:B------:R-:W-:Y:S02]  /*21110*/  MOV R0, 0x2 ;  /* 0x0000000200007802 */ /* 0x000fe40000000f00 */
[----:B------:R-:W-:Y:S02]  /*21120*/  MOV R2, 0x21140 ;  /* 0x0002114000027802 */ /* 0x000fe40000000f00 */
[----:B------:R-:W-:Y:S05]  /*21130*/  CALL.REL.NOINC `($__internal_50_$__cuda_sm70_shflsync_bfly_p) ;  /* 0x000010f000007944 */ /* 0x000fea0003c00000 */
[----:B------:R-:W-:Y:S01]  /*21140*/  FADD.FTZ R10, R232, R0 ;  /* 0x00000000e80a7221 */ /* 0x000fe20000010000 */
[----:B------:R-:W-:Y:S02]  /*21150*/  MOV R0, 0x1 ;  /* 0x0000000100007802 */ /* 0x000fe40000000f00 */
[----:B------:R-:W-:Y:S02]  /*21160*/  MOV R2, 0x21190 ;  /* 0x0002119000027802 */ /* 0x000fe40000000f00 */
[----:B------:R-:W-:Y:S02]  /*21170*/  MOV R4, R10 ;  /* 0x0000000a00047202 */ /* 0x000fe40000000f00 */
[----:B------:R-:W-:Y:S05]  /*21180*/  CALL.REL.NOINC `($__internal_50_$__cuda_sm70_shflsync_bfly_p) ;  /* 0x000010a000007944 */ /* 0x000fea0003c00000 */
[----:B------:R-:W-:Y:S01]  /*21190*/  MOV R12, R0 ;  /* 0x00000000000c7202 */ /* 0x000fe20000000f00 */
[----:B------:R-:W-:Y:S05]  /*211a0*/  BRA `(.L_x_3600) ;  /* 0xffff7e9000007947 */ /* 0x000fea000383ffff */
.L_x_3506:
[----:B--23--:R-:W-:Y:S01]  /*211b0*/  IMAD.MOV.U32 R215, RZ, RZ, R6 ;  /* 0x000000ffffd77224 */ /* 0x00cfe200078e0006 */
[----:B------:R-:W-:Y:S01]  /*211c0*/  MOV R2, RZ ;  /* 0x000000ff00027202 */ /* 0x000fe20000000f00 */
[----:B------:R-:W-:Y:S01]  /*211d0*/  IMAD.MOV.U32 R216, RZ, RZ, 0x1c1f ;  /* 0x00001c1fffd87424 */ /* 0x000fe200078e00ff */
[----:B------:R-:W-:-:S02]  /*211e0*/  MOV R3, 0x21200 ;  /* 0x0002120000037802 */ /* 0x000fc40000000f00 */
[----:B-1--4-:R-:W-:Y:S05]  /*211f0*/  CALL.REL.NOINC `($__internal_51_$__cuda_sm70_shflsync_idx_p) ;  /* 0x0000109000007944 */ /* 0x012fea0003c00000 */
[----:B------:R-:W-:Y:S01]  /*21200*/  MOV R4, R215 ;  /* 0x000000d700047202 */ /* 0x000fe20000000f00 */
[----:B------:R-:W-:Y:S05]  /*21210*/  BRA `(.L_x_3601) ;  /* 0xffff98d000007947 */ /* 0x000fea000383ffff */
.L_x_3507:
[----:B------:R-:W-:Y:S01]  /*21220*/  IMAD.MOV.U32 R215, RZ, RZ, R12 ;  /* 0x000000ffffd77224 */ /* 0x000fe200078e000c */
[----:B------:R-:W-:Y:S01]  /*21230*/  MOV R2, RZ ;  /* 0x000000ff00027202 */ /* 0x000fe20000000f00 */
[----:B------:R-:W-:Y:S01]  /*21240*/  IMAD.MOV.U32 R216, RZ, RZ, 0x1c1f ;  /* 0x00001c1fffd87424 */ /* 0x000fe200078e00ff */
[----:B------:R-:W-:-:S02]  /*21250*/  MOV R3, 0x21270 ;  /* 0x0002127000037802 */ /* 0x000fc40000000f00 */
[----:B-1234-:R-:W-:Y:S05]  /*21260*/  CALL.REL.NOINC `($__internal_51_$__cuda_sm70_shflsync_idx_p) ;  /* 0x0000102000007944 */ /* 0x01efea0003c00000 */
[----:B------:R-:W-:Y:S01]  /*21270*/  MOV R2, R215 ;  /* 0x000000d700027202 */ /* 0x000fe20000000f00 */
[----:B------:R-:W-:Y:S05]  /*21280*/  BRA `(.L_x_3602) ;  /* 0xffff988000007947 */ /* 0x000fea000383ffff */
.L_x_3510:
[----:B------:R-:W-:Y:S01]  /*21290*/  IMAD.MOV.U32 R215, RZ, RZ, R6 ;  /* 0x000000ffffd77224 */ /* 0x000fe200078e0006 */
[----:B-1--4-:R-:W-:Y:S01]  /*212a0*/  MOV R2, 0x1 ;  /* 0x0000000100027802 */ /* 0x012fe20000000f00 */
[----:B------:R-:W-:Y:S01]  /*212b0*/  IMAD.MOV.U32 R216, RZ, RZ, 0x1c1f ;  /* 0x00001c1fffd87424 */ /* 0x000fe200078e00ff */
[----:B------:R-:W-:-:S02]  /*212c0*/  MOV R3, 0x212e0 ;  /* 0x000212e000037802 */ /* 0x000fc40000000f00 */
[----:B--23--:R-:W-:Y:S05]  /*212d0*/  CALL.REL.NOINC `($__internal_51_$__cuda_sm70_shflsync_idx_p) ;  /* 0x00000fb000007944 */ /* 0x00cfea0003c00000 */
        /* <DEDUP_REMOVED lines=8> */
.L_x_3513:
[----:B------:R-:W-:Y:S01]  /*21360*/  IMAD.MOV.U32 R215, RZ, RZ, R6 ;  /* 0x000000ffffd77224 */ /* 0x000fe200078e0006 */
[----:B-1----:R-:W-:Y:S01]  /*21370*/  MOV R2, 0x2 ;  /* 0x0000000200027802 */ /* 0x002fe20000000f00 */
[----:B------:R-:W-:Y:S01]  /*21380*/  IMAD.MOV.U32 R216, RZ, RZ, 0x1c1f ;  /* 0x00001c1fffd87424 */ /* 0x000fe200078e00ff */
[----:B------:R-:W-:Y:S02]  /*21390*/  MOV R3, 0x213b0 ;  /* 0x000213b000037802 */ /* 0x000fe40000000f00 */
[----:B--23--:R-:W-:Y:S05]  /*213a0*/  CALL.REL.NOINC `($__internal_51_$__cuda_sm70_shflsync_idx_p) ;  /* 0x00000ee000007944 */ /* 0x00cfea0003c00000 */
[----:B------:R-:W-:Y:S01]  /*213b0*/  MOV R4, R215 ;  /* 0x000000d700047202 */ /* 0x000fe20000000f00 */
[----:B------:R-:W-:Y:S05]  /*213c0*/  BRA `(.L_x_3604) ;  /* 0xffff9a4000007947 */ /* 0x000fea000383ffff */
.L_x_3514:
[----:B------:R-:W-:Y:S01]  /*213d0*/  IMAD.MOV.U32 R215, RZ, RZ, R12 ;  /* 0x000000ffffd77224 */ /* 0x000fe200078e000c */
[----:B-1----:R-:W-:Y:S01]  /*213e0*/  MOV R2, 0x2 ;  /* 0x0000000200027802 */ /* 0x002fe20000000f00 */
[----:B------:R-:W-:Y:S01]  /*213f0*/  IMAD.MOV.U32 R216, RZ, RZ, 0x1c1f ;  /* 0x00001c1fffd87424 */ /* 0x000fe200078e00ff */
[----:B------:R-:W-:Y:S02]  /*21400*/  MOV R3, 0x21420 ;  /* 0x0002142000037802 */ /* 0x000fe40000000f00 */
[----:B--234-:R-:W-:Y:S05]  /*21410*/  CALL.REL.NOINC `($__internal_51_$__cuda_sm70_shflsync_idx_p) ;  /* 0x00000e7000007944 */ /* 0x01cfea0003c00000 */
[----:B------:R-:W-:Y:S01]  /*21420*/  MOV R2, R215 ;  /* 0x000000d700027202 */ /* 0x000fe20000000f00 */
[----:B------:R-:W-:Y:S05]  /*21430*/  BRA `(.L_x_3605) ;  /* 0xffff99f000007947 */ /* 0x000fea000383ffff */
.L_x_3517:
[----:B------:R-:W-:Y:S01]  /*21440*/  IMAD.MOV.U32 R215, RZ, RZ, R6 ;  /* 0x000000ffffd77224 */ /* 0x000fe200078e0006 */
[----:B--2---:R-:W-:Y:S01]  /*21450*/  MOV R2, 0x3 ;  /* 0x0000000300027802 */ /* 0x004fe20000000f00 */
[----:B------:R-:W-:Y:S01]  /*21460*/  IMAD.MOV.U32 R216, RZ, RZ, 0x1c1f ;  /* 0x00001c1fffd87424 */ /* 0x000fe200078e00ff */
[----:B------:R-:W-:-:S02]  /*21470*/  MOV R3, 0x21490 ;  /* 0x0002149000037802 */ /* 0x000fc40000000f00 */
        /* <DEDUP_REMOVED lines=9> */
.L_x_3519:
[----:B------:R-:W-:Y:S01]  /*21510*/  IMAD.MOV.U32 R215, RZ, RZ, R5 ;  /* 0x000000ffffd77224 */ /* 0x000fe200078e0005 */
[----:B------:R-:W-:Y:S01]  /*21520*/  MOV R2, RZ ;  /* 0x000000ff00027202 */ /* 0x000fe20000000f00 */
[----:B------:R-:W-:Y:S01]  /*21530*/  IMAD.MOV.U32 R216, RZ, RZ, 0x1c1f ;  /* 0x00001c1fffd87424 */ /* 0x000fe200078e00ff */
[----:B------:R-:W-:Y:S02]  /*21540*/  MOV R3, 0x21560 ;  /* 0x0002156000037802 */ /* 0x000fe40000000f00 */
[----:B------:R-:W-:Y:S05]  /*21550*/  CALL.REL.NOINC `($__internal_51_$__cuda_sm70_shflsync_idx_p) ;  /* 0x00000d3000007944 */ /* 0x000fea0003c00000 */
[----:B------:R-:W-:Y:S01]  /*21560*/  MOV R4, R215 ;  /* 0x000000d700047202 */ /* 0x000fe20000000f00 */
[----:B------:R-:W-:Y:S05]  /*21570*/  BRA `(.L_x_3607) ;  /* 0xffff9db000007947 */ /* 0x000fea000383ffff */
.L_x_3520:
[----:B------:R-:W-:Y:S01]  /*21580*/  IMAD.MOV.U32 R215, RZ, RZ, R6 ;  /* 0x000000ffffd77224 */ /* 0x000fe200078e0006 */
[----:B------:R-:W-:Y:S01]  /*21590*/  MOV R2, RZ ;  /* 0x000000ff00027202 */ /* 0x000fe20000000f00 */
[----:B------:R-:W-:Y:S01]  /*215a0*/  IMAD.MOV.U32 R216, RZ, RZ, 0x1c1f ;  /* 0x00001c1fffd87424 */ /* 0x000fe200078e00ff */
[----:B------:R-:W-:Y:S02]  /*215b0*/  MOV R3, 0x215d0 ;  /* 0x000215d000037802 */ /* 0x000fe40000000f00 */
[----:B-12---:R-:W-:Y:S05]  /*215c0*/  CALL.REL.NOINC `($__internal_51_$__cuda_sm70_shflsync_idx_p) ;  /* 0x00000cc000007944 */ /* 0x006fea0003c00000 */
[----:B------:R-:W-:Y:S01]  /*215d0*/  MOV R0, R215 ;  /* 0x000000d700007202 */ /* 0x000fe20000000f00 */
[----:B------:R-:W-:Y:S05]  /*215e0*/  BRA `(.L_x_3608) ;  /* 0xffff9d6000007947 */ /* 0x000fea000383ffff */
.L_x_3523:
        /* <DEDUP_REMOVED lines=13> */
.L_x_3526:
[----:B------:R-:W-:Y:S01]  /*216c0*/  IMAD.MOV.U32 R215, RZ, RZ, R5 ;  /* 0x000000ffffd77224 */ /* 0x000fe200078e0005 */
[----:B----4-:R-:W-:Y:S01]  /*216d0*/  MOV R2, 0x2 ;  /* 0x0000000200027802 */ /* 0x010fe20000000f00 */
[----:B------:R-:W-:Y:S01]  /*216e0*/  IMAD.MOV.U32 R216, RZ, RZ, 0x1c1f ;  /* 0x00001c1fffd87424 */ /* 0x000fe200078e00ff */
[----:B------:R-:W-:Y:S02]  /*216f0*/  MOV R3, 0x21710 ;  /* 0x0002171000037802 */ /* 0x000fe40000000f00 */
[----:B-123--:R-:W-:Y:S05]  /*21700*/  CALL.REL.NOINC `($__internal_51_$__cuda_sm70_shflsync_idx_p) ;  /* 0x00000b8000007944 */ /* 0x00efea0003c00000 */
[----:B------:R-:W-:Y:S01]  /*21710*/  MOV R4, R215 ;  /* 0x000000d700047202 */ /* 0x000fe20000000f00 */
[----:B------:R-:W-:Y:S05]  /*21720*/  BRA `(.L_x_3610) ;  /* 0xffffa5d000007947 */ /* 0x000fea000383ffff */
.L_x_3527:
[----:B------:R-:W-:Y:S01]  /*21730*/  IMAD.MOV.U32 R215, RZ, RZ, R6 ;  /* 0x000000ffffd77224 */ /* 0x000fe200078e0006 */
[----:B----4-:R-:W-:Y:S01]  /*21740*/  MOV R2, 0x2 ;  /* 0x0000000200027802 */ /* 0x010fe20000000f00 */
[----:B------:R-:W-:Y:S01]  /*21750*/  IMAD.MOV.U32 R216, RZ, RZ, 0x1c1f ;  /* 0x00001c1fffd87424 */ /* 0x000fe200078e00ff */
[----:B------:R-:W-:Y:S02]  /*21760*/  MOV R3, 0x21780 ;  /* 0x0002178000037802 */ /* 0x000fe40000000f00 */
[----:B-123--:R-:W-:Y:S05]  /*21770*/  CALL.REL.NOINC `($__internal_51_$__cuda_sm70_shflsync_idx_p) ;  /* 0x00000b1000007944 */ /* 0x00efea0003c00000 */
[----:B------:R-:W-:Y:S01]  /*21780*/  MOV R0, R215 ;  /* 0x000000d700007202 */ /* 0x000fe20000000f00 */
[----:B------:R-:W-:Y:S05]  /*21790*/  BRA `(.L_x_3611) ;  /* 0xffffa58000007947 */ /* 0x000fea000383ffff */
.L_x_3530:
        /* <DEDUP_REMOVED lines=13> */
.L_x_3534:
[----:B------:R-:W-:Y:S01]  /*21870*/  IMAD.MOV.U32 R215, RZ, RZ, R5 ;  /* 0x000000ffffd77224 */ /* 0x000fe200078e0005 */
[----:B------:R-:W-:Y:S01]  /*21880*/  MOV R2, RZ ;  /* 0x000000ff00027202 */ /* 0x000fe20000000f00 */
[----:B------:R-:W-:Y:S01]  /*21890*/  IMAD.MOV.U32 R216, RZ, RZ, 0x1c1f ;  /* 0x00001c1fffd87424 */ /* 0x000fe200078e00ff */
[----:B------:R-:W-:Y:S02]  /*218a0*/  MOV R3, 0x218c0 ;  /* 0x000218c000037802 */ /* 0x000fe40000000f00 */
[----:B------:R-:W-:Y:S05]  /*218b0*/  CALL.REL.NOINC `($__internal_51_$__cuda_sm70_shflsync_idx_p) ;  /* 0x000009d000007944 */ /* 0x000fea0003c00000 */
[----:B------:R-:W-:Y:S01]  /*218c0*/  MOV R4, R215 ;  /* 0x000000d700047202 */ /* 0x000fe20000000f00 */
[----:B------:R-:W-:Y:S05]  /*218d0*/  BRA `(.L_x_3613) ;  /* 0xffffb60000007947 */ /* 0x000fea000383ffff */
.L_x_3535:
[----:B------:R-:W-:Y:S01]  /*218e0*/  IMAD.MOV.U32 R215, RZ, RZ, R13 ;  /* 0x000000ffffd77224 */ /* 0x000fe200078e000d */
[----:B------:R-:W-:Y:S01]  /*218f0*/  MOV R2, RZ ;  /* 0x000000ff00027202 */ /* 0x000fe20000000f00 */
[----:B------:R-:W-:Y:S01]  /*21900*/  IMAD.MOV.U32 R216, RZ, RZ, 0x1c1f ;  /* 0x00001c1fffd87424 */ /* 0x000fe200078e00ff */
[----:B------:R-:W-:Y:S02]  /*21910*/  MOV R3, 0x21930 ;  /* 0x0002193000037802 */ /* 0x000fe40000000f00 */
[----:B-12---:R-:W-:Y:S05]  /*21920*/  CALL.REL.NOINC `($__internal_51_$__cuda_sm70_shflsync_idx_p) ;  /* 0x0000096000007944 */ /* 0x006fea0003c00000 */
[----:B------:R-:W-:Y:S01]  /*21930*/  MOV R0, R215 ;  /* 0x000000d700007202 */ /* 0x000fe20000000f00 */
[----:B------:R-:W-:Y:S05]  /*21940*/  BRA `(.L_x_3614) ;  /* 0xffffb5b000007947 */ /* 0x000fea000383ffff */
.L_x_3538:
        /* <DEDUP_REMOVED lines=13> */
.L_x_3541:
[----:B------:R-:W-:Y:S01]  /*21a20*/  IMAD.MOV.U32 R215, RZ, RZ, R5 ;  /* 0x000000ffffd77224 */ /* 0x000fe200078e0005 */
[----:B-1----:R-:W-:Y:S01]  /*21a30*/  MOV R2, 0x2 ;  /* 0x0000000200027802 */ /* 0x002fe20000000f00 */
[----:B------:R-:W-:Y:S01]  /*21a40*/  IMAD.MOV.U32 R216, RZ, RZ, 0x1c1f ;  /* 0x00001c1fffd87424 */ /* 0x000fe200078e00ff */
[----:B------:R-:W-:Y:S02]  /*21a50*/  MOV R3, 0x21a70 ;  /* 0x00021a7000037802 */ /* 0x000fe40000000f00 */
[----:B--234-:R-:W-:Y:S05]  /*21a60*/  CALL.REL.NOINC `($__internal_51_$__cuda_sm70_shflsync_idx_p) ;  /* 0x0000082000007944 */ /* 0x01cfea0003c00000 */
[----:B------:R-:W-:Y:S01]  /*21a70*/  MOV R4, R215 ;  /* 0x000000d700047202 */ /* 0x000fe20000000f00 */
[----:B------:R-:W-:Y:S05]  /*21a80*/  BRA `(.L_x_3616) ;  /* 0xffffb78000007947 */ /* 0x000fea000383ffff */
.L_x_3542:
[----:B------:R-:W-:Y:S01]  /*21a90*/  IMAD.MOV.U32 R215, RZ, RZ, R13 ;  /* 0x000000ffffd77224 */ /* 0x000fe200078e000d */
[----:B------:R-:W-:Y:S01]  /*21aa0*/  MOV R2, 0x2 ;  /* 0x0000000200027802 */ /* 0x000fe20000000f00 */
[----:B------:R-:W-:Y:S01]  /*21ab0*/  IMAD.MOV.U32 R216, RZ, RZ, 0x1c1f ;  /* 0x00001c1fffd87424 */ /* 0x000fe200078e00ff */
[----:B------:R-:W-:Y:S02]  /*21ac0*/  MOV R3, 0x21ae0 ;  /* 0x00021ae000037802 */ /* 0x000fe40000000f00 */
[----:B-1234-:R-:W-:Y:S05]  /*21ad0*/  CALL.REL.NOINC `($__internal_51_$__cuda_sm70_shflsync_idx_p) ;  /* 0x000007b000007944 */ /* 0x01efea0003c00000 */
[----:B------:R-:W-:Y:S01]  /*21ae0*/  MOV R0, R215 ;  /* 0x000000d700007202 */ /* 0x000fe20000000f00 */
[----:B------:R-:W-:Y:S05]  /*21af0*/  BRA `(.L_x_3617) ;  /* 0xffffb73000007947 */ /* 0x000fea000383ffff */
.L_x_3545:
[----:B------:R-:W-:Y:S01]  /*21b00*/  IMAD.MOV.U32 R215, RZ, RZ, R5 ;  /* 0x000000ffffd77224 */ /* 0x000fe200078e0005 */
[----:B-1----:R-:W-:Y:S01]  /*21b10*/  MOV R2, 0x3 ;  /* 0x0000000300027802 */ /* 0x002fe20000000f00 */
[----:B------:R-:W-:Y:S01]  /*21b20*/  IMAD.MOV.U32 R216, RZ, RZ, 0x1c1f ;  /* 0x00001c1fffd87424 */ /* 0x000fe200078e00ff */
[----:B------:R-:W-:-:S02]  /*21b30*/  MOV R3, 0x21b50 ;  /* 0x00021b5000037802 */ /* 0x000fc40000000f00 */
[----:B--234-:R-:W-:Y:S05]  /*21b40*/  CALL.REL.NOINC `($__internal_51_$__cuda_sm70_shflsync_idx_p) ;  /* 0x0000074000007944 */ /* 0x01cfea0003c00000 */
        /* <DEDUP_REMOVED lines=8> */
.L_x_3547:
[----:B------:R-:W-:Y:S01]  /*21bd0*/  IMAD.MOV.U32 R215, RZ, RZ, R76 ;  /* 0x000000ffffd77224 */ /* 0x000fe200078e004c */
[----:B------:R-:W-:Y:S01]  /*21be0*/  MOV R2, RZ ;  /* 0x000000ff00027202 */ /* 0x000fe20000000f00 */
[----:B------:R-:W-:Y:S01]  /*21bf0*/  IMAD.MOV.U32 R216, RZ, RZ, 0x1f ;  /* 0x0000001fffd87424 */ /* 0x000fe200078e00ff */
[----:B------:R-:W-:Y:S02]  /*21c00*/  MOV R3, 0x21c20 ;  /* 0x00021c2000037802 */ /* 0x000fe40000000f00 */
[----:B------:R-:W-:Y:S05]  /*21c10*/  CALL.REL.NOINC `($__internal_51_$__cuda_sm70_shflsync_idx_p) ;  /* 0x0000067000007944 */ /* 0x000fea0003c00000 */
[----:B------:R-:W-:Y:S01]  /*21c20*/  MOV R10, R215 ;  /* 0x000000d7000a7202 */ /* 0x000fe20000000f00 */
[----:B------:R-:W-:Y:S05]  /*21c30*/  BRA `(.L_x_3619) ;  /* 0xffffb9c000007947 */ /* 0x000fea000383ffff */
.L_x_3548:
[----:B------:R-:W-:Y:S01]  /*21c40*/  IMAD.MOV.U32 R215, RZ, RZ, R76 ;  /* 0x000000ffffd77224 */ /* 0x000fe200078e004c */
[----:B------:R-:W-:Y:S01]  /*21c50*/  MOV R2, 0x1 ;  /* 0x0000000100027802 */ /* 0x000fe20000000f00 */
[----:B------:R-:W-:Y:S01]  /*21c60*/  IMAD.MOV.U32 R216, RZ, RZ, 0x1f ;  /* 0x0000001fffd87424 */ /* 0x000fe200078e00ff */
[----:B------:R-:W-:Y:S02]  /*21c70*/  MOV R3, 0x21c90 ;  /* 0x00021c9000037802 */ /* 0x000fe40000000f00 */
[----:B-12---:R-:W-:Y:S05]  /*21c80*/  CALL.REL.NOINC `($__internal_51_$__cuda_sm70_shflsync_idx_p) ;  /* 0x0000060000007944 */ /* 0x006fea0003c00000 */
[----:B------:R-:W-:Y:S01]  /*21c90*/  MOV R9, R215 ;  /* 0x000000d700097202 */ /* 0x000fe20000000f00 */
[----:B------:R-:W-:Y:S05]  /*21ca0*/  BRA `(.L_x_3620) ;  /* 0xffffb97000007947 */ /* 0x000fea000383ffff */
.L_x_3549:
[----:B------:R-:W-:Y:S02]  /*21cb0*/  MOV R3, 0x1 ;  /* 0x0000000100037802 */ /* 0x000fe40000000f00 */
[----:B------:R-:W-:-:S02]  /*21cc0*/  MOV R2, 0x21ce0 ;  /* 0x00021ce000027802 */ /* 0x000fc40000000f00 */
[----:B-1234-:R-:W-:Y:S05]  /*21cd0*/  CALL.REL.NOINC `($__internal_52_$__cuda_sm70_shflsync_up_p) ;  /* 0x0000061000007944 */ /* 0x01efea0003c00000 */
[----:B------:R-:W-:Y:S05]  /*21ce0*/  BRA `(.L_x_3621) ;  /* 0xffffba6000007947 */ /* 0x000fea000383ffff */
.L_x_3550:
[----:B------:R-:W-:Y:S02]  /*21cf0*/  MOV R3, 0x2 ;  /* 0x0000000200037802 */ /* 0x000fe40000000f00 */
[----:B------:R-:W-:-:S02]  /*21d00*/  MOV R2, 0x21d20 ;  /* 0x00021d2000027802 */ /* 0x000fc40000000f00 */
[----:B--2-4-:R-:W-:Y:S05]  /*21d10*/  CALL.REL.NOINC `($__internal_52_$__cuda_sm70_shflsync_up_p) ;  /* 0x000005d000007944 */ /* 0x014fea0003c00000 */
        /* <DEDUP_REMOVED lines=24> */
.L_x_3554:
[----:B------:R-:W-:Y:S02]  /*21ea0*/  MOV R3, 0x1 ;  /* 0x0000000100037802 */ /* 0x000fe40000000f00 */
[----:B------:R-:W-:Y:S02]  /*21eb0*/  MOV R2, 0x21ed0 ;  /* 0x00021ed000027802 */ /* 0x000fe40000000f00 */
[----:B------:R-:W-:Y:S05]  /*21ec0*/  CALL.REL.NOINC `($__internal_52_$__cuda_sm70_shflsync_up_p) ;  /* 0x0000042000007944 */ /* 0x000fea0003c00000 */
[----:B------:R-:W-:Y:S01]  /*21ed0*/  MOV R2, R4 ;  /* 0x0000000400027202 */ /* 0x000fe20000000f00 */
[----:B------:R-:W-:Y:S05]  /*21ee0*/  BRA `(.L_x_3623) ;  /* 0xffffbad000007947 */ /* 0x000fea000383ffff */
.L_x_3555:
        /* <DEDUP_REMOVED lines=27> */
.L_x_3557:
[----:B------:R-:W-:Y:S02]  /*220a0*/  SEL R0, RZ, 0x1, P0 ;  /* 0x00000001ff007807 */ /* 0x000fe40000000000 */
[----:B------:R-:W-:Y:S02]  /*220b0*/  MOV R2, 0x220d0 ;  /* 0x000220d000027802 */ /* 0x000fe40000000f00 */
[----:B-1----:R-:W-:Y:S05]  /*220c0*/  CALL.REL.NOINC `($__internal_53_$__cuda_sm70_votesync_ballot) ;  /* 0x0000028000007944 */ /* 0x002fea0003c00000 */
[----:B------:R-:W-:Y:S01]  /*220d0*/  MOV R11, R0 ;  /* 0x00000000000b7202 */ /* 0x000fe20000000f00 */
[----:B------:R-:W-:Y:S05]  /*220e0*/  BRA `(.L_x_3625) ;  /* 0xffffba6000007947 */ /* 0x000fea000383ffff */
.L_x_3558:
[----:B------:R-:W-:Y:S01]  /*220f0*/  IMAD.MOV.U32 R215, RZ, RZ, R6 ;  /* 0x000000ffffd77224 */ /* 0x000fe200078e0006 */
[----:B------:R-:W-:Y:S01]  /*22100*/  MOV R2, R5 ;  /* 0x0000000500027202 */ /* 0x000fe20000000f00 */
[----:B------:R-:W-:Y:S01]  /*22110*/  IMAD.MOV.U32 R216, RZ, RZ, 0x1f ;  /* 0x0000001fffd87424 */ /* 0x000fe200078e00ff */
[----:B------:R-:W-:Y:S02]  /*22120*/  MOV R3, 0x22140 ;  /* 0x0002214000037802 */ /* 0x000fe40000000f00 */
[----:B-12---:R-:W-:Y:S05]  /*22130*/  CALL.REL.NOINC `($__internal_51_$__cuda_sm70_shflsync_idx_p) ;  /* 0x0000015000007944 */ /* 0x006fea0003c00000 */
[----:B------:R-:W-:Y:S01]  /*22140*/  IMAD.MOV.U32 R6, RZ, RZ, R215 ;  /* 0x000000ffff067224 */ /* 0x000fe200078e00d7 */
[----:B------:R-:W-:Y:S01]  /*22150*/  MOV R2, R5 ;  /* 0x0000000500027202 */ /* 0x000fe20000000f00 */
[----:B------:R-:W-:Y:S01]  /*22160*/  IMAD.MOV.U32 R215, RZ, RZ, R8 ;  /* 0x000000ffffd77224 */ /* 0x000fe200078e0008 */
[----:B------:R-:W-:-:S02]  /*22170*/  MOV R216, 0x1f ;  /* 0x0000001f00d87802 */ /* 0x000fc40000000f00 */
[----:B------:R-:W-:Y:S02]  /*22180*/  MOV R3, 0x221a0 ;  /* 0x000221a000037802 */ /* 0x000fe40000000f00 */
[----:B------:R-:W-:Y:S05]  /*22190*/  CALL.REL.NOINC `($__internal_51_$__cuda_sm70_shflsync_idx_p) ;  /* 0x000000f000007944 */ /* 0x000fea0003c00000 */
[----:B------:R-:W-:Y:S01]  /*221a0*/  MOV R0, R215 ;  /* 0x000000d700007202 */ /* 0x000fe20000000f00 */
[----:B------:R-:W-:Y:S05]  /*221b0*/  BRA `(.L_x_3626) ;  /* 0xffffba0000007947 */ /* 0x000fea000383ffff */
.L_x_3561:
[----:B------:R-:W-:Y:S01]  /*221c0*/  IMAD.MOV.U32 R215, RZ, RZ, R4 ;  /* 0x000000ffffd77224 */ /* 0x000fe200078e0004 */
[----:B------:R-:W-:Y:S01]  /*221d0*/  MOV R2, R5 ;  /* 0x0000000500027202 */ /* 0x000fe20000000f00 */
[----:B------:R-:W-:Y:S01]  /*221e0*/  IMAD.MOV.U32 R216, RZ, RZ, 0x1f ;  /* 0x0000001fffd87424 */ /* 0x000fe200078e00ff */
[----:B------:R-:W-:Y:S02]  /*221f0*/  MOV R3, 0x22210 ;  /* 0x0002221000037802 */ /* 0x000fe40000000f00 */
[----:B-12-4-:R-:W-:Y:S05]  /*22200*/  CALL.REL.NOINC `($__internal_51_$__cuda_sm70_shflsync_idx_p) ;  /* 0x0000008000007944 */ /* 0x016fea0003c00000 */
[----:B------:R-:W-:Y:S01]  /*22210*/  MOV R12, R215 ;  /* 0x000000d7000c7202 */ /* 0x000fe20000000f00 */
[----:B------:R-:W-:Y:S05]  /*22220*/  BRA `(.L_x_3560) ;  /* 0xffffb9f000007947 */ /* 0x000fea000383ffff */
        .weak           $__internal_50_$__cuda_sm70_shflsync_bfly_p
        .type           $__internal_50_$__cuda_sm70_shflsync_bfly_p,@function
        .size           $__internal_50_$__cuda_sm70_shflsync_bfly_p,($__internal_51_$__cuda_sm70_shflsync_idx_p - $__internal_50_$__cuda_sm70_shflsync_bfly_p)
$__internal_50_$__cuda_sm70_shflsync_bfly_p:
[----:B------:R-:W-:Y:S02]  /*22230*/  MOV R188, 0xffffffff ;  /* 0xffffffff00bc7802 */ /* 0x000fe40000000f00 */
[----:B------:R-:W-:Y:S02]  /*22240*/  MOV R3, 0x1f ;  /* 0x0000001f00037802 */ /* 0x000fe40000000f00 */
[----:B------:R-:W-:Y:S04]  /*22250*/  WARPSYNC R188 ;  /* 0x000000bc00007348 */ /* 0x000fe80003800000 */
[----:B------:R1:W2:Y:S02]  /*22260*/  SHFL.BFLY PT, R0, R4, R0, R3 ;  /* 0x0c00000004007389 */ /* 0x0002a400000e0003 */
[----:B-1----:R-:W-:-:S04]  /*22270*/  MOV R3, 0x0 ;  /* 0x0000000000037802 */ /* 0x002fc80000000f00 */
[----:B--2---:R-:W-:Y:S05]  /*22280*/  RET.REL.NODEC R2 `(_ZN7cutlass13device_kernelIN5flash19enable_sm80_to_sm89INS1_16FlashAttnFwdSm80INS1_25CollectiveMainloopFwdSm80ILi4ELi1ELb0EN4cute5tupleIJNS5_1CILi128EEENS7_ILi48EEENS7_ILi96EEEEEELi96ENS_6half_tEfNS_4arch4Sm80ELb1ELb0ELb0ELb1ELb1ELb1ELb1ELb1EEENS1_21CollectiveEpilogueFwdINS6_IJS8_SA_S9_EEENS6_IJNS7_ILi1EEESI_SI_EEESC_SE_Li128ELb1ELb1ELb1ELb0EEENS1_36VarlenDynamicPersistentTileSchedulerILi128ELi48ELi128ELi128ELb1ELb1ELb0ELb1ELb1ELb1EEEEEEEEEvNT_6ParamsE) ;  /* 0xfffddd7002007950 */ /* 0x004fea0003c3ffff */
        .weak           $__internal_51_$__cuda_sm70_shflsync_idx_p
        .type           $__internal_51_$__cuda_sm70_shflsync_idx_p,@function
        .size           $__internal_51_$__cuda_sm70_shflsync_idx_p,($__internal_52_$__cuda_sm70_shflsync_up_p - $__internal_51_$__cuda_sm70_shflsync_idx_p)
$__internal_51_$__cuda_sm70_shflsync_idx_p:
[----:B------:R-:W-:-:S04]  /*22290*/  MOV R217, 0xffffffff ;  /* 0xffffffff00d97802 */ /* 0x000fc80000000f00 */
[----:B------:R-:W-:Y:S04]  /*222a0*/  WARPSYNC R217 ;  /* 0x000000d900007348 */ /* 0x000fe80003800000 */
[----:B------:R1:W2:Y:S02]  /*222b0*/  SHFL.IDX PT, R215, R215, R2, R216 ;  /* 0x00000002d7d77389 */ /* 0x0002a400000e00d8 */
[----:B-1----:R-:W-:Y:S02]  /*222c0*/  MOV R2, R3 ;  /* 0x0000000300027202 */ /* 0x002fe40000000f00 */
[----:B------:R-:W-:-:S04]  /*222d0*/  MOV R3, 0x0 ;  /* 0x0000000000037802 */ /* 0x000fc80000000f00 */
[----:B--2---:R-:W-:Y:S05]  /*222e0*/  RET.REL.NODEC R2 `(_ZN7cutlass13device_kernelIN5flash19enable_sm80_to_sm89INS1_16FlashAttnFwdSm80INS1_25CollectiveMainloopFwdSm80ILi4ELi1ELb0EN4cute5tupleIJNS5_1CILi128EEENS7_ILi48EEENS7_ILi96EEEEEELi96ENS_6half_tEfNS_4arch4Sm80ELb1ELb0ELb0ELb1ELb1ELb1ELb1ELb1EEENS1_21CollectiveEpilogueFwdINS6_IJS8_SA_S9_EEENS6_IJNS7_ILi1EEESI_SI_EEESC_SE_Li128ELb1ELb1ELb1ELb0EEENS1_36VarlenDynamicPersistentTileSchedulerILi128ELi48ELi128ELi128ELb1ELb1ELb0ELb1ELb1ELb1EEEEEEEEEvNT_6ParamsE) ;  /* 0xfffddd1002007950 */ /* 0x004fea0003c3ffff */
        .weak           $__internal_52_$__cuda_sm70_shflsync_up_p
        .type           $__internal_52_$__cuda_sm70_shflsync_up_p,@function
        .size           $__internal_52_$__cuda_sm70_shflsync_up_p,($__internal_53_$__cuda_sm70_votesync_ballot - $__internal_52_$__cuda_sm70_shflsync_up_p)
$__internal_52_$__cuda_sm70_shflsync_up_p:
[----:B------:R-:W-:Y:S02]  /*222f0*/  MOV R4, RZ ;  /* 0x000000ff00047202 */ /* 0x000fe40000000f00 */
[----:B------:R-:W-:-:S04]  /*22300*/  MOV R11, 0xffffffff ;  /* 0xffffffff000b7802 */ /* 0x000fc80000000f00 */
[----:B------:R-:W-:Y:S04]  /*22310*/  WARPSYNC R11 ;  /* 0x0000000b00007348 */ /* 0x000fe80003800000 */
[----:B------:R1:W2:Y:S02]  /*22320*/  SHFL.UP PT, R4, R0, R3, R4 ;  /* 0x0400000300047389 */ /* 0x0002a400000e0004 */
[----:B-1----:R-:W-:-:S04]  /*22330*/  MOV R3, 0x0 ;  /* 0x0000000000037802 */ /* 0x002fc80000000f00 */
[----:B--2---:R-:W-:Y:S05]  /*22340*/  RET.REL.NODEC R2 `(_ZN7cutlass13device_kernelIN5flash19enable_sm80_to_sm89INS1_16FlashAttnFwdSm80INS1_25CollectiveMainloopFwdSm80ILi4ELi1ELb0EN4cute5tupleIJNS5_1CILi128EEENS7_ILi48EEENS7_ILi96EEEEEELi96ENS_6half_tEfNS_4arch4Sm80ELb1ELb0ELb0ELb1ELb1ELb1ELb1ELb1EEENS1_21CollectiveEpilogueFwdINS6_IJS8_SA_S9_EEENS6_IJNS7_ILi1EEESI_SI_EEESC_SE_Li128ELb1ELb1ELb1ELb0EEENS1_36VarlenDynamicPersistentTileSchedulerILi128ELi48ELi128ELi128ELb1ELb1ELb0ELb1ELb1ELb1EEEEEEEEEvNT_6ParamsE) ;  /* 0xfffddcb002007950 */ /* 0x004fea0003c3ffff */
        .weak           $__internal_53_$__cuda_sm70_votesync_ballot
        .type           $__internal_53_$__cuda_sm70_votesync_ballot,@function
        .size           $__internal_53_$__cuda_sm70_votesync_ballot,(.L_x_3695 - $__internal_53_$__cuda_sm70_votesync_ballot)
$__internal_53_$__cuda_sm70_votesync_ballot:
[----:B------:R-:W-:Y:S01]  /*22350*/  ISETP.NE.U32.AND P0, PT, R0, 0x1, PT ;  /* 0x000000010000780c */ /* 0x000fe20003f05070 */
[----:B------:R-:W-:-:S04]  /*22360*/  IMAD.MOV.U32 R3, RZ, RZ, -0x1 ;  /* 0xffffffffff037424 */ /* 0x000fc800078e00ff */
[----:B------:R-:W-:Y:S08]  /*22370*/  WARPSYNC R3 ;  /* 0x0000000300007348 */ /* 0x000ff00003800000 */
[----:B------:R-:W-:-:S04]  /*22380*/  VOTE.ANY R0, PT, !P0 ;  /* 0x0000000000007806 */ /* 0x000fc800040e0100 */
[----:B------:R-:W-:Y:S01]  /*22390*/  LOP3.LUT R0, R0, R3, RZ, 0xc0, !PT ;  /* 0x0000000300007212 */ /* 0x000fe200078ec0ff */
[----:B------:R-:W-:-:S04]  /*223a0*/  IMAD.MOV.U32 R3, RZ, RZ, 0x0 ;  /* 0x00000000ff037424 */ /* 0x000fc800078e00ff */
[----:B------:R-:W-:Y:S05]  /*223b0*/  RET.REL.NODEC R2 `(_ZN7cutlass13device_kernelIN5flash19enable_sm80_to_sm89INS1_16FlashAttnFwdSm80INS1_25CollectiveMainloopFwdSm80ILi4ELi1ELb0EN4cute5tupleIJNS5_1CILi128EEENS7_ILi48EEENS7_ILi96EEEEEELi96ENS_6half_tEfNS_4arch4Sm80ELb1ELb0ELb0ELb1ELb1ELb1ELb1ELb1EEENS1_21CollectiveEpilogueFwdINS6_IJS8_SA_S9_EEENS6_IJNS7_ILi1EEESI_SI_EEESC_SE_Li128ELb1ELb1ELb1ELb0EEENS1_36VarlenDynamicPersistentTileSchedulerILi128ELi48ELi128ELi128ELb1ELb1ELb0ELb1ELb1ELb1EEEEEEEEEvNT_6ParamsE) ;  /* 0xfffddc4002007950 */ /* 0x000fea0003c3ffff */
.L_x_3627:
        /* <DEDUP_REMOVED lines=12> */
.L_x_3695:


//--------------------- .nv.shared._ZN7cutlass13device_kernelIN5flash19enable_sm80_to_sm89INS1_16FlashAttnFwdSm80INS1_25CollectiveMainloopFwdSm80ILi4ELi1ELb0EN4cute5tupleIJNS5_1CILi128EEENS7_ILi64EEENS7_ILi96EEEEEELi96ENS_6half_tEfNS_4arch4Sm80ELb0ELb0ELb1ELb0ELb1ELb0ELb1ELb1EEENS1_21CollectiveEpilogueFwdINS6_IJS8_SA_S9_EEENS6_IJNS7_ILi1EEESI_SI_EEESC_SE_Li128ELb0ELb1ELb1ELb0EEENS1_19SingleTileSchedulerILb0ELb1ELb1ELi128EEEEEEEEEvNT_6ParamsE --------------------------
	.section	.nv.shared._ZN7cutlass13device_kernelIN5flash19enable_sm80_to_sm89INS1_16FlashAttnFwdSm80INS1_25CollectiveMainloopFwdSm80ILi4ELi1ELb0EN4cute5tupleIJNS5_1CILi128EEENS7_ILi64EEENS7_ILi96EEEEEELi96ENS_6half_tEfNS_4arch4Sm80ELb0ELb0ELb1ELb0ELb1ELb0ELb1ELb1EEENS1_21CollectiveEpilogueFwdINS6_IJS8_SA_S9_EEENS6_IJNS7_ILi1EEESI_SI_EEESC_SE_Li128ELb0ELb1ELb1ELb0EEENS1_19SingleTileSchedulerILb0ELb1ELb1ELi128EEEEEEEEEvNT_6ParamsE,"aw",@nobits
	.sectionflags	@""
	.align	16


//--------------------- .nv.global                --------------------------
	.section	.nv.global,"aw",@nobits
.nv.global:
	.type		_ZN88_INTERNAL_503b333c_52_flash_fwd_hdim96_fp16_paged_split_softcapall_sm80_cu_0106449f_34914cute1_E,@object
	.size		_ZN88_INTERNAL_503b333c_52_flash_fwd_hdim96_fp16_paged_split_softcapall_sm80_cu_0106449f_34914cute1_E,(_ZN88_INTERNAL_503b333c_52_flash_fwd_hdim96_fp16_paged_split_softcapall_sm80_cu_0106449f_34914cuda3std3__45__cpo6cbeginE - _ZN88_INTERNAL_503b333c_52_flash_fwd_hdim96_fp16_paged_split_softcapall_sm80_cu_0106449f_34914cute1_E)
_ZN88_INTERNAL_503b333c_52_flash_fwd_hdim96_fp16_paged_split_softcapall_sm80_cu_0106449f_34914cute1_E:
	.zero		1
	.type		_ZN88_INTERNAL_503b333c_52_flash_fwd_hdim96_fp16_paged_split_softcapall_sm80_cu_0106449f_34914cuda3std3__45__cpo6cbeginE,@object
	.size		_ZN88_INTERNAL_503b333c_52_flash_fwd_hdim96_fp16_paged_split_softcapall_sm80_cu_0106449f_34914cuda3std3__45__cpo6cbeginE,(_ZN88_INTERNAL_503b333c_52_flash_fwd_hdim96_fp16_paged_split_softcapall_sm80_cu_0106449f_34914cuda3std3__48in_placeE - _ZN88_INTERNAL_503b333c_52_flash_fwd_hdim96_fp16_paged_split_softcapall_sm80_cu_0106449f_34914cuda3std3__45__cpo6cbeginE)
_ZN88_INTERNAL_503b333c_52_flash_fwd_hdim96_fp16_paged_split_softcapall_sm80_cu_0106449f_34914cuda3std3__45__cpo6cbeginE:
	.zero		1
	.type		_ZN88_INTERNAL_503b333c_52_flash_fwd_hdim96_fp16_paged_split_softcapall_sm80_cu_0106449f_34914cuda3std3__48in_placeE,@object
	.size		_ZN88_INTERNAL_503b333c_52_flash_fwd_hdim96_fp16_paged_split_softcapall_sm80_cu_0106449f_34914cuda3std3__48in_placeE,(_ZN88_INTERNAL_503b333c_52_flash_fwd_hdim96_fp16_paged_split_softcapall_sm80_cu_0106449f_34914cuda3std6ranges3__45__cpo9iter_moveE - _ZN88_INTERNAL_503b333c_52_flash_fwd_hdim96_fp16_paged_split_softcapall_sm80_cu_0106449f_34914cuda3std3__48in_placeE)
_ZN88_INTERNAL_503b333c_52_flash_fwd_hdim96_fp16_paged_split_softcapall_sm80_cu_0106449f_34914cuda3std3__48in_placeE:
	.zero		1
	.type		_ZN88_INTERNAL_503b333c_52_flash_fwd_hdim96_fp16_paged_split_softcapall_sm80_cu_0106449f_34914cuda3std6ranges3__45__cpo9iter_moveE,@object
	.size		_ZN88_INTERNAL_503b333c_52_flash_fwd_hdim96_fp16_paged_split_softcapall_sm80_cu_0106449f_34914cuda3std6ranges3__45__cpo9iter_moveE,(_ZN88_INTERNAL_503b333c_52_flash_fwd_hdim96_fp16_paged_split_softcapall_sm80_cu_0106449f_34914cuda3std3__45__cpo5beginE - _ZN88_INTERNAL_503b333c_52_flash_fwd_hdim96_fp16_paged_split_softcapall_sm80_cu_0106449f_34914cuda3std6ranges3__45__cpo9iter_moveE)
_ZN88_INTERNAL_503b333c_52_flash_fwd_hdim96_fp16_paged_split_softcapall_sm80_cu_0106449f_34914cuda3std6ranges3__45__cpo9iter_moveE:
	.zero		1
	.type		_ZN88_INTERNAL_503b333c_52_flash_fwd_hdim96_fp16_paged_split_softcapall_sm80_cu_0106449f_34914cuda3std3__45__cpo5beginE,@object
	.size		_ZN88_INTERNAL_503b333c_52_flash_fwd_hdim96_fp16_paged_split_softcapall_sm80_cu_0106449f_34914cuda3std3__45__cpo5beginE,(_ZN88_INTERNAL_503b333c_52_flash_fwd_hdim96_fp16_paged_split_softcapall_sm80_cu_0106449f_34914cuda3std3__490_GLOBAL__N__503b333c_52_flash_fwd_hdim96_fp16_paged_split_softcapall_sm80_cu_0106449f_34916ignoreE - _ZN88_INTERNAL_503b333c_52_flash_fwd_hdim96_fp16_paged_split_softcapall_sm80_cu_0106449f_34914cuda3std3__45__cpo5beginE)
_ZN88_INTERNAL_503b333c_52_flash_fwd_hdim96_fp16_paged_split_softcapall_sm80_cu_0106449f_34914cuda3std3__45__cpo5beginE:
	.zero		1
	.type		_ZN88_INTERNAL_503b333c_52_flash_fwd_hdim96_fp16_paged_split_softcapall_sm80_cu_0106449f_34914cuda3std3__490_GLOBAL__N__503b333c_52_flash_fwd_hdim96_fp16_paged_split_softcapall_sm80_cu_0106449f_34916ignoreE,@object
	.size		_ZN88_INTERNAL_503b333c_52_flash_fwd_hdim96_fp16_paged_split_softcapall_sm80_cu_0106449f_34914cuda3std3__490_GLOBAL__N__503b333c_52_flash_fwd_hdim96_fp16_paged_split_softcapall_sm80_cu_0106449f_34916ignoreE,(_ZN88_INTERNAL_503b333c_52_flash_fwd_hdim96_fp16_paged_split_softcapall_sm80_cu_0106449f_34914cute7productE - _ZN88_INTERNAL_503b333c_52_flash_fwd_hdim96_fp16_paged_split_softcapall_sm80_cu_0106449f_34914cuda3std3__490_GLOBAL__N__503b333c_52_flash_fwd_hdim96_fp16_paged_split_softcapall_sm80_cu_0106449f_34916ignoreE)
_ZN88_INTERNAL_503b333c_52_flash_fwd_hdim96_fp16_paged_split_softcapall_sm80_cu_0106449f_34914cuda3std3__490_GLOBAL__N__503b333c_52_flash_fwd_hdim96_fp16_paged_split_softcapall_sm80_cu_0106449f_34916ignoreE:
	.zero		1
	.type		_ZN88_INTERNAL_503b333c_52_flash_fwd_hdim96_fp16_paged_split_softcapall_sm80_cu_0106449f_34914cute7productE,@object
	.size		_ZN88_INTERNAL_503b333c_52_flash_fwd_hdim96_fp16_paged_split_softcapall_sm80_cu_0106449f_34914cute7productE,(_ZN88_INTERNAL_503b333c_52_flash_fwd_hdim96_fp16_paged_split_softcapall_sm80_cu_0106449f_34914cuda3std3__45__cpo3endE - _ZN88_INTERNAL_503b333c_52_flash_fwd_hdim96_fp16_paged_split_softcapall_sm80_cu_0106449f_34914cute7productE)
_ZN88_INTERNAL_503b333c_52_flash_fwd_hdim96_fp16_paged_split_softcapall_sm80_cu_0106449f_34914cute7productE:
	.zero		1
	.type		_ZN88_INTERNAL_503b333c_52_flash_fwd_hdim96_fp16_paged_split_softcapall_sm80_cu_0106449f_34914cuda3std3__45__cpo3endE,@object
	.size		_ZN88_INTERNAL_503b333c_52_flash_fwd_hdim96_fp16_paged_split_softcapall_sm80_cu_0106449f_34914cuda3std3__45__cpo3endE,(_ZN88_INTERNAL_503b333c_52_flash_fwd_hdim96_fp16_paged_split_softcapall_sm80_cu_0106449f_34914cuda3std3__419piecewise_constructE - _ZN88_INTERNAL_503b333c_52_flash_fwd_hdim96_fp16_paged_split_softcapall_sm80_cu_0106449f_34914cuda3std3__45__cpo3endE)
_ZN88_INTERNAL_503b333c_52_flash_fwd_hdim96_fp16_paged_split_softcapall_sm80_cu_0106449f_34914cuda3std3__45__cpo3endE:
	.zero		1
	.type		_ZN88_INTERNAL_503b333c_52_flash_fwd_hdim96_fp16_paged_split_softcapall_sm80_cu_0106449f_34914cuda3std3__419piecewise_constructE,@object
	.size		_ZN88_INTERNAL_503b333c_52_flash_fwd_hdim96_fp16_paged_split_softcapall_sm80_cu_0106449f_34914cuda3std3__419piecewise_constructE,(_ZN88_INTERNAL_503b333c_52_flash_fwd_hdim96_fp16_paged_split_softcapall_sm80_cu_0106449f_34914cuda3std3__45__cpo4cendE - _ZN88_INTERNAL_503b333c_52_flash_fwd_hdim96_fp16_paged_split_softcapall_sm80_cu_0106449f_34914cuda3std3__419piecewise_constructE)
_ZN88_INTERNAL_503b333c_52_flash_fwd_hdim96_fp16_paged_split_softcapall_sm80_cu_0106449f_34914cuda3std3__419piecewise_constructE:
	.zero		1
	.type		_ZN88_INTERNAL_503b333c_52_flash_fwd_hdim96_fp16_paged_split_softcapall_sm80_cu_0106449f_34914cuda3std3__45__cpo4cendE,@object
	.size		_ZN88_INTERNAL_503b333c_52_flash_fwd_hdim96_fp16_paged_split_softcapall_sm80_cu_0106449f_34914cuda3std3__45__cpo4cendE,(_ZN88_INTERNAL_503b333c_52_flash_fwd_hdim96_fp16_paged_split_softcapall_sm80_cu_0106449f_34914cuda3std6ranges3__45__cpo4swapE - _ZN88_INTERNAL_503b333c_52_flash_fwd_hdim96_fp16_paged_split_softcapall_sm80_cu_0106449f_34914cuda3std3__45__cpo4cendE)
_ZN88_INTERNAL_503b333c_52_flash_fwd_hdim96_fp16_paged_split_softcapall_sm80_cu_0106449f_34914cuda3std3__45__cpo4cendE:
	.zero		1
	.type		_ZN88_INTERNAL_503b333c_52_flash_fwd_hdim96_fp16_paged_split_softcapall_sm80_cu_0106449f_34914cuda3std6ranges3__45__cpo4swapE,@object
	.size		_ZN88_INTERNAL_503b333c_52_flash_fwd_hdim96_fp16_paged_split_softcapall_sm80_cu_0106449f_34914cuda3std6ranges3__45__cpo4swapE,(.L_7 - _ZN88_INTERNAL_503b333c_52_flash_fwd_hdim96_fp16_paged_split_softcapall_sm80_cu_0106449f_34914cuda3std6ranges3__45__cpo4swapE)
_ZN88_INTERNAL_503b333c_52_flash_fwd_hdim96_fp16_paged_split_softcapall_sm80_cu_0106449f_34914cuda3std6ranges3__45__cpo4swapE:
	.zero		1
.L_7:


//--------------------- .nv.shared._ZN7cutlass13device_kernelIN5flash19enable_sm80_to_sm89INS1_16FlashAttnFwdSm80INS1_25CollectiveMainloopFwdSm80ILi4ELi1ELb0EN4cute5tupleIJNS5_1CILi128EEENS7_ILi48EEENS7_ILi96EEEEEELi96ENS_6half_tEfNS_4arch4Sm80ELb0ELb0ELb1ELb1ELb1ELb0ELb1ELb1EEENS1_21CollectiveEpilogueFwdINS6_IJS8_SA_S9_EEENS6_IJNS7_ILi1EEESI_SI_EEESC_SE_Li128ELb1ELb1ELb1ELb0EEENS1_36VarlenDynamicPersistentTileSchedulerILi128ELi48ELi128ELi128ELb1ELb1ELb0ELb0ELb1ELb1EEEEEEEEEvNT_6ParamsE --------------------------
	.section	.nv.shared._ZN7cutlass13device_kernelIN5flash19enable_sm80_to_sm89INS1_16FlashAttnFwdSm80INS1_25CollectiveMainloopFwdSm80ILi4ELi1ELb0EN4cute5tupleIJNS5_1CILi128EEENS7_ILi48EEENS7_ILi96EEEEEELi96ENS_6half_tEfNS_4arch4Sm80ELb0ELb0ELb1ELb1ELb1ELb0ELb1ELb1EEENS1_21CollectiveEpilogueFwdINS6_IJS8_SA_S9_EEENS6_IJNS7_ILi1EEESI_SI_EEESC_SE_Li128ELb1ELb1ELb1ELb0EEENS1_36VarlenDynamicPersistentTileSchedulerILi128ELi48ELi128ELi128ELb1ELb1ELb0ELb0ELb1ELb1EEEEEEEEEvNT_6ParamsE,"aw",@nobits
	.sectionflags	@""
	.align	16


//--------------------- .nv.shared._ZN7cutlass13device_kernelIN5flash19enable_sm80_to_sm89INS1_16FlashAttnFwdSm80INS1_25CollectiveMainloopFwdSm80ILi4ELi1ELb0EN4cute5tupleIJNS5_1CILi128EEENS7_ILi48EEENS7_ILi96EEEEEELi96ENS_6half_tEfNS_4arch4Sm80ELb0ELb0ELb1ELb1ELb1ELb1ELb1ELb1EEENS1_21CollectiveEpilogueFwdINS6_IJS8_SA_S9_EEENS6_IJNS7_ILi1EEESI_SI_EEESC_SE_Li128ELb1ELb1ELb1ELb0EEENS1_36VarlenDynamicPersistentTileSchedulerILi128ELi48ELi128ELi128ELb1ELb1ELb0ELb0ELb1ELb1EEEEEEEEEvNT_6ParamsE --------------------------
	.section	.nv.shared._ZN7cutlass13device_kernelIN5flash19enable_sm80_to_sm89INS1_16FlashAttnFwdSm80INS1_25CollectiveMainloopFwdSm80ILi4ELi1ELb0EN4cute5tupleIJNS5_1CILi128EEENS7_ILi48EEENS7_ILi96EEEEEELi96ENS_6half_tEfNS_4arch4Sm80ELb0ELb0ELb1ELb1ELb1ELb1ELb1ELb1EEENS1_21CollectiveEpilogueFwdINS6_IJS8_SA_S9_EEENS6_IJNS7_ILi1EEESI_SI_EEESC_SE_Li128ELb1ELb1ELb1ELb0EEENS1_36VarlenDynamicPersistentTileSchedulerILi128ELi48ELi128ELi128ELb1ELb1ELb0ELb0ELb1ELb1EEEEEEEEEvNT_6ParamsE,"aw",@nobits
	.sectionflags	@""
	.align	16


//--------------------- .nv.shared._ZN7cutlass13device_kernelIN5flash19enable_sm80_to_sm89INS1_16FlashAttnFwdSm80INS1_25CollectiveMainloopFwdSm80ILi4ELi1ELb0EN4cute5tupleIJNS5_1CILi128EEENS7_ILi48EEENS7_ILi96EEEEEELi96ENS_6half_tEfNS_4arch4Sm80ELb0ELb1ELb1ELb0ELb1ELb0ELb1ELb1EEENS1_21CollectiveEpilogueFwdINS6_IJS8_SA_S9_EEENS6_IJNS7_ILi1EEESI_SI_EEESC_SE_Li128ELb0ELb1ELb1ELb0EEENS1_19SingleTileSchedulerILb0ELb1ELb1ELi128EEEEEEEEEvNT_6ParamsE --------------------------
	.section	.nv.shared._ZN7cutlass13device_kernelIN5flash19enable_sm80_to_sm89INS1_16FlashAttnFwdSm80INS1_25CollectiveMainloopFwdSm80ILi4ELi1ELb0EN4cute5tupleIJNS5_1CILi128EEENS7_ILi48EEENS7_ILi96EEEEEELi96ENS_6half_tEfNS_4arch4Sm80ELb0ELb1ELb1ELb0ELb1ELb0ELb1ELb1EEENS1_21CollectiveEpilogueFwdINS6_IJS8_SA_S9_EEENS6_IJNS7_ILi1EEESI_SI_EEESC_SE_Li128ELb0ELb1ELb1ELb0EEENS1_19SingleTileSchedulerILb0ELb1ELb1ELi128EEEEEEEEEvNT_6ParamsE,"aw",@nobits
	.sectionflags	@""
	.align	16


//--------------------- .nv.shared._ZN7cutlass13device_kernelIN5flash19enable_sm80_to_sm89INS1_16FlashAttnFwdSm80INS1_25CollectiveMainloopFwdSm80ILi4ELi1ELb0EN4cute5tupleIJNS5_1CILi128EEENS7_ILi48EEENS7_ILi96EEEEEELi96ENS_6half_tEfNS_4arch4Sm80ELb0ELb1ELb1ELb1ELb1ELb0ELb1ELb1EEENS1_21CollectiveEpilogueFwdINS6_IJS8_SA_S9_EEENS6_IJNS7_ILi1EEESI_SI_EEESC_SE_Li128ELb1ELb1ELb1ELb0EEENS1_36VarlenDynamicPersistentTileSchedulerILi128ELi48ELi128ELi128ELb1ELb1ELb0ELb1ELb0ELb1EEEEEEEEEvNT_6ParamsE --------------------------
	.section	.nv.shared._ZN7cutlass13device_kernelIN5flash19enable_sm80_to_sm89INS1_16FlashAttnFwdSm80INS1_25CollectiveMainloopFwdSm80ILi4ELi1ELb0EN4cute5tupleIJNS5_1CILi128EEENS7_ILi48EEENS7_ILi96EEEEEELi96ENS_6half_tEfNS_4arch4Sm80ELb0ELb1ELb1ELb1ELb1ELb0ELb1ELb1EEENS1_21CollectiveEpilogueFwdINS6_IJS8_SA_S9_EEENS6_IJNS7_ILi1EEESI_SI_EEESC_SE_Li128ELb1ELb1ELb1ELb0EEENS1_36VarlenDynamicPersistentTileSchedulerILi128ELi48ELi128ELi128ELb1ELb1ELb0ELb1ELb0ELb1EEEEEEEEEvNT_6ParamsE,"aw",@nobits
	.sectionflags	@""
	.align	16


//--------------------- .nv.shared._ZN7cutlass13device_kernelIN5flash19enable_sm80_to_sm89INS1_16FlashAttnFwdSm80INS1_25CollectiveMainloopFwdSm80ILi4ELi1ELb0EN4cute5tupleIJNS5_1CILi128EEENS7_ILi48EEENS7_ILi96EEEEEELi96ENS_6half_tEfNS_4arch4Sm80ELb0ELb1ELb1ELb1ELb1ELb1ELb1ELb1EEENS1_21CollectiveEpilogueFwdINS6_IJS8_SA_S9_EEENS6_IJNS7_ILi1EEESI_SI_EEESC_SE_Li128ELb1ELb1ELb1ELb0EEENS1_36VarlenDynamicPersistentTileSchedulerILi128ELi48ELi128ELi128ELb1ELb1ELb0ELb1ELb0ELb1EEEEEEEEEvNT_6ParamsE --------------------------
	.section	.nv.shared._ZN7cutlass13device_kernelIN5flash19enable_sm80_to_sm89INS1_16FlashAttnFwdSm80INS1_25CollectiveMainloopFwdSm80ILi4ELi1ELb0EN4cute5tupleIJNS5_1CILi128EEENS7_ILi48EEENS7_ILi96EEEEEELi96ENS_6half_tEfNS_4arch4Sm80ELb0ELb1ELb1ELb1ELb1ELb1ELb1ELb1EEENS1_21CollectiveEpilogueFwdINS6_IJS8_SA_S9_EEENS6_IJNS7_ILi1EEESI_SI_EEESC_SE_Li128ELb1ELb1ELb1ELb0EEENS1_36VarlenDynamicPersistentTileSchedulerILi128ELi48ELi128ELi128ELb1ELb1ELb0ELb1ELb0ELb1EEEEEEEEEvNT_6ParamsE,"aw",@nobits
	.sectionflags	@""
	.align	16


//--------------------- .nv.shared._ZN7cutlass13device_kernelIN5flash19enable_sm80_to_sm89INS1_16FlashAttnFwdSm80INS1_25CollectiveMainloopFwdSm80ILi4ELi1ELb0EN4cute5tupleIJNS5_1CILi128EEENS7_ILi64EEENS7_ILi96EEEEEELi96ENS_6half_tEfNS_4arch4Sm80ELb1ELb0ELb1ELb0ELb1ELb0ELb1ELb1EEENS1_21CollectiveEpilogueFwdINS6_IJS8_SA_S9_EEENS6_IJNS7_ILi1EEESI_SI_EEESC_SE_Li128ELb0ELb1ELb1ELb0EEENS1_30DynamicPersistentTileSchedulerILi128ELi128ELb1ELb1ELb0EEEEEEEEEvNT_6ParamsE --------------------------
	.section	.nv.shared._ZN7cutlass13device_kernelIN5flash19enable_sm80_to_sm89INS1_16FlashAttnFwdSm80INS1_25CollectiveMainloopFwdSm80ILi4ELi1ELb0EN4cute5tupleIJNS5_1CILi128EEENS7_ILi64EEENS7_ILi96EEEEEELi96ENS_6half_tEfNS_4arch4Sm80ELb1ELb0ELb1ELb0ELb1ELb0ELb1ELb1EEENS1_21CollectiveEpilogueFwdINS6_IJS8_SA_S9_EEENS6_IJNS7_ILi1EEESI_SI_EEESC_SE_Li128ELb0ELb1ELb1ELb0EEENS1_30DynamicPersistentTileSchedulerILi128ELi128ELb1ELb1ELb0EEEEEEEEEvNT_6ParamsE,"aw",@nobits
	.sectionflags	@""
	.align	16


//--------------------- .nv.shared._ZN7cutlass13device_kernelIN5flash19enable_sm80_to_sm89INS1_16FlashAttnFwdSm80INS1_25CollectiveMainloopFwdSm80ILi4ELi1ELb0EN4cute5tupleIJNS5_1CILi128EEENS7_ILi48EEENS7_ILi96EEEEEELi96ENS_6half_tEfNS_4arch4Sm80ELb1ELb0ELb1ELb1ELb1ELb0ELb1ELb1EEENS1_21CollectiveEpilogueFwdINS6_IJS8_SA_S9_EEENS6_IJNS7_ILi1EEESI_SI_EEESC_SE_Li128ELb1ELb1ELb1ELb0EEENS1_36VarlenDynamicPersistentTileSchedulerILi128ELi48ELi128ELi128ELb1ELb1ELb0ELb1ELb1ELb1EEEEEEEEEvNT_6ParamsE --------------------------
	.section	.nv.shared._ZN7cutlass13device_kernelIN5flash19enable_sm80_to_sm89INS1_16FlashAttnFwdSm80INS1_25CollectiveMainloopFwdSm80ILi4ELi1ELb0EN4cute5tupleIJNS5_1CILi128EEENS7_ILi48EEENS7_ILi96EEEEEELi96ENS_6half_tEfNS_4arch4Sm80ELb1ELb0ELb1ELb1ELb1ELb0ELb1ELb1EEENS1_21CollectiveEpilogueFwdINS6_IJS8_SA_S9_EEENS6_IJNS7_ILi1EEESI_SI_EEESC_SE_Li128ELb1ELb1ELb1ELb0EEENS1_36VarlenDynamicPersistentTileSchedulerILi128ELi48ELi128ELi128ELb1ELb1ELb0ELb1ELb1ELb1EEEEEEEEEvNT_6ParamsE,"aw",@nobits
	.sectionflags	@""
	.align	16


//--------------------- .nv.shared._ZN7cutlass13device_kernelIN5flash19enable_sm80_to_sm89INS1_16FlashAttnFwdSm80INS1_25CollectiveMainloopFwdSm80ILi4ELi1ELb0EN4cute5tupleIJNS5_1CILi128EEENS7_ILi48EEENS7_ILi96EEEEEELi96ENS_6half_tEfNS_4arch4Sm80ELb1ELb0ELb1ELb1ELb1ELb1ELb1ELb1EEENS1_21CollectiveEpilogueFwdINS6_IJS8_SA_S9_EEENS6_IJNS7_ILi1EEESI_SI_EEESC_SE_Li128ELb1ELb1ELb1ELb0EEENS1_36VarlenDynamicPersistentTileSchedulerILi128ELi48ELi128ELi128ELb1ELb1ELb0ELb1ELb1ELb1EEEEEEEEEvNT_6ParamsE --------------------------
	.section	.nv.shared._ZN7cutlass13device_kernelIN5flash19enable_sm80_to_sm89INS1_16FlashAttnFwdSm80INS1_25CollectiveMainloopFwdSm80ILi4ELi1ELb0EN4cute5tupleIJNS5_1CILi128EEENS7_ILi48EEENS7_ILi96EEEEEELi96ENS_6half_tEfNS_4arch4Sm80ELb1ELb0ELb1ELb1ELb1ELb1ELb1ELb1EEENS1_21CollectiveEpilogueFwdINS6_IJS8_SA_S9_EEENS6_IJNS7_ILi1EEESI_SI_EEESC_SE_Li128ELb1ELb1ELb1ELb0EEENS1_36VarlenDynamicPersistentTileSchedulerILi128ELi48ELi128ELi128ELb1ELb1ELb0ELb1ELb1ELb1EEEEEEEEEvNT_6ParamsE,"aw",@nobits
	.sectionflags	@""
	.align	16


//--------------------- .nv.shared._ZN7cutlass13device_kernelIN5flash19enable_sm80_to_sm89INS1_16FlashAttnFwdSm80INS1_25CollectiveMainloopFwdSm80ILi4ELi1ELb0EN4cute5tupleIJNS5_1CILi128EEENS7_ILi64EEENS7_ILi96EEEEEELi96ENS_6half_tEfNS_4arch4Sm80ELb0ELb0ELb0ELb0ELb1ELb0ELb1ELb1EEENS1_21CollectiveEpilogueFwdINS6_IJS8_SA_S9_EEENS6_IJNS7_ILi1EEESI_SI_EEESC_SE_Li128ELb0ELb1ELb1ELb0EEENS1_19SingleTileSchedulerILb0ELb1ELb1ELi128EEEEEEEEEvNT_6ParamsE --------------------------
	.section	.nv.shared._ZN7cutlass13device_kernelIN5flash19enable_sm80_to_sm89INS1_16FlashAttnFwdSm80INS1_25CollectiveMainloopFwdSm80ILi4ELi1ELb0EN4cute5tupleIJNS5_1CILi128EEENS7_ILi64EEENS7_ILi96EEEEEELi96ENS_6half_tEfNS_4arch4Sm80ELb0ELb0ELb0ELb0ELb1ELb0ELb1ELb1EEENS1_21CollectiveEpilogueFwdINS6_IJS8_SA_S9_EEENS6_IJNS7_ILi1EEESI_SI_EEESC_SE_Li128ELb0ELb1ELb1ELb0EEENS1_19SingleTileSchedulerILb0ELb1ELb1ELi128EEEEEEEEEvNT_6ParamsE,"aw",@nobits
	.sectionflags	@""
	.align	16


//--------------------- .nv.shared._ZN7cutlass13device_kernelIN5flash19enable_sm80_to_sm89INS1_16FlashAttnFwdSm80INS1_25CollectiveMainloopFwdSm80ILi4ELi1ELb0EN4cute5tupleIJNS5_1CILi128EEENS7_ILi48EEENS7_ILi96EEEEEELi96ENS_6half_tEfNS_4arch4Sm80ELb0ELb0ELb0ELb1ELb1ELb0ELb1ELb1EEENS1_21CollectiveEpilogueFwdINS6_IJS8_SA_S9_EEENS6_IJNS7_ILi1EEESI_SI_EEESC_SE_Li128ELb1ELb1ELb1ELb0EEENS1_36VarlenDynamicPersistentTileSchedulerILi128ELi48ELi128ELi128ELb1ELb1ELb0ELb0ELb1ELb1EEEEEEEEEvNT_6ParamsE --------------------------
	.section	.nv.shared._ZN7cutlass13device_kernelIN5flash19enable_sm80_to_sm89INS1_16FlashAttnFwdSm80INS1_25CollectiveMainloopFwdSm80ILi4ELi1ELb0EN4cute5tupleIJNS5_1CILi128EEENS7_ILi48EEENS7_ILi96EEEEEELi96ENS_6half_tEfNS_4arch4Sm80ELb0ELb0ELb0ELb1ELb1ELb0ELb1ELb1EEENS1_21CollectiveEpilogueFwdINS6_IJS8_SA_S9_EEENS6_IJNS7_ILi1EEESI_SI_EEESC_SE_Li128ELb1ELb1ELb1ELb0EEENS1_36VarlenDynamicPersistentTileSchedulerILi128ELi48ELi128ELi128ELb1ELb1ELb0ELb0ELb1ELb1EEEEEEEEEvNT_6ParamsE,"aw",@nobits
	.sectionflags	@""
	.align	16


//--------------------- .nv.shared._ZN7cutlass13device_kernelIN5flash19enable_sm80_to_sm89INS1_16FlashAttnFwdSm80INS1_25CollectiveMainloopFwdSm80ILi4ELi1ELb0EN4cute5tupleIJNS5_1CILi128EEENS7_ILi48EEENS7_ILi96EEEEEELi96ENS_6half_tEfNS_4arch4Sm80ELb0ELb0ELb0ELb1ELb1ELb1ELb1ELb1EEENS1_21CollectiveEpilogueFwdINS6_IJS8_SA_S9_EEENS6_IJNS7_ILi1EEESI_SI_EEESC_SE_Li128ELb1ELb1ELb1ELb0EEENS1_36VarlenDynamicPersistentTileSchedulerILi128ELi48ELi128ELi128ELb1ELb1ELb0ELb0ELb1ELb1EEEEEEEEEvNT_6ParamsE --------------------------
	.section	.nv.shared._ZN7cutlass13device_kernelIN5flash19enable_sm80_to_sm89INS1_16FlashAttnFwdSm80INS1_25CollectiveMainloopFwdSm80ILi4ELi1ELb0EN4cute5tupleIJNS5_1CILi128EEENS7_ILi48EEENS7_ILi96EEEEEELi96ENS_6half_tEfNS_4arch4Sm80ELb0ELb0ELb0ELb1ELb1ELb1ELb1ELb1EEENS1_21CollectiveEpilogueFwdINS6_IJS8_SA_S9_EEENS6_IJNS7_ILi1EEESI_SI_EEESC_SE_Li128ELb1ELb1ELb1ELb0EEENS1_36VarlenDynamicPersistentTileSchedulerILi128ELi48ELi128ELi128ELb1ELb1ELb0ELb0ELb1ELb1EEEEEEEEEvNT_6ParamsE,"aw",@nobits
	.sectionflags	@""
	.align	16


//--------------------- .nv.shared._ZN7cutlass13device_kernelIN5flash19enable_sm80_to_sm89INS1_16FlashAttnFwdSm80INS1_25CollectiveMainloopFwdSm80ILi4ELi1ELb0EN4cute5tupleIJNS5_1CILi128EEENS7_ILi48EEENS7_ILi96EEEEEELi96ENS_6half_tEfNS_4arch4Sm80ELb0ELb1ELb0ELb0ELb1ELb0ELb1ELb1EEENS1_21CollectiveEpilogueFwdINS6_IJS8_SA_S9_EEENS6_IJNS7_ILi1EEESI_SI_EEESC_SE_Li128ELb0ELb1ELb1ELb0EEENS1_19SingleTileSchedulerILb0ELb1ELb1ELi128EEEEEEEEEvNT_6ParamsE --------------------------
	.section	.nv.shared._ZN7cutlass13device_kernelIN5flash19enable_sm80_to_sm89INS1_16FlashAttnFwdSm80INS1_25CollectiveMainloopFwdSm80ILi4ELi1ELb0EN4cute5tupleIJNS5_1CILi128EEENS7_ILi48EEENS7_ILi96EEEEEELi96ENS_6half_tEfNS_4arch4Sm80ELb0ELb1ELb0ELb0ELb1ELb0ELb1ELb1EEENS1_21CollectiveEpilogueFwdINS6_IJS8_SA_S9_EEENS6_IJNS7_ILi1EEESI_SI_EEESC_SE_Li128ELb0ELb1ELb1ELb0EEENS1_19SingleTileSchedulerILb0ELb1ELb1ELi128EEEEEEEEEvNT_6ParamsE,"aw",@nobits
	.sectionflags	@""
	.align	16


//--------------------- .nv.shared._ZN7cutlass13device_kernelIN5flash19enable_sm80_to_sm89INS1_16FlashAttnFwdSm80INS1_25CollectiveMainloopFwdSm80ILi4ELi1ELb0EN4cute5tupleIJNS5_1CILi128EEENS7_ILi48EEENS7_ILi96EEEEEELi96ENS_6half_tEfNS_4arch4Sm80ELb0ELb1ELb0ELb1ELb1ELb0ELb1ELb1EEENS1_21CollectiveEpilogueFwdINS6_IJS8_SA_S9_EEENS6_IJNS7_ILi1EEESI_SI_EEESC_SE_Li128ELb1ELb1ELb1ELb0EEENS1_36VarlenDynamicPersistentTileSchedulerILi128ELi48ELi128ELi128ELb1ELb1ELb0ELb1ELb0ELb1EEEEEEEEEvNT_6ParamsE --------------------------
	.section	.nv.shared._ZN7cutlass13device_kernelIN5flash19enable_sm80_to_sm89INS1_16FlashAttnFwdSm80INS1_25CollectiveMainloopFwdSm80ILi4ELi1ELb0EN4cute5tupleIJNS5_1CILi128EEENS7_ILi48EEENS7_ILi96EEEEEELi96ENS_6half_tEfNS_4arch4Sm80ELb0ELb1ELb0ELb1ELb1ELb0ELb1ELb1EEENS1_21CollectiveEpilogueFwdINS6_IJS8_SA_S9_EEENS6_IJNS7_ILi1EEESI_SI_EEESC_SE_Li128ELb1ELb1ELb1ELb0EEENS1_36VarlenDynamicPersistentTileSchedulerILi128ELi48ELi128ELi128ELb1ELb1ELb0ELb1ELb0ELb1EEEEEEEEEvNT_6ParamsE,"aw",@nobits
	.sectionflags	@""
	.align	16


//--------------------- .nv.shared._ZN7cutlass13device_kernelIN5flash19enable_sm80_to_sm89INS1_16FlashAttnFwdSm80INS1_25CollectiveMainloopFwdSm80ILi4ELi1ELb0EN4cute5tupleIJNS5_1CILi128EEENS7_ILi48EEENS7_ILi96EEEEEELi96ENS_6half_tEfNS_4arch4Sm80ELb0ELb1ELb0ELb1ELb1ELb1ELb1ELb1EEENS1_21CollectiveEpilogueFwdINS6_IJS8_SA_S9_EEENS6_IJNS7_ILi1EEESI_SI_EEESC_SE_Li128ELb1ELb1ELb1ELb0EEENS1_36VarlenDynamicPersistentTileSchedulerILi128ELi48ELi128ELi128ELb1ELb1ELb0ELb1ELb0ELb1EEEEEEEEEvNT_6ParamsE --------------------------
	.section	.nv.shared._ZN7cutlass13device_kernelIN5flash19enable_sm80_to_sm89INS1_16FlashAttnFwdSm80INS1_25CollectiveMainloopFwdSm80ILi4ELi1ELb0EN4cute5tupleIJNS5_1CILi128EEENS7_ILi48EEENS7_ILi96EEEEEELi96ENS_6half_tEfNS_4arch4Sm80ELb0ELb1ELb0ELb1ELb1ELb1ELb1ELb1EEENS1_21CollectiveEpilogueFwdINS6_IJS8_SA_S9_EEENS6_IJNS7_ILi1EEESI_SI_EEESC_SE_Li128ELb1ELb1ELb1ELb0EEENS1_36VarlenDynamicPersistentTileSchedulerILi128ELi48ELi128ELi128ELb1ELb1ELb0ELb1ELb0ELb1EEEEEEEEEvNT_6ParamsE,"aw",@nobits
	.sectionflags	@""
	.align	16


//--------------------- .nv.shared._ZN7cutlass13device_kernelIN5flash19enable_sm80_to_sm89INS1_16FlashAttnFwdSm80INS1_25CollectiveMainloopFwdSm80ILi4ELi1ELb0EN4cute5tupleIJNS5_1CILi128EEENS7_ILi64EEENS7_ILi96EEEEEELi96ENS_6half_tEfNS_4arch4Sm80ELb1ELb0ELb0ELb0ELb1ELb0ELb1ELb1EEENS1_21CollectiveEpilogueFwdINS6_IJS8_SA_S9_EEENS6_IJNS7_ILi1EEESI_SI_EEESC_SE_Li128ELb0ELb1ELb1ELb0EEENS1_30DynamicPersistentTileSchedulerILi128ELi128ELb1ELb1ELb0EEEEEEEEEvNT_6ParamsE --------------------------
	.section	.nv.shared._ZN7cutlass13device_kernelIN5flash19enable_sm80_to_sm89INS1_16FlashAttnFwdSm80INS1_25CollectiveMainloopFwdSm80ILi4ELi1ELb0EN4cute5tupleIJNS5_1CILi128EEENS7_ILi64EEENS7_ILi96EEEEEELi96ENS_6half_tEfNS_4arch4Sm80ELb1ELb0ELb0ELb0ELb1ELb0ELb1ELb1EEENS1_21CollectiveEpilogueFwdINS6_IJS8_SA_S9_EEENS6_IJNS7_ILi1EEESI_SI_EEESC_SE_Li128ELb0ELb1ELb1ELb0EEENS1_30DynamicPersistentTileSchedulerILi128ELi128ELb1ELb1ELb0EEEEEEEEEvNT_6ParamsE,"aw",@nobits
	.sectionflags	@""
	.align	16


//--------------------- .nv.shared._ZN7cutlass13device_kernelIN5flash19enable_sm80_to_sm89INS1_16FlashAttnFwdSm80INS1_25CollectiveMainloopFwdSm80ILi4ELi1ELb0EN4cute5tupleIJNS5_1CILi128EEENS7_ILi48EEENS7_ILi96EEEEEELi96ENS_6half_tEfNS_4arch4Sm80ELb1ELb0ELb0ELb1ELb1ELb0ELb1ELb1EEENS1_21CollectiveEpilogueFwdINS6_IJS8_SA_S9_EEENS6_IJNS7_ILi1EEESI_SI_EEESC_SE_Li128ELb1ELb1ELb1ELb0EEENS1_36VarlenDynamicPersistentTileSchedulerILi128ELi48ELi128ELi128ELb1ELb1ELb0ELb1ELb1ELb1EEEEEEEEEvNT_6ParamsE --------------------------
	.section	.nv.shared._ZN7cutlass13device_kernelIN5flash19enable_sm80_to_sm89INS1_16FlashAttnFwdSm80INS1_25CollectiveMainloopFwdSm80ILi4ELi1ELb0EN4cute5tupleIJNS5_1CILi128EEENS7_ILi48EEENS7_ILi96EEEEEELi96ENS_6half_tEfNS_4arch4Sm80ELb1ELb0ELb0ELb1ELb1ELb0ELb1ELb1EEENS1_21CollectiveEpilogueFwdINS6_IJS8_SA_S9_EEENS6_IJNS7_ILi1EEESI_SI_EEESC_SE_Li128ELb1ELb1ELb1ELb0EEENS1_36VarlenDynamicPersistentTileSchedulerILi128ELi48ELi128ELi128ELb1ELb1ELb0ELb1ELb1ELb1EEEEEEEEEvNT_6ParamsE,"aw",@nobits
	.sectionflags	@""
	.align	16


//--------------------- .nv.shared._ZN7cutlass13device_kernelIN5flash19enable_sm80_to_sm89INS1_16FlashAttnFwdSm80INS1_25CollectiveMainloopFwdSm80ILi4ELi1ELb0EN4cute5tupleIJNS5_1CILi128EEENS7_ILi48EEENS7_ILi96EEEEEELi96ENS_6half_tEfNS_4arch4Sm80ELb1ELb0ELb0ELb1ELb1ELb1ELb1ELb1EEENS1_21CollectiveEpilogueFwdINS6_IJS8_SA_S9_EEENS6_IJNS7_ILi1EEESI_SI_EEESC_SE_Li128ELb1ELb1ELb1ELb0EEENS1_36VarlenDynamicPersistentTileSchedulerILi128ELi48ELi128ELi128ELb1ELb1ELb0ELb1ELb1ELb1EEEEEEEEEvNT_6ParamsE --------------------------
	.section	.nv.shared._ZN7cutlass13device_kernelIN5flash19enable_sm80_to_sm89INS1_16FlashAttnFwdSm80INS1_25CollectiveMainloopFwdSm80ILi4ELi1ELb0EN4cute5tupleIJNS5_1CILi128EEENS7_ILi48EEENS7_ILi96EEEEEELi96ENS_6half_tEfNS_4arch4Sm80ELb1ELb0ELb0ELb1ELb1ELb1ELb1ELb1EEENS1_21CollectiveEpilogueFwdINS6_IJS8_SA_S9_EEENS6_IJNS7_ILi1EEESI_SI_EEESC_SE_Li128ELb1ELb1ELb1ELb0EEENS1_36VarlenDynamicPersistentTileSchedulerILi128ELi48ELi128ELi128ELb1ELb1ELb0ELb1ELb1ELb1EEEEEEEEEvNT_6ParamsE,"aw",@nobits
	.sectionflags	@""
	.align	16
